	.target	sm_103a

	.elftype	@"ET_EXEC"


//--------------------- .note.nv.tkinfo           --------------------------
	.section	.note.nv.tkinfo,"",@"SHT_NOTE"
	.sectionflags	@"SHF_NOTE_NV_TKINFO"
	.tkinfo
        /*0018*/ 	.word	0x00000002
        /*0030*/ 	.string	""
        /*0030*/ 	.string	"ptxas"
        /*0030*/ 	.string	"Cuda compilation tools, release 13.0, V13.0.88"
        /*0030*/ 	.string	"Build cuda_13.0.r13.0/compiler.36424714_0"
        /*0030*/ 	.string	"-arch sm_103a -m 64 "



//--------------------- .note.nv.cuinfo           --------------------------
	.section	.note.nv.cuinfo,"",@"SHT_NOTE"
	.sectionflags	@"SHF_NOTE_NV_CUINFO"
        /*0018*/ 	.short	0x0002
        /*001a*/ 	.short	0x0067
        /*001c*/ 	.short	0x0082
	.zero		2


//--------------------- .nv.info                  --------------------------
	.section	.nv.info,"",@"SHT_CUDA_INFO"
	.align	4


	//----- nvinfo : EIATTR_REGCOUNT
	.align		4
        /*0000*/ 	.byte	0x04, 0x2f
        /*0002*/ 	.short	(.L_31 - .L_30)
	.align		4
.L_30:
        /*0004*/ 	.word	index@(_ZN2at6native57_GLOBAL__N__f3eca4a2_24_ForeachBinaryOpScalar_cu_86b9896c25multi_tensor_apply_kernelINS1_18TensorListMetadataILi1EEENS1_21BinaryOpScalarFunctorIhLi1ELi1ELi0EEEJSt4plusIhEhEEEvT_T0_DpT1_)
        /*0008*/ 	.word	0x00000018


	//----- nvinfo : EIATTR_FRAME_SIZE
	.align		4
.L_31:
        /*000c*/ 	.byte	0x04, 0x11
        /*000e*/ 	.short	(.L_33 - .L_32)
	.align		4
.L_32:
        /*0010*/ 	.word	index@($__internal_128_$__cuda_sm20_div_u16)
        /*0014*/ 	.word	0x00000000


	//----- nvinfo : EIATTR_FRAME_SIZE
	.align		4
.L_33:
        /*0018*/ 	.byte	0x04, 0x11
        /*001a*/ 	.short	(.L_35 - .L_34)
	.align		4
.L_34:
        /*001c*/ 	.word	index@(_ZN2at6native57_GLOBAL__N__f3eca4a2_24_ForeachBinaryOpScalar_cu_86b9896c25multi_tensor_apply_kernelINS1_18TensorListMetadataILi1EEENS1_21BinaryOpScalarFunctorIhLi1ELi1ELi0EEEJSt4plusIhEhEEEvT_T0_DpT1_)
        /*0020*/ 	.word	0x00000000


	//----- nvinfo : EIATTR_REGCOUNT
	.align		4
.L_35:
        /*0024*/ 	.byte	0x04, 0x2f
        /*0026*/ 	.short	(.L_37 - .L_36)
	.align		4
.L_36:
        /*0028*/ 	.word	index@(_ZN2at6native57_GLOBAL__N__f3eca4a2_24_ForeachBinaryOpScalar_cu_86b9896c25multi_tensor_apply_kernelINS1_18TensorListMetadataILi1EEENS1_21BinaryOpScalarFunctorIaLi1ELi1ELi0EEEJSt4plusIaEaEEEvT_T0_DpT1_)
        /*002c*/ 	.word	0x00000018


	//----- nvinfo : EIATTR_FRAME_SIZE
	.align		4
.L_37:
        /*0030*/ 	.byte	0x04, 0x11
        /*0032*/ 	.short	(.L_39 - .L_38)
	.align		4
.L_38:
        /*0034*/ 	.word	index@($__internal_127_$__cuda_sm20_div_u16)
        /*0038*/ 	.word	0x00000000


	//----- nvinfo : EIATTR_FRAME_SIZE
	.align		4
.L_39:
        /*003c*/ 	.byte	0x04, 0x11
        /*003e*/ 	.short	(.L_41 - .L_40)
	.align		4
.L_40:
        /*0040*/ 	.word	index@(_ZN2at6native57_GLOBAL__N__f3eca4a2_24_ForeachBinaryOpScalar_cu_86b9896c25multi_tensor_apply_kernelINS1_18TensorListMetadataILi1EEENS1_21BinaryOpScalarFunctorIaLi1ELi1ELi0EEEJSt4plusIaEaEEEvT_T0_DpT1_)
        /*0044*/ 	.word	0x00000000


	//----- nvinfo : EIATTR_REGCOUNT
	.align		4
.L_41:
        /*0048*/ 	.byte	0x04, 0x2f
        /*004a*/ 	.short	(.L_43 - .L_42)
	.align		4
.L_42:
        /*004c*/ 	.word	index@(_ZN2at6native57_GLOBAL__N__f3eca4a2_24_ForeachBinaryOpScalar_cu_86b9896c25multi_tensor_apply_kernelINS1_18TensorListMetadataILi1EEENS1_21BinaryOpScalarFunctorIiLi1ELi1ELi0EEEJSt4plusIiEiEEEvT_T0_DpT1_)
        /*0050*/ 	.word	0x00000020


	//----- nvinfo : EIATTR_FRAME_SIZE
	.align		4
.L_43:
        /*0054*/ 	.byte	0x04, 0x11
        /*0056*/ 	.short	(.L_45 - .L_44)
	.align		4
.L_44:
        /*0058*/ 	.word	index@($__internal_126_$__cuda_sm20_div_u16)
        /*005c*/ 	.word	0x00000000


	//----- nvinfo : EIATTR_FRAME_SIZE
	.align		4
.L_45:
        /*0060*/ 	.byte	0x04, 0x11
        /*0062*/ 	.short	(.L_47 - .L_46)
	.align		4
.L_46:
        /*0064*/ 	.word	index@(_ZN2at6native57_GLOBAL__N__f3eca4a2_24_ForeachBinaryOpScalar_cu_86b9896c25multi_tensor_apply_kernelINS1_18TensorListMetadataILi1EEENS1_21BinaryOpScalarFunctorIiLi1ELi1ELi0EEEJSt4plusIiEiEEEvT_T0_DpT1_)
        /*0068*/ 	.word	0x00000000


	//----- nvinfo : EIATTR_REGCOUNT
	.align		4
.L_47:
        /*006c*/ 	.byte	0x04, 0x2f
        /*006e*/ 	.short	(.L_49 - .L_48)
	.align		4
.L_48:
        /*0070*/ 	.word	index@(_ZN2at6native57_GLOBAL__N__f3eca4a2_24_ForeachBinaryOpScalar_cu_86b9896c25multi_tensor_apply_kernelINS1_18TensorListMetadataILi1EEENS1_21BinaryOpScalarFunctorIlLi1ELi1ELi0EEEJSt4plusIlElEEEvT_T0_DpT1_)
        /*0074*/ 	.word	0x00000020


	//----- nvinfo : EIATTR_FRAME_SIZE
	.align		4
.L_49:
        /*0078*/ 	.byte	0x04, 0x11
        /*007a*/ 	.short	(.L_51 - .L_50)
	.align		4
.L_50:
        /*007c*/ 	.word	index@($__internal_125_$__cuda_sm20_div_u16)
        /*0080*/ 	.word	0x00000000


	//----- nvinfo : EIATTR_FRAME_SIZE
	.align		4
.L_51:
        /*0084*/ 	.byte	0x04, 0x11
        /*0086*/ 	.short	(.L_53 - .L_52)
	.align		4
.L_52:
        /*0088*/ 	.word	index@(_ZN2at6native57_GLOBAL__N__f3eca4a2_24_ForeachBinaryOpScalar_cu_86b9896c25multi_tensor_apply_kernelINS1_18TensorListMetadataILi1EEENS1_21BinaryOpScalarFunctorIlLi1ELi1ELi0EEEJSt4plusIlElEEEvT_T0_DpT1_)
        /*008c*/ 	.word	0x00000000


	//----- nvinfo : EIATTR_REGCOUNT
	.align		4
.L_53:
        /*0090*/ 	.byte	0x04, 0x2f
        /*0092*/ 	.short	(.L_55 - .L_54)
	.align		4
.L_54:
        /*0094*/ 	.word	index@(_ZN2at6native57_GLOBAL__N__f3eca4a2_24_ForeachBinaryOpScalar_cu_86b9896c25multi_tensor_apply_kernelINS1_18TensorListMetadataILi1EEENS1_21BinaryOpScalarFunctorIsLi1ELi1ELi0EEEJSt4plusIsEsEEEvT_T0_DpT1_)
        /*0098*/ 	.word	0x0000001c


	//----- nvinfo : EIATTR_FRAME_SIZE
	.align		4
.L_55:
        /*009c*/ 	.byte	0x04, 0x11
        /*009e*/ 	.short	(.L_57 - .L_56)
	.align		4
.L_56:
        /*00a0*/ 	.word	index@($__internal_124_$__cuda_sm20_div_u16)
        /*00a4*/ 	.word	0x00000000


	//----- nvinfo : EIATTR_FRAME_SIZE
	.align		4
.L_57:
        /*00a8*/ 	.byte	0x04, 0x11
        /*00aa*/ 	.short	(.L_59 - .L_58)
	.align		4
.L_58:
        /*00ac*/ 	.word	index@(_ZN2at6native57_GLOBAL__N__f3eca4a2_24_ForeachBinaryOpScalar_cu_86b9896c25multi_tensor_apply_kernelINS1_18TensorListMetadataILi1EEENS1_21BinaryOpScalarFunctorIsLi1ELi1ELi0EEEJSt4plusIsEsEEEvT_T0_DpT1_)
        /*00b0*/ 	.word	0x00000000


	//----- nvinfo : EIATTR_REGCOUNT
	.align		4
.L_59:
        /*00b4*/ 	.byte	0x04, 0x2f
        /*00b6*/ 	.short	(.L_61 - .L_60)
	.align		4
.L_60:
        /*00b8*/ 	.word	index@(_ZN2at6native57_GLOBAL__N__f3eca4a2_24_ForeachBinaryOpScalar_cu_86b9896c25multi_tensor_apply_kernelINS1_18TensorListMetadataILi1EEENS1_21BinaryOpScalarFunctorIdLi1ELi1ELi0EEEJSt4plusIdEdEEEvT_T0_DpT1_)
        /*00bc*/ 	.word	0x00000020


	//----- nvinfo : EIATTR_FRAME_SIZE
	.align		4
.L_61:
        /*00c0*/ 	.byte	0x04, 0x11
        /*00c2*/ 	.short	(.L_63 - .L_62)
	.align		4
.L_62:
        /*00c4*/ 	.word	index@($__internal_123_$__cuda_sm20_div_u16)
        /*00c8*/ 	.word	0x00000000


	//----- nvinfo : EIATTR_FRAME_SIZE
	.align		4
.L_63:
        /*00cc*/ 	.byte	0x04, 0x11
        /*00ce*/ 	.short	(.L_65 - .L_64)
	.align		4
.L_64:
        /*00d0*/ 	.word	index@(_ZN2at6native57_GLOBAL__N__f3eca4a2_24_ForeachBinaryOpScalar_cu_86b9896c25multi_tensor_apply_kernelINS1_18TensorListMetadataILi1EEENS1_21BinaryOpScalarFunctorIdLi1ELi1ELi0EEEJSt4plusIdEdEEEvT_T0_DpT1_)
        /*00d4*/ 	.word	0x00000000


	//----- nvinfo : EIATTR_REGCOUNT
	.align		4
.L_65:
        /*00d8*/ 	.byte	0x04, 0x2f
        /*00da*/ 	.short	(.L_67 - .L_66)
	.align		4
.L_66:
        /*00dc*/ 	.word	index@(_ZN2at6native57_GLOBAL__N__f3eca4a2_24_ForeachBinaryOpScalar_cu_86b9896c25multi_tensor_apply_kernelINS1_18TensorListMetadataILi1EEENS1_21BinaryOpScalarFunctorIfLi1ELi1ELi0EEEJSt4plusIfEfEEEvT_T0_DpT1_)
        /*00e0*/ 	.word	0x00000020


	//----- nvinfo : EIATTR_FRAME_SIZE
	.align		4
.L_67:
        /*00e4*/ 	.byte	0x04, 0x11
        /*00e6*/ 	.short	(.L_69 - .L_68)
	.align		4
.L_68:
        /*00e8*/ 	.word	index@($__internal_122_$__cuda_sm20_div_u16)
        /*00ec*/ 	.word	0x00000000


	//----- nvinfo : EIATTR_FRAME_SIZE
	.align		4
.L_69:
        /*00f0*/ 	.byte	0x04, 0x11
        /*00f2*/ 	.short	(.L_71 - .L_70)
	.align		4
.L_70:
        /*00f4*/ 	.word	index@(_ZN2at6native57_GLOBAL__N__f3eca4a2_24_ForeachBinaryOpScalar_cu_86b9896c25multi_tensor_apply_kernelINS1_18TensorListMetadataILi1EEENS1_21BinaryOpScalarFunctorIfLi1ELi1ELi0EEEJSt4plusIfEfEEEvT_T0_DpT1_)
        /*00f8*/ 	.word	0x00000000


	//----- nvinfo : EIATTR_REGCOUNT
	.align		4
.L_71:
        /*00fc*/ 	.byte	0x04, 0x2f
        /*00fe*/ 	.short	(.L_73 - .L_72)
	.align		4
.L_72:
        /*0100*/ 	.word	index@(_ZN2at6native57_GLOBAL__N__f3eca4a2_24_ForeachBinaryOpScalar_cu_86b9896c25multi_tensor_apply_kernelINS1_18TensorListMetadataILi1EEENS1_21BinaryOpScalarFunctorIN3c107complexIdEELi1ELi1ELi0EEEJSt4plusIS8_ES8_EEEvT_T0_DpT1_)
        /*0104*/ 	.word	0x00000020


	//----- nvinfo : EIATTR_FRAME_SIZE
	.align		4
.L_73:
        /*0108*/ 	.byte	0x04, 0x11
        /*010a*/ 	.short	(.L_75 - .L_74)
	.align		4
.L_74:
        /*010c*/ 	.word	index@($__internal_121_$__cuda_sm20_div_u16)
        /*0110*/ 	.word	0x00000000


	//----- nvinfo : EIATTR_FRAME_SIZE
	.align		4
.L_75:
        /*0114*/ 	.byte	0x04, 0x11
        /*0116*/ 	.short	(.L_77 - .L_76)
	.align		4
.L_76:
        /*0118*/ 	.word	index@(_ZN2at6native57_GLOBAL__N__f3eca4a2_24_ForeachBinaryOpScalar_cu_86b9896c25multi_tensor_apply_kernelINS1_18TensorListMetadataILi1EEENS1_21BinaryOpScalarFunctorIN3c107complexIdEELi1ELi1ELi0EEEJSt4plusIS8_ES8_EEEvT_T0_DpT1_)
        /*011c*/ 	.word	0x00000000


	//----- nvinfo : EIATTR_REGCOUNT
	.align		4
.L_77:
        /*0120*/ 	.byte	0x04, 0x2f
        /*0122*/ 	.short	(.L_79 - .L_78)
	.align		4
.L_78:
        /*0124*/ 	.word	index@(_ZN2at6native57_GLOBAL__N__f3eca4a2_24_ForeachBinaryOpScalar_cu_86b9896c25multi_tensor_apply_kernelINS1_18TensorListMetadataILi1EEENS1_21BinaryOpScalarFunctorIN3c107complexIfEELi1ELi1ELi0EEEJSt4plusIS8_ES8_EEEvT_T0_DpT1_)
        /*0128*/ 	.word	0x00000020


	//----- nvinfo : EIATTR_FRAME_SIZE
	.align		4
.L_79:
        /*012c*/ 	.byte	0x04, 0x11
        /*012e*/ 	.short	(.L_81 - .L_80)
	.align		4
.L_80:
        /*0130*/ 	.word	index@($__internal_120_$__cuda_sm20_div_u16)
        /*0134*/ 	.word	0x00000000


	//----- nvinfo : EIATTR_FRAME_SIZE
	.align		4
.L_81:
        /*0138*/ 	.byte	0x04, 0x11
        /*013a*/ 	.short	(.L_83 - .L_82)
	.align		4
.L_82:
        /*013c*/ 	.word	index@(_ZN2at6native57_GLOBAL__N__f3eca4a2_24_ForeachBinaryOpScalar_cu_86b9896c25multi_tensor_apply_kernelINS1_18TensorListMetadataILi1EEENS1_21BinaryOpScalarFunctorIN3c107complexIfEELi1ELi1ELi0EEEJSt4plusIS8_ES8_EEEvT_T0_DpT1_)
        /*0140*/ 	.word	0x00000000


	//----- nvinfo : EIATTR_REGCOUNT
	.align		4
.L_83:
        /*0144*/ 	.byte	0x04, 0x2f
        /*0146*/ 	.short	(.L_85 - .L_84)
	.align		4
.L_84:
        /*0148*/ 	.word	index@(_ZN2at6native57_GLOBAL__N__f3eca4a2_24_ForeachBinaryOpScalar_cu_86b9896c25multi_tensor_apply_kernelINS1_18TensorListMetadataILi1EEENS1_21BinaryOpScalarFunctorIbLi1ELi1ELi0EEEJSt4plusIbEbEEEvT_T0_DpT1_)
        /*014c*/ 	.word	0x00000019


	//----- nvinfo : EIATTR_FRAME_SIZE
	.align		4
.L_85:
        /*0150*/ 	.byte	0x04, 0x11
        /*0152*/ 	.short	(.L_87 - .L_86)
	.align		4
.L_86:
        /*0154*/ 	.word	index@($__internal_119_$__cuda_sm20_div_u16)
        /*0158*/ 	.word	0x00000000


	//----- nvinfo : EIATTR_FRAME_SIZE
	.align		4
.L_87:
        /*015c*/ 	.byte	0x04, 0x11
        /*015e*/ 	.short	(.L_89 - .L_88)
	.align		4
.L_88:
        /*0160*/ 	.word	index@(_ZN2at6native57_GLOBAL__N__f3eca4a2_24_ForeachBinaryOpScalar_cu_86b9896c25multi_tensor_apply_kernelINS1_18TensorListMetadataILi1EEENS1_21BinaryOpScalarFunctorIbLi1ELi1ELi0EEEJSt4plusIbEbEEEvT_T0_DpT1_)
        /*0164*/ 	.word	0x00000000


	//----- nvinfo : EIATTR_REGCOUNT
	.align		4
.L_89:
        /*0168*/ 	.byte	0x04, 0x2f
        /*016a*/ 	.short	(.L_91 - .L_90)
	.align		4
.L_90:
        /*016c*/ 	.word	index@(_ZN2at6native57_GLOBAL__N__f3eca4a2_24_ForeachBinaryOpScalar_cu_86b9896c25multi_tensor_apply_kernelINS1_18TensorListMetadataILi1EEENS1_21BinaryOpScalarFunctorIN3c104HalfELi1ELi1ELi0EEEJSt4plusIfEfEEEvT_T0_DpT1_)
        /*0170*/ 	.word	0x00000019


	//----- nvinfo : EIATTR_FRAME_SIZE
	.align		4
.L_91:
        /*0174*/ 	.byte	0x04, 0x11
        /*0176*/ 	.short	(.L_93 - .L_92)
	.align		4
.L_92:
        /*0178*/ 	.word	index@($__internal_118_$__cuda_sm20_div_u16)
        /*017c*/ 	.word	0x00000000


	//----- nvinfo : EIATTR_FRAME_SIZE
	.align		4
.L_93:
        /*0180*/ 	.byte	0x04, 0x11
        /*0182*/ 	.short	(.L_95 - .L_94)
	.align		4
.L_94:
        /*0184*/ 	.word	index@(_ZN2at6native57_GLOBAL__N__f3eca4a2_24_ForeachBinaryOpScalar_cu_86b9896c25multi_tensor_apply_kernelINS1_18TensorListMetadataILi1EEENS1_21BinaryOpScalarFunctorIN3c104HalfELi1ELi1ELi0EEEJSt4plusIfEfEEEvT_T0_DpT1_)
        /*0188*/ 	.word	0x00000000


	//----- nvinfo : EIATTR_REGCOUNT
	.align		4
.L_95:
        /*018c*/ 	.byte	0x04, 0x2f
        /*018e*/ 	.short	(.L_97 - .L_96)
	.align		4
.L_96:
        /*0190*/ 	.word	index@(_ZN2at6native57_GLOBAL__N__f3eca4a2_24_ForeachBinaryOpScalar_cu_86b9896c25multi_tensor_apply_kernelINS1_18TensorListMetadataILi1EEENS1_21BinaryOpScalarFunctorIN3c108BFloat16ELi1ELi1ELi0EEEJSt4plusIfEfEEEvT_T0_DpT1_)
        /*0194*/ 	.word	0x00000019


	//----- nvinfo : EIATTR_FRAME_SIZE
	.align		4
.L_97:
        /*0198*/ 	.byte	0x04, 0x11
        /*019a*/ 	.short	(.L_99 - .L_98)
	.align		4
.L_98:
        /*019c*/ 	.word	index@($__internal_117_$__cuda_sm20_div_u16)
        /*01a0*/ 	.word	0x00000000


	//----- nvinfo : EIATTR_FRAME_SIZE
	.align		4
.L_99:
        /*01a4*/ 	.byte	0x04, 0x11
        /*01a6*/ 	.short	(.L_101 - .L_100)
	.align		4
.L_100:
        /*01a8*/ 	.word	index@(_ZN2at6native57_GLOBAL__N__f3eca4a2_24_ForeachBinaryOpScalar_cu_86b9896c25multi_tensor_apply_kernelINS1_18TensorListMetadataILi1EEENS1_21BinaryOpScalarFunctorIN3c108BFloat16ELi1ELi1ELi0EEEJSt4plusIfEfEEEvT_T0_DpT1_)
        /*01ac*/ 	.word	0x00000000


	//----- nvinfo : EIATTR_REGCOUNT
	.align		4
.L_101:
        /*01b0*/ 	.byte	0x04, 0x2f
        /*01b2*/ 	.short	(.L_103 - .L_102)
	.align		4
.L_102:
        /*01b4*/ 	.word	index@(_ZN2at6native57_GLOBAL__N__f3eca4a2_24_ForeachBinaryOpScalar_cu_86b9896c25multi_tensor_apply_kernelINS1_18TensorListMetadataILi2EEENS1_21BinaryOpScalarFunctorIhLi2ELi1ELi1EEEJSt4plusIhEhEEEvT_T0_DpT1_)
        /*01b8*/ 	.word	0x00000018


	//----- nvinfo : EIATTR_FRAME_SIZE
	.align		4
.L_103:
        /*01bc*/ 	.byte	0x04, 0x11
        /*01be*/ 	.short	(.L_105 - .L_104)
	.align		4
.L_104:
        /*01c0*/ 	.word	index@($__internal_116_$__cuda_sm20_div_u16)
        /*01c4*/ 	.word	0x00000000


	//----- nvinfo : EIATTR_FRAME_SIZE
	.align		4
.L_105:
        /*01c8*/ 	.byte	0x04, 0x11
        /*01ca*/ 	.short	(.L_107 - .L_106)
	.align		4
.L_106:
        /*01cc*/ 	.word	index@(_ZN2at6native57_GLOBAL__N__f3eca4a2_24_ForeachBinaryOpScalar_cu_86b9896c25multi_tensor_apply_kernelINS1_18TensorListMetadataILi2EEENS1_21BinaryOpScalarFunctorIhLi2ELi1ELi1EEEJSt4plusIhEhEEEvT_T0_DpT1_)
        /*01d0*/ 	.word	0x00000000


	//----- nvinfo : EIATTR_REGCOUNT
	.align		4
.L_107:
        /*01d4*/ 	.byte	0x04, 0x2f
        /*01d6*/ 	.short	(.L_109 - .L_108)
	.align		4
.L_108:
        /*01d8*/ 	.word	index@(_ZN2at6native57_GLOBAL__N__f3eca4a2_24_ForeachBinaryOpScalar_cu_86b9896c25multi_tensor_apply_kernelINS1_18TensorListMetadataILi2EEENS1_21BinaryOpScalarFunctorIaLi2ELi1ELi1EEEJSt4plusIaEaEEEvT_T0_DpT1_)
        /*01dc*/ 	.word	0x00000018


	//----- nvinfo : EIATTR_FRAME_SIZE
	.align		4
.L_109:
        /*01e0*/ 	.byte	0x04, 0x11
        /*01e2*/ 	.short	(.L_111 - .L_110)
	.align		4
.L_110:
        /*01e4*/ 	.word	index@($__internal_115_$__cuda_sm20_div_u16)
        /*01e8*/ 	.word	0x00000000


	//----- nvinfo : EIATTR_FRAME_SIZE
	.align		4
.L_111:
        /*01ec*/ 	.byte	0x04, 0x11
        /*01ee*/ 	.short	(.L_113 - .L_112)
	.align		4
.L_112:
        /*01f0*/ 	.word	index@(_ZN2at6native57_GLOBAL__N__f3eca4a2_24_ForeachBinaryOpScalar_cu_86b9896c25multi_tensor_apply_kernelINS1_18TensorListMetadataILi2EEENS1_21BinaryOpScalarFunctorIaLi2ELi1ELi1EEEJSt4plusIaEaEEEvT_T0_DpT1_)
        /*01f4*/ 	.word	0x00000000


	//----- nvinfo : EIATTR_REGCOUNT
	.align		4
.L_113:
        /*01f8*/ 	.byte	0x04, 0x2f
        /*01fa*/ 	.short	(.L_115 - .L_114)
	.align		4
.L_114:
        /*01fc*/ 	.word	index@(_ZN2at6native57_GLOBAL__N__f3eca4a2_24_ForeachBinaryOpScalar_cu_86b9896c25multi_tensor_apply_kernelINS1_18TensorListMetadataILi2EEENS1_21BinaryOpScalarFunctorIiLi2ELi1ELi1EEEJSt4plusIiEiEEEvT_T0_DpT1_)
        /*0200*/ 	.word	0x0000001f


	//----- nvinfo : EIATTR_FRAME_SIZE
	.align		4
.L_115:
        /*0204*/ 	.byte	0x04, 0x11
        /*0206*/ 	.short	(.L_117 - .L_116)
	.align		4
.L_116:
        /*0208*/ 	.word	index@($__internal_114_$__cuda_sm20_div_u16)
        /*020c*/ 	.word	0x00000000


	//----- nvinfo : EIATTR_FRAME_SIZE
	.align		4
.L_117:
        /*0210*/ 	.byte	0x04, 0x11
        /*0212*/ 	.short	(.L_119 - .L_118)
	.align		4
.L_118:
        /*0214*/ 	.word	index@(_ZN2at6native57_GLOBAL__N__f3eca4a2_24_ForeachBinaryOpScalar_cu_86b9896c25multi_tensor_apply_kernelINS1_18TensorListMetadataILi2EEENS1_21BinaryOpScalarFunctorIiLi2ELi1ELi1EEEJSt4plusIiEiEEEvT_T0_DpT1_)
        /*0218*/ 	.word	0x00000000


	//----- nvinfo : EIATTR_REGCOUNT
	.align		4
.L_119:
        /*021c*/ 	.byte	0x04, 0x2f
        /*021e*/ 	.short	(.L_121 - .L_120)
	.align		4
.L_120:
        /*0220*/ 	.word	index@(_ZN2at6native57_GLOBAL__N__f3eca4a2_24_ForeachBinaryOpScalar_cu_86b9896c25multi_tensor_apply_kernelINS1_18TensorListMetadataILi2EEENS1_21BinaryOpScalarFunctorIlLi2ELi1ELi1EEEJSt4plusIlElEEEvT_T0_DpT1_)
        /*0224*/ 	.word	0x00000020


	//----- nvinfo : EIATTR_FRAME_SIZE
	.align		4
.L_121:
        /*0228*/ 	.byte	0x04, 0x11
        /*022a*/ 	.short	(.L_123 - .L_122)
	.align		4
.L_122:
        /*022c*/ 	.word	index@($__internal_113_$__cuda_sm20_div_u16)
        /*0230*/ 	.word	0x00000000


	//----- nvinfo : EIATTR_FRAME_SIZE
	.align		4
.L_123:
        /*0234*/ 	.byte	0x04, 0x11
        /*0236*/ 	.short	(.L_125 - .L_124)
	.align		4
.L_124:
        /*0238*/ 	.word	index@(_ZN2at6native57_GLOBAL__N__f3eca4a2_24_ForeachBinaryOpScalar_cu_86b9896c25multi_tensor_apply_kernelINS1_18TensorListMetadataILi2EEENS1_21BinaryOpScalarFunctorIlLi2ELi1ELi1EEEJSt4plusIlElEEEvT_T0_DpT1_)
        /*023c*/ 	.word	0x00000000


	//----- nvinfo : EIATTR_REGCOUNT
	.align		4
.L_125:
        /*0240*/ 	.byte	0x04, 0x2f
        /*0242*/ 	.short	(.L_127 - .L_126)
	.align		4
.L_126:
        /*0244*/ 	.word	index@(_ZN2at6native57_GLOBAL__N__f3eca4a2_24_ForeachBinaryOpScalar_cu_86b9896c25multi_tensor_apply_kernelINS1_18TensorListMetadataILi2EEENS1_21BinaryOpScalarFunctorIsLi2ELi1ELi1EEEJSt4plusIsEsEEEvT_T0_DpT1_)
        /*0248*/ 	.word	0x0000001c


	//----- nvinfo : EIATTR_FRAME_SIZE
	.align		4
.L_127:
        /*024c*/ 	.byte	0x04, 0x11
        /*024e*/ 	.short	(.L_129 - .L_128)
	.align		4
.L_128:
        /*0250*/ 	.word	index@($__internal_112_$__cuda_sm20_div_u16)
        /*0254*/ 	.word	0x00000000


	//----- nvinfo : EIATTR_FRAME_SIZE
	.align		4
.L_129:
        /*0258*/ 	.byte	0x04, 0x11
        /*025a*/ 	.short	(.L_131 - .L_130)
	.align		4
.L_130:
        /*025c*/ 	.word	index@(_ZN2at6native57_GLOBAL__N__f3eca4a2_24_ForeachBinaryOpScalar_cu_86b9896c25multi_tensor_apply_kernelINS1_18TensorListMetadataILi2EEENS1_21BinaryOpScalarFunctorIsLi2ELi1ELi1EEEJSt4plusIsEsEEEvT_T0_DpT1_)
        /*0260*/ 	.word	0x00000000


	//----- nvinfo : EIATTR_REGCOUNT
	.align		4
.L_131:
        /*0264*/ 	.byte	0x04, 0x2f
        /*0266*/ 	.short	(.L_133 - .L_132)
	.align		4
.L_132:
        /*0268*/ 	.word	index@(_ZN2at6native57_GLOBAL__N__f3eca4a2_24_ForeachBinaryOpScalar_cu_86b9896c25multi_tensor_apply_kernelINS1_18TensorListMetadataILi2EEENS1_21BinaryOpScalarFunctorIdLi2ELi1ELi1EEEJSt4plusIdEdEEEvT_T0_DpT1_)
        /*026c*/ 	.word	0x00000020


	//----- nvinfo : EIATTR_FRAME_SIZE
	.align		4
.L_133:
        /*0270*/ 	.byte	0x04, 0x11
        /*0272*/ 	.short	(.L_135 - .L_134)
	.align		4
.L_134:
        /*0274*/ 	.word	index@($__internal_111_$__cuda_sm20_div_u16)
        /*0278*/ 	.word	0x00000000


	//----- nvinfo : EIATTR_FRAME_SIZE
	.align		4
.L_135:
        /*027c*/ 	.byte	0x04, 0x11
        /*027e*/ 	.short	(.L_137 - .L_136)
	.align		4
.L_136:
        /*0280*/ 	.word	index@(_ZN2at6native57_GLOBAL__N__f3eca4a2_24_ForeachBinaryOpScalar_cu_86b9896c25multi_tensor_apply_kernelINS1_18TensorListMetadataILi2EEENS1_21BinaryOpScalarFunctorIdLi2ELi1ELi1EEEJSt4plusIdEdEEEvT_T0_DpT1_)
        /*0284*/ 	.word	0x00000000


	//----- nvinfo : EIATTR_REGCOUNT
	.align		4
.L_137:
        /*0288*/ 	.byte	0x04, 0x2f
        /*028a*/ 	.short	(.L_139 - .L_138)
	.align		4
.L_138:
        /*028c*/ 	.word	index@(_ZN2at6native57_GLOBAL__N__f3eca4a2_24_ForeachBinaryOpScalar_cu_86b9896c25multi_tensor_apply_kernelINS1_18TensorListMetadataILi2EEENS1_21BinaryOpScalarFunctorIfLi2ELi1ELi1EEEJSt4plusIfEfEEEvT_T0_DpT1_)
        /*0290*/ 	.word	0x0000001f


	//----- nvinfo : EIATTR_FRAME_SIZE
	.align		4
.L_139:
        /*0294*/ 	.byte	0x04, 0x11
        /*0296*/ 	.short	(.L_141 - .L_140)
	.align		4
.L_140:
        /*0298*/ 	.word	index@($__internal_110_$__cuda_sm20_div_u16)
        /*029c*/ 	.word	0x00000000


	//----- nvinfo : EIATTR_FRAME_SIZE
	.align		4
.L_141:
        /*02a0*/ 	.byte	0x04, 0x11
        /*02a2*/ 	.short	(.L_143 - .L_142)
	.align		4
.L_142:
        /*02a4*/ 	.word	index@(_ZN2at6native57_GLOBAL__N__f3eca4a2_24_ForeachBinaryOpScalar_cu_86b9896c25multi_tensor_apply_kernelINS1_18TensorListMetadataILi2EEENS1_21BinaryOpScalarFunctorIfLi2ELi1ELi1EEEJSt4plusIfEfEEEvT_T0_DpT1_)
        /*02a8*/ 	.word	0x00000000


	//----- nvinfo : EIATTR_REGCOUNT
	.align		4
.L_143:
        /*02ac*/ 	.byte	0x04, 0x2f
        /*02ae*/ 	.short	(.L_145 - .L_144)
	.align		4
.L_144:
        /*02b0*/ 	.word	index@(_ZN2at6native57_GLOBAL__N__f3eca4a2_24_ForeachBinaryOpScalar_cu_86b9896c25multi_tensor_apply_kernelINS1_18TensorListMetadataILi2EEENS1_21BinaryOpScalarFunctorIN3c107complexIdEELi2ELi1ELi1EEEJSt4plusIS8_ES8_EEEvT_T0_DpT1_)
        /*02b4*/ 	.word	0x00000020


	//----- nvinfo : EIATTR_FRAME_SIZE
	.align		4
.L_145:
        /*02b8*/ 	.byte	0x04, 0x11
        /*02ba*/ 	.short	(.L_147 - .L_146)
	.align		4
.L_146:
        /*02bc*/ 	.word	index@($__internal_109_$__cuda_sm20_div_u16)
        /*02c0*/ 	.word	0x00000000


	//----- nvinfo : EIATTR_FRAME_SIZE
	.align		4
.L_147:
        /*02c4*/ 	.byte	0x04, 0x11
        /*02c6*/ 	.short	(.L_149 - .L_148)
	.align		4
.L_148:
        /*02c8*/ 	.word	index@(_ZN2at6native57_GLOBAL__N__f3eca4a2_24_ForeachBinaryOpScalar_cu_86b9896c25multi_tensor_apply_kernelINS1_18TensorListMetadataILi2EEENS1_21BinaryOpScalarFunctorIN3c107complexIdEELi2ELi1ELi1EEEJSt4plusIS8_ES8_EEEvT_T0_DpT1_)
        /*02cc*/ 	.word	0x00000000


	//----- nvinfo : EIATTR_REGCOUNT
	.align		4
.L_149:
        /*02d0*/ 	.byte	0x04, 0x2f
        /*02d2*/ 	.short	(.L_151 - .L_150)
	.align		4
.L_150:
        /*02d4*/ 	.word	index@(_ZN2at6native57_GLOBAL__N__f3eca4a2_24_ForeachBinaryOpScalar_cu_86b9896c25multi_tensor_apply_kernelINS1_18TensorListMetadataILi2EEENS1_21BinaryOpScalarFunctorIN3c107complexIfEELi2ELi1ELi1EEEJSt4plusIS8_ES8_EEEvT_T0_DpT1_)
        /*02d8*/ 	.word	0x00000020


	//----- nvinfo : EIATTR_FRAME_SIZE
	.align		4
.L_151:
        /*02dc*/ 	.byte	0x04, 0x11
        /*02de*/ 	.short	(.L_153 - .L_152)
	.align		4
.L_152:
        /*02e0*/ 	.word	index@($__internal_108_$__cuda_sm20_div_u16)
        /*02e4*/ 	.word	0x00000000


	//----- nvinfo : EIATTR_FRAME_SIZE
	.align		4
.L_153:
        /*02e8*/ 	.byte	0x04, 0x11
        /*02ea*/ 	.short	(.L_155 - .L_154)
	.align		4
.L_154:
        /*02ec*/ 	.word	index@(_ZN2at6native57_GLOBAL__N__f3eca4a2_24_ForeachBinaryOpScalar_cu_86b9896c25multi_tensor_apply_kernelINS1_18TensorListMetadataILi2EEENS1_21BinaryOpScalarFunctorIN3c107complexIfEELi2ELi1ELi1EEEJSt4plusIS8_ES8_EEEvT_T0_DpT1_)
        /*02f0*/ 	.word	0x00000000


	//----- nvinfo : EIATTR_REGCOUNT
	.align		4
.L_155:
        /*02f4*/ 	.byte	0x04, 0x2f
        /*02f6*/ 	.short	(.L_157 - .L_156)
	.align		4
.L_156:
        /*02f8*/ 	.word	index@(_ZN2at6native57_GLOBAL__N__f3eca4a2_24_ForeachBinaryOpScalar_cu_86b9896c25multi_tensor_apply_kernelINS1_18TensorListMetadataILi2EEENS1_21BinaryOpScalarFunctorIbLi2ELi1ELi1EEEJSt4plusIbEbEEEvT_T0_DpT1_)
        /*02fc*/ 	.word	0x00000018


	//----- nvinfo : EIATTR_FRAME_SIZE
	.align		4
.L_157:
        /*0300*/ 	.byte	0x04, 0x11
        /*0302*/ 	.short	(.L_159 - .L_158)
	.align		4
.L_158:
        /*0304*/ 	.word	index@($__internal_107_$__cuda_sm20_div_u16)
        /*0308*/ 	.word	0x00000000


	//----- nvinfo : EIATTR_FRAME_SIZE
	.align		4
.L_159:
        /*030c*/ 	.byte	0x04, 0x11
        /*030e*/ 	.short	(.L_161 - .L_160)
	.align		4
.L_160:
        /*0310*/ 	.word	index@(_ZN2at6native57_GLOBAL__N__f3eca4a2_24_ForeachBinaryOpScalar_cu_86b9896c25multi_tensor_apply_kernelINS1_18TensorListMetadataILi2EEENS1_21BinaryOpScalarFunctorIbLi2ELi1ELi1EEEJSt4plusIbEbEEEvT_T0_DpT1_)
        /*0314*/ 	.word	0x00000000


	//----- nvinfo : EIATTR_REGCOUNT
	.align		4
.L_161:
        /*0318*/ 	.byte	0x04, 0x2f
        /*031a*/ 	.short	(.L_163 - .L_162)
	.align		4
.L_162:
        /*031c*/ 	.word	index@(_ZN2at6native57_GLOBAL__N__f3eca4a2_24_ForeachBinaryOpScalar_cu_86b9896c25multi_tensor_apply_kernelINS1_18TensorListMetadataILi2EEENS1_21BinaryOpScalarFunctorIN3c104HalfELi2ELi1ELi1EEEJSt4plusIfEfEEEvT_T0_DpT1_)
        /*0320*/ 	.word	0x0000001c


	//----- nvinfo : EIATTR_FRAME_SIZE
	.align		4
.L_163:
        /*0324*/ 	.byte	0x04, 0x11
        /*0326*/ 	.short	(.L_165 - .L_164)
	.align		4
.L_164:
        /*0328*/ 	.word	index@($__internal_106_$__cuda_sm20_div_u16)
        /*032c*/ 	.word	0x00000000


	//----- nvinfo : EIATTR_FRAME_SIZE
	.align		4
.L_165:
        /*0330*/ 	.byte	0x04, 0x11
        /*0332*/ 	.short	(.L_167 - .L_166)
	.align		4
.L_166:
        /*0334*/ 	.word	index@(_ZN2at6native57_GLOBAL__N__f3eca4a2_24_ForeachBinaryOpScalar_cu_86b9896c25multi_tensor_apply_kernelINS1_18TensorListMetadataILi2EEENS1_21BinaryOpScalarFunctorIN3c104HalfELi2ELi1ELi1EEEJSt4plusIfEfEEEvT_T0_DpT1_)
        /*0338*/ 	.word	0x00000000


	//----- nvinfo : EIATTR_REGCOUNT
	.align		4
.L_167:
        /*033c*/ 	.byte	0x04, 0x2f
        /*033e*/ 	.short	(.L_169 - .L_168)
	.align		4
.L_168:
        /*0340*/ 	.word	index@(_ZN2at6native57_GLOBAL__N__f3eca4a2_24_ForeachBinaryOpScalar_cu_86b9896c25multi_tensor_apply_kernelINS1_18TensorListMetadataILi2EEENS1_21BinaryOpScalarFunctorIN3c108BFloat16ELi2ELi1ELi1EEEJSt4plusIfEfEEEvT_T0_DpT1_)
        /*0344*/ 	.word	0x0000001c


	//----- nvinfo : EIATTR_FRAME_SIZE
	.align		4
.L_169:
        /*0348*/ 	.byte	0x04, 0x11
        /*034a*/ 	.short	(.L_171 - .L_170)
	.align		4
.L_170:
        /*034c*/ 	.word	index@($__internal_105_$__cuda_sm20_div_u16)
        /*0350*/ 	.word	0x00000000


	//----- nvinfo : EIATTR_FRAME_SIZE
	.align		4
.L_171:
        /*0354*/ 	.byte	0x04, 0x11
        /*0356*/ 	.short	(.L_173 - .L_172)
	.align		4
.L_172:
        /*0358*/ 	.word	index@(_ZN2at6native57_GLOBAL__N__f3eca4a2_24_ForeachBinaryOpScalar_cu_86b9896c25multi_tensor_apply_kernelINS1_18TensorListMetadataILi2EEENS1_21BinaryOpScalarFunctorIN3c108BFloat16ELi2ELi1ELi1EEEJSt4plusIfEfEEEvT_T0_DpT1_)
        /*035c*/ 	.word	0x00000000


	//----- nvinfo : EIATTR_REGCOUNT
	.align		4
.L_173:
        /*0360*/ 	.byte	0x04, 0x2f
        /*0362*/ 	.short	(.L_175 - .L_174)
	.align		4
.L_174:
        /*0364*/ 	.word	index@(_ZN2at6native57_GLOBAL__N__f3eca4a2_24_ForeachBinaryOpScalar_cu_86b9896c25multi_tensor_apply_kernelINS1_18TensorListMetadataILi1EEENS1_21BinaryOpScalarFunctorIhLi1ELi1ELi0EEEJSt10multipliesIhEhEEEvT_T0_DpT1_)
        /*0368*/ 	.word	0x0000001a


	//----- nvinfo : EIATTR_FRAME_SIZE
	.align		4
.L_175:
        /*036c*/ 	.byte	0x04, 0x11
        /*036e*/ 	.short	(.L_177 - .L_176)
	.align		4
.L_176:
        /*0370*/ 	.word	index@($__internal_104_$__cuda_sm20_div_u16)
        /*0374*/ 	.word	0x00000000


	//----- nvinfo : EIATTR_FRAME_SIZE
	.align		4
.L_177:
        /*0378*/ 	.byte	0x04, 0x11
        /*037a*/ 	.short	(.L_179 - .L_178)
	.align		4
.L_178:
        /*037c*/ 	.word	index@(_ZN2at6native57_GLOBAL__N__f3eca4a2_24_ForeachBinaryOpScalar_cu_86b9896c25multi_tensor_apply_kernelINS1_18TensorListMetadataILi1EEENS1_21BinaryOpScalarFunctorIhLi1ELi1ELi0EEEJSt10multipliesIhEhEEEvT_T0_DpT1_)
        /*0380*/ 	.word	0x00000000


	//----- nvinfo : EIATTR_REGCOUNT
	.align		4
.L_179:
        /*0384*/ 	.byte	0x04, 0x2f
        /*0386*/ 	.short	(.L_181 - .L_180)
	.align		4
.L_180:
        /*0388*/ 	.word	index@(_ZN2at6native57_GLOBAL__N__f3eca4a2_24_ForeachBinaryOpScalar_cu_86b9896c25multi_tensor_apply_kernelINS1_18TensorListMetadataILi1EEENS1_21BinaryOpScalarFunctorIaLi1ELi1ELi0EEEJSt10multipliesIaEaEEEvT_T0_DpT1_)
        /*038c*/ 	.word	0x00000018


	//----- nvinfo : EIATTR_FRAME_SIZE
	.align		4
.L_181:
        /*0390*/ 	.byte	0x04, 0x11
        /*0392*/ 	.short	(.L_183 - .L_182)
	.align		4
.L_182:
        /*0394*/ 	.word	index@($__internal_103_$__cuda_sm20_div_u16)
        /*0398*/ 	.word	0x00000000


	//----- nvinfo : EIATTR_FRAME_SIZE
	.align		4
.L_183:
        /*039c*/ 	.byte	0x04, 0x11
        /*039e*/ 	.short	(.L_185 - .L_184)
	.align		4
.L_184:
        /*03a0*/ 	.word	index@(_ZN2at6native57_GLOBAL__N__f3eca4a2_24_ForeachBinaryOpScalar_cu_86b9896c25multi_tensor_apply_kernelINS1_18TensorListMetadataILi1EEENS1_21BinaryOpScalarFunctorIaLi1ELi1ELi0EEEJSt10multipliesIaEaEEEvT_T0_DpT1_)
        /*03a4*/ 	.word	0x00000000


	//----- nvinfo : EIATTR_REGCOUNT
	.align		4
.L_185:
        /*03a8*/ 	.byte	0x04, 0x2f
        /*03aa*/ 	.short	(.L_187 - .L_186)
	.align		4
.L_186:
        /*03ac*/ 	.word	index@(_ZN2at6native57_GLOBAL__N__f3eca4a2_24_ForeachBinaryOpScalar_cu_86b9896c25multi_tensor_apply_kernelINS1_18TensorListMetadataILi1EEENS1_21BinaryOpScalarFunctorIiLi1ELi1ELi0EEEJSt10multipliesIiEiEEEvT_T0_DpT1_)
        /*03b0*/ 	.word	0x00000020


	//----- nvinfo : EIATTR_FRAME_SIZE
	.align		4
.L_187:
        /*03b4*/ 	.byte	0x04, 0x11
        /*03b6*/ 	.short	(.L_189 - .L_188)
	.align		4
.L_188:
        /*03b8*/ 	.word	index@($__internal_102_$__cuda_sm20_div_u16)
        /*03bc*/ 	.word	0x00000000


	//----- nvinfo : EIATTR_FRAME_SIZE
	.align		4
.L_189:
        /*03c0*/ 	.byte	0x04, 0x11
        /*03c2*/ 	.short	(.L_191 - .L_190)
	.align		4
.L_190:
        /*03c4*/ 	.word	index@(_ZN2at6native57_GLOBAL__N__f3eca4a2_24_ForeachBinaryOpScalar_cu_86b9896c25multi_tensor_apply_kernelINS1_18TensorListMetadataILi1EEENS1_21BinaryOpScalarFunctorIiLi1ELi1ELi0EEEJSt10multipliesIiEiEEEvT_T0_DpT1_)
        /*03c8*/ 	.word	0x00000000


	//----- nvinfo : EIATTR_REGCOUNT
	.align		4
.L_191:
        /*03cc*/ 	.byte	0x04, 0x2f
        /*03ce*/ 	.short	(.L_193 - .L_192)
	.align		4
.L_192:
        /*03d0*/ 	.word	index@(_ZN2at6native57_GLOBAL__N__f3eca4a2_24_ForeachBinaryOpScalar_cu_86b9896c25multi_tensor_apply_kernelINS1_18TensorListMetadataILi1EEENS1_21BinaryOpScalarFunctorIlLi1ELi1ELi0EEEJSt10multipliesIlElEEEvT_T0_DpT1_)
        /*03d4*/ 	.word	0x00000020


	//----- nvinfo : EIATTR_FRAME_SIZE
	.align		4
.L_193:
        /*03d8*/ 	.byte	0x04, 0x11
        /*03da*/ 	.short	(.L_195 - .L_194)
	.align		4
.L_194:
        /*03dc*/ 	.word	index@($__internal_101_$__cuda_sm20_div_u16)
        /*03e0*/ 	.word	0x00000000


	//----- nvinfo : EIATTR_FRAME_SIZE
	.align		4
.L_195:
        /*03e4*/ 	.byte	0x04, 0x11
        /*03e6*/ 	.short	(.L_197 - .L_196)
	.align		4
.L_196:
        /*03e8*/ 	.word	index@(_ZN2at6native57_GLOBAL__N__f3eca4a2_24_ForeachBinaryOpScalar_cu_86b9896c25multi_tensor_apply_kernelINS1_18TensorListMetadataILi1EEENS1_21BinaryOpScalarFunctorIlLi1ELi1ELi0EEEJSt10multipliesIlElEEEvT_T0_DpT1_)
        /*03ec*/ 	.word	0x00000000


	//----- nvinfo : EIATTR_REGCOUNT
	.align		4
.L_197:
        /*03f0*/ 	.byte	0x04, 0x2f
        /*03f2*/ 	.short	(.L_199 - .L_198)
	.align		4
.L_198:
        /*03f4*/ 	.word	index@(_ZN2at6native57_GLOBAL__N__f3eca4a2_24_ForeachBinaryOpScalar_cu_86b9896c25multi_tensor_apply_kernelINS1_18TensorListMetadataILi1EEENS1_21BinaryOpScalarFunctorIsLi1ELi1ELi0EEEJSt10multipliesIsEsEEEvT_T0_DpT1_)
        /*03f8*/ 	.word	0x0000001c


	//----- nvinfo : EIATTR_FRAME_SIZE
	.align		4
.L_199:
        /*03fc*/ 	.byte	0x04, 0x11
        /*03fe*/ 	.short	(.L_201 - .L_200)
	.align		4
.L_200:
        /*0400*/ 	.word	index@($__internal_100_$__cuda_sm20_div_u16)
        /*0404*/ 	.word	0x00000000


	//----- nvinfo : EIATTR_FRAME_SIZE
	.align		4
.L_201:
        /*0408*/ 	.byte	0x04, 0x11
        /*040a*/ 	.short	(.L_203 - .L_202)
	.align		4
.L_202:
        /*040c*/ 	.word	index@(_ZN2at6native57_GLOBAL__N__f3eca4a2_24_ForeachBinaryOpScalar_cu_86b9896c25multi_tensor_apply_kernelINS1_18TensorListMetadataILi1EEENS1_21BinaryOpScalarFunctorIsLi1ELi1ELi0EEEJSt10multipliesIsEsEEEvT_T0_DpT1_)
        /*0410*/ 	.word	0x00000000


	//----- nvinfo : EIATTR_REGCOUNT
	.align		4
.L_203:
        /*0414*/ 	.byte	0x04, 0x2f
        /*0416*/ 	.short	(.L_205 - .L_204)
	.align		4
.L_204:
        /*0418*/ 	.word	index@(_ZN2at6native57_GLOBAL__N__f3eca4a2_24_ForeachBinaryOpScalar_cu_86b9896c25multi_tensor_apply_kernelINS1_18TensorListMetadataILi1EEENS1_21BinaryOpScalarFunctorIdLi1ELi1ELi0EEEJSt10multipliesIdEdEEEvT_T0_DpT1_)
        /*041c*/ 	.word	0x00000020


	//----- nvinfo : EIATTR_FRAME_SIZE
	.align		4
.L_205:
        /*0420*/ 	.byte	0x04, 0x11
        /*0422*/ 	.short	(.L_207 - .L_206)
	.align		4
.L_206:
        /*0424*/ 	.word	index@($__internal_99_$__cuda_sm20_div_u16)
        /*0428*/ 	.word	0x00000000


	//----- nvinfo : EIATTR_FRAME_SIZE
	.align		4
.L_207:
        /*042c*/ 	.byte	0x04, 0x11
        /*042e*/ 	.short	(.L_209 - .L_208)
	.align		4
.L_208:
        /*0430*/ 	.word	index@(_ZN2at6native57_GLOBAL__N__f3eca4a2_24_ForeachBinaryOpScalar_cu_86b9896c25multi_tensor_apply_kernelINS1_18TensorListMetadataILi1EEENS1_21BinaryOpScalarFunctorIdLi1ELi1ELi0EEEJSt10multipliesIdEdEEEvT_T0_DpT1_)
        /*0434*/ 	.word	0x00000000


	//----- nvinfo : EIATTR_REGCOUNT
	.align		4
.L_209:
        /*0438*/ 	.byte	0x04, 0x2f
        /*043a*/ 	.short	(.L_211 - .L_210)
	.align		4
.L_210:
        /*043c*/ 	.word	index@(_ZN2at6native57_GLOBAL__N__f3eca4a2_24_ForeachBinaryOpScalar_cu_86b9896c25multi_tensor_apply_kernelINS1_18TensorListMetadataILi1EEENS1_21BinaryOpScalarFunctorIfLi1ELi1ELi0EEEJSt10multipliesIfEfEEEvT_T0_DpT1_)
        /*0440*/ 	.word	0x00000020


	//----- nvinfo : EIATTR_FRAME_SIZE
	.align		4
.L_211:
        /*0444*/ 	.byte	0x04, 0x11
        /*0446*/ 	.short	(.L_213 - .L_212)
	.align		4
.L_212:
        /*0448*/ 	.word	index@($__internal_98_$__cuda_sm20_div_u16)
        /*044c*/ 	.word	0x00000000


	//----- nvinfo : EIATTR_FRAME_SIZE
	.align		4
.L_213:
        /*0450*/ 	.byte	0x04, 0x11
        /*0452*/ 	.short	(.L_215 - .L_214)
	.align		4
.L_214:
        /*0454*/ 	.word	index@(_ZN2at6native57_GLOBAL__N__f3eca4a2_24_ForeachBinaryOpScalar_cu_86b9896c25multi_tensor_apply_kernelINS1_18TensorListMetadataILi1EEENS1_21BinaryOpScalarFunctorIfLi1ELi1ELi0EEEJSt10multipliesIfEfEEEvT_T0_DpT1_)
        /*0458*/ 	.word	0x00000000


	//----- nvinfo : EIATTR_REGCOUNT
	.align		4
.L_215:
        /*045c*/ 	.byte	0x04, 0x2f
        /*045e*/ 	.short	(.L_217 - .L_216)
	.align		4
.L_216:
        /*0460*/ 	.word	index@(_ZN2at6native57_GLOBAL__N__f3eca4a2_24_ForeachBinaryOpScalar_cu_86b9896c25multi_tensor_apply_kernelINS1_18TensorListMetadataILi1EEENS1_21BinaryOpScalarFunctorIN3c107complexIdEELi1ELi1ELi0EEEJSt10multipliesIS8_ES8_EEEvT_T0_DpT1_)
        /*0464*/ 	.word	0x00000020


	//----- nvinfo : EIATTR_FRAME_SIZE
	.align		4
.L_217:
        /*0468*/ 	.byte	0x04, 0x11
        /*046a*/ 	.short	(.L_219 - .L_218)
	.align		4
.L_218:
        /*046c*/ 	.word	index@(_ZN2at6native57_GLOBAL__N__f3eca4a2_24_ForeachBinaryOpScalar_cu_86b9896c25multi_tensor_apply_kernelINS1_18TensorListMetadataILi1EEENS1_21BinaryOpScalarFunctorIN3c107complexIdEELi1ELi1ELi0EEEJSt10multipliesIS8_ES8_EEEvT_T0_DpT1_)
        /*0470*/ 	.word	0x00000000


	//----- nvinfo : EIATTR_REGCOUNT
	.align		4
.L_219:
        /*0474*/ 	.byte	0x04, 0x2f
        /*0476*/ 	.short	(.L_221 - .L_220)
	.align		4
.L_220:
        /*0478*/ 	.word	index@(_ZN2at6native57_GLOBAL__N__f3eca4a2_24_ForeachBinaryOpScalar_cu_86b9896c25multi_tensor_apply_kernelINS1_18TensorListMetadataILi1EEENS1_21BinaryOpScalarFunctorIN3c107complexIfEELi1ELi1ELi0EEEJSt10multipliesIS8_ES8_EEEvT_T0_DpT1_)
        /*047c*/ 	.word	0x0000001c


	//----- nvinfo : EIATTR_FRAME_SIZE
	.align		4
.L_221:
        /*0480*/ 	.byte	0x04, 0x11
        /*0482*/ 	.short	(.L_223 - .L_222)
	.align		4
.L_222:
        /*0484*/ 	.word	index@(_ZN2at6native57_GLOBAL__N__f3eca4a2_24_ForeachBinaryOpScalar_cu_86b9896c25multi_tensor_apply_kernelINS1_18TensorListMetadataILi1EEENS1_21BinaryOpScalarFunctorIN3c107complexIfEELi1ELi1ELi0EEEJSt10multipliesIS8_ES8_EEEvT_T0_DpT1_)
        /*0488*/ 	.word	0x00000000


	//----- nvinfo : EIATTR_REGCOUNT
	.align		4
.L_223:
        /*048c*/ 	.byte	0x04, 0x2f
        /*048e*/ 	.short	(.L_225 - .L_224)
	.align		4
.L_224:
        /*0490*/ 	.word	index@(_ZN2at6native57_GLOBAL__N__f3eca4a2_24_ForeachBinaryOpScalar_cu_86b9896c25multi_tensor_apply_kernelINS1_18TensorListMetadataILi1EEENS1_21BinaryOpScalarFunctorIbLi1ELi1ELi0EEEJSt10multipliesIbEbEEEvT_T0_DpT1_)
        /*0494*/ 	.word	0x00000016


	//----- nvinfo : EIATTR_FRAME_SIZE
	.align		4
.L_225:
        /*0498*/ 	.byte	0x04, 0x11
        /*049a*/ 	.short	(.L_227 - .L_226)
	.align		4
.L_226:
        /*049c*/ 	.word	index@($__internal_97_$__cuda_sm20_div_u16)
        /*04a0*/ 	.word	0x00000000


	//----- nvinfo : EIATTR_FRAME_SIZE
	.align		4
.L_227:
        /*04a4*/ 	.byte	0x04, 0x11
        /*04a6*/ 	.short	(.L_229 - .L_228)
	.align		4
.L_228:
        /*04a8*/ 	.word	index@(_ZN2at6native57_GLOBAL__N__f3eca4a2_24_ForeachBinaryOpScalar_cu_86b9896c25multi_tensor_apply_kernelINS1_18TensorListMetadataILi1EEENS1_21BinaryOpScalarFunctorIbLi1ELi1ELi0EEEJSt10multipliesIbEbEEEvT_T0_DpT1_)
        /*04ac*/ 	.word	0x00000000


	//----- nvinfo : EIATTR_REGCOUNT
	.align		4
.L_229:
        /*04b0*/ 	.byte	0x04, 0x2f
        /*04b2*/ 	.short	(.L_231 - .L_230)
	.align		4
.L_230:
        /*04b4*/ 	.word	index@(_ZN2at6native57_GLOBAL__N__f3eca4a2_24_ForeachBinaryOpScalar_cu_86b9896c25multi_tensor_apply_kernelINS1_18TensorListMetadataILi1EEENS1_21BinaryOpScalarFunctorIN3c104HalfELi1ELi1ELi0EEEJSt10multipliesIfEfEEEvT_T0_DpT1_)
        /*04b8*/ 	.word	0x00000019


	//----- nvinfo : EIATTR_FRAME_SIZE
	.align		4
.L_231:
        /*04bc*/ 	.byte	0x04, 0x11
        /*04be*/ 	.short	(.L_233 - .L_232)
	.align		4
.L_232:
        /*04c0*/ 	.word	index@($__internal_96_$__cuda_sm20_div_u16)
        /*04c4*/ 	.word	0x00000000


	//----- nvinfo : EIATTR_FRAME_SIZE
	.align		4
.L_233:
        /*04c8*/ 	.byte	0x04, 0x11
        /*04ca*/ 	.short	(.L_235 - .L_234)
	.align		4
.L_234:
        /*04cc*/ 	.word	index@(_ZN2at6native57_GLOBAL__N__f3eca4a2_24_ForeachBinaryOpScalar_cu_86b9896c25multi_tensor_apply_kernelINS1_18TensorListMetadataILi1EEENS1_21BinaryOpScalarFunctorIN3c104HalfELi1ELi1ELi0EEEJSt10multipliesIfEfEEEvT_T0_DpT1_)
        /*04d0*/ 	.word	0x00000000


	//----- nvinfo : EIATTR_REGCOUNT
	.align		4
.L_235:
        /*04d4*/ 	.byte	0x04, 0x2f
        /*04d6*/ 	.short	(.L_237 - .L_236)
	.align		4
.L_236:
        /*04d8*/ 	.word	index@(_ZN2at6native57_GLOBAL__N__f3eca4a2_24_ForeachBinaryOpScalar_cu_86b9896c25multi_tensor_apply_kernelINS1_18TensorListMetadataILi1EEENS1_21BinaryOpScalarFunctorIN3c108BFloat16ELi1ELi1ELi0EEEJSt10multipliesIfEfEEEvT_T0_DpT1_)
        /*04dc*/ 	.word	0x00000019


	//----- nvinfo : EIATTR_FRAME_SIZE
	.align		4
.L_237:
        /*04e0*/ 	.byte	0x04, 0x11
        /*04e2*/ 	.short	(.L_239 - .L_238)
	.align		4
.L_238:
        /*04e4*/ 	.word	index@($__internal_95_$__cuda_sm20_div_u16)
        /*04e8*/ 	.word	0x00000000


	//----- nvinfo : EIATTR_FRAME_SIZE
	.align		4
.L_239:
        /*04ec*/ 	.byte	0x04, 0x11
        /*04ee*/ 	.short	(.L_241 - .L_240)
	.align		4
.L_240:
        /*04f0*/ 	.word	index@(_ZN2at6native57_GLOBAL__N__f3eca4a2_24_ForeachBinaryOpScalar_cu_86b9896c25multi_tensor_apply_kernelINS1_18TensorListMetadataILi1EEENS1_21BinaryOpScalarFunctorIN3c108BFloat16ELi1ELi1ELi0EEEJSt10multipliesIfEfEEEvT_T0_DpT1_)
        /*04f4*/ 	.word	0x00000000


	//----- nvinfo : EIATTR_REGCOUNT
	.align		4
.L_241:
        /*04f8*/ 	.byte	0x04, 0x2f
        /*04fa*/ 	.short	(.L_243 - .L_242)
	.align		4
.L_242:
        /*04fc*/ 	.word	index@(_ZN2at6native57_GLOBAL__N__f3eca4a2_24_ForeachBinaryOpScalar_cu_86b9896c25multi_tensor_apply_kernelINS1_18TensorListMetadataILi2EEENS1_21BinaryOpScalarFunctorIhLi2ELi1ELi1EEEJSt10multipliesIhEhEEEvT_T0_DpT1_)
        /*0500*/ 	.word	0x00000017


	//----- nvinfo : EIATTR_FRAME_SIZE
	.align		4
.L_243:
        /*0504*/ 	.byte	0x04, 0x11
        /*0506*/ 	.short	(.L_245 - .L_244)
	.align		4
.L_244:
        /*0508*/ 	.word	index@($__internal_94_$__cuda_sm20_div_u16)
        /*050c*/ 	.word	0x00000000


	//----- nvinfo : EIATTR_FRAME_SIZE
	.align		4
.L_245:
        /*0510*/ 	.byte	0x04, 0x11
        /*0512*/ 	.short	(.L_247 - .L_246)
	.align		4
.L_246:
        /*0514*/ 	.word	index@(_ZN2at6native57_GLOBAL__N__f3eca4a2_24_ForeachBinaryOpScalar_cu_86b9896c25multi_tensor_apply_kernelINS1_18TensorListMetadataILi2EEENS1_21BinaryOpScalarFunctorIhLi2ELi1ELi1EEEJSt10multipliesIhEhEEEvT_T0_DpT1_)
        /*0518*/ 	.word	0x00000000


	//----- nvinfo : EIATTR_REGCOUNT
	.align		4
.L_247:
        /*051c*/ 	.byte	0x04, 0x2f
        /*051e*/ 	.short	(.L_249 - .L_248)
	.align		4
.L_248:
        /*0520*/ 	.word	index@(_ZN2at6native57_GLOBAL__N__f3eca4a2_24_ForeachBinaryOpScalar_cu_86b9896c25multi_tensor_apply_kernelINS1_18TensorListMetadataILi2EEENS1_21BinaryOpScalarFunctorIaLi2ELi1ELi1EEEJSt10multipliesIaEaEEEvT_T0_DpT1_)
        /*0524*/ 	.word	0x00000017


	//----- nvinfo : EIATTR_FRAME_SIZE
	.align		4
.L_249:
        /*0528*/ 	.byte	0x04, 0x11
        /*052a*/ 	.short	(.L_251 - .L_250)
	.align		4
.L_250:
        /*052c*/ 	.word	index@($__internal_93_$__cuda_sm20_div_u16)
        /*0530*/ 	.word	0x00000000


	//----- nvinfo : EIATTR_FRAME_SIZE
	.align		4
.L_251:
        /*0534*/ 	.byte	0x04, 0x11
        /*0536*/ 	.short	(.L_253 - .L_252)
	.align		4
.L_252:
        /*0538*/ 	.word	index@(_ZN2at6native57_GLOBAL__N__f3eca4a2_24_ForeachBinaryOpScalar_cu_86b9896c25multi_tensor_apply_kernelINS1_18TensorListMetadataILi2EEENS1_21BinaryOpScalarFunctorIaLi2ELi1ELi1EEEJSt10multipliesIaEaEEEvT_T0_DpT1_)
        /*053c*/ 	.word	0x00000000


	//----- nvinfo : EIATTR_REGCOUNT
	.align		4
.L_253:
        /*0540*/ 	.byte	0x04, 0x2f
        /*0542*/ 	.short	(.L_255 - .L_254)
	.align		4
.L_254:
        /*0544*/ 	.word	index@(_ZN2at6native57_GLOBAL__N__f3eca4a2_24_ForeachBinaryOpScalar_cu_86b9896c25multi_tensor_apply_kernelINS1_18TensorListMetadataILi2EEENS1_21BinaryOpScalarFunctorIiLi2ELi1ELi1EEEJSt10multipliesIiEiEEEvT_T0_DpT1_)
        /*0548*/ 	.word	0x0000001f


	//----- nvinfo : EIATTR_FRAME_SIZE
	.align		4
.L_255:
        /*054c*/ 	.byte	0x04, 0x11
        /*054e*/ 	.short	(.L_257 - .L_256)
	.align		4
.L_256:
        /*0550*/ 	.word	index@($__internal_92_$__cuda_sm20_div_u16)
        /*0554*/ 	.word	0x00000000


	//----- nvinfo : EIATTR_FRAME_SIZE
	.align		4
.L_257:
        /*0558*/ 	.byte	0x04, 0x11
        /*055a*/ 	.short	(.L_259 - .L_258)
	.align		4
.L_258:
        /*055c*/ 	.word	index@(_ZN2at6native57_GLOBAL__N__f3eca4a2_24_ForeachBinaryOpScalar_cu_86b9896c25multi_tensor_apply_kernelINS1_18TensorListMetadataILi2EEENS1_21BinaryOpScalarFunctorIiLi2ELi1ELi1EEEJSt10multipliesIiEiEEEvT_T0_DpT1_)
        /*0560*/ 	.word	0x00000000


	//----- nvinfo : EIATTR_REGCOUNT
	.align		4
.L_259:
        /*0564*/ 	.byte	0x04, 0x2f
        /*0566*/ 	.short	(.L_261 - .L_260)
	.align		4
.L_260:
        /*0568*/ 	.word	index@(_ZN2at6native57_GLOBAL__N__f3eca4a2_24_ForeachBinaryOpScalar_cu_86b9896c25multi_tensor_apply_kernelINS1_18TensorListMetadataILi2EEENS1_21BinaryOpScalarFunctorIlLi2ELi1ELi1EEEJSt10multipliesIlElEEEvT_T0_DpT1_)
        /*056c*/ 	.word	0x00000020


	//----- nvinfo : EIATTR_FRAME_SIZE
	.align		4
.L_261:
        /*0570*/ 	.byte	0x04, 0x11
        /*0572*/ 	.short	(.L_263 - .L_262)
	.align		4
.L_262:
        /*0574*/ 	.word	index@($__internal_91_$__cuda_sm20_div_u16)
        /*0578*/ 	.word	0x00000000


	//----- nvinfo : EIATTR_FRAME_SIZE
	.align		4
.L_263:
        /*057c*/ 	.byte	0x04, 0x11
        /*057e*/ 	.short	(.L_265 - .L_264)
	.align		4
.L_264:
        /*0580*/ 	.word	index@(_ZN2at6native57_GLOBAL__N__f3eca4a2_24_ForeachBinaryOpScalar_cu_86b9896c25multi_tensor_apply_kernelINS1_18TensorListMetadataILi2EEENS1_21BinaryOpScalarFunctorIlLi2ELi1ELi1EEEJSt10multipliesIlElEEEvT_T0_DpT1_)
        /*0584*/ 	.word	0x00000000


	//----- nvinfo : EIATTR_REGCOUNT
	.align		4
.L_265:
        /*0588*/ 	.byte	0x04, 0x2f
        /*058a*/ 	.short	(.L_267 - .L_266)
	.align		4
.L_266:
        /*058c*/ 	.word	index@(_ZN2at6native57_GLOBAL__N__f3eca4a2_24_ForeachBinaryOpScalar_cu_86b9896c25multi_tensor_apply_kernelINS1_18TensorListMetadataILi2EEENS1_21BinaryOpScalarFunctorIsLi2ELi1ELi1EEEJSt10multipliesIsEsEEEvT_T0_DpT1_)
        /*0590*/ 	.word	0x0000001e


	//----- nvinfo : EIATTR_FRAME_SIZE
	.align		4
.L_267:
        /*0594*/ 	.byte	0x04, 0x11
        /*0596*/ 	.short	(.L_269 - .L_268)
	.align		4
.L_268:
        /*0598*/ 	.word	index@($__internal_90_$__cuda_sm20_div_u16)
        /*059c*/ 	.word	0x00000000


	//----- nvinfo : EIATTR_FRAME_SIZE
	.align		4
.L_269:
        /*05a0*/ 	.byte	0x04, 0x11
        /*05a2*/ 	.short	(.L_271 - .L_270)
	.align		4
.L_270:
        /*05a4*/ 	.word	index@(_ZN2at6native57_GLOBAL__N__f3eca4a2_24_ForeachBinaryOpScalar_cu_86b9896c25multi_tensor_apply_kernelINS1_18TensorListMetadataILi2EEENS1_21BinaryOpScalarFunctorIsLi2ELi1ELi1EEEJSt10multipliesIsEsEEEvT_T0_DpT1_)
        /*05a8*/ 	.word	0x00000000


	//----- nvinfo : EIATTR_REGCOUNT
	.align		4
.L_271:
        /*05ac*/ 	.byte	0x04, 0x2f
        /*05ae*/ 	.short	(.L_273 - .L_272)
	.align		4
.L_272:
        /*05b0*/ 	.word	index@(_ZN2at6native57_GLOBAL__N__f3eca4a2_24_ForeachBinaryOpScalar_cu_86b9896c25multi_tensor_apply_kernelINS1_18TensorListMetadataILi2EEENS1_21BinaryOpScalarFunctorIdLi2ELi1ELi1EEEJSt10multipliesIdEdEEEvT_T0_DpT1_)
        /*05b4*/ 	.word	0x00000020


	//----- nvinfo : EIATTR_FRAME_SIZE
	.align		4
.L_273:
        /*05b8*/ 	.byte	0x04, 0x11
        /*05ba*/ 	.short	(.L_275 - .L_274)
	.align		4
.L_274:
        /*05bc*/ 	.word	index@($__internal_89_$__cuda_sm20_div_u16)
        /*05c0*/ 	.word	0x00000000


	//----- nvinfo : EIATTR_FRAME_SIZE
	.align		4
.L_275:
        /*05c4*/ 	.byte	0x04, 0x11
        /*05c6*/ 	.short	(.L_277 - .L_276)
	.align		4
.L_276:
        /*05c8*/ 	.word	index@(_ZN2at6native57_GLOBAL__N__f3eca4a2_24_ForeachBinaryOpScalar_cu_86b9896c25multi_tensor_apply_kernelINS1_18TensorListMetadataILi2EEENS1_21BinaryOpScalarFunctorIdLi2ELi1ELi1EEEJSt10multipliesIdEdEEEvT_T0_DpT1_)
        /*05cc*/ 	.word	0x00000000


	//----- nvinfo : EIATTR_REGCOUNT
	.align		4
.L_277:
        /*05d0*/ 	.byte	0x04, 0x2f
        /*05d2*/ 	.short	(.L_279 - .L_278)
	.align		4
.L_278:
        /*05d4*/ 	.word	index@(_ZN2at6native57_GLOBAL__N__f3eca4a2_24_ForeachBinaryOpScalar_cu_86b9896c25multi_tensor_apply_kernelINS1_18TensorListMetadataILi2EEENS1_21BinaryOpScalarFunctorIfLi2ELi1ELi1EEEJSt10multipliesIfEfEEEvT_T0_DpT1_)
        /*05d8*/ 	.word	0x0000001f


	//----- nvinfo : EIATTR_FRAME_SIZE
	.align		4
.L_279:
        /*05dc*/ 	.byte	0x04, 0x11
        /*05de*/ 	.short	(.L_281 - .L_280)
	.align		4
.L_280:
        /*05e0*/ 	.word	index@($__internal_88_$__cuda_sm20_div_u16)
        /*05e4*/ 	.word	0x00000000


	//----- nvinfo : EIATTR_FRAME_SIZE
	.align		4
.L_281:
        /*05e8*/ 	.byte	0x04, 0x11
        /*05ea*/ 	.short	(.L_283 - .L_282)
	.align		4
.L_282:
        /*05ec*/ 	.word	index@(_ZN2at6native57_GLOBAL__N__f3eca4a2_24_ForeachBinaryOpScalar_cu_86b9896c25multi_tensor_apply_kernelINS1_18TensorListMetadataILi2EEENS1_21BinaryOpScalarFunctorIfLi2ELi1ELi1EEEJSt10multipliesIfEfEEEvT_T0_DpT1_)
        /*05f0*/ 	.word	0x00000000


	//----- nvinfo : EIATTR_REGCOUNT
	.align		4
.L_283:
        /*05f4*/ 	.byte	0x04, 0x2f
        /*05f6*/ 	.short	(.L_285 - .L_284)
	.align		4
.L_284:
        /*05f8*/ 	.word	index@(_ZN2at6native57_GLOBAL__N__f3eca4a2_24_ForeachBinaryOpScalar_cu_86b9896c25multi_tensor_apply_kernelINS1_18TensorListMetadataILi2EEENS1_21BinaryOpScalarFunctorIN3c107complexIdEELi2ELi1ELi1EEEJSt10multipliesIS8_ES8_EEEvT_T0_DpT1_)
        /*05fc*/ 	.word	0x00000020


	//----- nvinfo : EIATTR_FRAME_SIZE
	.align		4
.L_285:
        /*0600*/ 	.byte	0x04, 0x11
        /*0602*/ 	.short	(.L_287 - .L_286)
	.align		4
.L_286:
        /*0604*/ 	.word	index@(_ZN2at6native57_GLOBAL__N__f3eca4a2_24_ForeachBinaryOpScalar_cu_86b9896c25multi_tensor_apply_kernelINS1_18TensorListMetadataILi2EEENS1_21BinaryOpScalarFunctorIN3c107complexIdEELi2ELi1ELi1EEEJSt10multipliesIS8_ES8_EEEvT_T0_DpT1_)
        /*0608*/ 	.word	0x00000000


	//----- nvinfo : EIATTR_REGCOUNT
	.align		4
.L_287:
        /*060c*/ 	.byte	0x04, 0x2f
        /*060e*/ 	.short	(.L_289 - .L_288)
	.align		4
.L_288:
        /*0610*/ 	.word	index@(_ZN2at6native57_GLOBAL__N__f3eca4a2_24_ForeachBinaryOpScalar_cu_86b9896c25multi_tensor_apply_kernelINS1_18TensorListMetadataILi2EEENS1_21BinaryOpScalarFunctorIN3c107complexIfEELi2ELi1ELi1EEEJSt10multipliesIS8_ES8_EEEvT_T0_DpT1_)
        /*0614*/ 	.word	0x00000020


	//----- nvinfo : EIATTR_FRAME_SIZE
	.align		4
.L_289:
        /*0618*/ 	.byte	0x04, 0x11
        /*061a*/ 	.short	(.L_291 - .L_290)
	.align		4
.L_290:
        /*061c*/ 	.word	index@(_ZN2at6native57_GLOBAL__N__f3eca4a2_24_ForeachBinaryOpScalar_cu_86b9896c25multi_tensor_apply_kernelINS1_18TensorListMetadataILi2EEENS1_21BinaryOpScalarFunctorIN3c107complexIfEELi2ELi1ELi1EEEJSt10multipliesIS8_ES8_EEEvT_T0_DpT1_)
        /*0620*/ 	.word	0x00000000


	//----- nvinfo : EIATTR_REGCOUNT
	.align		4
.L_291:
        /*0624*/ 	.byte	0x04, 0x2f
        /*0626*/ 	.short	(.L_293 - .L_292)
	.align		4
.L_292:
        /*0628*/ 	.word	index@(_ZN2at6native57_GLOBAL__N__f3eca4a2_24_ForeachBinaryOpScalar_cu_86b9896c25multi_tensor_apply_kernelINS1_18TensorListMetadataILi2EEENS1_21BinaryOpScalarFunctorIbLi2ELi1ELi1EEEJSt10multipliesIbEbEEEvT_T0_DpT1_)
        /*062c*/ 	.word	0x00000016


	//----- nvinfo : EIATTR_FRAME_SIZE
	.align		4
.L_293:
        /*0630*/ 	.byte	0x04, 0x11
        /*0632*/ 	.short	(.L_295 - .L_294)
	.align		4
.L_294:
        /*0634*/ 	.word	index@($__internal_87_$__cuda_sm20_div_u16)
        /*0638*/ 	.word	0x00000000


	//----- nvinfo : EIATTR_FRAME_SIZE
	.align		4
.L_295:
        /*063c*/ 	.byte	0x04, 0x11
        /*063e*/ 	.short	(.L_297 - .L_296)
	.align		4
.L_296:
        /*0640*/ 	.word	index@(_ZN2at6native57_GLOBAL__N__f3eca4a2_24_ForeachBinaryOpScalar_cu_86b9896c25multi_tensor_apply_kernelINS1_18TensorListMetadataILi2EEENS1_21BinaryOpScalarFunctorIbLi2ELi1ELi1EEEJSt10multipliesIbEbEEEvT_T0_DpT1_)
        /*0644*/ 	.word	0x00000000


	//----- nvinfo : EIATTR_REGCOUNT
	.align		4
.L_297:
        /*0648*/ 	.byte	0x04, 0x2f
        /*064a*/ 	.short	(.L_299 - .L_298)
	.align		4
.L_298:
        /*064c*/ 	.word	index@(_ZN2at6native57_GLOBAL__N__f3eca4a2_24_ForeachBinaryOpScalar_cu_86b9896c25multi_tensor_apply_kernelINS1_18TensorListMetadataILi2EEENS1_21BinaryOpScalarFunctorIN3c104HalfELi2ELi1ELi1EEEJSt10multipliesIfEfEEEvT_T0_DpT1_)
        /*0650*/ 	.word	0x0000001c


	//----- nvinfo : EIATTR_FRAME_SIZE
	.align		4
.L_299:
        /*0654*/ 	.byte	0x04, 0x11
        /*0656*/ 	.short	(.L_301 - .L_300)
	.align		4
.L_300:
        /*0658*/ 	.word	index@($__internal_86_$__cuda_sm20_div_u16)
        /*065c*/ 	.word	0x00000000


	//----- nvinfo : EIATTR_FRAME_SIZE
	.align		4
.L_301:
        /*0660*/ 	.byte	0x04, 0x11
        /*0662*/ 	.short	(.L_303 - .L_302)
	.align		4
.L_302:
        /*0664*/ 	.word	index@(_ZN2at6native57_GLOBAL__N__f3eca4a2_24_ForeachBinaryOpScalar_cu_86b9896c25multi_tensor_apply_kernelINS1_18TensorListMetadataILi2EEENS1_21BinaryOpScalarFunctorIN3c104HalfELi2ELi1ELi1EEEJSt10multipliesIfEfEEEvT_T0_DpT1_)
        /*0668*/ 	.word	0x00000000


	//----- nvinfo : EIATTR_REGCOUNT
	.align		4
.L_303:
        /*066c*/ 	.byte	0x04, 0x2f
        /*066e*/ 	.short	(.L_305 - .L_304)
	.align		4
.L_304:
        /*0670*/ 	.word	index@(_ZN2at6native57_GLOBAL__N__f3eca4a2_24_ForeachBinaryOpScalar_cu_86b9896c25multi_tensor_apply_kernelINS1_18TensorListMetadataILi2EEENS1_21BinaryOpScalarFunctorIN3c108BFloat16ELi2ELi1ELi1EEEJSt10multipliesIfEfEEEvT_T0_DpT1_)
        /*0674*/ 	.word	0x0000001c


	//----- nvinfo : EIATTR_FRAME_SIZE
	.align		4
.L_305:
        /*0678*/ 	.byte	0x04, 0x11
        /*067a*/ 	.short	(.L_307 - .L_306)
	.align		4
.L_306:
        /*067c*/ 	.word	index@($__internal_85_$__cuda_sm20_div_u16)
        /*0680*/ 	.word	0x00000000


	//----- nvinfo : EIATTR_FRAME_SIZE
	.align		4
.L_307:
        /*0684*/ 	.byte	0x04, 0x11
        /*0686*/ 	.short	(.L_309 - .L_308)
	.align		4
.L_308:
        /*0688*/ 	.word	index@(_ZN2at6native57_GLOBAL__N__f3eca4a2_24_ForeachBinaryOpScalar_cu_86b9896c25multi_tensor_apply_kernelINS1_18TensorListMetadataILi2EEENS1_21BinaryOpScalarFunctorIN3c108BFloat16ELi2ELi1ELi1EEEJSt10multipliesIfEfEEEvT_T0_DpT1_)
        /*068c*/ 	.word	0x00000000


	//----- nvinfo : EIATTR_REGCOUNT
	.align		4
.L_309:
        /*0690*/ 	.byte	0x04, 0x2f
        /*0692*/ 	.short	(.L_311 - .L_310)
	.align		4
.L_310:
        /*0694*/ 	.word	index@(_ZN2at6native57_GLOBAL__N__f3eca4a2_24_ForeachBinaryOpScalar_cu_86b9896c25multi_tensor_apply_kernelINS1_18TensorListMetadataILi1EEENS1_21BinaryOpScalarFunctorIhLi1ELi1ELi0EEEJNS1_13power_functorIhEEhEEEvT_T0_DpT1_)
        /*0698*/ 	.word	0x0000001c


	//----- nvinfo : EIATTR_FRAME_SIZE
	.align		4
.L_311:
        /*069c*/ 	.byte	0x04, 0x11
        /*069e*/ 	.short	(.L_313 - .L_312)
	.align		4
.L_312:
        /*06a0*/ 	.word	index@($__internal_84_$__cuda_sm20_div_u16)
        /*06a4*/ 	.word	0x00000000


	//----- nvinfo : EIATTR_FRAME_SIZE
	.align		4
.L_313:
        /*06a8*/ 	.byte	0x04, 0x11
        /*06aa*/ 	.short	(.L_315 - .L_314)
	.align		4
.L_314:
        /*06ac*/ 	.word	index@(_ZN2at6native57_GLOBAL__N__f3eca4a2_24_ForeachBinaryOpScalar_cu_86b9896c25multi_tensor_apply_kernelINS1_18TensorListMetadataILi1EEENS1_21BinaryOpScalarFunctorIhLi1ELi1ELi0EEEJNS1_13power_functorIhEEhEEEvT_T0_DpT1_)
        /*06b0*/ 	.word	0x00000000


	//----- nvinfo : EIATTR_REGCOUNT
	.align		4
.L_315:
        /*06b4*/ 	.byte	0x04, 0x2f
        /*06b6*/ 	.short	(.L_317 - .L_316)
	.align		4
.L_316:
        /*06b8*/ 	.word	index@(_ZN2at6native57_GLOBAL__N__f3eca4a2_24_ForeachBinaryOpScalar_cu_86b9896c25multi_tensor_apply_kernelINS1_18TensorListMetadataILi1EEENS1_21BinaryOpScalarFunctorIaLi1ELi1ELi0EEEJNS1_13power_functorIaEEaEEEvT_T0_DpT1_)
        /*06bc*/ 	.word	0x0000001c


	//----- nvinfo : EIATTR_FRAME_SIZE
	.align		4
.L_317:
        /*06c0*/ 	.byte	0x04, 0x11
        /*06c2*/ 	.short	(.L_319 - .L_318)
	.align		4
.L_318:
        /*06c4*/ 	.word	index@($__internal_83_$__cuda_sm20_div_u16)
        /*06c8*/ 	.word	0x00000000


	//----- nvinfo : EIATTR_FRAME_SIZE
	.align		4
.L_319:
        /*06cc*/ 	.byte	0x04, 0x11
        /*06ce*/ 	.short	(.L_321 - .L_320)
	.align		4
.L_320:
        /*06d0*/ 	.word	index@(_ZN2at6native57_GLOBAL__N__f3eca4a2_24_ForeachBinaryOpScalar_cu_86b9896c25multi_tensor_apply_kernelINS1_18TensorListMetadataILi1EEENS1_21BinaryOpScalarFunctorIaLi1ELi1ELi0EEEJNS1_13power_functorIaEEaEEEvT_T0_DpT1_)
        /*06d4*/ 	.word	0x00000000


	//----- nvinfo : EIATTR_REGCOUNT
	.align		4
.L_321:
        /*06d8*/ 	.byte	0x04, 0x2f
        /*06da*/ 	.short	(.L_323 - .L_322)
	.align		4
.L_322:
        /*06dc*/ 	.word	index@(_ZN2at6native57_GLOBAL__N__f3eca4a2_24_ForeachBinaryOpScalar_cu_86b9896c25multi_tensor_apply_kernelINS1_18TensorListMetadataILi1EEENS1_21BinaryOpScalarFunctorIiLi1ELi1ELi0EEEJNS1_13power_functorIiEEiEEEvT_T0_DpT1_)
        /*06e0*/ 	.word	0x0000001c


	//----- nvinfo : EIATTR_FRAME_SIZE
	.align		4
.L_323:
        /*06e4*/ 	.byte	0x04, 0x11
        /*06e6*/ 	.short	(.L_325 - .L_324)
	.align		4
.L_324:
        /*06e8*/ 	.word	index@($__internal_82_$__cuda_sm20_div_u16)
        /*06ec*/ 	.word	0x00000000


	//----- nvinfo : EIATTR_FRAME_SIZE
	.align		4
.L_325:
        /*06f0*/ 	.byte	0x04, 0x11
        /*06f2*/ 	.short	(.L_327 - .L_326)
	.align		4
.L_326:
        /*06f4*/ 	.word	index@(_ZN2at6native57_GLOBAL__N__f3eca4a2_24_ForeachBinaryOpScalar_cu_86b9896c25multi_tensor_apply_kernelINS1_18TensorListMetadataILi1EEENS1_21BinaryOpScalarFunctorIiLi1ELi1ELi0EEEJNS1_13power_functorIiEEiEEEvT_T0_DpT1_)
        /*06f8*/ 	.word	0x00000000


	//----- nvinfo : EIATTR_REGCOUNT
	.align		4
.L_327:
        /*06fc*/ 	.byte	0x04, 0x2f
        /*06fe*/ 	.short	(.L_329 - .L_328)
	.align		4
.L_328:
        /*0700*/ 	.word	index@(_ZN2at6native57_GLOBAL__N__f3eca4a2_24_ForeachBinaryOpScalar_cu_86b9896c25multi_tensor_apply_kernelINS1_18TensorListMetadataILi1EEENS1_21BinaryOpScalarFunctorIlLi1ELi1ELi0EEEJNS1_13power_functorIlEElEEEvT_T0_DpT1_)
        /*0704*/ 	.word	0x0000001c


	//----- nvinfo : EIATTR_FRAME_SIZE
	.align		4
.L_329:
        /*0708*/ 	.byte	0x04, 0x11
        /*070a*/ 	.short	(.L_331 - .L_330)
	.align		4
.L_330:
        /*070c*/ 	.word	index@($__internal_81_$__cuda_sm20_div_u16)
        /*0710*/ 	.word	0x00000000


	//----- nvinfo : EIATTR_FRAME_SIZE
	.align		4
.L_331:
        /*0714*/ 	.byte	0x04, 0x11
        /*0716*/ 	.short	(.L_333 - .L_332)
	.align		4
.L_332:
        /*0718*/ 	.word	index@(_ZN2at6native57_GLOBAL__N__f3eca4a2_24_ForeachBinaryOpScalar_cu_86b9896c25multi_tensor_apply_kernelINS1_18TensorListMetadataILi1EEENS1_21BinaryOpScalarFunctorIlLi1ELi1ELi0EEEJNS1_13power_functorIlEElEEEvT_T0_DpT1_)
        /*071c*/ 	.word	0x00000000


	//----- nvinfo : EIATTR_REGCOUNT
	.align		4
.L_333:
        /*0720*/ 	.byte	0x04, 0x2f
        /*0722*/ 	.short	(.L_335 - .L_334)
	.align		4
.L_334:
        /*0724*/ 	.word	index@(_ZN2at6native57_GLOBAL__N__f3eca4a2_24_ForeachBinaryOpScalar_cu_86b9896c25multi_tensor_apply_kernelINS1_18TensorListMetadataILi1EEENS1_21BinaryOpScalarFunctorIsLi1ELi1ELi0EEEJNS1_13power_functorIsEEsEEEvT_T0_DpT1_)
        /*0728*/ 	.word	0x0000001c


	//----- nvinfo : EIATTR_FRAME_SIZE
	.align		4
.L_335:
        /*072c*/ 	.byte	0x04, 0x11
        /*072e*/ 	.short	(.L_337 - .L_336)
	.align		4
.L_336:
        /*0730*/ 	.word	index@($__internal_80_$__cuda_sm20_div_u16)
        /*0734*/ 	.word	0x00000000


	//----- nvinfo : EIATTR_FRAME_SIZE
	.align		4
.L_337:
        /*0738*/ 	.byte	0x04, 0x11
        /*073a*/ 	.short	(.L_339 - .L_338)
	.align		4
.L_338:
        /*073c*/ 	.word	index@(_ZN2at6native57_GLOBAL__N__f3eca4a2_24_ForeachBinaryOpScalar_cu_86b9896c25multi_tensor_apply_kernelINS1_18TensorListMetadataILi1EEENS1_21BinaryOpScalarFunctorIsLi1ELi1ELi0EEEJNS1_13power_functorIsEEsEEEvT_T0_DpT1_)
        /*0740*/ 	.word	0x00000000


	//----- nvinfo : EIATTR_REGCOUNT
	.align		4
.L_339:
        /*0744*/ 	.byte	0x04, 0x2f
        /*0746*/ 	.short	(.L_341 - .L_340)
	.align		4
.L_340:
        /*0748*/ 	.word	index@(_ZN2at6native57_GLOBAL__N__f3eca4a2_24_ForeachBinaryOpScalar_cu_86b9896c25multi_tensor_apply_kernelINS1_18TensorListMetadataILi1EEENS1_21BinaryOpScalarFunctorIdLi1ELi1ELi0EEEJNS1_13power_functorIdEEdEEEvT_T0_DpT1_)
        /*074c*/ 	.word	0x00000027


	//----- nvinfo : EIATTR_FRAME_SIZE
	.align		4
.L_341:
        /*0750*/ 	.byte	0x04, 0x11
        /*0752*/ 	.short	(.L_343 - .L_342)
	.align		4
.L_342:
        /*0754*/ 	.word	index@($_ZN2at6native57_GLOBAL__N__f3eca4a2_24_ForeachBinaryOpScalar_cu_86b9896c25multi_tensor_apply_kernelINS1_18TensorListMetadataILi1EEENS1_21BinaryOpScalarFunctorIdLi1ELi1ELi0EEEJNS1_13power_functorIdEEdEEEvT_T0_DpT1_$__internal_accurate_pow)
        /*0758*/ 	.word	0x00000000


	//----- nvinfo : EIATTR_FRAME_SIZE
	.align		4
.L_343:
        /*075c*/ 	.byte	0x04, 0x11
        /*075e*/ 	.short	(.L_345 - .L_344)
	.align		4
.L_344:
        /*0760*/ 	.word	index@(_ZN2at6native57_GLOBAL__N__f3eca4a2_24_ForeachBinaryOpScalar_cu_86b9896c25multi_tensor_apply_kernelINS1_18TensorListMetadataILi1EEENS1_21BinaryOpScalarFunctorIdLi1ELi1ELi0EEEJNS1_13power_functorIdEEdEEEvT_T0_DpT1_)
        /*0764*/ 	.word	0x00000000


	//----- nvinfo : EIATTR_REGCOUNT
	.align		4
.L_345:
        /*0768*/ 	.byte	0x04, 0x2f
        /*076a*/ 	.short	(.L_347 - .L_346)
	.align		4
.L_346:
        /*076c*/ 	.word	index@(_ZN2at6native57_GLOBAL__N__f3eca4a2_24_ForeachBinaryOpScalar_cu_86b9896c25multi_tensor_apply_kernelINS1_18TensorListMetadataILi1EEENS1_21BinaryOpScalarFunctorIfLi1ELi1ELi0EEEJNS1_13power_functorIfEEfEEEvT_T0_DpT1_)
        /*0770*/ 	.word	0x0000001a


	//----- nvinfo : EIATTR_FRAME_SIZE
	.align		4
.L_347:
        /*0774*/ 	.byte	0x04, 0x11
        /*0776*/ 	.short	(.L_349 - .L_348)
	.align		4
.L_348:
        /*0778*/ 	.word	index@($__internal_79_$__cuda_sm20_div_u16)
        /*077c*/ 	.word	0x00000000


	//----- nvinfo : EIATTR_FRAME_SIZE
	.align		4
.L_349:
        /*0780*/ 	.byte	0x04, 0x11
        /*0782*/ 	.short	(.L_351 - .L_350)
	.align		4
.L_350:
        /*0784*/ 	.word	index@(_ZN2at6native57_GLOBAL__N__f3eca4a2_24_ForeachBinaryOpScalar_cu_86b9896c25multi_tensor_apply_kernelINS1_18TensorListMetadataILi1EEENS1_21BinaryOpScalarFunctorIfLi1ELi1ELi0EEEJNS1_13power_functorIfEEfEEEvT_T0_DpT1_)
        /*0788*/ 	.word	0x00000000


	//----- nvinfo : EIATTR_REGCOUNT
	.align		4
.L_351:
        /*078c*/ 	.byte	0x04, 0x2f
        /*078e*/ 	.short	(.L_353 - .L_352)
	.align		4
.L_352:
        /*0790*/ 	.word	index@(_ZN2at6native57_GLOBAL__N__f3eca4a2_24_ForeachBinaryOpScalar_cu_86b9896c25multi_tensor_apply_kernelINS1_18TensorListMetadataILi1EEENS1_21BinaryOpScalarFunctorIN3c107complexIdEELi1ELi1ELi0EEEJNS1_13power_functorIS8_EES8_EEEvT_T0_DpT1_)
        /*0794*/ 	.word	0x0000003e


	//----- nvinfo : EIATTR_FRAME_SIZE
	.align		4
.L_353:
        /*0798*/ 	.byte	0x04, 0x11
        /*079a*/ 	.short	(.L_355 - .L_354)
	.align		4
.L_354:
        /*079c*/ 	.word	index@($_ZN2at6native57_GLOBAL__N__f3eca4a2_24_ForeachBinaryOpScalar_cu_86b9896c25multi_tensor_apply_kernelINS1_18TensorListMetadataILi1EEENS1_21BinaryOpScalarFunctorIN3c107complexIdEELi1ELi1ELi0EEEJNS1_13power_functorIS8_EES8_EEEvT_T0_DpT1_$__internal_trig_reduction_slowpathd)
        /*07a0*/ 	.word	0x00000028


	//----- nvinfo : EIATTR_FRAME_SIZE
	.align		4
.L_355:
        /*07a4*/ 	.byte	0x04, 0x11
        /*07a6*/ 	.short	(.L_357 - .L_356)
	.align		4
.L_356:
        /*07a8*/ 	.word	index@($__internal_78_$__cuda_sm20_div_rn_f64_full)
        /*07ac*/ 	.word	0x00000028


	//----- nvinfo : EIATTR_FRAME_SIZE
	.align		4
.L_357:
        /*07b0*/ 	.byte	0x04, 0x11
        /*07b2*/ 	.short	(.L_359 - .L_358)
	.align		4
.L_358:
        /*07b4*/ 	.word	index@(_ZN2at6native57_GLOBAL__N__f3eca4a2_24_ForeachBinaryOpScalar_cu_86b9896c25multi_tensor_apply_kernelINS1_18TensorListMetadataILi1EEENS1_21BinaryOpScalarFunctorIN3c107complexIdEELi1ELi1ELi0EEEJNS1_13power_functorIS8_EES8_EEEvT_T0_DpT1_)
        /*07b8*/ 	.word	0x00000028


	//----- nvinfo : EIATTR_REGCOUNT
	.align		4
.L_359:
        /*07bc*/ 	.byte	0x04, 0x2f
        /*07be*/ 	.short	(.L_361 - .L_360)
	.align		4
.L_360:
        /*07c0*/ 	.word	index@(_ZN2at6native57_GLOBAL__N__f3eca4a2_24_ForeachBinaryOpScalar_cu_86b9896c25multi_tensor_apply_kernelINS1_18TensorListMetadataILi1EEENS1_21BinaryOpScalarFunctorIN3c107complexIfEELi1ELi1ELi0EEEJNS1_13power_functorIS8_EES8_EEEvT_T0_DpT1_)
        /*07c4*/ 	.word	0x00000020


	//----- nvinfo : EIATTR_FRAME_SIZE
	.align		4
.L_361:
        /*07c8*/ 	.byte	0x04, 0x11
        /*07ca*/ 	.short	(.L_363 - .L_362)
	.align		4
.L_362:
        /*07cc*/ 	.word	index@($__internal_77_$__cuda_sm3x_div_rn_ftz_f32_slowpath)
        /*07d0*/ 	.word	0x00000000


	//----- nvinfo : EIATTR_FRAME_SIZE
	.align		4
.L_363:
        /*07d4*/ 	.byte	0x04, 0x11
        /*07d6*/ 	.short	(.L_365 - .L_364)
	.align		4
.L_364:
        /*07d8*/ 	.word	index@(_ZN2at6native57_GLOBAL__N__f3eca4a2_24_ForeachBinaryOpScalar_cu_86b9896c25multi_tensor_apply_kernelINS1_18TensorListMetadataILi1EEENS1_21BinaryOpScalarFunctorIN3c107complexIfEELi1ELi1ELi0EEEJNS1_13power_functorIS8_EES8_EEEvT_T0_DpT1_)
        /*07dc*/ 	.word	0x00000000


	//----- nvinfo : EIATTR_REGCOUNT
	.align		4
.L_365:
        /*07e0*/ 	.byte	0x04, 0x2f
        /*07e2*/ 	.short	(.L_367 - .L_366)
	.align		4
.L_366:
        /*07e4*/ 	.word	index@(_ZN2at6native57_GLOBAL__N__f3eca4a2_24_ForeachBinaryOpScalar_cu_86b9896c25multi_tensor_apply_kernelINS1_18TensorListMetadataILi1EEENS1_21BinaryOpScalarFunctorIN3c104HalfELi1ELi1ELi0EEEJNS1_13power_functorIfEEfEEEvT_T0_DpT1_)
        /*07e8*/ 	.word	0x00000019


	//----- nvinfo : EIATTR_FRAME_SIZE
	.align		4
.L_367:
        /*07ec*/ 	.byte	0x04, 0x11
        /*07ee*/ 	.short	(.L_369 - .L_368)
	.align		4
.L_368:
        /*07f0*/ 	.word	index@($__internal_76_$__cuda_sm20_div_u16)
        /*07f4*/ 	.word	0x00000000


	//----- nvinfo : EIATTR_FRAME_SIZE
	.align		4
.L_369:
        /*07f8*/ 	.byte	0x04, 0x11
        /*07fa*/ 	.short	(.L_371 - .L_370)
	.align		4
.L_370:
        /*07fc*/ 	.word	index@(_ZN2at6native57_GLOBAL__N__f3eca4a2_24_ForeachBinaryOpScalar_cu_86b9896c25multi_tensor_apply_kernelINS1_18TensorListMetadataILi1EEENS1_21BinaryOpScalarFunctorIN3c104HalfELi1ELi1ELi0EEEJNS1_13power_functorIfEEfEEEvT_T0_DpT1_)
        /*0800*/ 	.word	0x00000000


	//----- nvinfo : EIATTR_REGCOUNT
	.align		4
.L_371:
        /*0804*/ 	.byte	0x04, 0x2f
        /*0806*/ 	.short	(.L_373 - .L_372)
	.align		4
.L_372:
        /*0808*/ 	.word	index@(_ZN2at6native57_GLOBAL__N__f3eca4a2_24_ForeachBinaryOpScalar_cu_86b9896c25multi_tensor_apply_kernelINS1_18TensorListMetadataILi1EEENS1_21BinaryOpScalarFunctorIN3c108BFloat16ELi1ELi1ELi0EEEJNS1_13power_functorIfEEfEEEvT_T0_DpT1_)
        /*080c*/ 	.word	0x00000019


	//----- nvinfo : EIATTR_FRAME_SIZE
	.align		4
.L_373:
        /*0810*/ 	.byte	0x04, 0x11
        /*0812*/ 	.short	(.L_375 - .L_374)
	.align		4
.L_374:
        /*0814*/ 	.word	index@($__internal_75_$__cuda_sm20_div_u16)
        /*0818*/ 	.word	0x00000000


	//----- nvinfo : EIATTR_FRAME_SIZE
	.align		4
.L_375:
        /*081c*/ 	.byte	0x04, 0x11
        /*081e*/ 	.short	(.L_377 - .L_376)
	.align		4
.L_376:
        /*0820*/ 	.word	index@(_ZN2at6native57_GLOBAL__N__f3eca4a2_24_ForeachBinaryOpScalar_cu_86b9896c25multi_tensor_apply_kernelINS1_18TensorListMetadataILi1EEENS1_21BinaryOpScalarFunctorIN3c108BFloat16ELi1ELi1ELi0EEEJNS1_13power_functorIfEEfEEEvT_T0_DpT1_)
        /*0824*/ 	.word	0x00000000


	//----- nvinfo : EIATTR_REGCOUNT
	.align		4
.L_377:
        /*0828*/ 	.byte	0x04, 0x2f
        /*082a*/ 	.short	(.L_379 - .L_378)
	.align		4
.L_378:
        /*082c*/ 	.word	index@(_ZN2at6native57_GLOBAL__N__f3eca4a2_24_ForeachBinaryOpScalar_cu_86b9896c25multi_tensor_apply_kernelINS1_18TensorListMetadataILi2EEENS1_21BinaryOpScalarFunctorIhLi2ELi1ELi1EEEJNS1_13power_functorIhEEhEEEvT_T0_DpT1_)
        /*0830*/ 	.word	0x00000019


	//----- nvinfo : EIATTR_FRAME_SIZE
	.align		4
.L_379:
        /*0834*/ 	.byte	0x04, 0x11
        /*0836*/ 	.short	(.L_381 - .L_380)
	.align		4
.L_380:
        /*0838*/ 	.word	index@($__internal_74_$__cuda_sm20_div_u16)
        /*083c*/ 	.word	0x00000000


	//----- nvinfo : EIATTR_FRAME_SIZE
	.align		4
.L_381:
        /*0840*/ 	.byte	0x04, 0x11
        /*0842*/ 	.short	(.L_383 - .L_382)
	.align		4
.L_382:
        /*0844*/ 	.word	index@(_ZN2at6native57_GLOBAL__N__f3eca4a2_24_ForeachBinaryOpScalar_cu_86b9896c25multi_tensor_apply_kernelINS1_18TensorListMetadataILi2EEENS1_21BinaryOpScalarFunctorIhLi2ELi1ELi1EEEJNS1_13power_functorIhEEhEEEvT_T0_DpT1_)
        /*0848*/ 	.word	0x00000000


	//----- nvinfo : EIATTR_REGCOUNT
	.align		4
.L_383:
        /*084c*/ 	.byte	0x04, 0x2f
        /*084e*/ 	.short	(.L_385 - .L_384)
	.align		4
.L_384:
        /*0850*/ 	.word	index@(_ZN2at6native57_GLOBAL__N__f3eca4a2_24_ForeachBinaryOpScalar_cu_86b9896c25multi_tensor_apply_kernelINS1_18TensorListMetadataILi2EEENS1_21BinaryOpScalarFunctorIaLi2ELi1ELi1EEEJNS1_13power_functorIaEEaEEEvT_T0_DpT1_)
        /*0854*/ 	.word	0x00000019


	//----- nvinfo : EIATTR_FRAME_SIZE
	.align		4
.L_385:
        /*0858*/ 	.byte	0x04, 0x11
        /*085a*/ 	.short	(.L_387 - .L_386)
	.align		4
.L_386:
        /*085c*/ 	.word	index@($__internal_73_$__cuda_sm20_div_u16)
        /*0860*/ 	.word	0x00000000


	//----- nvinfo : EIATTR_FRAME_SIZE
	.align		4
.L_387:
        /*0864*/ 	.byte	0x04, 0x11
        /*0866*/ 	.short	(.L_389 - .L_388)
	.align		4
.L_388:
        /*0868*/ 	.word	index@(_ZN2at6native57_GLOBAL__N__f3eca4a2_24_ForeachBinaryOpScalar_cu_86b9896c25multi_tensor_apply_kernelINS1_18TensorListMetadataILi2EEENS1_21BinaryOpScalarFunctorIaLi2ELi1ELi1EEEJNS1_13power_functorIaEEaEEEvT_T0_DpT1_)
        /*086c*/ 	.word	0x00000000


	//----- nvinfo : EIATTR_REGCOUNT
	.align		4
.L_389:
        /*0870*/ 	.byte	0x04, 0x2f
        /*0872*/ 	.short	(.L_391 - .L_390)
	.align		4
.L_390:
        /*0874*/ 	.word	index@(_ZN2at6native57_GLOBAL__N__f3eca4a2_24_ForeachBinaryOpScalar_cu_86b9896c25multi_tensor_apply_kernelINS1_18TensorListMetadataILi2EEENS1_21BinaryOpScalarFunctorIiLi2ELi1ELi1EEEJNS1_13power_functorIiEEiEEEvT_T0_DpT1_)
        /*0878*/ 	.word	0x00000020


	//----- nvinfo : EIATTR_FRAME_SIZE
	.align		4
.L_391:
        /*087c*/ 	.byte	0x04, 0x11
        /*087e*/ 	.short	(.L_393 - .L_392)
	.align		4
.L_392:
        /*0880*/ 	.word	index@($__internal_72_$__cuda_sm20_div_u16)
        /*0884*/ 	.word	0x00000000


	//----- nvinfo : EIATTR_FRAME_SIZE
	.align		4
.L_393:
        /*0888*/ 	.byte	0x04, 0x11
        /*088a*/ 	.short	(.L_395 - .L_394)
	.align		4
.L_394:
        /*088c*/ 	.word	index@(_ZN2at6native57_GLOBAL__N__f3eca4a2_24_ForeachBinaryOpScalar_cu_86b9896c25multi_tensor_apply_kernelINS1_18TensorListMetadataILi2EEENS1_21BinaryOpScalarFunctorIiLi2ELi1ELi1EEEJNS1_13power_functorIiEEiEEEvT_T0_DpT1_)
        /*0890*/ 	.word	0x00000000


	//----- nvinfo : EIATTR_REGCOUNT
	.align		4
.L_395:
        /*0894*/ 	.byte	0x04, 0x2f
        /*0896*/ 	.short	(.L_397 - .L_396)
	.align		4
.L_396:
        /*0898*/ 	.word	index@(_ZN2at6native57_GLOBAL__N__f3eca4a2_24_ForeachBinaryOpScalar_cu_86b9896c25multi_tensor_apply_kernelINS1_18TensorListMetadataILi2EEENS1_21BinaryOpScalarFunctorIlLi2ELi1ELi1EEEJNS1_13power_functorIlEElEEEvT_T0_DpT1_)
        /*089c*/ 	.word	0x0000001e


	//----- nvinfo : EIATTR_FRAME_SIZE
	.align		4
.L_397:
        /*08a0*/ 	.byte	0x04, 0x11
        /*08a2*/ 	.short	(.L_399 - .L_398)
	.align		4
.L_398:
        /*08a4*/ 	.word	index@($__internal_71_$__cuda_sm20_div_u16)
        /*08a8*/ 	.word	0x00000000


	//----- nvinfo : EIATTR_FRAME_SIZE
	.align		4
.L_399:
        /*08ac*/ 	.byte	0x04, 0x11
        /*08ae*/ 	.short	(.L_401 - .L_400)
	.align		4
.L_400:
        /*08b0*/ 	.word	index@(_ZN2at6native57_GLOBAL__N__f3eca4a2_24_ForeachBinaryOpScalar_cu_86b9896c25multi_tensor_apply_kernelINS1_18TensorListMetadataILi2EEENS1_21BinaryOpScalarFunctorIlLi2ELi1ELi1EEEJNS1_13power_functorIlEElEEEvT_T0_DpT1_)
        /*08b4*/ 	.word	0x00000000


	//----- nvinfo : EIATTR_REGCOUNT
	.align		4
.L_401:
        /*08b8*/ 	.byte	0x04, 0x2f
        /*08ba*/ 	.short	(.L_403 - .L_402)
	.align		4
.L_402:
        /*08bc*/ 	.word	index@(_ZN2at6native57_GLOBAL__N__f3eca4a2_24_ForeachBinaryOpScalar_cu_86b9896c25multi_tensor_apply_kernelINS1_18TensorListMetadataILi2EEENS1_21BinaryOpScalarFunctorIsLi2ELi1ELi1EEEJNS1_13power_functorIsEEsEEEvT_T0_DpT1_)
        /*08c0*/ 	.word	0x00000020


	//----- nvinfo : EIATTR_FRAME_SIZE
	.align		4
.L_403:
        /*08c4*/ 	.byte	0x04, 0x11
        /*08c6*/ 	.short	(.L_405 - .L_404)
	.align		4
.L_404:
        /*08c8*/ 	.word	index@($__internal_70_$__cuda_sm20_div_u16)
        /*08cc*/ 	.word	0x00000000


	//----- nvinfo : EIATTR_FRAME_SIZE
	.align		4
.L_405:
        /*08d0*/ 	.byte	0x04, 0x11
        /*08d2*/ 	.short	(.L_407 - .L_406)
	.align		4
.L_406:
        /*08d4*/ 	.word	index@(_ZN2at6native57_GLOBAL__N__f3eca4a2_24_ForeachBinaryOpScalar_cu_86b9896c25multi_tensor_apply_kernelINS1_18TensorListMetadataILi2EEENS1_21BinaryOpScalarFunctorIsLi2ELi1ELi1EEEJNS1_13power_functorIsEEsEEEvT_T0_DpT1_)
        /*08d8*/ 	.word	0x00000000


	//----- nvinfo : EIATTR_REGCOUNT
	.align		4
.L_407:
        /*08dc*/ 	.byte	0x04, 0x2f
        /*08de*/ 	.short	(.L_409 - .L_408)
	.align		4
.L_408:
        /*08e0*/ 	.word	index@(_ZN2at6native57_GLOBAL__N__f3eca4a2_24_ForeachBinaryOpScalar_cu_86b9896c25multi_tensor_apply_kernelINS1_18TensorListMetadataILi2EEENS1_21BinaryOpScalarFunctorIdLi2ELi1ELi1EEEJNS1_13power_functorIdEEdEEEvT_T0_DpT1_)
        /*08e4*/ 	.word	0x0000002a


	//----- nvinfo : EIATTR_FRAME_SIZE
	.align		4
.L_409:
        /*08e8*/ 	.byte	0x04, 0x11
        /*08ea*/ 	.short	(.L_411 - .L_410)
	.align		4
.L_410:
        /*08ec*/ 	.word	index@($_ZN2at6native57_GLOBAL__N__f3eca4a2_24_ForeachBinaryOpScalar_cu_86b9896c25multi_tensor_apply_kernelINS1_18TensorListMetadataILi2EEENS1_21BinaryOpScalarFunctorIdLi2ELi1ELi1EEEJNS1_13power_functorIdEEdEEEvT_T0_DpT1_$__internal_accurate_pow)
        /*08f0*/ 	.word	0x00000000


	//----- nvinfo : EIATTR_FRAME_SIZE
	.align		4
.L_411:
        /*08f4*/ 	.byte	0x04, 0x11
        /*08f6*/ 	.short	(.L_413 - .L_412)
	.align		4
.L_412:
        /*08f8*/ 	.word	index@(_ZN2at6native57_GLOBAL__N__f3eca4a2_24_ForeachBinaryOpScalar_cu_86b9896c25multi_tensor_apply_kernelINS1_18TensorListMetadataILi2EEENS1_21BinaryOpScalarFunctorIdLi2ELi1ELi1EEEJNS1_13power_functorIdEEdEEEvT_T0_DpT1_)
        /*08fc*/ 	.word	0x00000000


	//----- nvinfo : EIATTR_REGCOUNT
	.align		4
.L_413:
        /*0900*/ 	.byte	0x04, 0x2f
        /*0902*/ 	.short	(.L_415 - .L_414)
	.align		4
.L_414:
        /*0904*/ 	.word	index@(_ZN2at6native57_GLOBAL__N__f3eca4a2_24_ForeachBinaryOpScalar_cu_86b9896c25multi_tensor_apply_kernelINS1_18TensorListMetadataILi2EEENS1_21BinaryOpScalarFunctorIfLi2ELi1ELi1EEEJNS1_13power_functorIfEEfEEEvT_T0_DpT1_)
        /*0908*/ 	.word	0x0000001d


	//----- nvinfo : EIATTR_FRAME_SIZE
	.align		4
.L_415:
        /*090c*/ 	.byte	0x04, 0x11
        /*090e*/ 	.short	(.L_417 - .L_416)
	.align		4
.L_416:
        /*0910*/ 	.word	index@($__internal_69_$__cuda_sm20_div_u16)
        /*0914*/ 	.word	0x00000000


	//----- nvinfo : EIATTR_FRAME_SIZE
	.align		4
.L_417:
        /*0918*/ 	.byte	0x04, 0x11
        /*091a*/ 	.short	(.L_419 - .L_418)
	.align		4
.L_418:
        /*091c*/ 	.word	index@(_ZN2at6native57_GLOBAL__N__f3eca4a2_24_ForeachBinaryOpScalar_cu_86b9896c25multi_tensor_apply_kernelINS1_18TensorListMetadataILi2EEENS1_21BinaryOpScalarFunctorIfLi2ELi1ELi1EEEJNS1_13power_functorIfEEfEEEvT_T0_DpT1_)
        /*0920*/ 	.word	0x00000000


	//----- nvinfo : EIATTR_REGCOUNT
	.align		4
.L_419:
        /*0924*/ 	.byte	0x04, 0x2f
        /*0926*/ 	.short	(.L_421 - .L_420)
	.align		4
.L_420:
        /*0928*/ 	.word	index@(_ZN2at6native57_GLOBAL__N__f3eca4a2_24_ForeachBinaryOpScalar_cu_86b9896c25multi_tensor_apply_kernelINS1_18TensorListMetadataILi2EEENS1_21BinaryOpScalarFunctorIN3c107complexIdEELi2ELi1ELi1EEEJNS1_13power_functorIS8_EES8_EEEvT_T0_DpT1_)
        /*092c*/ 	.word	0x0000003e


	//----- nvinfo : EIATTR_FRAME_SIZE
	.align		4
.L_421:
        /*0930*/ 	.byte	0x04, 0x11
        /*0932*/ 	.short	(.L_423 - .L_422)
	.align		4
.L_422:
        /*0934*/ 	.word	index@($_ZN2at6native57_GLOBAL__N__f3eca4a2_24_ForeachBinaryOpScalar_cu_86b9896c25multi_tensor_apply_kernelINS1_18TensorListMetadataILi2EEENS1_21BinaryOpScalarFunctorIN3c107complexIdEELi2ELi1ELi1EEEJNS1_13power_functorIS8_EES8_EEEvT_T0_DpT1_$__internal_trig_reduction_slowpathd)
        /*0938*/ 	.word	0x00000028


	//----- nvinfo : EIATTR_FRAME_SIZE
	.align		4
.L_423:
        /*093c*/ 	.byte	0x04, 0x11
        /*093e*/ 	.short	(.L_425 - .L_424)
	.align		4
.L_424:
        /*0940*/ 	.word	index@($__internal_68_$__cuda_sm20_div_rn_f64_full)
        /*0944*/ 	.word	0x00000028


	//----- nvinfo : EIATTR_FRAME_SIZE
	.align		4
.L_425:
        /*0948*/ 	.byte	0x04, 0x11
        /*094a*/ 	.short	(.L_427 - .L_426)
	.align		4
.L_426:
        /*094c*/ 	.word	index@(_ZN2at6native57_GLOBAL__N__f3eca4a2_24_ForeachBinaryOpScalar_cu_86b9896c25multi_tensor_apply_kernelINS1_18TensorListMetadataILi2EEENS1_21BinaryOpScalarFunctorIN3c107complexIdEELi2ELi1ELi1EEEJNS1_13power_functorIS8_EES8_EEEvT_T0_DpT1_)
        /*0950*/ 	.word	0x00000028


	//----- nvinfo : EIATTR_REGCOUNT
	.align		4
.L_427:
        /*0954*/ 	.byte	0x04, 0x2f
        /*0956*/ 	.short	(.L_429 - .L_428)
	.align		4
.L_428:
        /*0958*/ 	.word	index@(_ZN2at6native57_GLOBAL__N__f3eca4a2_24_ForeachBinaryOpScalar_cu_86b9896c25multi_tensor_apply_kernelINS1_18TensorListMetadataILi2EEENS1_21BinaryOpScalarFunctorIN3c107complexIfEELi2ELi1ELi1EEEJNS1_13power_functorIS8_EES8_EEEvT_T0_DpT1_)
        /*095c*/ 	.word	0x00000024


	//----- nvinfo : EIATTR_FRAME_SIZE
	.align		4
.L_429:
        /*0960*/ 	.byte	0x04, 0x11
        /*0962*/ 	.short	(.L_431 - .L_430)
	.align		4
.L_430:
        /*0964*/ 	.word	index@($__internal_67_$__cuda_sm3x_div_rn_ftz_f32_slowpath)
        /*0968*/ 	.word	0x00000000


	//----- nvinfo : EIATTR_FRAME_SIZE
	.align		4
.L_431:
        /*096c*/ 	.byte	0x04, 0x11
        /*096e*/ 	.short	(.L_433 - .L_432)
	.align		4
.L_432:
        /*0970*/ 	.word	index@(_ZN2at6native57_GLOBAL__N__f3eca4a2_24_ForeachBinaryOpScalar_cu_86b9896c25multi_tensor_apply_kernelINS1_18TensorListMetadataILi2EEENS1_21BinaryOpScalarFunctorIN3c107complexIfEELi2ELi1ELi1EEEJNS1_13power_functorIS8_EES8_EEEvT_T0_DpT1_)
        /*0974*/ 	.word	0x00000000


	//----- nvinfo : EIATTR_REGCOUNT
	.align		4
.L_433:
        /*0978*/ 	.byte	0x04, 0x2f
        /*097a*/ 	.short	(.L_435 - .L_434)
	.align		4
.L_434:
        /*097c*/ 	.word	index@(_ZN2at6native57_GLOBAL__N__f3eca4a2_24_ForeachBinaryOpScalar_cu_86b9896c25multi_tensor_apply_kernelINS1_18TensorListMetadataILi2EEENS1_21BinaryOpScalarFunctorIN3c104HalfELi2ELi1ELi1EEEJNS1_13power_functorIfEEfEEEvT_T0_DpT1_)
        /*0980*/ 	.word	0x0000001b


	//----- nvinfo : EIATTR_FRAME_SIZE
	.align		4
.L_435:
        /*0984*/ 	.byte	0x04, 0x11
        /*0986*/ 	.short	(.L_437 - .L_436)
	.align		4
.L_436:
        /*0988*/ 	.word	index@($__internal_66_$__cuda_sm20_div_u16)
        /*098c*/ 	.word	0x00000000


	//----- nvinfo : EIATTR_FRAME_SIZE
	.align		4
.L_437:
        /*0990*/ 	.byte	0x04, 0x11
        /*0992*/ 	.short	(.L_439 - .L_438)
	.align		4
.L_438:
        /*0994*/ 	.word	index@(_ZN2at6native57_GLOBAL__N__f3eca4a2_24_ForeachBinaryOpScalar_cu_86b9896c25multi_tensor_apply_kernelINS1_18TensorListMetadataILi2EEENS1_21BinaryOpScalarFunctorIN3c104HalfELi2ELi1ELi1EEEJNS1_13power_functorIfEEfEEEvT_T0_DpT1_)
        /*0998*/ 	.word	0x00000000


	//----- nvinfo : EIATTR_REGCOUNT
	.align		4
.L_439:
        /*099c*/ 	.byte	0x04, 0x2f
        /*099e*/ 	.short	(.L_441 - .L_440)
	.align		4
.L_440:
        /*09a0*/ 	.word	index@(_ZN2at6native57_GLOBAL__N__f3eca4a2_24_ForeachBinaryOpScalar_cu_86b9896c25multi_tensor_apply_kernelINS1_18TensorListMetadataILi2EEENS1_21BinaryOpScalarFunctorIN3c108BFloat16ELi2ELi1ELi1EEEJNS1_13power_functorIfEEfEEEvT_T0_DpT1_)
        /*09a4*/ 	.word	0x0000001b


	//----- nvinfo : EIATTR_FRAME_SIZE
	.align		4
.L_441:
        /*09a8*/ 	.byte	0x04, 0x11
        /*09aa*/ 	.short	(.L_443 - .L_442)
	.align		4
.L_442:
        /*09ac*/ 	.word	index@($__internal_65_$__cuda_sm20_div_u16)
        /*09b0*/ 	.word	0x00000000


	//----- nvinfo : EIATTR_FRAME_SIZE
	.align		4
.L_443:
        /*09b4*/ 	.byte	0x04, 0x11
        /*09b6*/ 	.short	(.L_445 - .L_444)
	.align		4
.L_444:
        /*09b8*/ 	.word	index@(_ZN2at6native57_GLOBAL__N__f3eca4a2_24_ForeachBinaryOpScalar_cu_86b9896c25multi_tensor_apply_kernelINS1_18TensorListMetadataILi2EEENS1_21BinaryOpScalarFunctorIN3c108BFloat16ELi2ELi1ELi1EEEJNS1_13power_functorIfEEfEEEvT_T0_DpT1_)
        /*09bc*/ 	.word	0x00000000


	//----- nvinfo : EIATTR_REGCOUNT
	.align		4
.L_445:
        /*09c0*/ 	.byte	0x04, 0x2f
        /*09c2*/ 	.short	(.L_447 - .L_446)
	.align		4
.L_446:
        /*09c4*/ 	.word	index@(_ZN2at6native57_GLOBAL__N__f3eca4a2_24_ForeachBinaryOpScalar_cu_86b9896c25multi_tensor_apply_kernelINS1_18TensorListMetadataILi2EEENS1_21BinaryOpScalarFunctorIhLi2ELi1ELi1EEEJNS1_21reverse_power_functorIhEEhEEEvT_T0_DpT1_)
        /*09c8*/ 	.word	0x00000020


	//----- nvinfo : EIATTR_FRAME_SIZE
	.align		4
.L_447:
        /*09cc*/ 	.byte	0x04, 0x11
        /*09ce*/ 	.short	(.L_449 - .L_448)
	.align		4
.L_448:
        /*09d0*/ 	.word	index@(_ZN2at6native57_GLOBAL__N__f3eca4a2_24_ForeachBinaryOpScalar_cu_86b9896c25multi_tensor_apply_kernelINS1_18TensorListMetadataILi2EEENS1_21BinaryOpScalarFunctorIhLi2ELi1ELi1EEEJNS1_21reverse_power_functorIhEEhEEEvT_T0_DpT1_)
        /*09d4*/ 	.word	0x00000000


	//----- nvinfo : EIATTR_REGCOUNT
	.align		4
.L_449:
        /*09d8*/ 	.byte	0x04, 0x2f
        /*09da*/ 	.short	(.L_451 - .L_450)
	.align		4
.L_450:
        /*09dc*/ 	.word	index@(_ZN2at6native57_GLOBAL__N__f3eca4a2_24_ForeachBinaryOpScalar_cu_86b9896c25multi_tensor_apply_kernelINS1_18TensorListMetadataILi2EEENS1_21BinaryOpScalarFunctorIaLi2ELi1ELi1EEEJNS1_21reverse_power_functorIaEEaEEEvT_T0_DpT1_)
        /*09e0*/ 	.word	0x0000001c


	//----- nvinfo : EIATTR_FRAME_SIZE
	.align		4
.L_451:
        /*09e4*/ 	.byte	0x04, 0x11
        /*09e6*/ 	.short	(.L_453 - .L_452)
	.align		4
.L_452:
        /*09e8*/ 	.word	index@(_ZN2at6native57_GLOBAL__N__f3eca4a2_24_ForeachBinaryOpScalar_cu_86b9896c25multi_tensor_apply_kernelINS1_18TensorListMetadataILi2EEENS1_21BinaryOpScalarFunctorIaLi2ELi1ELi1EEEJNS1_21reverse_power_functorIaEEaEEEvT_T0_DpT1_)
        /*09ec*/ 	.word	0x00000000


	//----- nvinfo : EIATTR_REGCOUNT
	.align		4
.L_453:
        /*09f0*/ 	.byte	0x04, 0x2f
        /*09f2*/ 	.short	(.L_455 - .L_454)
	.align		4
.L_454:
        /*09f4*/ 	.word	index@(_ZN2at6native57_GLOBAL__N__f3eca4a2_24_ForeachBinaryOpScalar_cu_86b9896c25multi_tensor_apply_kernelINS1_18TensorListMetadataILi2EEENS1_21BinaryOpScalarFunctorIiLi2ELi1ELi1EEEJNS1_21reverse_power_functorIiEEiEEEvT_T0_DpT1_)
        /*09f8*/ 	.word	0x00000020


	//----- nvinfo : EIATTR_FRAME_SIZE
	.align		4
.L_455:
        /*09fc*/ 	.byte	0x04, 0x11
        /*09fe*/ 	.short	(.L_457 - .L_456)
	.align		4
.L_456:
        /*0a00*/ 	.word	index@(_ZN2at6native57_GLOBAL__N__f3eca4a2_24_ForeachBinaryOpScalar_cu_86b9896c25multi_tensor_apply_kernelINS1_18TensorListMetadataILi2EEENS1_21BinaryOpScalarFunctorIiLi2ELi1ELi1EEEJNS1_21reverse_power_functorIiEEiEEEvT_T0_DpT1_)
        /*0a04*/ 	.word	0x00000000


	//----- nvinfo : EIATTR_REGCOUNT
	.align		4
.L_457:
        /*0a08*/ 	.byte	0x04, 0x2f
        /*0a0a*/ 	.short	(.L_459 - .L_458)
	.align		4
.L_458:
        /*0a0c*/ 	.word	index@(_ZN2at6native57_GLOBAL__N__f3eca4a2_24_ForeachBinaryOpScalar_cu_86b9896c25multi_tensor_apply_kernelINS1_18TensorListMetadataILi2EEENS1_21BinaryOpScalarFunctorIlLi2ELi1ELi1EEEJNS1_21reverse_power_functorIlEElEEEvT_T0_DpT1_)
        /*0a10*/ 	.word	0x0000001e


	//----- nvinfo : EIATTR_FRAME_SIZE
	.align		4
.L_459:
        /*0a14*/ 	.byte	0x04, 0x11
        /*0a16*/ 	.short	(.L_461 - .L_460)
	.align		4
.L_460:
        /*0a18*/ 	.word	index@(_ZN2at6native57_GLOBAL__N__f3eca4a2_24_ForeachBinaryOpScalar_cu_86b9896c25multi_tensor_apply_kernelINS1_18TensorListMetadataILi2EEENS1_21BinaryOpScalarFunctorIlLi2ELi1ELi1EEEJNS1_21reverse_power_functorIlEElEEEvT_T0_DpT1_)
        /*0a1c*/ 	.word	0x00000000


	//----- nvinfo : EIATTR_REGCOUNT
	.align		4
.L_461:
        /*0a20*/ 	.byte	0x04, 0x2f
        /*0a22*/ 	.short	(.L_463 - .L_462)
	.align		4
.L_462:
        /*0a24*/ 	.word	index@(_ZN2at6native57_GLOBAL__N__f3eca4a2_24_ForeachBinaryOpScalar_cu_86b9896c25multi_tensor_apply_kernelINS1_18TensorListMetadataILi2EEENS1_21BinaryOpScalarFunctorIsLi2ELi1ELi1EEEJNS1_21reverse_power_functorIsEEsEEEvT_T0_DpT1_)
        /*0a28*/ 	.word	0x00000020


	//----- nvinfo : EIATTR_FRAME_SIZE
	.align		4
.L_463:
        /*0a2c*/ 	.byte	0x04, 0x11
        /*0a2e*/ 	.short	(.L_465 - .L_464)
	.align		4
.L_464:
        /*0a30*/ 	.word	index@(_ZN2at6native57_GLOBAL__N__f3eca4a2_24_ForeachBinaryOpScalar_cu_86b9896c25multi_tensor_apply_kernelINS1_18TensorListMetadataILi2EEENS1_21BinaryOpScalarFunctorIsLi2ELi1ELi1EEEJNS1_21reverse_power_functorIsEEsEEEvT_T0_DpT1_)
        /*0a34*/ 	.word	0x00000000


	//----- nvinfo : EIATTR_REGCOUNT
	.align		4
.L_465:
        /*0a38*/ 	.byte	0x04, 0x2f
        /*0a3a*/ 	.short	(.L_467 - .L_466)
	.align		4
.L_466:
        /*0a3c*/ 	.word	index@(_ZN2at6native57_GLOBAL__N__f3eca4a2_24_ForeachBinaryOpScalar_cu_86b9896c25multi_tensor_apply_kernelINS1_18TensorListMetadataILi2EEENS1_21BinaryOpScalarFunctorIdLi2ELi1ELi1EEEJNS1_21reverse_power_functorIdEEdEEEvT_T0_DpT1_)
        /*0a40*/ 	.word	0x0000002e


	//----- nvinfo : EIATTR_FRAME_SIZE
	.align		4
.L_467:
        /*0a44*/ 	.byte	0x04, 0x11
        /*0a46*/ 	.short	(.L_469 - .L_468)
	.align		4
.L_468:
        /*0a48*/ 	.word	index@($_ZN2at6native57_GLOBAL__N__f3eca4a2_24_ForeachBinaryOpScalar_cu_86b9896c25multi_tensor_apply_kernelINS1_18TensorListMetadataILi2EEENS1_21BinaryOpScalarFunctorIdLi2ELi1ELi1EEEJNS1_21reverse_power_functorIdEEdEEEvT_T0_DpT1_$__internal_accurate_pow)
        /*0a4c*/ 	.word	0x00000000


	//----- nvinfo : EIATTR_FRAME_SIZE
	.align		4
.L_469:
        /*0a50*/ 	.byte	0x04, 0x11
        /*0a52*/ 	.short	(.L_471 - .L_470)
	.align		4
.L_470:
        /*0a54*/ 	.word	index@(_ZN2at6native57_GLOBAL__N__f3eca4a2_24_ForeachBinaryOpScalar_cu_86b9896c25multi_tensor_apply_kernelINS1_18TensorListMetadataILi2EEENS1_21BinaryOpScalarFunctorIdLi2ELi1ELi1EEEJNS1_21reverse_power_functorIdEEdEEEvT_T0_DpT1_)
        /*0a58*/ 	.word	0x00000000


	//----- nvinfo : EIATTR_REGCOUNT
	.align		4
.L_471:
        /*0a5c*/ 	.byte	0x04, 0x2f
        /*0a5e*/ 	.short	(.L_473 - .L_472)
	.align		4
.L_472:
        /*0a60*/ 	.word	index@(_ZN2at6native57_GLOBAL__N__f3eca4a2_24_ForeachBinaryOpScalar_cu_86b9896c25multi_tensor_apply_kernelINS1_18TensorListMetadataILi2EEENS1_21BinaryOpScalarFunctorIfLi2ELi1ELi1EEEJNS1_21reverse_power_functorIfEEfEEEvT_T0_DpT1_)
        /*0a64*/ 	.word	0x00000020


	//----- nvinfo : EIATTR_FRAME_SIZE
	.align		4
.L_473:
        /*0a68*/ 	.byte	0x04, 0x11
        /*0a6a*/ 	.short	(.L_475 - .L_474)
	.align		4
.L_474:
        /*0a6c*/ 	.word	index@($__internal_64_$__cuda_sm20_div_u16)
        /*0a70*/ 	.word	0x00000000


	//----- nvinfo : EIATTR_FRAME_SIZE
	.align		4
.L_475:
        /*0a74*/ 	.byte	0x04, 0x11
        /*0a76*/ 	.short	(.L_477 - .L_476)
	.align		4
.L_476:
        /*0a78*/ 	.word	index@(_ZN2at6native57_GLOBAL__N__f3eca4a2_24_ForeachBinaryOpScalar_cu_86b9896c25multi_tensor_apply_kernelINS1_18TensorListMetadataILi2EEENS1_21BinaryOpScalarFunctorIfLi2ELi1ELi1EEEJNS1_21reverse_power_functorIfEEfEEEvT_T0_DpT1_)
        /*0a7c*/ 	.word	0x00000000


	//----- nvinfo : EIATTR_REGCOUNT
	.align		4
.L_477:
        /*0a80*/ 	.byte	0x04, 0x2f
        /*0a82*/ 	.short	(.L_479 - .L_478)
	.align		4
.L_478:
        /*0a84*/ 	.word	index@(_ZN2at6native57_GLOBAL__N__f3eca4a2_24_ForeachBinaryOpScalar_cu_86b9896c25multi_tensor_apply_kernelINS1_18TensorListMetadataILi2EEENS1_21BinaryOpScalarFunctorIN3c107complexIdEELi2ELi1ELi1EEEJNS1_21reverse_power_functorIS8_EES8_EEEvT_T0_DpT1_)
        /*0a88*/ 	.word	0x0000007e


	//----- nvinfo : EIATTR_FRAME_SIZE
	.align		4
.L_479:
        /*0a8c*/ 	.byte	0x04, 0x11
        /*0a8e*/ 	.short	(.L_481 - .L_480)
	.align		4
.L_480:
        /*0a90*/ 	.word	index@($_ZN2at6native57_GLOBAL__N__f3eca4a2_24_ForeachBinaryOpScalar_cu_86b9896c25multi_tensor_apply_kernelINS1_18TensorListMetadataILi2EEENS1_21BinaryOpScalarFunctorIN3c107complexIdEELi2ELi1ELi1EEEJNS1_21reverse_power_functorIS8_EES8_EEEvT_T0_DpT1_$__internal_trig_reduction_slowpathd)
        /*0a94*/ 	.word	0x00000028


	//----- nvinfo : EIATTR_FRAME_SIZE
	.align		4
.L_481:
        /*0a98*/ 	.byte	0x04, 0x11
        /*0a9a*/ 	.short	(.L_483 - .L_482)
	.align		4
.L_482:
        /*0a9c*/ 	.word	index@($__internal_63_$__cuda_sm20_div_rn_f64_full)
        /*0aa0*/ 	.word	0x00000028


	//----- nvinfo : EIATTR_FRAME_SIZE
	.align		4
.L_483:
        /*0aa4*/ 	.byte	0x04, 0x11
        /*0aa6*/ 	.short	(.L_485 - .L_484)
	.align		4
.L_484:
        /*0aa8*/ 	.word	index@(_ZN2at6native57_GLOBAL__N__f3eca4a2_24_ForeachBinaryOpScalar_cu_86b9896c25multi_tensor_apply_kernelINS1_18TensorListMetadataILi2EEENS1_21BinaryOpScalarFunctorIN3c107complexIdEELi2ELi1ELi1EEEJNS1_21reverse_power_functorIS8_EES8_EEEvT_T0_DpT1_)
        /*0aac*/ 	.word	0x00000028


	//----- nvinfo : EIATTR_REGCOUNT
	.align		4
.L_485:
        /*0ab0*/ 	.byte	0x04, 0x2f
        /*0ab2*/ 	.short	(.L_487 - .L_486)
	.align		4
.L_486:
        /*0ab4*/ 	.word	index@(_ZN2at6native57_GLOBAL__N__f3eca4a2_24_ForeachBinaryOpScalar_cu_86b9896c25multi_tensor_apply_kernelINS1_18TensorListMetadataILi2EEENS1_21BinaryOpScalarFunctorIN3c107complexIfEELi2ELi1ELi1EEEJNS1_21reverse_power_functorIS8_EES8_EEEvT_T0_DpT1_)
        /*0ab8*/ 	.word	0x0000003c


	//----- nvinfo : EIATTR_FRAME_SIZE
	.align		4
.L_487:
        /*0abc*/ 	.byte	0x04, 0x11
        /*0abe*/ 	.short	(.L_489 - .L_488)
	.align		4
.L_488:
        /*0ac0*/ 	.word	index@($__internal_62_$__cuda_sm3x_div_rn_ftz_f32_slowpath)
        /*0ac4*/ 	.word	0x00000000


	//----- nvinfo : EIATTR_FRAME_SIZE
	.align		4
.L_489:
        /*0ac8*/ 	.byte	0x04, 0x11
        /*0aca*/ 	.short	(.L_491 - .L_490)
	.align		4
.L_490:
        /*0acc*/ 	.word	index@(_ZN2at6native57_GLOBAL__N__f3eca4a2_24_ForeachBinaryOpScalar_cu_86b9896c25multi_tensor_apply_kernelINS1_18TensorListMetadataILi2EEENS1_21BinaryOpScalarFunctorIN3c107complexIfEELi2ELi1ELi1EEEJNS1_21reverse_power_functorIS8_EES8_EEEvT_T0_DpT1_)
        /*0ad0*/ 	.word	0x00000000


	//----- nvinfo : EIATTR_REGCOUNT
	.align		4
.L_491:
        /*0ad4*/ 	.byte	0x04, 0x2f
        /*0ad6*/ 	.short	(.L_493 - .L_492)
	.align		4
.L_492:
        /*0ad8*/ 	.word	index@(_ZN2at6native57_GLOBAL__N__f3eca4a2_24_ForeachBinaryOpScalar_cu_86b9896c25multi_tensor_apply_kernelINS1_18TensorListMetadataILi2EEENS1_21BinaryOpScalarFunctorIN3c104HalfELi2ELi1ELi1EEEJNS1_21reverse_power_functorIfEEfEEEvT_T0_DpT1_)
        /*0adc*/ 	.word	0x0000001d


	//----- nvinfo : EIATTR_FRAME_SIZE
	.align		4
.L_493:
        /*0ae0*/ 	.byte	0x04, 0x11
        /*0ae2*/ 	.short	(.L_495 - .L_494)
	.align		4
.L_494:
        /*0ae4*/ 	.word	index@($__internal_61_$__cuda_sm20_div_u16)
        /*0ae8*/ 	.word	0x00000000


	//----- nvinfo : EIATTR_FRAME_SIZE
	.align		4
.L_495:
        /*0aec*/ 	.byte	0x04, 0x11
        /*0aee*/ 	.short	(.L_497 - .L_496)
	.align		4
.L_496:
        /*0af0*/ 	.word	index@(_ZN2at6native57_GLOBAL__N__f3eca4a2_24_ForeachBinaryOpScalar_cu_86b9896c25multi_tensor_apply_kernelINS1_18TensorListMetadataILi2EEENS1_21BinaryOpScalarFunctorIN3c104HalfELi2ELi1ELi1EEEJNS1_21reverse_power_functorIfEEfEEEvT_T0_DpT1_)
        /*0af4*/ 	.word	0x00000000


	//----- nvinfo : EIATTR_REGCOUNT
	.align		4
.L_497:
        /*0af8*/ 	.byte	0x04, 0x2f
        /*0afa*/ 	.short	(.L_499 - .L_498)
	.align		4
.L_498:
        /*0afc*/ 	.word	index@(_ZN2at6native57_GLOBAL__N__f3eca4a2_24_ForeachBinaryOpScalar_cu_86b9896c25multi_tensor_apply_kernelINS1_18TensorListMetadataILi2EEENS1_21BinaryOpScalarFunctorIN3c108BFloat16ELi2ELi1ELi1EEEJNS1_21reverse_power_functorIfEEfEEEvT_T0_DpT1_)
        /*0b00*/ 	.word	0x0000001d


	//----- nvinfo : EIATTR_FRAME_SIZE
	.align		4
.L_499:
        /*0b04*/ 	.byte	0x04, 0x11
        /*0b06*/ 	.short	(.L_501 - .L_500)
	.align		4
.L_500:
        /*0b08*/ 	.word	index@($__internal_60_$__cuda_sm20_div_u16)
        /*0b0c*/ 	.word	0x00000000


	//----- nvinfo : EIATTR_FRAME_SIZE
	.align		4
.L_501:
        /*0b10*/ 	.byte	0x04, 0x11
        /*0b12*/ 	.short	(.L_503 - .L_502)
	.align		4
.L_502:
        /*0b14*/ 	.word	index@(_ZN2at6native57_GLOBAL__N__f3eca4a2_24_ForeachBinaryOpScalar_cu_86b9896c25multi_tensor_apply_kernelINS1_18TensorListMetadataILi2EEENS1_21BinaryOpScalarFunctorIN3c108BFloat16ELi2ELi1ELi1EEEJNS1_21reverse_power_functorIfEEfEEEvT_T0_DpT1_)
        /*0b18*/ 	.word	0x00000000


	//----- nvinfo : EIATTR_REGCOUNT
	.align		4
.L_503:
        /*0b1c*/ 	.byte	0x04, 0x2f
        /*0b1e*/ 	.short	(.L_505 - .L_504)
	.align		4
.L_504:
        /*0b20*/ 	.word	index@(_ZN2at6native57_GLOBAL__N__f3eca4a2_24_ForeachBinaryOpScalar_cu_86b9896c25multi_tensor_apply_kernelINS1_18TensorListMetadataILi1EEENS1_21BinaryOpScalarFunctorIhLi1ELi1ELi0EEEJSt5minusIhEhEEEvT_T0_DpT1_)
        /*0b24*/ 	.word	0x00000018


	//----- nvinfo : EIATTR_FRAME_SIZE
	.align		4
.L_505:
        /*0b28*/ 	.byte	0x04, 0x11
        /*0b2a*/ 	.short	(.L_507 - .L_506)
	.align		4
.L_506:
        /*0b2c*/ 	.word	index@($__internal_59_$__cuda_sm20_div_u16)
        /*0b30*/ 	.word	0x00000000


	//----- nvinfo : EIATTR_FRAME_SIZE
	.align		4
.L_507:
        /*0b34*/ 	.byte	0x04, 0x11
        /*0b36*/ 	.short	(.L_509 - .L_508)
	.align		4
.L_508:
        /*0b38*/ 	.word	index@(_ZN2at6native57_GLOBAL__N__f3eca4a2_24_ForeachBinaryOpScalar_cu_86b9896c25multi_tensor_apply_kernelINS1_18TensorListMetadataILi1EEENS1_21BinaryOpScalarFunctorIhLi1ELi1ELi0EEEJSt5minusIhEhEEEvT_T0_DpT1_)
        /*0b3c*/ 	.word	0x00000000


	//----- nvinfo : EIATTR_REGCOUNT
	.align		4
.L_509:
        /*0b40*/ 	.byte	0x04, 0x2f
        /*0b42*/ 	.short	(.L_511 - .L_510)
	.align		4
.L_510:
        /*0b44*/ 	.word	index@(_ZN2at6native57_GLOBAL__N__f3eca4a2_24_ForeachBinaryOpScalar_cu_86b9896c25multi_tensor_apply_kernelINS1_18TensorListMetadataILi1EEENS1_21BinaryOpScalarFunctorIaLi1ELi1ELi0EEEJSt5minusIaEaEEEvT_T0_DpT1_)
        /*0b48*/ 	.word	0x00000018


	//----- nvinfo : EIATTR_FRAME_SIZE
	.align		4
.L_511:
        /*0b4c*/ 	.byte	0x04, 0x11
        /*0b4e*/ 	.short	(.L_513 - .L_512)
	.align		4
.L_512:
        /*0b50*/ 	.word	index@($__internal_58_$__cuda_sm20_div_u16)
        /*0b54*/ 	.word	0x00000000


	//----- nvinfo : EIATTR_FRAME_SIZE
	.align		4
.L_513:
        /*0b58*/ 	.byte	0x04, 0x11
        /*0b5a*/ 	.short	(.L_515 - .L_514)
	.align		4
.L_514:
        /*0b5c*/ 	.word	index@(_ZN2at6native57_GLOBAL__N__f3eca4a2_24_ForeachBinaryOpScalar_cu_86b9896c25multi_tensor_apply_kernelINS1_18TensorListMetadataILi1EEENS1_21BinaryOpScalarFunctorIaLi1ELi1ELi0EEEJSt5minusIaEaEEEvT_T0_DpT1_)
        /*0b60*/ 	.word	0x00000000


	//----- nvinfo : EIATTR_REGCOUNT
	.align		4
.L_515:
        /*0b64*/ 	.byte	0x04, 0x2f
        /*0b66*/ 	.short	(.L_517 - .L_516)
	.align		4
.L_516:
        /*0b68*/ 	.word	index@(_ZN2at6native57_GLOBAL__N__f3eca4a2_24_ForeachBinaryOpScalar_cu_86b9896c25multi_tensor_apply_kernelINS1_18TensorListMetadataILi1EEENS1_21BinaryOpScalarFunctorIiLi1ELi1ELi0EEEJSt5minusIiEiEEEvT_T0_DpT1_)
        /*0b6c*/ 	.word	0x00000020


	//----- nvinfo : EIATTR_FRAME_SIZE
	.align		4
.L_517:
        /*0b70*/ 	.byte	0x04, 0x11
        /*0b72*/ 	.short	(.L_519 - .L_518)
	.align		4
.L_518:
        /*0b74*/ 	.word	index@($__internal_57_$__cuda_sm20_div_u16)
        /*0b78*/ 	.word	0x00000000


	//----- nvinfo : EIATTR_FRAME_SIZE
	.align		4
.L_519:
        /*0b7c*/ 	.byte	0x04, 0x11
        /*0b7e*/ 	.short	(.L_521 - .L_520)
	.align		4
.L_520:
        /*0b80*/ 	.word	index@(_ZN2at6native57_GLOBAL__N__f3eca4a2_24_ForeachBinaryOpScalar_cu_86b9896c25multi_tensor_apply_kernelINS1_18TensorListMetadataILi1EEENS1_21BinaryOpScalarFunctorIiLi1ELi1ELi0EEEJSt5minusIiEiEEEvT_T0_DpT1_)
        /*0b84*/ 	.word	0x00000000


	//----- nvinfo : EIATTR_REGCOUNT
	.align		4
.L_521:
        /*0b88*/ 	.byte	0x04, 0x2f
        /*0b8a*/ 	.short	(.L_523 - .L_522)
	.align		4
.L_522:
        /*0b8c*/ 	.word	index@(_ZN2at6native57_GLOBAL__N__f3eca4a2_24_ForeachBinaryOpScalar_cu_86b9896c25multi_tensor_apply_kernelINS1_18TensorListMetadataILi1EEENS1_21BinaryOpScalarFunctorIlLi1ELi1ELi0EEEJSt5minusIlElEEEvT_T0_DpT1_)
        /*0b90*/ 	.word	0x00000020


	//----- nvinfo : EIATTR_FRAME_SIZE
	.align		4
.L_523:
        /*0b94*/ 	.byte	0x04, 0x11
        /*0b96*/ 	.short	(.L_525 - .L_524)
	.align		4
.L_524:
        /*0b98*/ 	.word	index@($__internal_56_$__cuda_sm20_div_u16)
        /*0b9c*/ 	.word	0x00000000


	//----- nvinfo : EIATTR_FRAME_SIZE
	.align		4
.L_525:
        /*0ba0*/ 	.byte	0x04, 0x11
        /*0ba2*/ 	.short	(.L_527 - .L_526)
	.align		4
.L_526:
        /*0ba4*/ 	.word	index@(_ZN2at6native57_GLOBAL__N__f3eca4a2_24_ForeachBinaryOpScalar_cu_86b9896c25multi_tensor_apply_kernelINS1_18TensorListMetadataILi1EEENS1_21BinaryOpScalarFunctorIlLi1ELi1ELi0EEEJSt5minusIlElEEEvT_T0_DpT1_)
        /*0ba8*/ 	.word	0x00000000


	//----- nvinfo : EIATTR_REGCOUNT
	.align		4
.L_527:
        /*0bac*/ 	.byte	0x04, 0x2f
        /*0bae*/ 	.short	(.L_529 - .L_528)
	.align		4
.L_528:
        /*0bb0*/ 	.word	index@(_ZN2at6native57_GLOBAL__N__f3eca4a2_24_ForeachBinaryOpScalar_cu_86b9896c25multi_tensor_apply_kernelINS1_18TensorListMetadataILi1EEENS1_21BinaryOpScalarFunctorIsLi1ELi1ELi0EEEJSt5minusIsEsEEEvT_T0_DpT1_)
        /*0bb4*/ 	.word	0x0000001a


	//----- nvinfo : EIATTR_FRAME_SIZE
	.align		4
.L_529:
        /*0bb8*/ 	.byte	0x04, 0x11
        /*0bba*/ 	.short	(.L_531 - .L_530)
	.align		4
.L_530:
        /*0bbc*/ 	.word	index@($__internal_55_$__cuda_sm20_div_u16)
        /*0bc0*/ 	.word	0x00000000


	//----- nvinfo : EIATTR_FRAME_SIZE
	.align		4
.L_531:
        /*0bc4*/ 	.byte	0x04, 0x11
        /*0bc6*/ 	.short	(.L_533 - .L_532)
	.align		4
.L_532:
        /*0bc8*/ 	.word	index@(_ZN2at6native57_GLOBAL__N__f3eca4a2_24_ForeachBinaryOpScalar_cu_86b9896c25multi_tensor_apply_kernelINS1_18TensorListMetadataILi1EEENS1_21BinaryOpScalarFunctorIsLi1ELi1ELi0EEEJSt5minusIsEsEEEvT_T0_DpT1_)
        /*0bcc*/ 	.word	0x00000000


	//----- nvinfo : EIATTR_REGCOUNT
	.align		4
.L_533:
        /*0bd0*/ 	.byte	0x04, 0x2f
        /*0bd2*/ 	.short	(.L_535 - .L_534)
	.align		4
.L_534:
        /*0bd4*/ 	.word	index@(_ZN2at6native57_GLOBAL__N__f3eca4a2_24_ForeachBinaryOpScalar_cu_86b9896c25multi_tensor_apply_kernelINS1_18TensorListMetadataILi1EEENS1_21BinaryOpScalarFunctorIdLi1ELi1ELi0EEEJSt5minusIdEdEEEvT_T0_DpT1_)
        /*0bd8*/ 	.word	0x00000020


	//----- nvinfo : EIATTR_FRAME_SIZE
	.align		4
.L_535:
        /*0bdc*/ 	.byte	0x04, 0x11
        /*0bde*/ 	.short	(.L_537 - .L_536)
	.align		4
.L_536:
        /*0be0*/ 	.word	index@($__internal_54_$__cuda_sm20_div_u16)
        /*0be4*/ 	.word	0x00000000


	//----- nvinfo : EIATTR_FRAME_SIZE
	.align		4
.L_537:
        /*0be8*/ 	.byte	0x04, 0x11
        /*0bea*/ 	.short	(.L_539 - .L_538)
	.align		4
.L_538:
        /*0bec*/ 	.word	index@(_ZN2at6native57_GLOBAL__N__f3eca4a2_24_ForeachBinaryOpScalar_cu_86b9896c25multi_tensor_apply_kernelINS1_18TensorListMetadataILi1EEENS1_21BinaryOpScalarFunctorIdLi1ELi1ELi0EEEJSt5minusIdEdEEEvT_T0_DpT1_)
        /*0bf0*/ 	.word	0x00000000


	//----- nvinfo : EIATTR_REGCOUNT
	.align		4
.L_539:
        /*0bf4*/ 	.byte	0x04, 0x2f
        /*0bf6*/ 	.short	(.L_541 - .L_540)
	.align		4
.L_540:
        /*0bf8*/ 	.word	index@(_ZN2at6native57_GLOBAL__N__f3eca4a2_24_ForeachBinaryOpScalar_cu_86b9896c25multi_tensor_apply_kernelINS1_18TensorListMetadataILi1EEENS1_21BinaryOpScalarFunctorIfLi1ELi1ELi0EEEJSt5minusIfEfEEEvT_T0_DpT1_)
        /*0bfc*/ 	.word	0x00000020


	//----- nvinfo : EIATTR_FRAME_SIZE
	.align		4
.L_541:
        /*0c00*/ 	.byte	0x04, 0x11
        /*0c02*/ 	.short	(.L_543 - .L_542)
	.align		4
.L_542:
        /*0c04*/ 	.word	index@($__internal_53_$__cuda_sm20_div_u16)
        /*0c08*/ 	.word	0x00000000


	//----- nvinfo : EIATTR_FRAME_SIZE
	.align		4
.L_543:
        /*0c0c*/ 	.byte	0x04, 0x11
        /*0c0e*/ 	.short	(.L_545 - .L_544)
	.align		4
.L_544:
        /*0c10*/ 	.word	index@(_ZN2at6native57_GLOBAL__N__f3eca4a2_24_ForeachBinaryOpScalar_cu_86b9896c25multi_tensor_apply_kernelINS1_18TensorListMetadataILi1EEENS1_21BinaryOpScalarFunctorIfLi1ELi1ELi0EEEJSt5minusIfEfEEEvT_T0_DpT1_)
        /*0c14*/ 	.word	0x00000000


	//----- nvinfo : EIATTR_REGCOUNT
	.align		4
.L_545:
        /*0c18*/ 	.byte	0x04, 0x2f
        /*0c1a*/ 	.short	(.L_547 - .L_546)
	.align		4
.L_546:
        /*0c1c*/ 	.word	index@(_ZN2at6native57_GLOBAL__N__f3eca4a2_24_ForeachBinaryOpScalar_cu_86b9896c25multi_tensor_apply_kernelINS1_18TensorListMetadataILi1EEENS1_21BinaryOpScalarFunctorIN3c107complexIdEELi1ELi1ELi0EEEJSt5minusIS8_ES8_EEEvT_T0_DpT1_)
        /*0c20*/ 	.word	0x00000020


	//----- nvinfo : EIATTR_FRAME_SIZE
	.align		4
.L_547:
        /*0c24*/ 	.byte	0x04, 0x11
        /*0c26*/ 	.short	(.L_549 - .L_548)
	.align		4
.L_548:
        /*0c28*/ 	.word	index@($__internal_52_$__cuda_sm20_div_u16)
        /*0c2c*/ 	.word	0x00000000


	//----- nvinfo : EIATTR_FRAME_SIZE
	.align		4
.L_549:
        /*0c30*/ 	.byte	0x04, 0x11
        /*0c32*/ 	.short	(.L_551 - .L_550)
	.align		4
.L_550:
        /*0c34*/ 	.word	index@(_ZN2at6native57_GLOBAL__N__f3eca4a2_24_ForeachBinaryOpScalar_cu_86b9896c25multi_tensor_apply_kernelINS1_18TensorListMetadataILi1EEENS1_21BinaryOpScalarFunctorIN3c107complexIdEELi1ELi1ELi0EEEJSt5minusIS8_ES8_EEEvT_T0_DpT1_)
        /*0c38*/ 	.word	0x00000000


	//----- nvinfo : EIATTR_REGCOUNT
	.align		4
.L_551:
        /*0c3c*/ 	.byte	0x04, 0x2f
        /*0c3e*/ 	.short	(.L_553 - .L_552)
	.align		4
.L_552:
        /*0c40*/ 	.word	index@(_ZN2at6native57_GLOBAL__N__f3eca4a2_24_ForeachBinaryOpScalar_cu_86b9896c25multi_tensor_apply_kernelINS1_18TensorListMetadataILi1EEENS1_21BinaryOpScalarFunctorIN3c107complexIfEELi1ELi1ELi0EEEJSt5minusIS8_ES8_EEEvT_T0_DpT1_)
        /*0c44*/ 	.word	0x00000020


	//----- nvinfo : EIATTR_FRAME_SIZE
	.align		4
.L_553:
        /*0c48*/ 	.byte	0x04, 0x11
        /*0c4a*/ 	.short	(.L_555 - .L_554)
	.align		4
.L_554:
        /*0c4c*/ 	.word	index@($__internal_51_$__cuda_sm20_div_u16)
        /*0c50*/ 	.word	0x00000000


	//----- nvinfo : EIATTR_FRAME_SIZE
	.align		4
.L_555:
        /*0c54*/ 	.byte	0x04, 0x11
        /*0c56*/ 	.short	(.L_557 - .L_556)
	.align		4
.L_556:
        /*0c58*/ 	.word	index@(_ZN2at6native57_GLOBAL__N__f3eca4a2_24_ForeachBinaryOpScalar_cu_86b9896c25multi_tensor_apply_kernelINS1_18TensorListMetadataILi1EEENS1_21BinaryOpScalarFunctorIN3c107complexIfEELi1ELi1ELi0EEEJSt5minusIS8_ES8_EEEvT_T0_DpT1_)
        /*0c5c*/ 	.word	0x00000000


	//----- nvinfo : EIATTR_REGCOUNT
	.align		4
.L_557:
        /*0c60*/ 	.byte	0x04, 0x2f
        /*0c62*/ 	.short	(.L_559 - .L_558)
	.align		4
.L_558:
        /*0c64*/ 	.word	index@(_ZN2at6native57_GLOBAL__N__f3eca4a2_24_ForeachBinaryOpScalar_cu_86b9896c25multi_tensor_apply_kernelINS1_18TensorListMetadataILi1EEENS1_21BinaryOpScalarFunctorIbLi1ELi1ELi0EEEJSt5minusIbEbEEEvT_T0_DpT1_)
        /*0c68*/ 	.word	0x00000016


	//----- nvinfo : EIATTR_FRAME_SIZE
	.align		4
.L_559:
        /*0c6c*/ 	.byte	0x04, 0x11
        /*0c6e*/ 	.short	(.L_561 - .L_560)
	.align		4
.L_560:
        /*0c70*/ 	.word	index@($__internal_50_$__cuda_sm20_div_u16)
        /*0c74*/ 	.word	0x00000000


	//----- nvinfo : EIATTR_FRAME_SIZE
	.align		4
.L_561:
        /*0c78*/ 	.byte	0x04, 0x11
        /*0c7a*/ 	.short	(.L_563 - .L_562)
	.align		4
.L_562:
        /*0c7c*/ 	.word	index@(_ZN2at6native57_GLOBAL__N__f3eca4a2_24_ForeachBinaryOpScalar_cu_86b9896c25multi_tensor_apply_kernelINS1_18TensorListMetadataILi1EEENS1_21BinaryOpScalarFunctorIbLi1ELi1ELi0EEEJSt5minusIbEbEEEvT_T0_DpT1_)
        /*0c80*/ 	.word	0x00000000


	//----- nvinfo : EIATTR_REGCOUNT
	.align		4
.L_563:
        /*0c84*/ 	.byte	0x04, 0x2f
        /*0c86*/ 	.short	(.L_565 - .L_564)
	.align		4
.L_564:
        /*0c88*/ 	.word	index@(_ZN2at6native57_GLOBAL__N__f3eca4a2_24_ForeachBinaryOpScalar_cu_86b9896c25multi_tensor_apply_kernelINS1_18TensorListMetadataILi1EEENS1_21BinaryOpScalarFunctorIN3c104HalfELi1ELi1ELi0EEEJSt5minusIfEfEEEvT_T0_DpT1_)
        /*0c8c*/ 	.word	0x00000019


	//----- nvinfo : EIATTR_FRAME_SIZE
	.align		4
.L_565:
        /*0c90*/ 	.byte	0x04, 0x11
        /*0c92*/ 	.short	(.L_567 - .L_566)
	.align		4
.L_566:
        /*0c94*/ 	.word	index@($__internal_49_$__cuda_sm20_div_u16)
        /*0c98*/ 	.word	0x00000000


	//----- nvinfo : EIATTR_FRAME_SIZE
	.align		4
.L_567:
        /*0c9c*/ 	.byte	0x04, 0x11
        /*0c9e*/ 	.short	(.L_569 - .L_568)
	.align		4
.L_568:
        /*0ca0*/ 	.word	index@(_ZN2at6native57_GLOBAL__N__f3eca4a2_24_ForeachBinaryOpScalar_cu_86b9896c25multi_tensor_apply_kernelINS1_18TensorListMetadataILi1EEENS1_21BinaryOpScalarFunctorIN3c104HalfELi1ELi1ELi0EEEJSt5minusIfEfEEEvT_T0_DpT1_)
        /*0ca4*/ 	.word	0x00000000


	//----- nvinfo : EIATTR_REGCOUNT
	.align		4
.L_569:
        /*0ca8*/ 	.byte	0x04, 0x2f
        /*0caa*/ 	.short	(.L_571 - .L_570)
	.align		4
.L_570:
        /*0cac*/ 	.word	index@(_ZN2at6native57_GLOBAL__N__f3eca4a2_24_ForeachBinaryOpScalar_cu_86b9896c25multi_tensor_apply_kernelINS1_18TensorListMetadataILi1EEENS1_21BinaryOpScalarFunctorIN3c108BFloat16ELi1ELi1ELi0EEEJSt5minusIfEfEEEvT_T0_DpT1_)
        /*0cb0*/ 	.word	0x00000019


	//----- nvinfo : EIATTR_FRAME_SIZE
	.align		4
.L_571:
        /*0cb4*/ 	.byte	0x04, 0x11
        /*0cb6*/ 	.short	(.L_573 - .L_572)
	.align		4
.L_572:
        /*0cb8*/ 	.word	index@($__internal_48_$__cuda_sm20_div_u16)
        /*0cbc*/ 	.word	0x00000000


	//----- nvinfo : EIATTR_FRAME_SIZE
	.align		4
.L_573:
        /*0cc0*/ 	.byte	0x04, 0x11
        /*0cc2*/ 	.short	(.L_575 - .L_574)
	.align		4
.L_574:
        /*0cc4*/ 	.word	index@(_ZN2at6native57_GLOBAL__N__f3eca4a2_24_ForeachBinaryOpScalar_cu_86b9896c25multi_tensor_apply_kernelINS1_18TensorListMetadataILi1EEENS1_21BinaryOpScalarFunctorIN3c108BFloat16ELi1ELi1ELi0EEEJSt5minusIfEfEEEvT_T0_DpT1_)
        /*0cc8*/ 	.word	0x00000000


	//----- nvinfo : EIATTR_REGCOUNT
	.align		4
.L_575:
        /*0ccc*/ 	.byte	0x04, 0x2f
        /*0cce*/ 	.short	(.L_577 - .L_576)
	.align		4
.L_576:
        /*0cd0*/ 	.word	index@(_ZN2at6native57_GLOBAL__N__f3eca4a2_24_ForeachBinaryOpScalar_cu_86b9896c25multi_tensor_apply_kernelINS1_18TensorListMetadataILi2EEENS1_21BinaryOpScalarFunctorIhLi2ELi1ELi1EEEJSt5minusIhEhEEEvT_T0_DpT1_)
        /*0cd4*/ 	.word	0x00000017


	//----- nvinfo : EIATTR_FRAME_SIZE
	.align		4
.L_577:
        /*0cd8*/ 	.byte	0x04, 0x11
        /*0cda*/ 	.short	(.L_579 - .L_578)
	.align		4
.L_578:
        /*0cdc*/ 	.word	index@($__internal_47_$__cuda_sm20_div_u16)
        /*0ce0*/ 	.word	0x00000000


	//----- nvinfo : EIATTR_FRAME_SIZE
	.align		4
.L_579:
        /*0ce4*/ 	.byte	0x04, 0x11
        /*0ce6*/ 	.short	(.L_581 - .L_580)
	.align		4
.L_580:
        /*0ce8*/ 	.word	index@(_ZN2at6native57_GLOBAL__N__f3eca4a2_24_ForeachBinaryOpScalar_cu_86b9896c25multi_tensor_apply_kernelINS1_18TensorListMetadataILi2EEENS1_21BinaryOpScalarFunctorIhLi2ELi1ELi1EEEJSt5minusIhEhEEEvT_T0_DpT1_)
        /*0cec*/ 	.word	0x00000000


	//----- nvinfo : EIATTR_REGCOUNT
	.align		4
.L_581:
        /*0cf0*/ 	.byte	0x04, 0x2f
        /*0cf2*/ 	.short	(.L_583 - .L_582)
	.align		4
.L_582:
        /*0cf4*/ 	.word	index@(_ZN2at6native57_GLOBAL__N__f3eca4a2_24_ForeachBinaryOpScalar_cu_86b9896c25multi_tensor_apply_kernelINS1_18TensorListMetadataILi2EEENS1_21BinaryOpScalarFunctorIaLi2ELi1ELi1EEEJSt5minusIaEaEEEvT_T0_DpT1_)
        /*0cf8*/ 	.word	0x00000017


	//----- nvinfo : EIATTR_FRAME_SIZE
	.align		4
.L_583:
        /*0cfc*/ 	.byte	0x04, 0x11
        /*0cfe*/ 	.short	(.L_585 - .L_584)
	.align		4
.L_584:
        /*0d00*/ 	.word	index@($__internal_46_$__cuda_sm20_div_u16)
        /*0d04*/ 	.word	0x00000000


	//----- nvinfo : EIATTR_FRAME_SIZE
	.align		4
.L_585:
        /*0d08*/ 	.byte	0x04, 0x11
        /*0d0a*/ 	.short	(.L_587 - .L_586)
	.align		4
.L_586:
        /*0d0c*/ 	.word	index@(_ZN2at6native57_GLOBAL__N__f3eca4a2_24_ForeachBinaryOpScalar_cu_86b9896c25multi_tensor_apply_kernelINS1_18TensorListMetadataILi2EEENS1_21BinaryOpScalarFunctorIaLi2ELi1ELi1EEEJSt5minusIaEaEEEvT_T0_DpT1_)
        /*0d10*/ 	.word	0x00000000


	//----- nvinfo : EIATTR_REGCOUNT
	.align		4
.L_587:
        /*0d14*/ 	.byte	0x04, 0x2f
        /*0d16*/ 	.short	(.L_589 - .L_588)
	.align		4
.L_588:
        /*0d18*/ 	.word	index@(_ZN2at6native57_GLOBAL__N__f3eca4a2_24_ForeachBinaryOpScalar_cu_86b9896c25multi_tensor_apply_kernelINS1_18TensorListMetadataILi2EEENS1_21BinaryOpScalarFunctorIiLi2ELi1ELi1EEEJSt5minusIiEiEEEvT_T0_DpT1_)
        /*0d1c*/ 	.word	0x0000001f


	//----- nvinfo : EIATTR_FRAME_SIZE
	.align		4
.L_589:
        /*0d20*/ 	.byte	0x04, 0x11
        /*0d22*/ 	.short	(.L_591 - .L_590)
	.align		4
.L_590:
        /*0d24*/ 	.word	index@($__internal_45_$__cuda_sm20_div_u16)
        /*0d28*/ 	.word	0x00000000


	//----- nvinfo : EIATTR_FRAME_SIZE
	.align		4
.L_591:
        /*0d2c*/ 	.byte	0x04, 0x11
        /*0d2e*/ 	.short	(.L_593 - .L_592)
	.align		4
.L_592:
        /*0d30*/ 	.word	index@(_ZN2at6native57_GLOBAL__N__f3eca4a2_24_ForeachBinaryOpScalar_cu_86b9896c25multi_tensor_apply_kernelINS1_18TensorListMetadataILi2EEENS1_21BinaryOpScalarFunctorIiLi2ELi1ELi1EEEJSt5minusIiEiEEEvT_T0_DpT1_)
        /*0d34*/ 	.word	0x00000000


	//----- nvinfo : EIATTR_REGCOUNT
	.align		4
.L_593:
        /*0d38*/ 	.byte	0x04, 0x2f
        /*0d3a*/ 	.short	(.L_595 - .L_594)
	.align		4
.L_594:
        /*0d3c*/ 	.word	index@(_ZN2at6native57_GLOBAL__N__f3eca4a2_24_ForeachBinaryOpScalar_cu_86b9896c25multi_tensor_apply_kernelINS1_18TensorListMetadataILi2EEENS1_21BinaryOpScalarFunctorIlLi2ELi1ELi1EEEJSt5minusIlElEEEvT_T0_DpT1_)
        /*0d40*/ 	.word	0x00000020


	//----- nvinfo : EIATTR_FRAME_SIZE
	.align		4
.L_595:
        /*0d44*/ 	.byte	0x04, 0x11
        /*0d46*/ 	.short	(.L_597 - .L_596)
	.align		4
.L_596:
        /*0d48*/ 	.word	index@($__internal_44_$__cuda_sm20_div_u16)
        /*0d4c*/ 	.word	0x00000000


	//----- nvinfo : EIATTR_FRAME_SIZE
	.align		4
.L_597:
        /*0d50*/ 	.byte	0x04, 0x11
        /*0d52*/ 	.short	(.L_599 - .L_598)
	.align		4
.L_598:
        /*0d54*/ 	.word	index@(_ZN2at6native57_GLOBAL__N__f3eca4a2_24_ForeachBinaryOpScalar_cu_86b9896c25multi_tensor_apply_kernelINS1_18TensorListMetadataILi2EEENS1_21BinaryOpScalarFunctorIlLi2ELi1ELi1EEEJSt5minusIlElEEEvT_T0_DpT1_)
        /*0d58*/ 	.word	0x00000000


	//----- nvinfo : EIATTR_REGCOUNT
	.align		4
.L_599:
        /*0d5c*/ 	.byte	0x04, 0x2f
        /*0d5e*/ 	.short	(.L_601 - .L_600)
	.align		4
.L_600:
        /*0d60*/ 	.word	index@(_ZN2at6native57_GLOBAL__N__f3eca4a2_24_ForeachBinaryOpScalar_cu_86b9896c25multi_tensor_apply_kernelINS1_18TensorListMetadataILi2EEENS1_21BinaryOpScalarFunctorIsLi2ELi1ELi1EEEJSt5minusIsEsEEEvT_T0_DpT1_)
        /*0d64*/ 	.word	0x0000001e


	//----- nvinfo : EIATTR_FRAME_SIZE
	.align		4
.L_601:
        /*0d68*/ 	.byte	0x04, 0x11
        /*0d6a*/ 	.short	(.L_603 - .L_602)
	.align		4
.L_602:
        /*0d6c*/ 	.word	index@($__internal_43_$__cuda_sm20_div_u16)
        /*0d70*/ 	.word	0x00000000


	//----- nvinfo : EIATTR_FRAME_SIZE
	.align		4
.L_603:
        /*0d74*/ 	.byte	0x04, 0x11
        /*0d76*/ 	.short	(.L_605 - .L_604)
	.align		4
.L_604:
        /*0d78*/ 	.word	index@(_ZN2at6native57_GLOBAL__N__f3eca4a2_24_ForeachBinaryOpScalar_cu_86b9896c25multi_tensor_apply_kernelINS1_18TensorListMetadataILi2EEENS1_21BinaryOpScalarFunctorIsLi2ELi1ELi1EEEJSt5minusIsEsEEEvT_T0_DpT1_)
        /*0d7c*/ 	.word	0x00000000


	//----- nvinfo : EIATTR_REGCOUNT
	.align		4
.L_605:
        /*0d80*/ 	.byte	0x04, 0x2f
        /*0d82*/ 	.short	(.L_607 - .L_606)
	.align		4
.L_606:
        /*0d84*/ 	.word	index@(_ZN2at6native57_GLOBAL__N__f3eca4a2_24_ForeachBinaryOpScalar_cu_86b9896c25multi_tensor_apply_kernelINS1_18TensorListMetadataILi2EEENS1_21BinaryOpScalarFunctorIdLi2ELi1ELi1EEEJSt5minusIdEdEEEvT_T0_DpT1_)
        /*0d88*/ 	.word	0x00000020


	//----- nvinfo : EIATTR_FRAME_SIZE
	.align		4
.L_607:
        /*0d8c*/ 	.byte	0x04, 0x11
        /*0d8e*/ 	.short	(.L_609 - .L_608)
	.align		4
.L_608:
        /*0d90*/ 	.word	index@($__internal_42_$__cuda_sm20_div_u16)
        /*0d94*/ 	.word	0x00000000


	//----- nvinfo : EIATTR_FRAME_SIZE
	.align		4
.L_609:
        /*0d98*/ 	.byte	0x04, 0x11
        /*0d9a*/ 	.short	(.L_611 - .L_610)
	.align		4
.L_610:
        /*0d9c*/ 	.word	index@(_ZN2at6native57_GLOBAL__N__f3eca4a2_24_ForeachBinaryOpScalar_cu_86b9896c25multi_tensor_apply_kernelINS1_18TensorListMetadataILi2EEENS1_21BinaryOpScalarFunctorIdLi2ELi1ELi1EEEJSt5minusIdEdEEEvT_T0_DpT1_)
        /*0da0*/ 	.word	0x00000000


	//----- nvinfo : EIATTR_REGCOUNT
	.align		4
.L_611:
        /*0da4*/ 	.byte	0x04, 0x2f
        /*0da6*/ 	.short	(.L_613 - .L_612)
	.align		4
.L_612:
        /*0da8*/ 	.word	index@(_ZN2at6native57_GLOBAL__N__f3eca4a2_24_ForeachBinaryOpScalar_cu_86b9896c25multi_tensor_apply_kernelINS1_18TensorListMetadataILi2EEENS1_21BinaryOpScalarFunctorIfLi2ELi1ELi1EEEJSt5minusIfEfEEEvT_T0_DpT1_)
        /*0dac*/ 	.word	0x0000001f


	//----- nvinfo : EIATTR_FRAME_SIZE
	.align		4
.L_613:
        /*0db0*/ 	.byte	0x04, 0x11
        /*0db2*/ 	.short	(.L_615 - .L_614)
	.align		4
.L_614:
        /*0db4*/ 	.word	index@($__internal_41_$__cuda_sm20_div_u16)
        /*0db8*/ 	.word	0x00000000


	//----- nvinfo : EIATTR_FRAME_SIZE
	.align		4
.L_615:
        /*0dbc*/ 	.byte	0x04, 0x11
        /*0dbe*/ 	.short	(.L_617 - .L_616)
	.align		4
.L_616:
        /*0dc0*/ 	.word	index@(_ZN2at6native57_GLOBAL__N__f3eca4a2_24_ForeachBinaryOpScalar_cu_86b9896c25multi_tensor_apply_kernelINS1_18TensorListMetadataILi2EEENS1_21BinaryOpScalarFunctorIfLi2ELi1ELi1EEEJSt5minusIfEfEEEvT_T0_DpT1_)
        /*0dc4*/ 	.word	0x00000000


	//----- nvinfo : EIATTR_REGCOUNT
	.align		4
.L_617:
        /*0dc8*/ 	.byte	0x04, 0x2f
        /*0dca*/ 	.short	(.L_619 - .L_618)
	.align		4
.L_618:
        /*0dcc*/ 	.word	index@(_ZN2at6native57_GLOBAL__N__f3eca4a2_24_ForeachBinaryOpScalar_cu_86b9896c25multi_tensor_apply_kernelINS1_18TensorListMetadataILi2EEENS1_21BinaryOpScalarFunctorIN3c107complexIdEELi2ELi1ELi1EEEJSt5minusIS8_ES8_EEEvT_T0_DpT1_)
        /*0dd0*/ 	.word	0x00000020


	//----- nvinfo : EIATTR_FRAME_SIZE
	.align		4
.L_619:
        /*0dd4*/ 	.byte	0x04, 0x11
        /*0dd6*/ 	.short	(.L_621 - .L_620)
	.align		4
.L_620:
        /*0dd8*/ 	.word	index@($__internal_40_$__cuda_sm20_div_u16)
        /*0ddc*/ 	.word	0x00000000


	//----- nvinfo : EIATTR_FRAME_SIZE
	.align		4
.L_621:
        /*0de0*/ 	.byte	0x04, 0x11
        /*0de2*/ 	.short	(.L_623 - .L_622)
	.align		4
.L_622:
        /*0de4*/ 	.word	index@(_ZN2at6native57_GLOBAL__N__f3eca4a2_24_ForeachBinaryOpScalar_cu_86b9896c25multi_tensor_apply_kernelINS1_18TensorListMetadataILi2EEENS1_21BinaryOpScalarFunctorIN3c107complexIdEELi2ELi1ELi1EEEJSt5minusIS8_ES8_EEEvT_T0_DpT1_)
        /*0de8*/ 	.word	0x00000000


	//----- nvinfo : EIATTR_REGCOUNT
	.align		4
.L_623:
        /*0dec*/ 	.byte	0x04, 0x2f
        /*0dee*/ 	.short	(.L_625 - .L_624)
	.align		4
.L_624:
        /*0df0*/ 	.word	index@(_ZN2at6native57_GLOBAL__N__f3eca4a2_24_ForeachBinaryOpScalar_cu_86b9896c25multi_tensor_apply_kernelINS1_18TensorListMetadataILi2EEENS1_21BinaryOpScalarFunctorIN3c107complexIfEELi2ELi1ELi1EEEJSt5minusIS8_ES8_EEEvT_T0_DpT1_)
        /*0df4*/ 	.word	0x00000020


	//----- nvinfo : EIATTR_FRAME_SIZE
	.align		4
.L_625:
        /*0df8*/ 	.byte	0x04, 0x11
        /*0dfa*/ 	.short	(.L_627 - .L_626)
	.align		4
.L_626:
        /*0dfc*/ 	.word	index@($__internal_39_$__cuda_sm20_div_u16)
        /*0e00*/ 	.word	0x00000000


	//----- nvinfo : EIATTR_FRAME_SIZE
	.align		4
.L_627:
        /*0e04*/ 	.byte	0x04, 0x11
        /*0e06*/ 	.short	(.L_629 - .L_628)
	.align		4
.L_628:
        /*0e08*/ 	.word	index@(_ZN2at6native57_GLOBAL__N__f3eca4a2_24_ForeachBinaryOpScalar_cu_86b9896c25multi_tensor_apply_kernelINS1_18TensorListMetadataILi2EEENS1_21BinaryOpScalarFunctorIN3c107complexIfEELi2ELi1ELi1EEEJSt5minusIS8_ES8_EEEvT_T0_DpT1_)
        /*0e0c*/ 	.word	0x00000000


	//----- nvinfo : EIATTR_REGCOUNT
	.align		4
.L_629:
        /*0e10*/ 	.byte	0x04, 0x2f
        /*0e12*/ 	.short	(.L_631 - .L_630)
	.align		4
.L_630:
        /*0e14*/ 	.word	index@(_ZN2at6native57_GLOBAL__N__f3eca4a2_24_ForeachBinaryOpScalar_cu_86b9896c25multi_tensor_apply_kernelINS1_18TensorListMetadataILi2EEENS1_21BinaryOpScalarFunctorIbLi2ELi1ELi1EEEJSt5minusIbEbEEEvT_T0_DpT1_)
        /*0e18*/ 	.word	0x00000016


	//----- nvinfo : EIATTR_FRAME_SIZE
	.align		4
.L_631:
        /*0e1c*/ 	.byte	0x04, 0x11
        /*0e1e*/ 	.short	(.L_633 - .L_632)
	.align		4
.L_632:
        /*0e20*/ 	.word	index@($__internal_38_$__cuda_sm20_div_u16)
        /*0e24*/ 	.word	0x00000000


	//----- nvinfo : EIATTR_FRAME_SIZE
	.align		4
.L_633:
        /*0e28*/ 	.byte	0x04, 0x11
        /*0e2a*/ 	.short	(.L_635 - .L_634)
	.align		4
.L_634:
        /*0e2c*/ 	.word	index@(_ZN2at6native57_GLOBAL__N__f3eca4a2_24_ForeachBinaryOpScalar_cu_86b9896c25multi_tensor_apply_kernelINS1_18TensorListMetadataILi2EEENS1_21BinaryOpScalarFunctorIbLi2ELi1ELi1EEEJSt5minusIbEbEEEvT_T0_DpT1_)
        /*0e30*/ 	.word	0x00000000


	//----- nvinfo : EIATTR_REGCOUNT
	.align		4
.L_635:
        /*0e34*/ 	.byte	0x04, 0x2f
        /*0e36*/ 	.short	(.L_637 - .L_636)
	.align		4
.L_636:
        /*0e38*/ 	.word	index@(_ZN2at6native57_GLOBAL__N__f3eca4a2_24_ForeachBinaryOpScalar_cu_86b9896c25multi_tensor_apply_kernelINS1_18TensorListMetadataILi2EEENS1_21BinaryOpScalarFunctorIN3c104HalfELi2ELi1ELi1EEEJSt5minusIfEfEEEvT_T0_DpT1_)
        /*0e3c*/ 	.word	0x0000001c


	//----- nvinfo : EIATTR_FRAME_SIZE
	.align		4
.L_637:
        /*0e40*/ 	.byte	0x04, 0x11
        /*0e42*/ 	.short	(.L_639 - .L_638)
	.align		4
.L_638:
        /*0e44*/ 	.word	index@($__internal_37_$__cuda_sm20_div_u16)
        /*0e48*/ 	.word	0x00000000


	//----- nvinfo : EIATTR_FRAME_SIZE
	.align		4
.L_639:
        /*0e4c*/ 	.byte	0x04, 0x11
        /*0e4e*/ 	.short	(.L_641 - .L_640)
	.align		4
.L_640:
        /*0e50*/ 	.word	index@(_ZN2at6native57_GLOBAL__N__f3eca4a2_24_ForeachBinaryOpScalar_cu_86b9896c25multi_tensor_apply_kernelINS1_18TensorListMetadataILi2EEENS1_21BinaryOpScalarFunctorIN3c104HalfELi2ELi1ELi1EEEJSt5minusIfEfEEEvT_T0_DpT1_)
        /*0e54*/ 	.word	0x00000000


	//----- nvinfo : EIATTR_REGCOUNT
	.align		4
.L_641:
        /*0e58*/ 	.byte	0x04, 0x2f
        /*0e5a*/ 	.short	(.L_643 - .L_642)
	.align		4
.L_642:
        /*0e5c*/ 	.word	index@(_ZN2at6native57_GLOBAL__N__f3eca4a2_24_ForeachBinaryOpScalar_cu_86b9896c25multi_tensor_apply_kernelINS1_18TensorListMetadataILi2EEENS1_21BinaryOpScalarFunctorIN3c108BFloat16ELi2ELi1ELi1EEEJSt5minusIfEfEEEvT_T0_DpT1_)
        /*0e60*/ 	.word	0x0000001c


	//----- nvinfo : EIATTR_FRAME_SIZE
	.align		4
.L_643:
        /*0e64*/ 	.byte	0x04, 0x11
        /*0e66*/ 	.short	(.L_645 - .L_644)
	.align		4
.L_644:
        /*0e68*/ 	.word	index@($__internal_36_$__cuda_sm20_div_u16)
        /*0e6c*/ 	.word	0x00000000


	//----- nvinfo : EIATTR_FRAME_SIZE
	.align		4
.L_645:
        /*0e70*/ 	.byte	0x04, 0x11
        /*0e72*/ 	.short	(.L_647 - .L_646)
	.align		4
.L_646:
        /*0e74*/ 	.word	index@(_ZN2at6native57_GLOBAL__N__f3eca4a2_24_ForeachBinaryOpScalar_cu_86b9896c25multi_tensor_apply_kernelINS1_18TensorListMetadataILi2EEENS1_21BinaryOpScalarFunctorIN3c108BFloat16ELi2ELi1ELi1EEEJSt5minusIfEfEEEvT_T0_DpT1_)
        /*0e78*/ 	.word	0x00000000


	//----- nvinfo : EIATTR_REGCOUNT
	.align		4
.L_647:
        /*0e7c*/ 	.byte	0x04, 0x2f
        /*0e7e*/ 	.short	(.L_649 - .L_648)
	.align		4
.L_648:
        /*0e80*/ 	.word	index@(_ZN2at6native57_GLOBAL__N__f3eca4a2_24_ForeachBinaryOpScalar_cu_86b9896c25multi_tensor_apply_kernelINS1_18TensorListMetadataILi1EEENS1_21BinaryOpScalarFunctorIhLi1ELi1ELi0EEEJNS0_7minimumIhEEhEEEvT_T0_DpT1_)
        /*0e84*/ 	.word	0x00000017


	//----- nvinfo : EIATTR_FRAME_SIZE
	.align		4
.L_649:
        /*0e88*/ 	.byte	0x04, 0x11
        /*0e8a*/ 	.short	(.L_651 - .L_650)
	.align		4
.L_650:
        /*0e8c*/ 	.word	index@($__internal_35_$__cuda_sm20_div_u16)
        /*0e90*/ 	.word	0x00000000


	//----- nvinfo : EIATTR_FRAME_SIZE
	.align		4
.L_651:
        /*0e94*/ 	.byte	0x04, 0x11
        /*0e96*/ 	.short	(.L_653 - .L_652)
	.align		4
.L_652:
        /*0e98*/ 	.word	index@(_ZN2at6native57_GLOBAL__N__f3eca4a2_24_ForeachBinaryOpScalar_cu_86b9896c25multi_tensor_apply_kernelINS1_18TensorListMetadataILi1EEENS1_21BinaryOpScalarFunctorIhLi1ELi1ELi0EEEJNS0_7minimumIhEEhEEEvT_T0_DpT1_)
        /*0e9c*/ 	.word	0x00000000


	//----- nvinfo : EIATTR_REGCOUNT
	.align		4
.L_653:
        /*0ea0*/ 	.byte	0x04, 0x2f
        /*0ea2*/ 	.short	(.L_655 - .L_654)
	.align		4
.L_654:
        /*0ea4*/ 	.word	index@(_ZN2at6native57_GLOBAL__N__f3eca4a2_24_ForeachBinaryOpScalar_cu_86b9896c25multi_tensor_apply_kernelINS1_18TensorListMetadataILi1EEENS1_21BinaryOpScalarFunctorIaLi1ELi1ELi0EEEJNS0_7minimumIaEEaEEEvT_T0_DpT1_)
        /*0ea8*/ 	.word	0x00000017


	//----- nvinfo : EIATTR_FRAME_SIZE
	.align		4
.L_655:
        /*0eac*/ 	.byte	0x04, 0x11
        /*0eae*/ 	.short	(.L_657 - .L_656)
	.align		4
.L_656:
        /*0eb0*/ 	.word	index@($__internal_34_$__cuda_sm20_div_u16)
        /*0eb4*/ 	.word	0x00000000


	//----- nvinfo : EIATTR_FRAME_SIZE
	.align		4
.L_657:
        /*0eb8*/ 	.byte	0x04, 0x11
        /*0eba*/ 	.short	(.L_659 - .L_658)
	.align		4
.L_658:
        /*0ebc*/ 	.word	index@(_ZN2at6native57_GLOBAL__N__f3eca4a2_24_ForeachBinaryOpScalar_cu_86b9896c25multi_tensor_apply_kernelINS1_18TensorListMetadataILi1EEENS1_21BinaryOpScalarFunctorIaLi1ELi1ELi0EEEJNS0_7minimumIaEEaEEEvT_T0_DpT1_)
        /*0ec0*/ 	.word	0x00000000


	//----- nvinfo : EIATTR_REGCOUNT
	.align		4
.L_659:
        /*0ec4*/ 	.byte	0x04, 0x2f
        /*0ec6*/ 	.short	(.L_661 - .L_660)
	.align		4
.L_660:
        /*0ec8*/ 	.word	index@(_ZN2at6native57_GLOBAL__N__f3eca4a2_24_ForeachBinaryOpScalar_cu_86b9896c25multi_tensor_apply_kernelINS1_18TensorListMetadataILi1EEENS1_21BinaryOpScalarFunctorIiLi1ELi1ELi0EEEJNS0_7minimumIiEEiEEEvT_T0_DpT1_)
        /*0ecc*/ 	.word	0x00000020


	//----- nvinfo : EIATTR_FRAME_SIZE
	.align		4
.L_661:
        /*0ed0*/ 	.byte	0x04, 0x11
        /*0ed2*/ 	.short	(.L_663 - .L_662)
	.align		4
.L_662:
        /*0ed4*/ 	.word	index@($__internal_33_$__cuda_sm20_div_u16)
        /*0ed8*/ 	.word	0x00000000


	//----- nvinfo : EIATTR_FRAME_SIZE
	.align		4
.L_663:
        /*0edc*/ 	.byte	0x04, 0x11
        /*0ede*/ 	.short	(.L_665 - .L_664)
	.align		4
.L_664:
        /*0ee0*/ 	.word	index@(_ZN2at6native57_GLOBAL__N__f3eca4a2_24_ForeachBinaryOpScalar_cu_86b9896c25multi_tensor_apply_kernelINS1_18TensorListMetadataILi1EEENS1_21BinaryOpScalarFunctorIiLi1ELi1ELi0EEEJNS0_7minimumIiEEiEEEvT_T0_DpT1_)
        /*0ee4*/ 	.word	0x00000000


	//----- nvinfo : EIATTR_REGCOUNT
	.align		4
.L_665:
        /*0ee8*/ 	.byte	0x04, 0x2f
        /*0eea*/ 	.short	(.L_667 - .L_666)
	.align		4
.L_666:
        /*0eec*/ 	.word	index@(_ZN2at6native57_GLOBAL__N__f3eca4a2_24_ForeachBinaryOpScalar_cu_86b9896c25multi_tensor_apply_kernelINS1_18TensorListMetadataILi1EEENS1_21BinaryOpScalarFunctorIlLi1ELi1ELi0EEEJNS0_7minimumIlEElEEEvT_T0_DpT1_)
        /*0ef0*/ 	.word	0x0000001e


	//----- nvinfo : EIATTR_FRAME_SIZE
	.align		4
.L_667:
        /*0ef4*/ 	.byte	0x04, 0x11
        /*0ef6*/ 	.short	(.L_669 - .L_668)
	.align		4
.L_668:
        /*0ef8*/ 	.word	index@($__internal_32_$__cuda_sm20_div_u16)
        /*0efc*/ 	.word	0x00000000


	//----- nvinfo : EIATTR_FRAME_SIZE
	.align		4
.L_669:
        /*0f00*/ 	.byte	0x04, 0x11
        /*0f02*/ 	.short	(.L_671 - .L_670)
	.align		4
.L_670:
        /*0f04*/ 	.word	index@(_ZN2at6native57_GLOBAL__N__f3eca4a2_24_ForeachBinaryOpScalar_cu_86b9896c25multi_tensor_apply_kernelINS1_18TensorListMetadataILi1EEENS1_21BinaryOpScalarFunctorIlLi1ELi1ELi0EEEJNS0_7minimumIlEElEEEvT_T0_DpT1_)
        /*0f08*/ 	.word	0x00000000


	//----- nvinfo : EIATTR_REGCOUNT
	.align		4
.L_671:
        /*0f0c*/ 	.byte	0x04, 0x2f
        /*0f0e*/ 	.short	(.L_673 - .L_672)
	.align		4
.L_672:
        /*0f10*/ 	.word	index@(_ZN2at6native57_GLOBAL__N__f3eca4a2_24_ForeachBinaryOpScalar_cu_86b9896c25multi_tensor_apply_kernelINS1_18TensorListMetadataILi1EEENS1_21BinaryOpScalarFunctorIsLi1ELi1ELi0EEEJNS0_7minimumIsEEsEEEvT_T0_DpT1_)
        /*0f14*/ 	.word	0x00000020


	//----- nvinfo : EIATTR_FRAME_SIZE
	.align		4
.L_673:
        /*0f18*/ 	.byte	0x04, 0x11
        /*0f1a*/ 	.short	(.L_675 - .L_674)
	.align		4
.L_674:
        /*0f1c*/ 	.word	index@($__internal_31_$__cuda_sm20_div_u16)
        /*0f20*/ 	.word	0x00000000


	//----- nvinfo : EIATTR_FRAME_SIZE
	.align		4
.L_675:
        /*0f24*/ 	.byte	0x04, 0x11
        /*0f26*/ 	.short	(.L_677 - .L_676)
	.align		4
.L_676:
        /*0f28*/ 	.word	index@(_ZN2at6native57_GLOBAL__N__f3eca4a2_24_ForeachBinaryOpScalar_cu_86b9896c25multi_tensor_apply_kernelINS1_18TensorListMetadataILi1EEENS1_21BinaryOpScalarFunctorIsLi1ELi1ELi0EEEJNS0_7minimumIsEEsEEEvT_T0_DpT1_)
        /*0f2c*/ 	.word	0x00000000


	//----- nvinfo : EIATTR_REGCOUNT
	.align		4
.L_677:
        /*0f30*/ 	.byte	0x04, 0x2f
        /*0f32*/ 	.short	(.L_679 - .L_678)
	.align		4
.L_678:
        /*0f34*/ 	.word	index@(_ZN2at6native57_GLOBAL__N__f3eca4a2_24_ForeachBinaryOpScalar_cu_86b9896c25multi_tensor_apply_kernelINS1_18TensorListMetadataILi1EEENS1_21BinaryOpScalarFunctorIdLi1ELi1ELi0EEEJNS0_7minimumIdEEdEEEvT_T0_DpT1_)
        /*0f38*/ 	.word	0x0000001e


	//----- nvinfo : EIATTR_FRAME_SIZE
	.align		4
.L_679:
        /*0f3c*/ 	.byte	0x04, 0x11
        /*0f3e*/ 	.short	(.L_681 - .L_680)
	.align		4
.L_680:
        /*0f40*/ 	.word	index@($__internal_30_$__cuda_sm20_div_u16)
        /*0f44*/ 	.word	0x00000000


	//----- nvinfo : EIATTR_FRAME_SIZE
	.align		4
.L_681:
        /*0f48*/ 	.byte	0x04, 0x11
        /*0f4a*/ 	.short	(.L_683 - .L_682)
	.align		4
.L_682:
        /*0f4c*/ 	.word	index@(_ZN2at6native57_GLOBAL__N__f3eca4a2_24_ForeachBinaryOpScalar_cu_86b9896c25multi_tensor_apply_kernelINS1_18TensorListMetadataILi1EEENS1_21BinaryOpScalarFunctorIdLi1ELi1ELi0EEEJNS0_7minimumIdEEdEEEvT_T0_DpT1_)
        /*0f50*/ 	.word	0x00000000


	//----- nvinfo : EIATTR_REGCOUNT
	.align		4
.L_683:
        /*0f54*/ 	.byte	0x04, 0x2f
        /*0f56*/ 	.short	(.L_685 - .L_684)
	.align		4
.L_684:
        /*0f58*/ 	.word	index@(_ZN2at6native57_GLOBAL__N__f3eca4a2_24_ForeachBinaryOpScalar_cu_86b9896c25multi_tensor_apply_kernelINS1_18TensorListMetadataILi1EEENS1_21BinaryOpScalarFunctorIfLi1ELi1ELi0EEEJNS0_7minimumIfEEfEEEvT_T0_DpT1_)
        /*0f5c*/ 	.word	0x00000020


	//----- nvinfo : EIATTR_FRAME_SIZE
	.align		4
.L_685:
        /*0f60*/ 	.byte	0x04, 0x11
        /*0f62*/ 	.short	(.L_687 - .L_686)
	.align		4
.L_686:
        /*0f64*/ 	.word	index@($__internal_29_$__cuda_sm20_div_u16)
        /*0f68*/ 	.word	0x00000000


	//----- nvinfo : EIATTR_FRAME_SIZE
	.align		4
.L_687:
        /*0f6c*/ 	.byte	0x04, 0x11
        /*0f6e*/ 	.short	(.L_689 - .L_688)
	.align		4
.L_688:
        /*0f70*/ 	.word	index@(_ZN2at6native57_GLOBAL__N__f3eca4a2_24_ForeachBinaryOpScalar_cu_86b9896c25multi_tensor_apply_kernelINS1_18TensorListMetadataILi1EEENS1_21BinaryOpScalarFunctorIfLi1ELi1ELi0EEEJNS0_7minimumIfEEfEEEvT_T0_DpT1_)
        /*0f74*/ 	.word	0x00000000


	//----- nvinfo : EIATTR_REGCOUNT
	.align		4
.L_689:
        /*0f78*/ 	.byte	0x04, 0x2f
        /*0f7a*/ 	.short	(.L_691 - .L_690)
	.align		4
.L_690:
        /*0f7c*/ 	.word	index@(_ZN2at6native57_GLOBAL__N__f3eca4a2_24_ForeachBinaryOpScalar_cu_86b9896c25multi_tensor_apply_kernelINS1_18TensorListMetadataILi1EEENS1_21BinaryOpScalarFunctorIN3c104HalfELi1ELi1ELi0EEEJNS0_7minimumIfEEfEEEvT_T0_DpT1_)
        /*0f80*/ 	.word	0x00000019


	//----- nvinfo : EIATTR_FRAME_SIZE
	.align		4
.L_691:
        /*0f84*/ 	.byte	0x04, 0x11
        /*0f86*/ 	.short	(.L_693 - .L_692)
	.align		4
.L_692:
        /*0f88*/ 	.word	index@($__internal_28_$__cuda_sm20_div_u16)
        /*0f8c*/ 	.word	0x00000000


	//----- nvinfo : EIATTR_FRAME_SIZE
	.align		4
.L_693:
        /*0f90*/ 	.byte	0x04, 0x11
        /*0f92*/ 	.short	(.L_695 - .L_694)
	.align		4
.L_694:
        /*0f94*/ 	.word	index@(_ZN2at6native57_GLOBAL__N__f3eca4a2_24_ForeachBinaryOpScalar_cu_86b9896c25multi_tensor_apply_kernelINS1_18TensorListMetadataILi1EEENS1_21BinaryOpScalarFunctorIN3c104HalfELi1ELi1ELi0EEEJNS0_7minimumIfEEfEEEvT_T0_DpT1_)
        /*0f98*/ 	.word	0x00000000


	//----- nvinfo : EIATTR_REGCOUNT
	.align		4
.L_695:
        /*0f9c*/ 	.byte	0x04, 0x2f
        /*0f9e*/ 	.short	(.L_697 - .L_696)
	.align		4
.L_696:
        /*0fa0*/ 	.word	index@(_ZN2at6native57_GLOBAL__N__f3eca4a2_24_ForeachBinaryOpScalar_cu_86b9896c25multi_tensor_apply_kernelINS1_18TensorListMetadataILi1EEENS1_21BinaryOpScalarFunctorIN3c108BFloat16ELi1ELi1ELi0EEEJNS0_7minimumIfEEfEEEvT_T0_DpT1_)
        /*0fa4*/ 	.word	0x00000019


	//----- nvinfo : EIATTR_FRAME_SIZE
	.align		4
.L_697:
        /*0fa8*/ 	.byte	0x04, 0x11
        /*0faa*/ 	.short	(.L_699 - .L_698)
	.align		4
.L_698:
        /*0fac*/ 	.word	index@($__internal_27_$__cuda_sm20_div_u16)
        /*0fb0*/ 	.word	0x00000000


	//----- nvinfo : EIATTR_FRAME_SIZE
	.align		4
.L_699:
        /*0fb4*/ 	.byte	0x04, 0x11
        /*0fb6*/ 	.short	(.L_701 - .L_700)
	.align		4
.L_700:
        /*0fb8*/ 	.word	index@(_ZN2at6native57_GLOBAL__N__f3eca4a2_24_ForeachBinaryOpScalar_cu_86b9896c25multi_tensor_apply_kernelINS1_18TensorListMetadataILi1EEENS1_21BinaryOpScalarFunctorIN3c108BFloat16ELi1ELi1ELi0EEEJNS0_7minimumIfEEfEEEvT_T0_DpT1_)
        /*0fbc*/ 	.word	0x00000000


	//----- nvinfo : EIATTR_REGCOUNT
	.align		4
.L_701:
        /*0fc0*/ 	.byte	0x04, 0x2f
        /*0fc2*/ 	.short	(.L_703 - .L_702)
	.align		4
.L_702:
        /*0fc4*/ 	.word	index@(_ZN2at6native57_GLOBAL__N__f3eca4a2_24_ForeachBinaryOpScalar_cu_86b9896c25multi_tensor_apply_kernelINS1_18TensorListMetadataILi2EEENS1_21BinaryOpScalarFunctorIhLi2ELi1ELi1EEEJNS0_7minimumIhEEhEEEvT_T0_DpT1_)
        /*0fc8*/ 	.word	0x00000017


	//----- nvinfo : EIATTR_FRAME_SIZE
	.align		4
.L_703:
        /*0fcc*/ 	.byte	0x04, 0x11
        /*0fce*/ 	.short	(.L_705 - .L_704)
	.align		4
.L_704:
        /*0fd0*/ 	.word	index@($__internal_26_$__cuda_sm20_div_u16)
        /*0fd4*/ 	.word	0x00000000


	//----- nvinfo : EIATTR_FRAME_SIZE
	.align		4
.L_705:
        /*0fd8*/ 	.byte	0x04, 0x11
        /*0fda*/ 	.short	(.L_707 - .L_706)
	.align		4
.L_706:
        /*0fdc*/ 	.word	index@(_ZN2at6native57_GLOBAL__N__f3eca4a2_24_ForeachBinaryOpScalar_cu_86b9896c25multi_tensor_apply_kernelINS1_18TensorListMetadataILi2EEENS1_21BinaryOpScalarFunctorIhLi2ELi1ELi1EEEJNS0_7minimumIhEEhEEEvT_T0_DpT1_)
        /*0fe0*/ 	.word	0x00000000


	//----- nvinfo : EIATTR_REGCOUNT
	.align		4
.L_707:
        /*0fe4*/ 	.byte	0x04, 0x2f
        /*0fe6*/ 	.short	(.L_709 - .L_708)
	.align		4
.L_708:
        /*0fe8*/ 	.word	index@(_ZN2at6native57_GLOBAL__N__f3eca4a2_24_ForeachBinaryOpScalar_cu_86b9896c25multi_tensor_apply_kernelINS1_18TensorListMetadataILi2EEENS1_21BinaryOpScalarFunctorIaLi2ELi1ELi1EEEJNS0_7minimumIaEEaEEEvT_T0_DpT1_)
        /*0fec*/ 	.word	0x00000017


	//----- nvinfo : EIATTR_FRAME_SIZE
	.align		4
.L_709:
        /*0ff0*/ 	.byte	0x04, 0x11
        /*0ff2*/ 	.short	(.L_711 - .L_710)
	.align		4
.L_710:
        /*0ff4*/ 	.word	index@($__internal_25_$__cuda_sm20_div_u16)
        /*0ff8*/ 	.word	0x00000000


	//----- nvinfo : EIATTR_FRAME_SIZE
	.align		4
.L_711:
        /*0ffc*/ 	.byte	0x04, 0x11
        /*0ffe*/ 	.short	(.L_713 - .L_712)
	.align		4
.L_712:
        /*1000*/ 	.word	index@(_ZN2at6native57_GLOBAL__N__f3eca4a2_24_ForeachBinaryOpScalar_cu_86b9896c25multi_tensor_apply_kernelINS1_18TensorListMetadataILi2EEENS1_21BinaryOpScalarFunctorIaLi2ELi1ELi1EEEJNS0_7minimumIaEEaEEEvT_T0_DpT1_)
        /*1004*/ 	.word	0x00000000


	//----- nvinfo : EIATTR_REGCOUNT
	.align		4
.L_713:
        /*1008*/ 	.byte	0x04, 0x2f
        /*100a*/ 	.short	(.L_715 - .L_714)
	.align		4
.L_714:
        /*100c*/ 	.word	index@(_ZN2at6native57_GLOBAL__N__f3eca4a2_24_ForeachBinaryOpScalar_cu_86b9896c25multi_tensor_apply_kernelINS1_18TensorListMetadataILi2EEENS1_21BinaryOpScalarFunctorIiLi2ELi1ELi1EEEJNS0_7minimumIiEEiEEEvT_T0_DpT1_)
        /*1010*/ 	.word	0x0000001f


	//----- nvinfo : EIATTR_FRAME_SIZE
	.align		4
.L_715:
        /*1014*/ 	.byte	0x04, 0x11
        /*1016*/ 	.short	(.L_717 - .L_716)
	.align		4
.L_716:
        /*1018*/ 	.word	index@($__internal_24_$__cuda_sm20_div_u16)
        /*101c*/ 	.word	0x00000000


	//----- nvinfo : EIATTR_FRAME_SIZE
	.align		4
.L_717:
        /*1020*/ 	.byte	0x04, 0x11
        /*1022*/ 	.short	(.L_719 - .L_718)
	.align		4
.L_718:
        /*1024*/ 	.word	index@(_ZN2at6native57_GLOBAL__N__f3eca4a2_24_ForeachBinaryOpScalar_cu_86b9896c25multi_tensor_apply_kernelINS1_18TensorListMetadataILi2EEENS1_21BinaryOpScalarFunctorIiLi2ELi1ELi1EEEJNS0_7minimumIiEEiEEEvT_T0_DpT1_)
        /*1028*/ 	.word	0x00000000


	//----- nvinfo : EIATTR_REGCOUNT
	.align		4
.L_719:
        /*102c*/ 	.byte	0x04, 0x2f
        /*102e*/ 	.short	(.L_721 - .L_720)
	.align		4
.L_720:
        /*1030*/ 	.word	index@(_ZN2at6native57_GLOBAL__N__f3eca4a2_24_ForeachBinaryOpScalar_cu_86b9896c25multi_tensor_apply_kernelINS1_18TensorListMetadataILi2EEENS1_21BinaryOpScalarFunctorIlLi2ELi1ELi1EEEJNS0_7minimumIlEElEEEvT_T0_DpT1_)
        /*1034*/ 	.word	0x00000020


	//----- nvinfo : EIATTR_FRAME_SIZE
	.align		4
.L_721:
        /*1038*/ 	.byte	0x04, 0x11
        /*103a*/ 	.short	(.L_723 - .L_722)
	.align		4
.L_722:
        /*103c*/ 	.word	index@($__internal_23_$__cuda_sm20_div_u16)
        /*1040*/ 	.word	0x00000000


	//----- nvinfo : EIATTR_FRAME_SIZE
	.align		4
.L_723:
        /*1044*/ 	.byte	0x04, 0x11
        /*1046*/ 	.short	(.L_725 - .L_724)
	.align		4
.L_724:
        /*1048*/ 	.word	index@(_ZN2at6native57_GLOBAL__N__f3eca4a2_24_ForeachBinaryOpScalar_cu_86b9896c25multi_tensor_apply_kernelINS1_18TensorListMetadataILi2EEENS1_21BinaryOpScalarFunctorIlLi2ELi1ELi1EEEJNS0_7minimumIlEElEEEvT_T0_DpT1_)
        /*104c*/ 	.word	0x00000000


	//----- nvinfo : EIATTR_REGCOUNT
	.align		4
.L_725:
        /*1050*/ 	.byte	0x04, 0x2f
        /*1052*/ 	.short	(.L_727 - .L_726)
	.align		4
.L_726:
        /*1054*/ 	.word	index@(_ZN2at6native57_GLOBAL__N__f3eca4a2_24_ForeachBinaryOpScalar_cu_86b9896c25multi_tensor_apply_kernelINS1_18TensorListMetadataILi2EEENS1_21BinaryOpScalarFunctorIsLi2ELi1ELi1EEEJNS0_7minimumIsEEsEEEvT_T0_DpT1_)
        /*1058*/ 	.word	0x00000020


	//----- nvinfo : EIATTR_FRAME_SIZE
	.align		4
.L_727:
        /*105c*/ 	.byte	0x04, 0x11
        /*105e*/ 	.short	(.L_729 - .L_728)
	.align		4
.L_728:
        /*1060*/ 	.word	index@($__internal_22_$__cuda_sm20_div_u16)
        /*1064*/ 	.word	0x00000000


	//----- nvinfo : EIATTR_FRAME_SIZE
	.align		4
.L_729:
        /*1068*/ 	.byte	0x04, 0x11
        /*106a*/ 	.short	(.L_731 - .L_730)
	.align		4
.L_730:
        /*106c*/ 	.word	index@(_ZN2at6native57_GLOBAL__N__f3eca4a2_24_ForeachBinaryOpScalar_cu_86b9896c25multi_tensor_apply_kernelINS1_18TensorListMetadataILi2EEENS1_21BinaryOpScalarFunctorIsLi2ELi1ELi1EEEJNS0_7minimumIsEEsEEEvT_T0_DpT1_)
        /*1070*/ 	.word	0x00000000


	//----- nvinfo : EIATTR_REGCOUNT
	.align		4
.L_731:
        /*1074*/ 	.byte	0x04, 0x2f
        /*1076*/ 	.short	(.L_733 - .L_732)
	.align		4
.L_732:
        /*1078*/ 	.word	index@(_ZN2at6native57_GLOBAL__N__f3eca4a2_24_ForeachBinaryOpScalar_cu_86b9896c25multi_tensor_apply_kernelINS1_18TensorListMetadataILi2EEENS1_21BinaryOpScalarFunctorIdLi2ELi1ELi1EEEJNS0_7minimumIdEEdEEEvT_T0_DpT1_)
        /*107c*/ 	.word	0x00000020


	//----- nvinfo : EIATTR_FRAME_SIZE
	.align		4
.L_733:
        /*1080*/ 	.byte	0x04, 0x11
        /*1082*/ 	.short	(.L_735 - .L_734)
	.align		4
.L_734:
        /*1084*/ 	.word	index@($__internal_21_$__cuda_sm20_div_u16)
        /*1088*/ 	.word	0x00000000


	//----- nvinfo : EIATTR_FRAME_SIZE
	.align		4
.L_735:
        /*108c*/ 	.byte	0x04, 0x11
        /*108e*/ 	.short	(.L_737 - .L_736)
	.align		4
.L_736:
        /*1090*/ 	.word	index@(_ZN2at6native57_GLOBAL__N__f3eca4a2_24_ForeachBinaryOpScalar_cu_86b9896c25multi_tensor_apply_kernelINS1_18TensorListMetadataILi2EEENS1_21BinaryOpScalarFunctorIdLi2ELi1ELi1EEEJNS0_7minimumIdEEdEEEvT_T0_DpT1_)
        /*1094*/ 	.word	0x00000000


	//----- nvinfo : EIATTR_REGCOUNT
	.align		4
.L_737:
        /*1098*/ 	.byte	0x04, 0x2f
        /*109a*/ 	.short	(.L_739 - .L_738)
	.align		4
.L_738:
        /*109c*/ 	.word	index@(_ZN2at6native57_GLOBAL__N__f3eca4a2_24_ForeachBinaryOpScalar_cu_86b9896c25multi_tensor_apply_kernelINS1_18TensorListMetadataILi2EEENS1_21BinaryOpScalarFunctorIfLi2ELi1ELi1EEEJNS0_7minimumIfEEfEEEvT_T0_DpT1_)
        /*10a0*/ 	.word	0x0000001f


	//----- nvinfo : EIATTR_FRAME_SIZE
	.align		4
.L_739:
        /*10a4*/ 	.byte	0x04, 0x11
        /*10a6*/ 	.short	(.L_741 - .L_740)
	.align		4
.L_740:
        /*10a8*/ 	.word	index@($__internal_20_$__cuda_sm20_div_u16)
        /*10ac*/ 	.word	0x00000000


	//----- nvinfo : EIATTR_FRAME_SIZE
	.align		4
.L_741:
        /*10b0*/ 	.byte	0x04, 0x11
        /*10b2*/ 	.short	(.L_743 - .L_742)
	.align		4
.L_742:
        /*10b4*/ 	.word	index@(_ZN2at6native57_GLOBAL__N__f3eca4a2_24_ForeachBinaryOpScalar_cu_86b9896c25multi_tensor_apply_kernelINS1_18TensorListMetadataILi2EEENS1_21BinaryOpScalarFunctorIfLi2ELi1ELi1EEEJNS0_7minimumIfEEfEEEvT_T0_DpT1_)
        /*10b8*/ 	.word	0x00000000


	//----- nvinfo : EIATTR_REGCOUNT
	.align		4
.L_743:
        /*10bc*/ 	.byte	0x04, 0x2f
        /*10be*/ 	.short	(.L_745 - .L_744)
	.align		4
.L_744:
        /*10c0*/ 	.word	index@(_ZN2at6native57_GLOBAL__N__f3eca4a2_24_ForeachBinaryOpScalar_cu_86b9896c25multi_tensor_apply_kernelINS1_18TensorListMetadataILi2EEENS1_21BinaryOpScalarFunctorIN3c104HalfELi2ELi1ELi1EEEJNS0_7minimumIfEEfEEEvT_T0_DpT1_)
        /*10c4*/ 	.word	0x00000018


	//----- nvinfo : EIATTR_FRAME_SIZE
	.align		4
.L_745:
        /*10c8*/ 	.byte	0x04, 0x11
        /*10ca*/ 	.short	(.L_747 - .L_746)
	.align		4
.L_746:
        /*10cc*/ 	.word	index@($__internal_19_$__cuda_sm20_div_u16)
        /*10d0*/ 	.word	0x00000000


	//----- nvinfo : EIATTR_FRAME_SIZE
	.align		4
.L_747:
        /*10d4*/ 	.byte	0x04, 0x11
        /*10d6*/ 	.short	(.L_749 - .L_748)
	.align		4
.L_748:
        /*10d8*/ 	.word	index@(_ZN2at6native57_GLOBAL__N__f3eca4a2_24_ForeachBinaryOpScalar_cu_86b9896c25multi_tensor_apply_kernelINS1_18TensorListMetadataILi2EEENS1_21BinaryOpScalarFunctorIN3c104HalfELi2ELi1ELi1EEEJNS0_7minimumIfEEfEEEvT_T0_DpT1_)
        /*10dc*/ 	.word	0x00000000


	//----- nvinfo : EIATTR_REGCOUNT
	.align		4
.L_749:
        /*10e0*/ 	.byte	0x04, 0x2f
        /*10e2*/ 	.short	(.L_751 - .L_750)
	.align		4
.L_750:
        /*10e4*/ 	.word	index@(_ZN2at6native57_GLOBAL__N__f3eca4a2_24_ForeachBinaryOpScalar_cu_86b9896c25multi_tensor_apply_kernelINS1_18TensorListMetadataILi2EEENS1_21BinaryOpScalarFunctorIN3c108BFloat16ELi2ELi1ELi1EEEJNS0_7minimumIfEEfEEEvT_T0_DpT1_)
        /*10e8*/ 	.word	0x00000018


	//----- nvinfo : EIATTR_FRAME_SIZE
	.align		4
.L_751:
        /*10ec*/ 	.byte	0x04, 0x11
        /*10ee*/ 	.short	(.L_753 - .L_752)
	.align		4
.L_752:
        /*10f0*/ 	.word	index@($__internal_18_$__cuda_sm20_div_u16)
        /*10f4*/ 	.word	0x00000000


	//----- nvinfo : EIATTR_FRAME_SIZE
	.align		4
.L_753:
        /*10f8*/ 	.byte	0x04, 0x11
        /*10fa*/ 	.short	(.L_755 - .L_754)
	.align		4
.L_754:
        /*10fc*/ 	.word	index@(_ZN2at6native57_GLOBAL__N__f3eca4a2_24_ForeachBinaryOpScalar_cu_86b9896c25multi_tensor_apply_kernelINS1_18TensorListMetadataILi2EEENS1_21BinaryOpScalarFunctorIN3c108BFloat16ELi2ELi1ELi1EEEJNS0_7minimumIfEEfEEEvT_T0_DpT1_)
        /*1100*/ 	.word	0x00000000


	//----- nvinfo : EIATTR_REGCOUNT
	.align		4
.L_755:
        /*1104*/ 	.byte	0x04, 0x2f
        /*1106*/ 	.short	(.L_757 - .L_756)
	.align		4
.L_756:
        /*1108*/ 	.word	index@(_ZN2at6native57_GLOBAL__N__f3eca4a2_24_ForeachBinaryOpScalar_cu_86b9896c25multi_tensor_apply_kernelINS1_18TensorListMetadataILi1EEENS1_21BinaryOpScalarFunctorIhLi1ELi1ELi0EEEJNS0_7maximumIhEEhEEEvT_T0_DpT1_)
        /*110c*/ 	.word	0x00000017


	//----- nvinfo : EIATTR_FRAME_SIZE
	.align		4
.L_757:
        /*1110*/ 	.byte	0x04, 0x11
        /*1112*/ 	.short	(.L_759 - .L_758)
	.align		4
.L_758:
        /*1114*/ 	.word	index@($__internal_17_$__cuda_sm20_div_u16)
        /*1118*/ 	.word	0x00000000


	//----- nvinfo : EIATTR_FRAME_SIZE
	.align		4
.L_759:
        /*111c*/ 	.byte	0x04, 0x11
        /*111e*/ 	.short	(.L_761 - .L_760)
	.align		4
.L_760:
        /*1120*/ 	.word	index@(_ZN2at6native57_GLOBAL__N__f3eca4a2_24_ForeachBinaryOpScalar_cu_86b9896c25multi_tensor_apply_kernelINS1_18TensorListMetadataILi1EEENS1_21BinaryOpScalarFunctorIhLi1ELi1ELi0EEEJNS0_7maximumIhEEhEEEvT_T0_DpT1_)
        /*1124*/ 	.word	0x00000000


	//----- nvinfo : EIATTR_REGCOUNT
	.align		4
.L_761:
        /*1128*/ 	.byte	0x04, 0x2f
        /*112a*/ 	.short	(.L_763 - .L_762)
	.align		4
.L_762:
        /*112c*/ 	.word	index@(_ZN2at6native57_GLOBAL__N__f3eca4a2_24_ForeachBinaryOpScalar_cu_86b9896c25multi_tensor_apply_kernelINS1_18TensorListMetadataILi1EEENS1_21BinaryOpScalarFunctorIaLi1ELi1ELi0EEEJNS0_7maximumIaEEaEEEvT_T0_DpT1_)
        /*1130*/ 	.word	0x00000017


	//----- nvinfo : EIATTR_FRAME_SIZE
	.align		4
.L_763:
        /*1134*/ 	.byte	0x04, 0x11
        /*1136*/ 	.short	(.L_765 - .L_764)
	.align		4
.L_764:
        /*1138*/ 	.word	index@($__internal_16_$__cuda_sm20_div_u16)
        /*113c*/ 	.word	0x00000000


	//----- nvinfo : EIATTR_FRAME_SIZE
	.align		4
.L_765:
        /*1140*/ 	.byte	0x04, 0x11
        /*1142*/ 	.short	(.L_767 - .L_766)
	.align		4
.L_766:
        /*1144*/ 	.word	index@(_ZN2at6native57_GLOBAL__N__f3eca4a2_24_ForeachBinaryOpScalar_cu_86b9896c25multi_tensor_apply_kernelINS1_18TensorListMetadataILi1EEENS1_21BinaryOpScalarFunctorIaLi1ELi1ELi0EEEJNS0_7maximumIaEEaEEEvT_T0_DpT1_)
        /*1148*/ 	.word	0x00000000


	//----- nvinfo : EIATTR_REGCOUNT
	.align		4
.L_767:
        /*114c*/ 	.byte	0x04, 0x2f
        /*114e*/ 	.short	(.L_769 - .L_768)
	.align		4
.L_768:
        /*1150*/ 	.word	index@(_ZN2at6native57_GLOBAL__N__f3eca4a2_24_ForeachBinaryOpScalar_cu_86b9896c25multi_tensor_apply_kernelINS1_18TensorListMetadataILi1EEENS1_21BinaryOpScalarFunctorIiLi1ELi1ELi0EEEJNS0_7maximumIiEEiEEEvT_T0_DpT1_)
        /*1154*/ 	.word	0x00000020


	//----- nvinfo : EIATTR_FRAME_SIZE
	.align		4
.L_769:
        /*1158*/ 	.byte	0x04, 0x11
        /*115a*/ 	.short	(.L_771 - .L_770)
	.align		4
.L_770:
        /*115c*/ 	.word	index@($__internal_15_$__cuda_sm20_div_u16)
        /*1160*/ 	.word	0x00000000


	//----- nvinfo : EIATTR_FRAME_SIZE
	.align		4
.L_771:
        /*1164*/ 	.byte	0x04, 0x11
        /*1166*/ 	.short	(.L_773 - .L_772)
	.align		4
.L_772:
        /*1168*/ 	.word	index@(_ZN2at6native57_GLOBAL__N__f3eca4a2_24_ForeachBinaryOpScalar_cu_86b9896c25multi_tensor_apply_kernelINS1_18TensorListMetadataILi1EEENS1_21BinaryOpScalarFunctorIiLi1ELi1ELi0EEEJNS0_7maximumIiEEiEEEvT_T0_DpT1_)
        /*116c*/ 	.word	0x00000000


	//----- nvinfo : EIATTR_REGCOUNT
	.align		4
.L_773:
        /*1170*/ 	.byte	0x04, 0x2f
        /*1172*/ 	.short	(.L_775 - .L_774)
	.align		4
.L_774:
        /*1174*/ 	.word	index@(_ZN2at6native57_GLOBAL__N__f3eca4a2_24_ForeachBinaryOpScalar_cu_86b9896c25multi_tensor_apply_kernelINS1_18TensorListMetadataILi1EEENS1_21BinaryOpScalarFunctorIlLi1ELi1ELi0EEEJNS0_7maximumIlEElEEEvT_T0_DpT1_)
        /*1178*/ 	.word	0x0000001e


	//----- nvinfo : EIATTR_FRAME_SIZE
	.align		4
.L_775:
        /*117c*/ 	.byte	0x04, 0x11
        /*117e*/ 	.short	(.L_777 - .L_776)
	.align		4
.L_776:
        /*1180*/ 	.word	index@($__internal_14_$__cuda_sm20_div_u16)
        /*1184*/ 	.word	0x00000000


	//----- nvinfo : EIATTR_FRAME_SIZE
	.align		4
.L_777:
        /*1188*/ 	.byte	0x04, 0x11
        /*118a*/ 	.short	(.L_779 - .L_778)
	.align		4
.L_778:
        /*118c*/ 	.word	index@(_ZN2at6native57_GLOBAL__N__f3eca4a2_24_ForeachBinaryOpScalar_cu_86b9896c25multi_tensor_apply_kernelINS1_18TensorListMetadataILi1EEENS1_21BinaryOpScalarFunctorIlLi1ELi1ELi0EEEJNS0_7maximumIlEElEEEvT_T0_DpT1_)
        /*1190*/ 	.word	0x00000000


	//----- nvinfo : EIATTR_REGCOUNT
	.align		4
.L_779:
        /*1194*/ 	.byte	0x04, 0x2f
        /*1196*/ 	.short	(.L_781 - .L_780)
	.align		4
.L_780:
        /*1198*/ 	.word	index@(_ZN2at6native57_GLOBAL__N__f3eca4a2_24_ForeachBinaryOpScalar_cu_86b9896c25multi_tensor_apply_kernelINS1_18TensorListMetadataILi1EEENS1_21BinaryOpScalarFunctorIsLi1ELi1ELi0EEEJNS0_7maximumIsEEsEEEvT_T0_DpT1_)
        /*119c*/ 	.word	0x00000020


	//----- nvinfo : EIATTR_FRAME_SIZE
	.align		4
.L_781:
        /*11a0*/ 	.byte	0x04, 0x11
        /*11a2*/ 	.short	(.L_783 - .L_782)
	.align		4
.L_782:
        /*11a4*/ 	.word	index@($__internal_13_$__cuda_sm20_div_u16)
        /*11a8*/ 	.word	0x00000000


	//----- nvinfo : EIATTR_FRAME_SIZE
	.align		4
.L_783:
        /*11ac*/ 	.byte	0x04, 0x11
        /*11ae*/ 	.short	(.L_785 - .L_784)
	.align		4
.L_784:
        /*11b0*/ 	.word	index@(_ZN2at6native57_GLOBAL__N__f3eca4a2_24_ForeachBinaryOpScalar_cu_86b9896c25multi_tensor_apply_kernelINS1_18TensorListMetadataILi1EEENS1_21BinaryOpScalarFunctorIsLi1ELi1ELi0EEEJNS0_7maximumIsEEsEEEvT_T0_DpT1_)
        /*11b4*/ 	.word	0x00000000


	//----- nvinfo : EIATTR_REGCOUNT
	.align		4
.L_785:
        /*11b8*/ 	.byte	0x04, 0x2f
        /*11ba*/ 	.short	(.L_787 - .L_786)
	.align		4
.L_786:
        /*11bc*/ 	.word	index@(_ZN2at6native57_GLOBAL__N__f3eca4a2_24_ForeachBinaryOpScalar_cu_86b9896c25multi_tensor_apply_kernelINS1_18TensorListMetadataILi1EEENS1_21BinaryOpScalarFunctorIdLi1ELi1ELi0EEEJNS0_7maximumIdEEdEEEvT_T0_DpT1_)
        /*11c0*/ 	.word	0x0000001e


	//----- nvinfo : EIATTR_FRAME_SIZE
	.align		4
.L_787:
        /*11c4*/ 	.byte	0x04, 0x11
        /*11c6*/ 	.short	(.L_789 - .L_788)
	.align		4
.L_788:
        /*11c8*/ 	.word	index@($__internal_12_$__cuda_sm20_div_u16)
        /*11cc*/ 	.word	0x00000000


	//----- nvinfo : EIATTR_FRAME_SIZE
	.align		4
.L_789:
        /*11d0*/ 	.byte	0x04, 0x11
        /*11d2*/ 	.short	(.L_791 - .L_790)
	.align		4
.L_790:
        /*11d4*/ 	.word	index@(_ZN2at6native57_GLOBAL__N__f3eca4a2_24_ForeachBinaryOpScalar_cu_86b9896c25multi_tensor_apply_kernelINS1_18TensorListMetadataILi1EEENS1_21BinaryOpScalarFunctorIdLi1ELi1ELi0EEEJNS0_7maximumIdEEdEEEvT_T0_DpT1_)
        /*11d8*/ 	.word	0x00000000


	//----- nvinfo : EIATTR_REGCOUNT
	.align		4
.L_791:
        /*11dc*/ 	.byte	0x04, 0x2f
        /*11de*/ 	.short	(.L_793 - .L_792)
	.align		4
.L_792:
        /*11e0*/ 	.word	index@(_ZN2at6native57_GLOBAL__N__f3eca4a2_24_ForeachBinaryOpScalar_cu_86b9896c25multi_tensor_apply_kernelINS1_18TensorListMetadataILi1EEENS1_21BinaryOpScalarFunctorIfLi1ELi1ELi0EEEJNS0_7maximumIfEEfEEEvT_T0_DpT1_)
        /*11e4*/ 	.word	0x00000020


	//----- nvinfo : EIATTR_FRAME_SIZE
	.align		4
.L_793:
        /*11e8*/ 	.byte	0x04, 0x11
        /*11ea*/ 	.short	(.L_795 - .L_794)
	.align		4
.L_794:
        /*11ec*/ 	.word	index@($__internal_11_$__cuda_sm20_div_u16)
        /*11f0*/ 	.word	0x00000000


	//----- nvinfo : EIATTR_FRAME_SIZE
	.align		4
.L_795:
        /*11f4*/ 	.byte	0x04, 0x11
        /*11f6*/ 	.short	(.L_797 - .L_796)
	.align		4
.L_796:
        /*11f8*/ 	.word	index@(_ZN2at6native57_GLOBAL__N__f3eca4a2_24_ForeachBinaryOpScalar_cu_86b9896c25multi_tensor_apply_kernelINS1_18TensorListMetadataILi1EEENS1_21BinaryOpScalarFunctorIfLi1ELi1ELi0EEEJNS0_7maximumIfEEfEEEvT_T0_DpT1_)
        /*11fc*/ 	.word	0x00000000


	//----- nvinfo : EIATTR_REGCOUNT
	.align		4
.L_797:
        /*1200*/ 	.byte	0x04, 0x2f
        /*1202*/ 	.short	(.L_799 - .L_798)
	.align		4
.L_798:
        /*1204*/ 	.word	index@(_ZN2at6native57_GLOBAL__N__f3eca4a2_24_ForeachBinaryOpScalar_cu_86b9896c25multi_tensor_apply_kernelINS1_18TensorListMetadataILi1EEENS1_21BinaryOpScalarFunctorIN3c104HalfELi1ELi1ELi0EEEJNS0_7maximumIfEEfEEEvT_T0_DpT1_)
        /*1208*/ 	.word	0x00000019


	//----- nvinfo : EIATTR_FRAME_SIZE
	.align		4
.L_799:
        /*120c*/ 	.byte	0x04, 0x11
        /*120e*/ 	.short	(.L_801 - .L_800)
	.align		4
.L_800:
        /*1210*/ 	.word	index@($__internal_10_$__cuda_sm20_div_u16)
        /*1214*/ 	.word	0x00000000


	//----- nvinfo : EIATTR_FRAME_SIZE
	.align		4
.L_801:
        /*1218*/ 	.byte	0x04, 0x11
        /*121a*/ 	.short	(.L_803 - .L_802)
	.align		4
.L_802:
        /*121c*/ 	.word	index@(_ZN2at6native57_GLOBAL__N__f3eca4a2_24_ForeachBinaryOpScalar_cu_86b9896c25multi_tensor_apply_kernelINS1_18TensorListMetadataILi1EEENS1_21BinaryOpScalarFunctorIN3c104HalfELi1ELi1ELi0EEEJNS0_7maximumIfEEfEEEvT_T0_DpT1_)
        /*1220*/ 	.word	0x00000000


	//----- nvinfo : EIATTR_REGCOUNT
	.align		4
.L_803:
        /*1224*/ 	.byte	0x04, 0x2f
        /*1226*/ 	.short	(.L_805 - .L_804)
	.align		4
.L_804:
        /*1228*/ 	.word	index@(_ZN2at6native57_GLOBAL__N__f3eca4a2_24_ForeachBinaryOpScalar_cu_86b9896c25multi_tensor_apply_kernelINS1_18TensorListMetadataILi1EEENS1_21BinaryOpScalarFunctorIN3c108BFloat16ELi1ELi1ELi0EEEJNS0_7maximumIfEEfEEEvT_T0_DpT1_)
        /*122c*/ 	.word	0x00000019


	//----- nvinfo : EIATTR_FRAME_SIZE
	.align		4
.L_805:
        /*1230*/ 	.byte	0x04, 0x11
        /*1232*/ 	.short	(.L_807 - .L_806)
	.align		4
.L_806:
        /*1234*/ 	.word	index@($__internal_9_$__cuda_sm20_div_u16)
        /*1238*/ 	.word	0x00000000


	//----- nvinfo : EIATTR_FRAME_SIZE
	.align		4
.L_807:
        /*123c*/ 	.byte	0x04, 0x11
        /*123e*/ 	.short	(.L_809 - .L_808)
	.align		4
.L_808:
        /*1240*/ 	.word	index@(_ZN2at6native57_GLOBAL__N__f3eca4a2_24_ForeachBinaryOpScalar_cu_86b9896c25multi_tensor_apply_kernelINS1_18TensorListMetadataILi1EEENS1_21BinaryOpScalarFunctorIN3c108BFloat16ELi1ELi1ELi0EEEJNS0_7maximumIfEEfEEEvT_T0_DpT1_)
        /*1244*/ 	.word	0x00000000


	//----- nvinfo : EIATTR_REGCOUNT
	.align		4
.L_809:
        /*1248*/ 	.byte	0x04, 0x2f
        /*124a*/ 	.short	(.L_811 - .L_810)
	.align		4
.L_810:
        /*124c*/ 	.word	index@(_ZN2at6native57_GLOBAL__N__f3eca4a2_24_ForeachBinaryOpScalar_cu_86b9896c25multi_tensor_apply_kernelINS1_18TensorListMetadataILi2EEENS1_21BinaryOpScalarFunctorIhLi2ELi1ELi1EEEJNS0_7maximumIhEEhEEEvT_T0_DpT1_)
        /*1250*/ 	.word	0x00000017


	//----- nvinfo : EIATTR_FRAME_SIZE
	.align		4
.L_811:
        /*1254*/ 	.byte	0x04, 0x11
        /*1256*/ 	.short	(.L_813 - .L_812)
	.align		4
.L_812:
        /*1258*/ 	.word	index@($__internal_8_$__cuda_sm20_div_u16)
        /*125c*/ 	.word	0x00000000


	//----- nvinfo : EIATTR_FRAME_SIZE
	.align		4
.L_813:
        /*1260*/ 	.byte	0x04, 0x11
        /*1262*/ 	.short	(.L_815 - .L_814)
	.align		4
.L_814:
        /*1264*/ 	.word	index@(_ZN2at6native57_GLOBAL__N__f3eca4a2_24_ForeachBinaryOpScalar_cu_86b9896c25multi_tensor_apply_kernelINS1_18TensorListMetadataILi2EEENS1_21BinaryOpScalarFunctorIhLi2ELi1ELi1EEEJNS0_7maximumIhEEhEEEvT_T0_DpT1_)
        /*1268*/ 	.word	0x00000000


	//----- nvinfo : EIATTR_REGCOUNT
	.align		4
.L_815:
        /*126c*/ 	.byte	0x04, 0x2f
        /*126e*/ 	.short	(.L_817 - .L_816)
	.align		4
.L_816:
        /*1270*/ 	.word	index@(_ZN2at6native57_GLOBAL__N__f3eca4a2_24_ForeachBinaryOpScalar_cu_86b9896c25multi_tensor_apply_kernelINS1_18TensorListMetadataILi2EEENS1_21BinaryOpScalarFunctorIaLi2ELi1ELi1EEEJNS0_7maximumIaEEaEEEvT_T0_DpT1_)
        /*1274*/ 	.word	0x00000017


	//----- nvinfo : EIATTR_FRAME_SIZE
	.align		4
.L_817:
        /*1278*/ 	.byte	0x04, 0x11
        /*127a*/ 	.short	(.L_819 - .L_818)
	.align		4
.L_818:
        /*127c*/ 	.word	index@($__internal_7_$__cuda_sm20_div_u16)
        /*1280*/ 	.word	0x00000000


	//----- nvinfo : EIATTR_FRAME_SIZE
	.align		4
.L_819:
        /*1284*/ 	.byte	0x04, 0x11
        /*1286*/ 	.short	(.L_821 - .L_820)
	.align		4
.L_820:
        /*1288*/ 	.word	index@(_ZN2at6native57_GLOBAL__N__f3eca4a2_24_ForeachBinaryOpScalar_cu_86b9896c25multi_tensor_apply_kernelINS1_18TensorListMetadataILi2EEENS1_21BinaryOpScalarFunctorIaLi2ELi1ELi1EEEJNS0_7maximumIaEEaEEEvT_T0_DpT1_)
        /*128c*/ 	.word	0x00000000


	//----- nvinfo : EIATTR_REGCOUNT
	.align		4
.L_821:
        /*1290*/ 	.byte	0x04, 0x2f
        /*1292*/ 	.short	(.L_823 - .L_822)
	.align		4
.L_822:
        /*1294*/ 	.word	index@(_ZN2at6native57_GLOBAL__N__f3eca4a2_24_ForeachBinaryOpScalar_cu_86b9896c25multi_tensor_apply_kernelINS1_18TensorListMetadataILi2EEENS1_21BinaryOpScalarFunctorIiLi2ELi1ELi1EEEJNS0_7maximumIiEEiEEEvT_T0_DpT1_)
        /*1298*/ 	.word	0x0000001f


	//----- nvinfo : EIATTR_FRAME_SIZE
	.align		4
.L_823:
        /*129c*/ 	.byte	0x04, 0x11
        /*129e*/ 	.short	(.L_825 - .L_824)
	.align		4
.L_824:
        /*12a0*/ 	.word	index@($__internal_6_$__cuda_sm20_div_u16)
        /*12a4*/ 	.word	0x00000000


	//----- nvinfo : EIATTR_FRAME_SIZE
	.align		4
.L_825:
        /*12a8*/ 	.byte	0x04, 0x11
        /*12aa*/ 	.short	(.L_827 - .L_826)
	.align		4
.L_826:
        /*12ac*/ 	.word	index@(_ZN2at6native57_GLOBAL__N__f3eca4a2_24_ForeachBinaryOpScalar_cu_86b9896c25multi_tensor_apply_kernelINS1_18TensorListMetadataILi2EEENS1_21BinaryOpScalarFunctorIiLi2ELi1ELi1EEEJNS0_7maximumIiEEiEEEvT_T0_DpT1_)
        /*12b0*/ 	.word	0x00000000


	//----- nvinfo : EIATTR_REGCOUNT
	.align		4
.L_827:
        /*12b4*/ 	.byte	0x04, 0x2f
        /*12b6*/ 	.short	(.L_829 - .L_828)
	.align		4
.L_828:
        /*12b8*/ 	.word	index@(_ZN2at6native57_GLOBAL__N__f3eca4a2_24_ForeachBinaryOpScalar_cu_86b9896c25multi_tensor_apply_kernelINS1_18TensorListMetadataILi2EEENS1_21BinaryOpScalarFunctorIlLi2ELi1ELi1EEEJNS0_7maximumIlEElEEEvT_T0_DpT1_)
        /*12bc*/ 	.word	0x00000020


	//----- nvinfo : EIATTR_FRAME_SIZE
	.align		4
.L_829:
        /*12c0*/ 	.byte	0x04, 0x11
        /*12c2*/ 	.short	(.L_831 - .L_830)
	.align		4
.L_830:
        /*12c4*/ 	.word	index@($__internal_5_$__cuda_sm20_div_u16)
        /*12c8*/ 	.word	0x00000000


	//----- nvinfo : EIATTR_FRAME_SIZE
	.align		4
.L_831:
        /*12cc*/ 	.byte	0x04, 0x11
        /*12ce*/ 	.short	(.L_833 - .L_832)
	.align		4
.L_832:
        /*12d0*/ 	.word	index@(_ZN2at6native57_GLOBAL__N__f3eca4a2_24_ForeachBinaryOpScalar_cu_86b9896c25multi_tensor_apply_kernelINS1_18TensorListMetadataILi2EEENS1_21BinaryOpScalarFunctorIlLi2ELi1ELi1EEEJNS0_7maximumIlEElEEEvT_T0_DpT1_)
        /*12d4*/ 	.word	0x00000000


	//----- nvinfo : EIATTR_REGCOUNT
	.align		4
.L_833:
        /*12d8*/ 	.byte	0x04, 0x2f
        /*12da*/ 	.short	(.L_835 - .L_834)
	.align		4
.L_834:
        /*12dc*/ 	.word	index@(_ZN2at6native57_GLOBAL__N__f3eca4a2_24_ForeachBinaryOpScalar_cu_86b9896c25multi_tensor_apply_kernelINS1_18TensorListMetadataILi2EEENS1_21BinaryOpScalarFunctorIsLi2ELi1ELi1EEEJNS0_7maximumIsEEsEEEvT_T0_DpT1_)
        /*12e0*/ 	.word	0x00000020


	//----- nvinfo : EIATTR_FRAME_SIZE
	.align		4
.L_835:
        /*12e4*/ 	.byte	0x04, 0x11
        /*12e6*/ 	.short	(.L_837 - .L_836)
	.align		4
.L_836:
        /*12e8*/ 	.word	index@($__internal_4_$__cuda_sm20_div_u16)
        /*12ec*/ 	.word	0x00000000


	//----- nvinfo : EIATTR_FRAME_SIZE
	.align		4
.L_837:
        /*12f0*/ 	.byte	0x04, 0x11
        /*12f2*/ 	.short	(.L_839 - .L_838)
	.align		4
.L_838:
        /*12f4*/ 	.word	index@(_ZN2at6native57_GLOBAL__N__f3eca4a2_24_ForeachBinaryOpScalar_cu_86b9896c25multi_tensor_apply_kernelINS1_18TensorListMetadataILi2EEENS1_21BinaryOpScalarFunctorIsLi2ELi1ELi1EEEJNS0_7maximumIsEEsEEEvT_T0_DpT1_)
        /*12f8*/ 	.word	0x00000000


	//----- nvinfo : EIATTR_REGCOUNT
	.align		4
.L_839:
        /*12fc*/ 	.byte	0x04, 0x2f
        /*12fe*/ 	.short	(.L_841 - .L_840)
	.align		4
.L_840:
        /*1300*/ 	.word	index@(_ZN2at6native57_GLOBAL__N__f3eca4a2_24_ForeachBinaryOpScalar_cu_86b9896c25multi_tensor_apply_kernelINS1_18TensorListMetadataILi2EEENS1_21BinaryOpScalarFunctorIdLi2ELi1ELi1EEEJNS0_7maximumIdEEdEEEvT_T0_DpT1_)
        /*1304*/ 	.word	0x00000020


	//----- nvinfo : EIATTR_FRAME_SIZE
	.align		4
.L_841:
        /*1308*/ 	.byte	0x04, 0x11
        /*130a*/ 	.short	(.L_843 - .L_842)
	.align		4
.L_842:
        /*130c*/ 	.word	index@($__internal_3_$__cuda_sm20_div_u16)
        /*1310*/ 	.word	0x00000000


	//----- nvinfo : EIATTR_FRAME_SIZE
	.align		4
.L_843:
        /*1314*/ 	.byte	0x04, 0x11
        /*1316*/ 	.short	(.L_845 - .L_844)
	.align		4
.L_844:
        /*1318*/ 	.word	index@(_ZN2at6native57_GLOBAL__N__f3eca4a2_24_ForeachBinaryOpScalar_cu_86b9896c25multi_tensor_apply_kernelINS1_18TensorListMetadataILi2EEENS1_21BinaryOpScalarFunctorIdLi2ELi1ELi1EEEJNS0_7maximumIdEEdEEEvT_T0_DpT1_)
        /*131c*/ 	.word	0x00000000


	//----- nvinfo : EIATTR_REGCOUNT
	.align		4
.L_845:
        /*1320*/ 	.byte	0x04, 0x2f
        /*1322*/ 	.short	(.L_847 - .L_846)
	.align		4
.L_846:
        /*1324*/ 	.word	index@(_ZN2at6native57_GLOBAL__N__f3eca4a2_24_ForeachBinaryOpScalar_cu_86b9896c25multi_tensor_apply_kernelINS1_18TensorListMetadataILi2EEENS1_21BinaryOpScalarFunctorIfLi2ELi1ELi1EEEJNS0_7maximumIfEEfEEEvT_T0_DpT1_)
        /*1328*/ 	.word	0x0000001f


	//----- nvinfo : EIATTR_FRAME_SIZE
	.align		4
.L_847:
        /*132c*/ 	.byte	0x04, 0x11
        /*132e*/ 	.short	(.L_849 - .L_848)
	.align		4
.L_848:
        /*1330*/ 	.word	index@($__internal_2_$__cuda_sm20_div_u16)
        /*1334*/ 	.word	0x00000000


	//----- nvinfo : EIATTR_FRAME_SIZE
	.align		4
.L_849:
        /*1338*/ 	.byte	0x04, 0x11
        /*133a*/ 	.short	(.L_851 - .L_850)
	.align		4
.L_850:
        /*133c*/ 	.word	index@(_ZN2at6native57_GLOBAL__N__f3eca4a2_24_ForeachBinaryOpScalar_cu_86b9896c25multi_tensor_apply_kernelINS1_18TensorListMetadataILi2EEENS1_21BinaryOpScalarFunctorIfLi2ELi1ELi1EEEJNS0_7maximumIfEEfEEEvT_T0_DpT1_)
        /*1340*/ 	.word	0x00000000


	//----- nvinfo : EIATTR_REGCOUNT
	.align		4
.L_851:
        /*1344*/ 	.byte	0x04, 0x2f
        /*1346*/ 	.short	(.L_853 - .L_852)
	.align		4
.L_852:
        /*1348*/ 	.word	index@(_ZN2at6native57_GLOBAL__N__f3eca4a2_24_ForeachBinaryOpScalar_cu_86b9896c25multi_tensor_apply_kernelINS1_18TensorListMetadataILi2EEENS1_21BinaryOpScalarFunctorIN3c104HalfELi2ELi1ELi1EEEJNS0_7maximumIfEEfEEEvT_T0_DpT1_)
        /*134c*/ 	.word	0x00000018


	//----- nvinfo : EIATTR_FRAME_SIZE
	.align		4
.L_853:
        /*1350*/ 	.byte	0x04, 0x11
        /*1352*/ 	.short	(.L_855 - .L_854)
	.align		4
.L_854:
        /*1354*/ 	.word	index@($__internal_1_$__cuda_sm20_div_u16)
        /*1358*/ 	.word	0x00000000


	//----- nvinfo : EIATTR_FRAME_SIZE
	.align		4
.L_855:
        /*135c*/ 	.byte	0x04, 0x11
        /*135e*/ 	.short	(.L_857 - .L_856)
	.align		4
.L_856:
        /*1360*/ 	.word	index@(_ZN2at6native57_GLOBAL__N__f3eca4a2_24_ForeachBinaryOpScalar_cu_86b9896c25multi_tensor_apply_kernelINS1_18TensorListMetadataILi2EEENS1_21BinaryOpScalarFunctorIN3c104HalfELi2ELi1ELi1EEEJNS0_7maximumIfEEfEEEvT_T0_DpT1_)
        /*1364*/ 	.word	0x00000000


	//----- nvinfo : EIATTR_REGCOUNT
	.align		4
.L_857:
        /*1368*/ 	.byte	0x04, 0x2f
        /*136a*/ 	.short	(.L_859 - .L_858)
	.align		4
.L_858:
        /*136c*/ 	.word	index@(_ZN2at6native57_GLOBAL__N__f3eca4a2_24_ForeachBinaryOpScalar_cu_86b9896c25multi_tensor_apply_kernelINS1_18TensorListMetadataILi2EEENS1_21BinaryOpScalarFunctorIN3c108BFloat16ELi2ELi1ELi1EEEJNS0_7maximumIfEEfEEEvT_T0_DpT1_)
        /*1370*/ 	.word	0x00000018


	//----- nvinfo : EIATTR_FRAME_SIZE
	.align		4
.L_859:
        /*1374*/ 	.byte	0x04, 0x11
        /*1376*/ 	.short	(.L_861 - .L_860)
	.align		4
.L_860:
        /*1378*/ 	.word	index@($__internal_0_$__cuda_sm20_div_u16)
        /*137c*/ 	.word	0x00000000


	//----- nvinfo : EIATTR_FRAME_SIZE
	.align		4
.L_861:
        /*1380*/ 	.byte	0x04, 0x11
        /*1382*/ 	.short	(.L_863 - .L_862)
	.align		4
.L_862:
        /*1384*/ 	.word	index@(_ZN2at6native57_GLOBAL__N__f3eca4a2_24_ForeachBinaryOpScalar_cu_86b9896c25multi_tensor_apply_kernelINS1_18TensorListMetadataILi2EEENS1_21BinaryOpScalarFunctorIN3c108BFloat16ELi2ELi1ELi1EEEJNS0_7maximumIfEEfEEEvT_T0_DpT1_)
        /*1388*/ 	.word	0x00000000


	//----- nvinfo : EIATTR_MIN_STACK_SIZE
	.align		4
.L_863:
        /*138c*/ 	.byte	0x04, 0x12
        /*138e*/ 	.short	(.L_865 - .L_864)
	.align		4
.L_864:
        /*1390*/ 	.word	index@(_ZN2at6native57_GLOBAL__N__f3eca4a2_24_ForeachBinaryOpScalar_cu_86b9896c25multi_tensor_apply_kernelINS1_18TensorListMetadataILi2EEENS1_21BinaryOpScalarFunctorIN3c108BFloat16ELi2ELi1ELi1EEEJNS0_7maximumIfEEfEEEvT_T0_DpT1_)
        /*1394*/ 	.word	0x00000000


	//----- nvinfo : EIATTR_MIN_STACK_SIZE
	.align		4
.L_865:
        /*1398*/ 	.byte	0x04, 0x12
        /*139a*/ 	.short	(.L_867 - .L_866)
	.align		4
.L_866:
        /*139c*/ 	.word	index@(_ZN2at6native57_GLOBAL__N__f3eca4a2_24_ForeachBinaryOpScalar_cu_86b9896c25multi_tensor_apply_kernelINS1_18TensorListMetadataILi2EEENS1_21BinaryOpScalarFunctorIN3c104HalfELi2ELi1ELi1EEEJNS0_7maximumIfEEfEEEvT_T0_DpT1_)
        /*13a0*/ 	.word	0x00000000


	//----- nvinfo : EIATTR_MIN_STACK_SIZE
	.align		4
.L_867:
        /*13a4*/ 	.byte	0x04, 0x12
        /*13a6*/ 	.short	(.L_869 - .L_868)
	.align		4
.L_868:
        /*13a8*/ 	.word	index@(_ZN2at6native57_GLOBAL__N__f3eca4a2_24_ForeachBinaryOpScalar_cu_86b9896c25multi_tensor_apply_kernelINS1_18TensorListMetadataILi2EEENS1_21BinaryOpScalarFunctorIfLi2ELi1ELi1EEEJNS0_7maximumIfEEfEEEvT_T0_DpT1_)
        /*13ac*/ 	.word	0x00000000


	//----- nvinfo : EIATTR_MIN_STACK_SIZE
	.align		4
.L_869:
        /*13b0*/ 	.byte	0x04, 0x12
        /*13b2*/ 	.short	(.L_871 - .L_870)
	.align		4
.L_870:
        /*13b4*/ 	.word	index@(_ZN2at6native57_GLOBAL__N__f3eca4a2_24_ForeachBinaryOpScalar_cu_86b9896c25multi_tensor_apply_kernelINS1_18TensorListMetadataILi2EEENS1_21BinaryOpScalarFunctorIdLi2ELi1ELi1EEEJNS0_7maximumIdEEdEEEvT_T0_DpT1_)
        /*13b8*/ 	.word	0x00000000


	//----- nvinfo : EIATTR_MIN_STACK_SIZE
	.align		4
.L_871:
        /*13bc*/ 	.byte	0x04, 0x12
        /*13be*/ 	.short	(.L_873 - .L_872)
	.align		4
.L_872:
        /*13c0*/ 	.word	index@(_ZN2at6native57_GLOBAL__N__f3eca4a2_24_ForeachBinaryOpScalar_cu_86b9896c25multi_tensor_apply_kernelINS1_18TensorListMetadataILi2EEENS1_21BinaryOpScalarFunctorIsLi2ELi1ELi1EEEJNS0_7maximumIsEEsEEEvT_T0_DpT1_)
        /*13c4*/ 	.word	0x00000000


	//----- nvinfo : EIATTR_MIN_STACK_SIZE
	.align		4
.L_873:
        /*13c8*/ 	.byte	0x04, 0x12
        /*13ca*/ 	.short	(.L_875 - .L_874)
	.align		4
.L_874:
        /*13cc*/ 	.word	index@(_ZN2at6native57_GLOBAL__N__f3eca4a2_24_ForeachBinaryOpScalar_cu_86b9896c25multi_tensor_apply_kernelINS1_18TensorListMetadataILi2EEENS1_21BinaryOpScalarFunctorIlLi2ELi1ELi1EEEJNS0_7maximumIlEElEEEvT_T0_DpT1_)
        /*13d0*/ 	.word	0x00000000


	//----- nvinfo : EIATTR_MIN_STACK_SIZE
	.align		4
.L_875:
        /*13d4*/ 	.byte	0x04, 0x12
        /*13d6*/ 	.short	(.L_877 - .L_876)
	.align		4
.L_876:
        /*13d8*/ 	.word	index@(_ZN2at6native57_GLOBAL__N__f3eca4a2_24_ForeachBinaryOpScalar_cu_86b9896c25multi_tensor_apply_kernelINS1_18TensorListMetadataILi2EEENS1_21BinaryOpScalarFunctorIiLi2ELi1ELi1EEEJNS0_7maximumIiEEiEEEvT_T0_DpT1_)
        /*13dc*/ 	.word	0x00000000


	//----- nvinfo : EIATTR_MIN_STACK_SIZE
	.align		4
.L_877:
        /*13e0*/ 	.byte	0x04, 0x12
        /*13e2*/ 	.short	(.L_879 - .L_878)
	.align		4
.L_878:
        /*13e4*/ 	.word	index@(_ZN2at6native57_GLOBAL__N__f3eca4a2_24_ForeachBinaryOpScalar_cu_86b9896c25multi_tensor_apply_kernelINS1_18TensorListMetadataILi2EEENS1_21BinaryOpScalarFunctorIaLi2ELi1ELi1EEEJNS0_7maximumIaEEaEEEvT_T0_DpT1_)
        /*13e8*/ 	.word	0x00000000


	//----- nvinfo : EIATTR_MIN_STACK_SIZE
	.align		4
.L_879:
        /*13ec*/ 	.byte	0x04, 0x12
        /*13ee*/ 	.short	(.L_881 - .L_880)
	.align		4
.L_880:
        /*13f0*/ 	.word	index@(_ZN2at6native57_GLOBAL__N__f3eca4a2_24_ForeachBinaryOpScalar_cu_86b9896c25multi_tensor_apply_kernelINS1_18TensorListMetadataILi2EEENS1_21BinaryOpScalarFunctorIhLi2ELi1ELi1EEEJNS0_7maximumIhEEhEEEvT_T0_DpT1_)
        /*13f4*/ 	.word	0x00000000


	//----- nvinfo : EIATTR_MIN_STACK_SIZE
	.align		4
.L_881:
        /*13f8*/ 	.byte	0x04, 0x12
        /*13fa*/ 	.short	(.L_883 - .L_882)
	.align		4
.L_882:
        /*13fc*/ 	.word	index@(_ZN2at6native57_GLOBAL__N__f3eca4a2_24_ForeachBinaryOpScalar_cu_86b9896c25multi_tensor_apply_kernelINS1_18TensorListMetadataILi1EEENS1_21BinaryOpScalarFunctorIN3c108BFloat16ELi1ELi1ELi0EEEJNS0_7maximumIfEEfEEEvT_T0_DpT1_)
        /*1400*/ 	.word	0x00000000


	//----- nvinfo : EIATTR_MIN_STACK_SIZE
	.align		4
.L_883:
        /*1404*/ 	.byte	0x04, 0x12
        /*1406*/ 	.short	(.L_885 - .L_884)
	.align		4
.L_884:
        /*1408*/ 	.word	index@(_ZN2at6native57_GLOBAL__N__f3eca4a2_24_ForeachBinaryOpScalar_cu_86b9896c25multi_tensor_apply_kernelINS1_18TensorListMetadataILi1EEENS1_21BinaryOpScalarFunctorIN3c104HalfELi1ELi1ELi0EEEJNS0_7maximumIfEEfEEEvT_T0_DpT1_)
        /*140c*/ 	.word	0x00000000


	//----- nvinfo : EIATTR_MIN_STACK_SIZE
	.align		4
.L_885:
        /*1410*/ 	.byte	0x04, 0x12
        /*1412*/ 	.short	(.L_887 - .L_886)
	.align		4
.L_886:
        /*1414*/ 	.word	index@(_ZN2at6native57_GLOBAL__N__f3eca4a2_24_ForeachBinaryOpScalar_cu_86b9896c25multi_tensor_apply_kernelINS1_18TensorListMetadataILi1EEENS1_21BinaryOpScalarFunctorIfLi1ELi1ELi0EEEJNS0_7maximumIfEEfEEEvT_T0_DpT1_)
        /*1418*/ 	.word	0x00000000


	//----- nvinfo : EIATTR_MIN_STACK_SIZE
	.align		4
.L_887:
        /*141c*/ 	.byte	0x04, 0x12
        /*141e*/ 	.short	(.L_889 - .L_888)
	.align		4
.L_888:
        /*1420*/ 	.word	index@(_ZN2at6native57_GLOBAL__N__f3eca4a2_24_ForeachBinaryOpScalar_cu_86b9896c25multi_tensor_apply_kernelINS1_18TensorListMetadataILi1EEENS1_21BinaryOpScalarFunctorIdLi1ELi1ELi0EEEJNS0_7maximumIdEEdEEEvT_T0_DpT1_)
        /*1424*/ 	.word	0x00000000


	//----- nvinfo : EIATTR_MIN_STACK_SIZE
	.align		4
.L_889:
        /*1428*/ 	.byte	0x04, 0x12
        /*142a*/ 	.short	(.L_891 - .L_890)
	.align		4
.L_890:
        /*142c*/ 	.word	index@(_ZN2at6native57_GLOBAL__N__f3eca4a2_24_ForeachBinaryOpScalar_cu_86b9896c25multi_tensor_apply_kernelINS1_18TensorListMetadataILi1EEENS1_21BinaryOpScalarFunctorIsLi1ELi1ELi0EEEJNS0_7maximumIsEEsEEEvT_T0_DpT1_)
        /*1430*/ 	.word	0x00000000


	//----- nvinfo : EIATTR_MIN_STACK_SIZE
	.align		4
.L_891:
        /*1434*/ 	.byte	0x04, 0x12
        /*1436*/ 	.short	(.L_893 - .L_892)
	.align		4
.L_892:
        /*1438*/ 	.word	index@(_ZN2at6native57_GLOBAL__N__f3eca4a2_24_ForeachBinaryOpScalar_cu_86b9896c25multi_tensor_apply_kernelINS1_18TensorListMetadataILi1EEENS1_21BinaryOpScalarFunctorIlLi1ELi1ELi0EEEJNS0_7maximumIlEElEEEvT_T0_DpT1_)
        /*143c*/ 	.word	0x00000000


	//----- nvinfo : EIATTR_MIN_STACK_SIZE
	.align		4
.L_893:
        /*1440*/ 	.byte	0x04, 0x12
        /*1442*/ 	.short	(.L_895 - .L_894)
	.align		4
.L_894:
        /*1444*/ 	.word	index@(_ZN2at6native57_GLOBAL__N__f3eca4a2_24_ForeachBinaryOpScalar_cu_86b9896c25multi_tensor_apply_kernelINS1_18TensorListMetadataILi1EEENS1_21BinaryOpScalarFunctorIiLi1ELi1ELi0EEEJNS0_7maximumIiEEiEEEvT_T0_DpT1_)
        /*1448*/ 	.word	0x00000000


	//----- nvinfo : EIATTR_MIN_STACK_SIZE
	.align		4
.L_895:
        /*144c*/ 	.byte	0x04, 0x12
        /*144e*/ 	.short	(.L_897 - .L_896)
	.align		4
.L_896:
        /*1450*/ 	.word	index@(_ZN2at6native57_GLOBAL__N__f3eca4a2_24_ForeachBinaryOpScalar_cu_86b9896c25multi_tensor_apply_kernelINS1_18TensorListMetadataILi1EEENS1_21BinaryOpScalarFunctorIaLi1ELi1ELi0EEEJNS0_7maximumIaEEaEEEvT_T0_DpT1_)
        /*1454*/ 	.word	0x00000000


	//----- nvinfo : EIATTR_MIN_STACK_SIZE
	.align		4
.L_897:
        /*1458*/ 	.byte	0x04, 0x12
        /*145a*/ 	.short	(.L_899 - .L_898)
	.align		4
.L_898:
        /*145c*/ 	.word	index@(_ZN2at6native57_GLOBAL__N__f3eca4a2_24_ForeachBinaryOpScalar_cu_86b9896c25multi_tensor_apply_kernelINS1_18TensorListMetadataILi1EEENS1_21BinaryOpScalarFunctorIhLi1ELi1ELi0EEEJNS0_7maximumIhEEhEEEvT_T0_DpT1_)
        /*1460*/ 	.word	0x00000000


	//----- nvinfo : EIATTR_MIN_STACK_SIZE
	.align		4
.L_899:
        /*1464*/ 	.byte	0x04, 0x12
        /*1466*/ 	.short	(.L_901 - .L_900)
	.align		4
.L_900:
        /*1468*/ 	.word	index@(_ZN2at6native57_GLOBAL__N__f3eca4a2_24_ForeachBinaryOpScalar_cu_86b9896c25multi_tensor_apply_kernelINS1_18TensorListMetadataILi2EEENS1_21BinaryOpScalarFunctorIN3c108BFloat16ELi2ELi1ELi1EEEJNS0_7minimumIfEEfEEEvT_T0_DpT1_)
        /*146c*/ 	.word	0x00000000


	//----- nvinfo : EIATTR_MIN_STACK_SIZE
	.align		4
.L_901:
        /*1470*/ 	.byte	0x04, 0x12
        /*1472*/ 	.short	(.L_903 - .L_902)
	.align		4
.L_902:
        /*1474*/ 	.word	index@(_ZN2at6native57_GLOBAL__N__f3eca4a2_24_ForeachBinaryOpScalar_cu_86b9896c25multi_tensor_apply_kernelINS1_18TensorListMetadataILi2EEENS1_21BinaryOpScalarFunctorIN3c104HalfELi2ELi1ELi1EEEJNS0_7minimumIfEEfEEEvT_T0_DpT1_)
        /*1478*/ 	.word	0x00000000


	//----- nvinfo : EIATTR_MIN_STACK_SIZE
	.align		4
.L_903:
        /*147c*/ 	.byte	0x04, 0x12
        /*147e*/ 	.short	(.L_905 - .L_904)
	.align		4
.L_904:
        /*1480*/ 	.word	index@(_ZN2at6native57_GLOBAL__N__f3eca4a2_24_ForeachBinaryOpScalar_cu_86b9896c25multi_tensor_apply_kernelINS1_18TensorListMetadataILi2EEENS1_21BinaryOpScalarFunctorIfLi2ELi1ELi1EEEJNS0_7minimumIfEEfEEEvT_T0_DpT1_)
        /*1484*/ 	.word	0x00000000


	//----- nvinfo : EIATTR_MIN_STACK_SIZE
	.align		4
.L_905:
        /*1488*/ 	.byte	0x04, 0x12
        /*148a*/ 	.short	(.L_907 - .L_906)
	.align		4
.L_906:
        /*148c*/ 	.word	index@(_ZN2at6native57_GLOBAL__N__f3eca4a2_24_ForeachBinaryOpScalar_cu_86b9896c25multi_tensor_apply_kernelINS1_18TensorListMetadataILi2EEENS1_21BinaryOpScalarFunctorIdLi2ELi1ELi1EEEJNS0_7minimumIdEEdEEEvT_T0_DpT1_)
        /*1490*/ 	.word	0x00000000


	//----- nvinfo : EIATTR_MIN_STACK_SIZE
	.align		4
.L_907:
        /*1494*/ 	.byte	0x04, 0x12
        /*1496*/ 	.short	(.L_909 - .L_908)
	.align		4
.L_908:
        /*1498*/ 	.word	index@(_ZN2at6native57_GLOBAL__N__f3eca4a2_24_ForeachBinaryOpScalar_cu_86b9896c25multi_tensor_apply_kernelINS1_18TensorListMetadataILi2EEENS1_21BinaryOpScalarFunctorIsLi2ELi1ELi1EEEJNS0_7minimumIsEEsEEEvT_T0_DpT1_)
        /*149c*/ 	.word	0x00000000


	//----- nvinfo : EIATTR_MIN_STACK_SIZE
	.align		4
.L_909:
        /*14a0*/ 	.byte	0x04, 0x12
        /*14a2*/ 	.short	(.L_911 - .L_910)
	.align		4
.L_910:
        /*14a4*/ 	.word	index@(_ZN2at6native57_GLOBAL__N__f3eca4a2_24_ForeachBinaryOpScalar_cu_86b9896c25multi_tensor_apply_kernelINS1_18TensorListMetadataILi2EEENS1_21BinaryOpScalarFunctorIlLi2ELi1ELi1EEEJNS0_7minimumIlEElEEEvT_T0_DpT1_)
        /*14a8*/ 	.word	0x00000000


	//----- nvinfo : EIATTR_MIN_STACK_SIZE
	.align		4
.L_911:
        /*14ac*/ 	.byte	0x04, 0x12
        /*14ae*/ 	.short	(.L_913 - .L_912)
	.align		4
.L_912:
        /*14b0*/ 	.word	index@(_ZN2at6native57_GLOBAL__N__f3eca4a2_24_ForeachBinaryOpScalar_cu_86b9896c25multi_tensor_apply_kernelINS1_18TensorListMetadataILi2EEENS1_21BinaryOpScalarFunctorIiLi2ELi1ELi1EEEJNS0_7minimumIiEEiEEEvT_T0_DpT1_)
        /*14b4*/ 	.word	0x00000000


	//----- nvinfo : EIATTR_MIN_STACK_SIZE
	.align		4
.L_913:
        /*14b8*/ 	.byte	0x04, 0x12
        /*14ba*/ 	.short	(.L_915 - .L_914)
	.align		4
.L_914:
        /*14bc*/ 	.word	index@(_ZN2at6native57_GLOBAL__N__f3eca4a2_24_ForeachBinaryOpScalar_cu_86b9896c25multi_tensor_apply_kernelINS1_18TensorListMetadataILi2EEENS1_21BinaryOpScalarFunctorIaLi2ELi1ELi1EEEJNS0_7minimumIaEEaEEEvT_T0_DpT1_)
        /*14c0*/ 	.word	0x00000000


	//----- nvinfo : EIATTR_MIN_STACK_SIZE
	.align		4
.L_915:
        /*14c4*/ 	.byte	0x04, 0x12
        /*14c6*/ 	.short	(.L_917 - .L_916)
	.align		4
.L_916:
        /*14c8*/ 	.word	index@(_ZN2at6native57_GLOBAL__N__f3eca4a2_24_ForeachBinaryOpScalar_cu_86b9896c25multi_tensor_apply_kernelINS1_18TensorListMetadataILi2EEENS1_21BinaryOpScalarFunctorIhLi2ELi1ELi1EEEJNS0_7minimumIhEEhEEEvT_T0_DpT1_)
        /*14cc*/ 	.word	0x00000000


	//----- nvinfo : EIATTR_MIN_STACK_SIZE
	.align		4
.L_917:
        /*14d0*/ 	.byte	0x04, 0x12
        /*14d2*/ 	.short	(.L_919 - .L_918)
	.align		4
.L_918:
        /*14d4*/ 	.word	index@(_ZN2at6native57_GLOBAL__N__f3eca4a2_24_ForeachBinaryOpScalar_cu_86b9896c25multi_tensor_apply_kernelINS1_18TensorListMetadataILi1EEENS1_21BinaryOpScalarFunctorIN3c108BFloat16ELi1ELi1ELi0EEEJNS0_7minimumIfEEfEEEvT_T0_DpT1_)
        /*14d8*/ 	.word	0x00000000


	//----- nvinfo : EIATTR_MIN_STACK_SIZE
	.align		4
.L_919:
        /*14dc*/ 	.byte	0x04, 0x12
        /*14de*/ 	.short	(.L_921 - .L_920)
	.align		4
.L_920:
        /*14e0*/ 	.word	index@(_ZN2at6native57_GLOBAL__N__f3eca4a2_24_ForeachBinaryOpScalar_cu_86b9896c25multi_tensor_apply_kernelINS1_18TensorListMetadataILi1EEENS1_21BinaryOpScalarFunctorIN3c104HalfELi1ELi1ELi0EEEJNS0_7minimumIfEEfEEEvT_T0_DpT1_)
        /*14e4*/ 	.word	0x00000000


	//----- nvinfo : EIATTR_MIN_STACK_SIZE
	.align		4
.L_921:
        /*14e8*/ 	.byte	0x04, 0x12
        /*14ea*/ 	.short	(.L_923 - .L_922)
	.align		4
.L_922:
        /*14ec*/ 	.word	index@(_ZN2at6native57_GLOBAL__N__f3eca4a2_24_ForeachBinaryOpScalar_cu_86b9896c25multi_tensor_apply_kernelINS1_18TensorListMetadataILi1EEENS1_21BinaryOpScalarFunctorIfLi1ELi1ELi0EEEJNS0_7minimumIfEEfEEEvT_T0_DpT1_)
        /*14f0*/ 	.word	0x00000000


	//----- nvinfo : EIATTR_MIN_STACK_SIZE
	.align		4
.L_923:
        /*14f4*/ 	.byte	0x04, 0x12
        /*14f6*/ 	.short	(.L_925 - .L_924)
	.align		4
.L_924:
        /*14f8*/ 	.word	index@(_ZN2at6native57_GLOBAL__N__f3eca4a2_24_ForeachBinaryOpScalar_cu_86b9896c25multi_tensor_apply_kernelINS1_18TensorListMetadataILi1EEENS1_21BinaryOpScalarFunctorIdLi1ELi1ELi0EEEJNS0_7minimumIdEEdEEEvT_T0_DpT1_)
        /*14fc*/ 	.word	0x00000000


	//----- nvinfo : EIATTR_MIN_STACK_SIZE
	.align		4
.L_925:
        /*1500*/ 	.byte	0x04, 0x12
        /*1502*/ 	.short	(.L_927 - .L_926)
	.align		4
.L_926:
        /*1504*/ 	.word	index@(_ZN2at6native57_GLOBAL__N__f3eca4a2_24_ForeachBinaryOpScalar_cu_86b9896c25multi_tensor_apply_kernelINS1_18TensorListMetadataILi1EEENS1_21BinaryOpScalarFunctorIsLi1ELi1ELi0EEEJNS0_7minimumIsEEsEEEvT_T0_DpT1_)
        /*1508*/ 	.word	0x00000000


	//----- nvinfo : EIATTR_MIN_STACK_SIZE
	.align		4
.L_927:
        /*150c*/ 	.byte	0x04, 0x12
        /*150e*/ 	.short	(.L_929 - .L_928)
	.align		4
.L_928:
        /*1510*/ 	.word	index@(_ZN2at6native57_GLOBAL__N__f3eca4a2_24_ForeachBinaryOpScalar_cu_86b9896c25multi_tensor_apply_kernelINS1_18TensorListMetadataILi1EEENS1_21BinaryOpScalarFunctorIlLi1ELi1ELi0EEEJNS0_7minimumIlEElEEEvT_T0_DpT1_)
        /*1514*/ 	.word	0x00000000


	//----- nvinfo : EIATTR_MIN_STACK_SIZE
	.align		4
.L_929:
        /*1518*/ 	.byte	0x04, 0x12
        /*151a*/ 	.short	(.L_931 - .L_930)
	.align		4
.L_930:
        /*151c*/ 	.word	index@(_ZN2at6native57_GLOBAL__N__f3eca4a2_24_ForeachBinaryOpScalar_cu_86b9896c25multi_tensor_apply_kernelINS1_18TensorListMetadataILi1EEENS1_21BinaryOpScalarFunctorIiLi1ELi1ELi0EEEJNS0_7minimumIiEEiEEEvT_T0_DpT1_)
        /*1520*/ 	.word	0x00000000


	//----- nvinfo : EIATTR_MIN_STACK_SIZE
	.align		4
.L_931:
        /*1524*/ 	.byte	0x04, 0x12
        /*1526*/ 	.short	(.L_933 - .L_932)
	.align		4
.L_932:
        /*1528*/ 	.word	index@(_ZN2at6native57_GLOBAL__N__f3eca4a2_24_ForeachBinaryOpScalar_cu_86b9896c25multi_tensor_apply_kernelINS1_18TensorListMetadataILi1EEENS1_21BinaryOpScalarFunctorIaLi1ELi1ELi0EEEJNS0_7minimumIaEEaEEEvT_T0_DpT1_)
        /*152c*/ 	.word	0x00000000


	//----- nvinfo : EIATTR_MIN_STACK_SIZE
	.align		4
.L_933:
        /*1530*/ 	.byte	0x04, 0x12
        /*1532*/ 	.short	(.L_935 - .L_934)
	.align		4
.L_934:
        /*1534*/ 	.word	index@(_ZN2at6native57_GLOBAL__N__f3eca4a2_24_ForeachBinaryOpScalar_cu_86b9896c25multi_tensor_apply_kernelINS1_18TensorListMetadataILi1EEENS1_21BinaryOpScalarFunctorIhLi1ELi1ELi0EEEJNS0_7minimumIhEEhEEEvT_T0_DpT1_)
        /*1538*/ 	.word	0x00000000


	//----- nvinfo : EIATTR_MIN_STACK_SIZE
	.align		4
.L_935:
        /*153c*/ 	.byte	0x04, 0x12
        /*153e*/ 	.short	(.L_937 - .L_936)
	.align		4
.L_936:
        /*1540*/ 	.word	index@(_ZN2at6native57_GLOBAL__N__f3eca4a2_24_ForeachBinaryOpScalar_cu_86b9896c25multi_tensor_apply_kernelINS1_18TensorListMetadataILi2EEENS1_21BinaryOpScalarFunctorIN3c108BFloat16ELi2ELi1ELi1EEEJSt5minusIfEfEEEvT_T0_DpT1_)
        /*1544*/ 	.word	0x00000000


	//----- nvinfo : EIATTR_MIN_STACK_SIZE
	.align		4
.L_937:
        /*1548*/ 	.byte	0x04, 0x12
        /*154a*/ 	.short	(.L_939 - .L_938)
	.align		4
.L_938:
        /*154c*/ 	.word	index@(_ZN2at6native57_GLOBAL__N__f3eca4a2_24_ForeachBinaryOpScalar_cu_86b9896c25multi_tensor_apply_kernelINS1_18TensorListMetadataILi2EEENS1_21BinaryOpScalarFunctorIN3c104HalfELi2ELi1ELi1EEEJSt5minusIfEfEEEvT_T0_DpT1_)
        /*1550*/ 	.word	0x00000000


	//----- nvinfo : EIATTR_MIN_STACK_SIZE
	.align		4
.L_939:
        /*1554*/ 	.byte	0x04, 0x12
        /*1556*/ 	.short	(.L_941 - .L_940)
	.align		4
.L_940:
        /*1558*/ 	.word	index@(_ZN2at6native57_GLOBAL__N__f3eca4a2_24_ForeachBinaryOpScalar_cu_86b9896c25multi_tensor_apply_kernelINS1_18TensorListMetadataILi2EEENS1_21BinaryOpScalarFunctorIbLi2ELi1ELi1EEEJSt5minusIbEbEEEvT_T0_DpT1_)
        /*155c*/ 	.word	0x00000000


	//----- nvinfo : EIATTR_MIN_STACK_SIZE
	.align		4
.L_941:
        /*1560*/ 	.byte	0x04, 0x12
        /*1562*/ 	.short	(.L_943 - .L_942)
	.align		4
.L_942:
        /*1564*/ 	.word	index@(_ZN2at6native57_GLOBAL__N__f3eca4a2_24_ForeachBinaryOpScalar_cu_86b9896c25multi_tensor_apply_kernelINS1_18TensorListMetadataILi2EEENS1_21BinaryOpScalarFunctorIN3c107complexIfEELi2ELi1ELi1EEEJSt5minusIS8_ES8_EEEvT_T0_DpT1_)
        /*1568*/ 	.word	0x00000000


	//----- nvinfo : EIATTR_MIN_STACK_SIZE
	.align		4
.L_943:
        /*156c*/ 	.byte	0x04, 0x12
        /*156e*/ 	.short	(.L_945 - .L_944)
	.align		4
.L_944:
        /*1570*/ 	.word	index@(_ZN2at6native57_GLOBAL__N__f3eca4a2_24_ForeachBinaryOpScalar_cu_86b9896c25multi_tensor_apply_kernelINS1_18TensorListMetadataILi2EEENS1_21BinaryOpScalarFunctorIN3c107complexIdEELi2ELi1ELi1EEEJSt5minusIS8_ES8_EEEvT_T0_DpT1_)
        /*1574*/ 	.word	0x00000000


	//----- nvinfo : EIATTR_MIN_STACK_SIZE
	.align		4
.L_945:
        /*1578*/ 	.byte	0x04, 0x12
        /*157a*/ 	.short	(.L_947 - .L_946)
	.align		4
.L_946:
        /*157c*/ 	.word	index@(_ZN2at6native57_GLOBAL__N__f3eca4a2_24_ForeachBinaryOpScalar_cu_86b9896c25multi_tensor_apply_kernelINS1_18TensorListMetadataILi2EEENS1_21BinaryOpScalarFunctorIfLi2ELi1ELi1EEEJSt5minusIfEfEEEvT_T0_DpT1_)
        /*1580*/ 	.word	0x00000000


	//----- nvinfo : EIATTR_MIN_STACK_SIZE
	.align		4
.L_947:
        /*1584*/ 	.byte	0x04, 0x12
        /*1586*/ 	.short	(.L_949 - .L_948)
	.align		4
.L_948:
        /*1588*/ 	.word	index@(_ZN2at6native57_GLOBAL__N__f3eca4a2_24_ForeachBinaryOpScalar_cu_86b9896c25multi_tensor_apply_kernelINS1_18TensorListMetadataILi2EEENS1_21BinaryOpScalarFunctorIdLi2ELi1ELi1EEEJSt5minusIdEdEEEvT_T0_DpT1_)
        /*158c*/ 	.word	0x00000000


	//----- nvinfo : EIATTR_MIN_STACK_SIZE
	.align		4
.L_949:
        /*1590*/ 	.byte	0x04, 0x12
        /*1592*/ 	.short	(.L_951 - .L_950)
	.align		4
.L_950:
        /*1594*/ 	.word	index@(_ZN2at6native57_GLOBAL__N__f3eca4a2_24_ForeachBinaryOpScalar_cu_86b9896c25multi_tensor_apply_kernelINS1_18TensorListMetadataILi2EEENS1_21BinaryOpScalarFunctorIsLi2ELi1ELi1EEEJSt5minusIsEsEEEvT_T0_DpT1_)
        /*1598*/ 	.word	0x00000000


	//----- nvinfo : EIATTR_MIN_STACK_SIZE
	.align		4
.L_951:
        /*159c*/ 	.byte	0x04, 0x12
        /*159e*/ 	.short	(.L_953 - .L_952)
	.align		4
.L_952:
        /*15a0*/ 	.word	index@(_ZN2at6native57_GLOBAL__N__f3eca4a2_24_ForeachBinaryOpScalar_cu_86b9896c25multi_tensor_apply_kernelINS1_18TensorListMetadataILi2EEENS1_21BinaryOpScalarFunctorIlLi2ELi1ELi1EEEJSt5minusIlElEEEvT_T0_DpT1_)
        /*15a4*/ 	.word	0x00000000


	//----- nvinfo : EIATTR_MIN_STACK_SIZE
	.align		4
.L_953:
        /*15a8*/ 	.byte	0x04, 0x12
        /*15aa*/ 	.short	(.L_955 - .L_954)
	.align		4
.L_954:
        /*15ac*/ 	.word	index@(_ZN2at6native57_GLOBAL__N__f3eca4a2_24_ForeachBinaryOpScalar_cu_86b9896c25multi_tensor_apply_kernelINS1_18TensorListMetadataILi2EEENS1_21BinaryOpScalarFunctorIiLi2ELi1ELi1EEEJSt5minusIiEiEEEvT_T0_DpT1_)
        /*15b0*/ 	.word	0x00000000


	//----- nvinfo : EIATTR_MIN_STACK_SIZE
	.align		4
.L_955:
        /*15b4*/ 	.byte	0x04, 0x12
        /*15b6*/ 	.short	(.L_957 - .L_956)
	.align		4
.L_956:
        /*15b8*/ 	.word	index@(_ZN2at6native57_GLOBAL__N__f3eca4a2_24_ForeachBinaryOpScalar_cu_86b9896c25multi_tensor_apply_kernelINS1_18TensorListMetadataILi2EEENS1_21BinaryOpScalarFunctorIaLi2ELi1ELi1EEEJSt5minusIaEaEEEvT_T0_DpT1_)
        /*15bc*/ 	.word	0x00000000


	//----- nvinfo : EIATTR_MIN_STACK_SIZE
	.align		4
.L_957:
        /*15c0*/ 	.byte	0x04, 0x12
        /*15c2*/ 	.short	(.L_959 - .L_958)
	.align		4
.L_958:
        /*15c4*/ 	.word	index@(_ZN2at6native57_GLOBAL__N__f3eca4a2_24_ForeachBinaryOpScalar_cu_86b9896c25multi_tensor_apply_kernelINS1_18TensorListMetadataILi2EEENS1_21BinaryOpScalarFunctorIhLi2ELi1ELi1EEEJSt5minusIhEhEEEvT_T0_DpT1_)
        /*15c8*/ 	.word	0x00000000


	//----- nvinfo : EIATTR_MIN_STACK_SIZE
	.align		4
.L_959:
        /*15cc*/ 	.byte	0x04, 0x12
        /*15ce*/ 	.short	(.L_961 - .L_960)
	.align		4
.L_960:
        /*15d0*/ 	.word	index@(_ZN2at6native57_GLOBAL__N__f3eca4a2_24_ForeachBinaryOpScalar_cu_86b9896c25multi_tensor_apply_kernelINS1_18TensorListMetadataILi1EEENS1_21BinaryOpScalarFunctorIN3c108BFloat16ELi1ELi1ELi0EEEJSt5minusIfEfEEEvT_T0_DpT1_)
        /*15d4*/ 	.word	0x00000000


	//----- nvinfo : EIATTR_MIN_STACK_SIZE
	.align		4
.L_961:
        /*15d8*/ 	.byte	0x04, 0x12
        /*15da*/ 	.short	(.L_963 - .L_962)
	.align		4
.L_962:
        /*15dc*/ 	.word	index@(_ZN2at6native57_GLOBAL__N__f3eca4a2_24_ForeachBinaryOpScalar_cu_86b9896c25multi_tensor_apply_kernelINS1_18TensorListMetadataILi1EEENS1_21BinaryOpScalarFunctorIN3c104HalfELi1ELi1ELi0EEEJSt5minusIfEfEEEvT_T0_DpT1_)
        /*15e0*/ 	.word	0x00000000


	//----- nvinfo : EIATTR_MIN_STACK_SIZE
	.align		4
.L_963:
        /*15e4*/ 	.byte	0x04, 0x12
        /*15e6*/ 	.short	(.L_965 - .L_964)
	.align		4
.L_964:
        /*15e8*/ 	.word	index@(_ZN2at6native57_GLOBAL__N__f3eca4a2_24_ForeachBinaryOpScalar_cu_86b9896c25multi_tensor_apply_kernelINS1_18TensorListMetadataILi1EEENS1_21BinaryOpScalarFunctorIbLi1ELi1ELi0EEEJSt5minusIbEbEEEvT_T0_DpT1_)
        /*15ec*/ 	.word	0x00000000


	//----- nvinfo : EIATTR_MIN_STACK_SIZE
	.align		4
.L_965:
        /*15f0*/ 	.byte	0x04, 0x12
        /*15f2*/ 	.short	(.L_967 - .L_966)
	.align		4
.L_966:
        /*15f4*/ 	.word	index@(_ZN2at6native57_GLOBAL__N__f3eca4a2_24_ForeachBinaryOpScalar_cu_86b9896c25multi_tensor_apply_kernelINS1_18TensorListMetadataILi1EEENS1_21BinaryOpScalarFunctorIN3c107complexIfEELi1ELi1ELi0EEEJSt5minusIS8_ES8_EEEvT_T0_DpT1_)
        /*15f8*/ 	.word	0x00000000


	//----- nvinfo : EIATTR_MIN_STACK_SIZE
	.align		4
.L_967:
        /*15fc*/ 	.byte	0x04, 0x12
        /*15fe*/ 	.short	(.L_969 - .L_968)
	.align		4
.L_968:
        /*1600*/ 	.word	index@(_ZN2at6native57_GLOBAL__N__f3eca4a2_24_ForeachBinaryOpScalar_cu_86b9896c25multi_tensor_apply_kernelINS1_18TensorListMetadataILi1EEENS1_21BinaryOpScalarFunctorIN3c107complexIdEELi1ELi1ELi0EEEJSt5minusIS8_ES8_EEEvT_T0_DpT1_)
        /*1604*/ 	.word	0x00000000


	//----- nvinfo : EIATTR_MIN_STACK_SIZE
	.align		4
.L_969:
        /*1608*/ 	.byte	0x04, 0x12
        /*160a*/ 	.short	(.L_971 - .L_970)
	.align		4
.L_970:
        /*160c*/ 	.word	index@(_ZN2at6native57_GLOBAL__N__f3eca4a2_24_ForeachBinaryOpScalar_cu_86b9896c25multi_tensor_apply_kernelINS1_18TensorListMetadataILi1EEENS1_21BinaryOpScalarFunctorIfLi1ELi1ELi0EEEJSt5minusIfEfEEEvT_T0_DpT1_)
        /*1610*/ 	.word	0x00000000


	//----- nvinfo : EIATTR_MIN_STACK_SIZE
	.align		4
.L_971:
        /*1614*/ 	.byte	0x04, 0x12
        /*1616*/ 	.short	(.L_973 - .L_972)
	.align		4
.L_972:
        /*1618*/ 	.word	index@(_ZN2at6native57_GLOBAL__N__f3eca4a2_24_ForeachBinaryOpScalar_cu_86b9896c25multi_tensor_apply_kernelINS1_18TensorListMetadataILi1EEENS1_21BinaryOpScalarFunctorIdLi1ELi1ELi0EEEJSt5minusIdEdEEEvT_T0_DpT1_)
        /*161c*/ 	.word	0x00000000


	//----- nvinfo : EIATTR_MIN_STACK_SIZE
	.align		4
.L_973:
        /*1620*/ 	.byte	0x04, 0x12
        /*1622*/ 	.short	(.L_975 - .L_974)
	.align		4
.L_974:
        /*1624*/ 	.word	index@(_ZN2at6native57_GLOBAL__N__f3eca4a2_24_ForeachBinaryOpScalar_cu_86b9896c25multi_tensor_apply_kernelINS1_18TensorListMetadataILi1EEENS1_21BinaryOpScalarFunctorIsLi1ELi1ELi0EEEJSt5minusIsEsEEEvT_T0_DpT1_)
        /*1628*/ 	.word	0x00000000


	//----- nvinfo : EIATTR_MIN_STACK_SIZE
	.align		4
.L_975:
        /*162c*/ 	.byte	0x04, 0x12
        /*162e*/ 	.short	(.L_977 - .L_976)
	.align		4
.L_976:
        /*1630*/ 	.word	index@(_ZN2at6native57_GLOBAL__N__f3eca4a2_24_ForeachBinaryOpScalar_cu_86b9896c25multi_tensor_apply_kernelINS1_18TensorListMetadataILi1EEENS1_21BinaryOpScalarFunctorIlLi1ELi1ELi0EEEJSt5minusIlElEEEvT_T0_DpT1_)
        /*1634*/ 	.word	0x00000000


	//----- nvinfo : EIATTR_MIN_STACK_SIZE
	.align		4
.L_977:
        /*1638*/ 	.byte	0x04, 0x12
        /*163a*/ 	.short	(.L_979 - .L_978)
	.align		4
.L_978:
        /*163c*/ 	.word	index@(_ZN2at6native57_GLOBAL__N__f3eca4a2_24_ForeachBinaryOpScalar_cu_86b9896c25multi_tensor_apply_kernelINS1_18TensorListMetadataILi1EEENS1_21BinaryOpScalarFunctorIiLi1ELi1ELi0EEEJSt5minusIiEiEEEvT_T0_DpT1_)
        /*1640*/ 	.word	0x00000000


	//----- nvinfo : EIATTR_MIN_STACK_SIZE
	.align		4
.L_979:
        /*1644*/ 	.byte	0x04, 0x12
        /*1646*/ 	.short	(.L_981 - .L_980)
	.align		4
.L_980:
        /*1648*/ 	.word	index@(_ZN2at6native57_GLOBAL__N__f3eca4a2_24_ForeachBinaryOpScalar_cu_86b9896c25multi_tensor_apply_kernelINS1_18TensorListMetadataILi1EEENS1_21BinaryOpScalarFunctorIaLi1ELi1ELi0EEEJSt5minusIaEaEEEvT_T0_DpT1_)
        /*164c*/ 	.word	0x00000000


	//----- nvinfo : EIATTR_MIN_STACK_SIZE
	.align		4
.L_981:
        /*1650*/ 	.byte	0x04, 0x12
        /*1652*/ 	.short	(.L_983 - .L_982)
	.align		4
.L_982:
        /*1654*/ 	.word	index@(_ZN2at6native57_GLOBAL__N__f3eca4a2_24_ForeachBinaryOpScalar_cu_86b9896c25multi_tensor_apply_kernelINS1_18TensorListMetadataILi1EEENS1_21BinaryOpScalarFunctorIhLi1ELi1ELi0EEEJSt5minusIhEhEEEvT_T0_DpT1_)
        /*1658*/ 	.word	0x00000000


	//----- nvinfo : EIATTR_MIN_STACK_SIZE
	.align		4
.L_983:
        /*165c*/ 	.byte	0x04, 0x12
        /*165e*/ 	.short	(.L_985 - .L_984)
	.align		4
.L_984:
        /*1660*/ 	.word	index@(_ZN2at6native57_GLOBAL__N__f3eca4a2_24_ForeachBinaryOpScalar_cu_86b9896c25multi_tensor_apply_kernelINS1_18TensorListMetadataILi2EEENS1_21BinaryOpScalarFunctorIN3c108BFloat16ELi2ELi1ELi1EEEJNS1_21reverse_power_functorIfEEfEEEvT_T0_DpT1_)
        /*1664*/ 	.word	0x00000000


	//----- nvinfo : EIATTR_MIN_STACK_SIZE
	.align		4
.L_985:
        /*1668*/ 	.byte	0x04, 0x12
        /*166a*/ 	.short	(.L_987 - .L_986)
	.align		4
.L_986:
        /*166c*/ 	.word	index@(_ZN2at6native57_GLOBAL__N__f3eca4a2_24_ForeachBinaryOpScalar_cu_86b9896c25multi_tensor_apply_kernelINS1_18TensorListMetadataILi2EEENS1_21BinaryOpScalarFunctorIN3c104HalfELi2ELi1ELi1EEEJNS1_21reverse_power_functorIfEEfEEEvT_T0_DpT1_)
        /*1670*/ 	.word	0x00000000


	//----- nvinfo : EIATTR_MIN_STACK_SIZE
	.align		4
.L_987:
        /*1674*/ 	.byte	0x04, 0x12
        /*1676*/ 	.short	(.L_989 - .L_988)
	.align		4
.L_988:
        /*1678*/ 	.word	index@(_ZN2at6native57_GLOBAL__N__f3eca4a2_24_ForeachBinaryOpScalar_cu_86b9896c25multi_tensor_apply_kernelINS1_18TensorListMetadataILi2EEENS1_21BinaryOpScalarFunctorIN3c107complexIfEELi2ELi1ELi1EEEJNS1_21reverse_power_functorIS8_EES8_EEEvT_T0_DpT1_)
        /*167c*/ 	.word	0x00000000


	//----- nvinfo : EIATTR_MIN_STACK_SIZE
	.align		4
.L_989:
        /*1680*/ 	.byte	0x04, 0x12
        /*1682*/ 	.short	(.L_991 - .L_990)
	.align		4
.L_990:
        /*1684*/ 	.word	index@(_ZN2at6native57_GLOBAL__N__f3eca4a2_24_ForeachBinaryOpScalar_cu_86b9896c25multi_tensor_apply_kernelINS1_18TensorListMetadataILi2EEENS1_21BinaryOpScalarFunctorIN3c107complexIdEELi2ELi1ELi1EEEJNS1_21reverse_power_functorIS8_EES8_EEEvT_T0_DpT1_)
        /*1688*/ 	.word	0x00000028


	//----- nvinfo : EIATTR_MIN_STACK_SIZE
	.align		4
.L_991:
        /*168c*/ 	.byte	0x04, 0x12
        /*168e*/ 	.short	(.L_993 - .L_992)
	.align		4
.L_992:
        /*1690*/ 	.word	index@(_ZN2at6native57_GLOBAL__N__f3eca4a2_24_ForeachBinaryOpScalar_cu_86b9896c25multi_tensor_apply_kernelINS1_18TensorListMetadataILi2EEENS1_21BinaryOpScalarFunctorIfLi2ELi1ELi1EEEJNS1_21reverse_power_functorIfEEfEEEvT_T0_DpT1_)
        /*1694*/ 	.word	0x00000000


	//----- nvinfo : EIATTR_MIN_STACK_SIZE
	.align		4
.L_993:
        /*1698*/ 	.byte	0x04, 0x12
        /*169a*/ 	.short	(.L_995 - .L_994)
	.align		4
.L_994:
        /*169c*/ 	.word	index@(_ZN2at6native57_GLOBAL__N__f3eca4a2_24_ForeachBinaryOpScalar_cu_86b9896c25multi_tensor_apply_kernelINS1_18TensorListMetadataILi2EEENS1_21BinaryOpScalarFunctorIdLi2ELi1ELi1EEEJNS1_21reverse_power_functorIdEEdEEEvT_T0_DpT1_)
        /*16a0*/ 	.word	0x00000000


	//----- nvinfo : EIATTR_MIN_STACK_SIZE
	.align		4
.L_995:
        /*16a4*/ 	.byte	0x04, 0x12
        /*16a6*/ 	.short	(.L_997 - .L_996)
	.align		4
.L_996:
        /*16a8*/ 	.word	index@(_ZN2at6native57_GLOBAL__N__f3eca4a2_24_ForeachBinaryOpScalar_cu_86b9896c25multi_tensor_apply_kernelINS1_18TensorListMetadataILi2EEENS1_21BinaryOpScalarFunctorIsLi2ELi1ELi1EEEJNS1_21reverse_power_functorIsEEsEEEvT_T0_DpT1_)
        /*16ac*/ 	.word	0x00000000


	//----- nvinfo : EIATTR_MIN_STACK_SIZE
	.align		4
.L_997:
        /*16b0*/ 	.byte	0x04, 0x12
        /*16b2*/ 	.short	(.L_999 - .L_998)
	.align		4
.L_998:
        /*16b4*/ 	.word	index@(_ZN2at6native57_GLOBAL__N__f3eca4a2_24_ForeachBinaryOpScalar_cu_86b9896c25multi_tensor_apply_kernelINS1_18TensorListMetadataILi2EEENS1_21BinaryOpScalarFunctorIlLi2ELi1ELi1EEEJNS1_21reverse_power_functorIlEElEEEvT_T0_DpT1_)
        /*16b8*/ 	.word	0x00000000


	//----- nvinfo : EIATTR_MIN_STACK_SIZE
	.align		4
.L_999:
        /*16bc*/ 	.byte	0x04, 0x12
        /*16be*/ 	.short	(.L_1001 - .L_1000)
	.align		4
.L_1000:
        /*16c0*/ 	.word	index@(_ZN2at6native57_GLOBAL__N__f3eca4a2_24_ForeachBinaryOpScalar_cu_86b9896c25multi_tensor_apply_kernelINS1_18TensorListMetadataILi2EEENS1_21BinaryOpScalarFunctorIiLi2ELi1ELi1EEEJNS1_21reverse_power_functorIiEEiEEEvT_T0_DpT1_)
        /*16c4*/ 	.word	0x00000000


	//----- nvinfo : EIATTR_MIN_STACK_SIZE
	.align		4
.L_1001:
        /*16c8*/ 	.byte	0x04, 0x12
        /*16ca*/ 	.short	(.L_1003 - .L_1002)
	.align		4
.L_1002:
        /*16cc*/ 	.word	index@(_ZN2at6native57_GLOBAL__N__f3eca4a2_24_ForeachBinaryOpScalar_cu_86b9896c25multi_tensor_apply_kernelINS1_18TensorListMetadataILi2EEENS1_21BinaryOpScalarFunctorIaLi2ELi1ELi1EEEJNS1_21reverse_power_functorIaEEaEEEvT_T0_DpT1_)
        /*16d0*/ 	.word	0x00000000


	//----- nvinfo : EIATTR_MIN_STACK_SIZE
	.align		4
.L_1003:
        /*16d4*/ 	.byte	0x04, 0x12
        /*16d6*/ 	.short	(.L_1005 - .L_1004)
	.align		4
.L_1004:
        /*16d8*/ 	.word	index@(_ZN2at6native57_GLOBAL__N__f3eca4a2_24_ForeachBinaryOpScalar_cu_86b9896c25multi_tensor_apply_kernelINS1_18TensorListMetadataILi2EEENS1_21BinaryOpScalarFunctorIhLi2ELi1ELi1EEEJNS1_21reverse_power_functorIhEEhEEEvT_T0_DpT1_)
        /*16dc*/ 	.word	0x00000000


	//----- nvinfo : EIATTR_MIN_STACK_SIZE
	.align		4
.L_1005:
        /*16e0*/ 	.byte	0x04, 0x12
        /*16e2*/ 	.short	(.L_1007 - .L_1006)
	.align		4
.L_1006:
        /*16e4*/ 	.word	index@(_ZN2at6native57_GLOBAL__N__f3eca4a2_24_ForeachBinaryOpScalar_cu_86b9896c25multi_tensor_apply_kernelINS1_18TensorListMetadataILi2EEENS1_21BinaryOpScalarFunctorIN3c108BFloat16ELi2ELi1ELi1EEEJNS1_13power_functorIfEEfEEEvT_T0_DpT1_)
        /*16e8*/ 	.word	0x00000000


	//----- nvinfo : EIATTR_MIN_STACK_SIZE
	.align		4
.L_1007:
        /*16ec*/ 	.byte	0x04, 0x12
        /*16ee*/ 	.short	(.L_1009 - .L_1008)
	.align		4
.L_1008:
        /*16f0*/ 	.word	index@(_ZN2at6native57_GLOBAL__N__f3eca4a2_24_ForeachBinaryOpScalar_cu_86b9896c25multi_tensor_apply_kernelINS1_18TensorListMetadataILi2EEENS1_21BinaryOpScalarFunctorIN3c104HalfELi2ELi1ELi1EEEJNS1_13power_functorIfEEfEEEvT_T0_DpT1_)
        /*16f4*/ 	.word	0x00000000


	//----- nvinfo : EIATTR_MIN_STACK_SIZE
	.align		4
.L_1009:
        /*16f8*/ 	.byte	0x04, 0x12
        /*16fa*/ 	.short	(.L_1011 - .L_1010)
	.align		4
.L_1010:
        /*16fc*/ 	.word	index@(_ZN2at6native57_GLOBAL__N__f3eca4a2_24_ForeachBinaryOpScalar_cu_86b9896c25multi_tensor_apply_kernelINS1_18TensorListMetadataILi2EEENS1_21BinaryOpScalarFunctorIN3c107complexIfEELi2ELi1ELi1EEEJNS1_13power_functorIS8_EES8_EEEvT_T0_DpT1_)
        /*1700*/ 	.word	0x00000000


	//----- nvinfo : EIATTR_MIN_STACK_SIZE
	.align		4
.L_1011:
        /*1704*/ 	.byte	0x04, 0x12
        /*1706*/ 	.short	(.L_1013 - .L_1012)
	.align		4
.L_1012:
        /*1708*/ 	.word	index@(_ZN2at6native57_GLOBAL__N__f3eca4a2_24_ForeachBinaryOpScalar_cu_86b9896c25multi_tensor_apply_kernelINS1_18TensorListMetadataILi2EEENS1_21BinaryOpScalarFunctorIN3c107complexIdEELi2ELi1ELi1EEEJNS1_13power_functorIS8_EES8_EEEvT_T0_DpT1_)
        /*170c*/ 	.word	0x00000028


	//----- nvinfo : EIATTR_MIN_STACK_SIZE
	.align		4
.L_1013:
        /*1710*/ 	.byte	0x04, 0x12
        /*1712*/ 	.short	(.L_1015 - .L_1014)
	.align		4
.L_1014:
        /*1714*/ 	.word	index@(_ZN2at6native57_GLOBAL__N__f3eca4a2_24_ForeachBinaryOpScalar_cu_86b9896c25multi_tensor_apply_kernelINS1_18TensorListMetadataILi2EEENS1_21BinaryOpScalarFunctorIfLi2ELi1ELi1EEEJNS1_13power_functorIfEEfEEEvT_T0_DpT1_)
        /*1718*/ 	.word	0x00000000


	//----- nvinfo : EIATTR_MIN_STACK_SIZE
	.align		4
.L_1015:
        /*171c*/ 	.byte	0x04, 0x12
        /*171e*/ 	.short	(.L_1017 - .L_1016)
	.align		4
.L_1016:
        /*1720*/ 	.word	index@(_ZN2at6native57_GLOBAL__N__f3eca4a2_24_ForeachBinaryOpScalar_cu_86b9896c25multi_tensor_apply_kernelINS1_18TensorListMetadataILi2EEENS1_21BinaryOpScalarFunctorIdLi2ELi1ELi1EEEJNS1_13power_functorIdEEdEEEvT_T0_DpT1_)
        /*1724*/ 	.word	0x00000000


	//----- nvinfo : EIATTR_MIN_STACK_SIZE
	.align		4
.L_1017:
        /*1728*/ 	.byte	0x04, 0x12
        /*172a*/ 	.short	(.L_1019 - .L_1018)
	.align		4
.L_1018:
        /*172c*/ 	.word	index@(_ZN2at6native57_GLOBAL__N__f3eca4a2_24_ForeachBinaryOpScalar_cu_86b9896c25multi_tensor_apply_kernelINS1_18TensorListMetadataILi2EEENS1_21BinaryOpScalarFunctorIsLi2ELi1ELi1EEEJNS1_13power_functorIsEEsEEEvT_T0_DpT1_)
        /*1730*/ 	.word	0x00000000


	//----- nvinfo : EIATTR_MIN_STACK_SIZE
	.align		4
.L_1019:
        /*1734*/ 	.byte	0x04, 0x12
        /*1736*/ 	.short	(.L_1021 - .L_1020)
	.align		4
.L_1020:
        /*1738*/ 	.word	index@(_ZN2at6native57_GLOBAL__N__f3eca4a2_24_ForeachBinaryOpScalar_cu_86b9896c25multi_tensor_apply_kernelINS1_18TensorListMetadataILi2EEENS1_21BinaryOpScalarFunctorIlLi2ELi1ELi1EEEJNS1_13power_functorIlEElEEEvT_T0_DpT1_)
        /*173c*/ 	.word	0x00000000


	//----- nvinfo : EIATTR_MIN_STACK_SIZE
	.align		4
.L_1021:
        /*1740*/ 	.byte	0x04, 0x12
        /*1742*/ 	.short	(.L_1023 - .L_1022)
	.align		4
.L_1022:
        /*1744*/ 	.word	index@(_ZN2at6native57_GLOBAL__N__f3eca4a2_24_ForeachBinaryOpScalar_cu_86b9896c25multi_tensor_apply_kernelINS1_18TensorListMetadataILi2EEENS1_21BinaryOpScalarFunctorIiLi2ELi1ELi1EEEJNS1_13power_functorIiEEiEEEvT_T0_DpT1_)
        /*1748*/ 	.word	0x00000000


	//----- nvinfo : EIATTR_MIN_STACK_SIZE
	.align		4
.L_1023:
        /*174c*/ 	.byte	0x04, 0x12
        /*174e*/ 	.short	(.L_1025 - .L_1024)
	.align		4
.L_1024:
        /*1750*/ 	.word	index@(_ZN2at6native57_GLOBAL__N__f3eca4a2_24_ForeachBinaryOpScalar_cu_86b9896c25multi_tensor_apply_kernelINS1_18TensorListMetadataILi2EEENS1_21BinaryOpScalarFunctorIaLi2ELi1ELi1EEEJNS1_13power_functorIaEEaEEEvT_T0_DpT1_)
        /*1754*/ 	.word	0x00000000


	//----- nvinfo : EIATTR_MIN_STACK_SIZE
	.align		4
.L_1025:
        /*1758*/ 	.byte	0x04, 0x12
        /*175a*/ 	.short	(.L_1027 - .L_1026)
	.align		4
.L_1026:
        /*175c*/ 	.word	index@(_ZN2at6native57_GLOBAL__N__f3eca4a2_24_ForeachBinaryOpScalar_cu_86b9896c25multi_tensor_apply_kernelINS1_18TensorListMetadataILi2EEENS1_21BinaryOpScalarFunctorIhLi2ELi1ELi1EEEJNS1_13power_functorIhEEhEEEvT_T0_DpT1_)
        /*1760*/ 	.word	0x00000000


	//----- nvinfo : EIATTR_MIN_STACK_SIZE
	.align		4
.L_1027:
        /*1764*/ 	.byte	0x04, 0x12
        /*1766*/ 	.short	(.L_1029 - .L_1028)
	.align		4
.L_1028:
        /*1768*/ 	.word	index@(_ZN2at6native57_GLOBAL__N__f3eca4a2_24_ForeachBinaryOpScalar_cu_86b9896c25multi_tensor_apply_kernelINS1_18TensorListMetadataILi1EEENS1_21BinaryOpScalarFunctorIN3c108BFloat16ELi1ELi1ELi0EEEJNS1_13power_functorIfEEfEEEvT_T0_DpT1_)
        /*176c*/ 	.word	0x00000000


	//----- nvinfo : EIATTR_MIN_STACK_SIZE
	.align		4
.L_1029:
        /*1770*/ 	.byte	0x04, 0x12
        /*1772*/ 	.short	(.L_1031 - .L_1030)
	.align		4
.L_1030:
        /*1774*/ 	.word	index@(_ZN2at6native57_GLOBAL__N__f3eca4a2_24_ForeachBinaryOpScalar_cu_86b9896c25multi_tensor_apply_kernelINS1_18TensorListMetadataILi1EEENS1_21BinaryOpScalarFunctorIN3c104HalfELi1ELi1ELi0EEEJNS1_13power_functorIfEEfEEEvT_T0_DpT1_)
        /*1778*/ 	.word	0x00000000


	//----- nvinfo : EIATTR_MIN_STACK_SIZE
	.align		4
.L_1031:
        /*177c*/ 	.byte	0x04, 0x12
        /*177e*/ 	.short	(.L_1033 - .L_1032)
	.align		4
.L_1032:
        /*1780*/ 	.word	index@(_ZN2at6native57_GLOBAL__N__f3eca4a2_24_ForeachBinaryOpScalar_cu_86b9896c25multi_tensor_apply_kernelINS1_18TensorListMetadataILi1EEENS1_21BinaryOpScalarFunctorIN3c107complexIfEELi1ELi1ELi0EEEJNS1_13power_functorIS8_EES8_EEEvT_T0_DpT1_)
        /*1784*/ 	.word	0x00000000


	//----- nvinfo : EIATTR_MIN_STACK_SIZE
	.align		4
.L_1033:
        /*1788*/ 	.byte	0x04, 0x12
        /*178a*/ 	.short	(.L_1035 - .L_1034)
	.align		4
.L_1034:
        /*178c*/ 	.word	index@(_ZN2at6native57_GLOBAL__N__f3eca4a2_24_ForeachBinaryOpScalar_cu_86b9896c25multi_tensor_apply_kernelINS1_18TensorListMetadataILi1EEENS1_21BinaryOpScalarFunctorIN3c107complexIdEELi1ELi1ELi0EEEJNS1_13power_functorIS8_EES8_EEEvT_T0_DpT1_)
        /*1790*/ 	.word	0x00000028


	//----- nvinfo : EIATTR_MIN_STACK_SIZE
	.align		4
.L_1035:
        /*1794*/ 	.byte	0x04, 0x12
        /*1796*/ 	.short	(.L_1037 - .L_1036)
	.align		4
.L_1036:
        /*1798*/ 	.word	index@(_ZN2at6native57_GLOBAL__N__f3eca4a2_24_ForeachBinaryOpScalar_cu_86b9896c25multi_tensor_apply_kernelINS1_18TensorListMetadataILi1EEENS1_21BinaryOpScalarFunctorIfLi1ELi1ELi0EEEJNS1_13power_functorIfEEfEEEvT_T0_DpT1_)
        /*179c*/ 	.word	0x00000000


	//----- nvinfo : EIATTR_MIN_STACK_SIZE
	.align		4
.L_1037:
        /*17a0*/ 	.byte	0x04, 0x12
        /*17a2*/ 	.short	(.L_1039 - .L_1038)
	.align		4
.L_1038:
        /*17a4*/ 	.word	index@(_ZN2at6native57_GLOBAL__N__f3eca4a2_24_ForeachBinaryOpScalar_cu_86b9896c25multi_tensor_apply_kernelINS1_18TensorListMetadataILi1EEENS1_21BinaryOpScalarFunctorIdLi1ELi1ELi0EEEJNS1_13power_functorIdEEdEEEvT_T0_DpT1_)
        /*17a8*/ 	.word	0x00000000


	//----- nvinfo : EIATTR_MIN_STACK_SIZE
	.align		4
.L_1039:
        /*17ac*/ 	.byte	0x04, 0x12
        /*17ae*/ 	.short	(.L_1041 - .L_1040)
	.align		4
.L_1040:
        /*17b0*/ 	.word	index@(_ZN2at6native57_GLOBAL__N__f3eca4a2_24_ForeachBinaryOpScalar_cu_86b9896c25multi_tensor_apply_kernelINS1_18TensorListMetadataILi1EEENS1_21BinaryOpScalarFunctorIsLi1ELi1ELi0EEEJNS1_13power_functorIsEEsEEEvT_T0_DpT1_)
        /*17b4*/ 	.word	0x00000000


	//----- nvinfo : EIATTR_MIN_STACK_SIZE
	.align		4
.L_1041:
        /*17b8*/ 	.byte	0x04, 0x12
        /*17ba*/ 	.short	(.L_1043 - .L_1042)
	.align		4
.L_1042:
        /*17bc*/ 	.word	index@(_ZN2at6native57_GLOBAL__N__f3eca4a2_24_ForeachBinaryOpScalar_cu_86b9896c25multi_tensor_apply_kernelINS1_18TensorListMetadataILi1EEENS1_21BinaryOpScalarFunctorIlLi1ELi1ELi0EEEJNS1_13power_functorIlEElEEEvT_T0_DpT1_)
        /*17c0*/ 	.word	0x00000000


	//----- nvinfo : EIATTR_MIN_STACK_SIZE
	.align		4
.L_1043:
        /*17c4*/ 	.byte	0x04, 0x12
        /*17c6*/ 	.short	(.L_1045 - .L_1044)
	.align		4
.L_1044:
        /*17c8*/ 	.word	index@(_ZN2at6native57_GLOBAL__N__f3eca4a2_24_ForeachBinaryOpScalar_cu_86b9896c25multi_tensor_apply_kernelINS1_18TensorListMetadataILi1EEENS1_21BinaryOpScalarFunctorIiLi1ELi1ELi0EEEJNS1_13power_functorIiEEiEEEvT_T0_DpT1_)
        /*17cc*/ 	.word	0x00000000


	//----- nvinfo : EIATTR_MIN_STACK_SIZE
	.align		4
.L_1045:
        /*17d0*/ 	.byte	0x04, 0x12
        /*17d2*/ 	.short	(.L_1047 - .L_1046)
	.align		4
.L_1046:
        /*17d4*/ 	.word	index@(_ZN2at6native57_GLOBAL__N__f3eca4a2_24_ForeachBinaryOpScalar_cu_86b9896c25multi_tensor_apply_kernelINS1_18TensorListMetadataILi1EEENS1_21BinaryOpScalarFunctorIaLi1ELi1ELi0EEEJNS1_13power_functorIaEEaEEEvT_T0_DpT1_)
        /*17d8*/ 	.word	0x00000000


	//----- nvinfo : EIATTR_MIN_STACK_SIZE
	.align		4
.L_1047:
        /*17dc*/ 	.byte	0x04, 0x12
        /*17de*/ 	.short	(.L_1049 - .L_1048)
	.align		4
.L_1048:
        /*17e0*/ 	.word	index@(_ZN2at6native57_GLOBAL__N__f3eca4a2_24_ForeachBinaryOpScalar_cu_86b9896c25multi_tensor_apply_kernelINS1_18TensorListMetadataILi1EEENS1_21BinaryOpScalarFunctorIhLi1ELi1ELi0EEEJNS1_13power_functorIhEEhEEEvT_T0_DpT1_)
        /*17e4*/ 	.word	0x00000000


	//----- nvinfo : EIATTR_MIN_STACK_SIZE
	.align		4
.L_1049:
        /*17e8*/ 	.byte	0x04, 0x12
        /*17ea*/ 	.short	(.L_1051 - .L_1050)
	.align		4
.L_1050:
        /*17ec*/ 	.word	index@(_ZN2at6native57_GLOBAL__N__f3eca4a2_24_ForeachBinaryOpScalar_cu_86b9896c25multi_tensor_apply_kernelINS1_18TensorListMetadataILi2EEENS1_21BinaryOpScalarFunctorIN3c108BFloat16ELi2ELi1ELi1EEEJSt10multipliesIfEfEEEvT_T0_DpT1_)
        /*17f0*/ 	.word	0x00000000


	//----- nvinfo : EIATTR_MIN_STACK_SIZE
	.align		4
.L_1051:
        /*17f4*/ 	.byte	0x04, 0x12
        /*17f6*/ 	.short	(.L_1053 - .L_1052)
	.align		4
.L_1052:
        /*17f8*/ 	.word	index@(_ZN2at6native57_GLOBAL__N__f3eca4a2_24_ForeachBinaryOpScalar_cu_86b9896c25multi_tensor_apply_kernelINS1_18TensorListMetadataILi2EEENS1_21BinaryOpScalarFunctorIN3c104HalfELi2ELi1ELi1EEEJSt10multipliesIfEfEEEvT_T0_DpT1_)
        /*17fc*/ 	.word	0x00000000


	//----- nvinfo : EIATTR_MIN_STACK_SIZE
	.align		4
.L_1053:
        /*1800*/ 	.byte	0x04, 0x12
        /*1802*/ 	.short	(.L_1055 - .L_1054)
	.align		4
.L_1054:
        /*1804*/ 	.word	index@(_ZN2at6native57_GLOBAL__N__f3eca4a2_24_ForeachBinaryOpScalar_cu_86b9896c25multi_tensor_apply_kernelINS1_18TensorListMetadataILi2EEENS1_21BinaryOpScalarFunctorIbLi2ELi1ELi1EEEJSt10multipliesIbEbEEEvT_T0_DpT1_)
        /*1808*/ 	.word	0x00000000


	//----- nvinfo : EIATTR_MIN_STACK_SIZE
	.align		4
.L_1055:
        /*180c*/ 	.byte	0x04, 0x12
        /*180e*/ 	.short	(.L_1057 - .L_1056)
	.align		4
.L_1056:
        /*1810*/ 	.word	index@(_ZN2at6native57_GLOBAL__N__f3eca4a2_24_ForeachBinaryOpScalar_cu_86b9896c25multi_tensor_apply_kernelINS1_18TensorListMetadataILi2EEENS1_21BinaryOpScalarFunctorIN3c107complexIfEELi2ELi1ELi1EEEJSt10multipliesIS8_ES8_EEEvT_T0_DpT1_)
        /*1814*/ 	.word	0x00000000


	//----- nvinfo : EIATTR_MIN_STACK_SIZE
	.align		4
.L_1057:
        /*1818*/ 	.byte	0x04, 0x12
        /*181a*/ 	.short	(.L_1059 - .L_1058)
	.align		4
.L_1058:
        /*181c*/ 	.word	index@(_ZN2at6native57_GLOBAL__N__f3eca4a2_24_ForeachBinaryOpScalar_cu_86b9896c25multi_tensor_apply_kernelINS1_18TensorListMetadataILi2EEENS1_21BinaryOpScalarFunctorIN3c107complexIdEELi2ELi1ELi1EEEJSt10multipliesIS8_ES8_EEEvT_T0_DpT1_)
        /*1820*/ 	.word	0x00000000


	//----- nvinfo : EIATTR_MIN_STACK_SIZE
	.align		4
.L_1059:
        /*1824*/ 	.byte	0x04, 0x12
        /*1826*/ 	.short	(.L_1061 - .L_1060)
	.align		4
.L_1060:
        /*1828*/ 	.word	index@(_ZN2at6native57_GLOBAL__N__f3eca4a2_24_ForeachBinaryOpScalar_cu_86b9896c25multi_tensor_apply_kernelINS1_18TensorListMetadataILi2EEENS1_21BinaryOpScalarFunctorIfLi2ELi1ELi1EEEJSt10multipliesIfEfEEEvT_T0_DpT1_)
        /*182c*/ 	.word	0x00000000


	//----- nvinfo : EIATTR_MIN_STACK_SIZE
	.align		4
.L_1061:
        /*1830*/ 	.byte	0x04, 0x12
        /*1832*/ 	.short	(.L_1063 - .L_1062)
	.align		4
.L_1062:
        /*1834*/ 	.word	index@(_ZN2at6native57_GLOBAL__N__f3eca4a2_24_ForeachBinaryOpScalar_cu_86b9896c25multi_tensor_apply_kernelINS1_18TensorListMetadataILi2EEENS1_21BinaryOpScalarFunctorIdLi2ELi1ELi1EEEJSt10multipliesIdEdEEEvT_T0_DpT1_)
        /*1838*/ 	.word	0x00000000


	//----- nvinfo : EIATTR_MIN_STACK_SIZE
	.align		4
.L_1063:
        /*183c*/ 	.byte	0x04, 0x12
        /*183e*/ 	.short	(.L_1065 - .L_1064)
	.align		4
.L_1064:
        /*1840*/ 	.word	index@(_ZN2at6native57_GLOBAL__N__f3eca4a2_24_ForeachBinaryOpScalar_cu_86b9896c25multi_tensor_apply_kernelINS1_18TensorListMetadataILi2EEENS1_21BinaryOpScalarFunctorIsLi2ELi1ELi1EEEJSt10multipliesIsEsEEEvT_T0_DpT1_)
        /*1844*/ 	.word	0x00000000


	//----- nvinfo : EIATTR_MIN_STACK_SIZE
	.align		4
.L_1065:
        /*1848*/ 	.byte	0x04, 0x12
        /*184a*/ 	.short	(.L_1067 - .L_1066)
	.align		4
.L_1066:
        /*184c*/ 	.word	index@(_ZN2at6native57_GLOBAL__N__f3eca4a2_24_ForeachBinaryOpScalar_cu_86b9896c25multi_tensor_apply_kernelINS1_18TensorListMetadataILi2EEENS1_21BinaryOpScalarFunctorIlLi2ELi1ELi1EEEJSt10multipliesIlElEEEvT_T0_DpT1_)
        /*1850*/ 	.word	0x00000000


	//----- nvinfo : EIATTR_MIN_STACK_SIZE
	.align		4
.L_1067:
        /*1854*/ 	.byte	0x04, 0x12
        /*1856*/ 	.short	(.L_1069 - .L_1068)
	.align		4
.L_1068:
        /*1858*/ 	.word	index@(_ZN2at6native57_GLOBAL__N__f3eca4a2_24_ForeachBinaryOpScalar_cu_86b9896c25multi_tensor_apply_kernelINS1_18TensorListMetadataILi2EEENS1_21BinaryOpScalarFunctorIiLi2ELi1ELi1EEEJSt10multipliesIiEiEEEvT_T0_DpT1_)
        /*185c*/ 	.word	0x00000000


	//----- nvinfo : EIATTR_MIN_STACK_SIZE
	.align		4
.L_1069:
        /*1860*/ 	.byte	0x04, 0x12
        /*1862*/ 	.short	(.L_1071 - .L_1070)
	.align		4
.L_1070:
        /*1864*/ 	.word	index@(_ZN2at6native57_GLOBAL__N__f3eca4a2_24_ForeachBinaryOpScalar_cu_86b9896c25multi_tensor_apply_kernelINS1_18TensorListMetadataILi2EEENS1_21BinaryOpScalarFunctorIaLi2ELi1ELi1EEEJSt10multipliesIaEaEEEvT_T0_DpT1_)
        /*1868*/ 	.word	0x00000000


	//----- nvinfo : EIATTR_MIN_STACK_SIZE
	.align		4
.L_1071:
        /*186c*/ 	.byte	0x04, 0x12
        /*186e*/ 	.short	(.L_1073 - .L_1072)
	.align		4
.L_1072:
        /*1870*/ 	.word	index@(_ZN2at6native57_GLOBAL__N__f3eca4a2_24_ForeachBinaryOpScalar_cu_86b9896c25multi_tensor_apply_kernelINS1_18TensorListMetadataILi2EEENS1_21BinaryOpScalarFunctorIhLi2ELi1ELi1EEEJSt10multipliesIhEhEEEvT_T0_DpT1_)
        /*1874*/ 	.word	0x00000000


	//----- nvinfo : EIATTR_MIN_STACK_SIZE
	.align		4
.L_1073:
        /*1878*/ 	.byte	0x04, 0x12
        /*187a*/ 	.short	(.L_1075 - .L_1074)
	.align		4
.L_1074:
        /*187c*/ 	.word	index@(_ZN2at6native57_GLOBAL__N__f3eca4a2_24_ForeachBinaryOpScalar_cu_86b9896c25multi_tensor_apply_kernelINS1_18TensorListMetadataILi1EEENS1_21BinaryOpScalarFunctorIN3c108BFloat16ELi1ELi1ELi0EEEJSt10multipliesIfEfEEEvT_T0_DpT1_)
        /*1880*/ 	.word	0x00000000


	//----- nvinfo : EIATTR_MIN_STACK_SIZE
	.align		4
.L_1075:
        /*1884*/ 	.byte	0x04, 0x12
        /*1886*/ 	.short	(.L_1077 - .L_1076)
	.align		4
.L_1076:
        /*1888*/ 	.word	index@(_ZN2at6native57_GLOBAL__N__f3eca4a2_24_ForeachBinaryOpScalar_cu_86b9896c25multi_tensor_apply_kernelINS1_18TensorListMetadataILi1EEENS1_21BinaryOpScalarFunctorIN3c104HalfELi1ELi1ELi0EEEJSt10multipliesIfEfEEEvT_T0_DpT1_)
        /*188c*/ 	.word	0x00000000


	//----- nvinfo : EIATTR_MIN_STACK_SIZE
	.align		4
.L_1077:
        /*1890*/ 	.byte	0x04, 0x12
        /*1892*/ 	.short	(.L_1079 - .L_1078)
	.align		4
.L_1078:
        /*1894*/ 	.word	index@(_ZN2at6native57_GLOBAL__N__f3eca4a2_24_ForeachBinaryOpScalar_cu_86b9896c25multi_tensor_apply_kernelINS1_18TensorListMetadataILi1EEENS1_21BinaryOpScalarFunctorIbLi1ELi1ELi0EEEJSt10multipliesIbEbEEEvT_T0_DpT1_)
        /*1898*/ 	.word	0x00000000


	//----- nvinfo : EIATTR_MIN_STACK_SIZE
	.align		4
.L_1079:
        /*189c*/ 	.byte	0x04, 0x12
        /*189e*/ 	.short	(.L_1081 - .L_1080)
	.align		4
.L_1080:
        /*18a0*/ 	.word	index@(_ZN2at6native57_GLOBAL__N__f3eca4a2_24_ForeachBinaryOpScalar_cu_86b9896c25multi_tensor_apply_kernelINS1_18TensorListMetadataILi1EEENS1_21BinaryOpScalarFunctorIN3c107complexIfEELi1ELi1ELi0EEEJSt10multipliesIS8_ES8_EEEvT_T0_DpT1_)
        /*18a4*/ 	.word	0x00000000


	//----- nvinfo : EIATTR_MIN_STACK_SIZE
	.align		4
.L_1081:
        /*18a8*/ 	.byte	0x04, 0x12
        /*18aa*/ 	.short	(.L_1083 - .L_1082)
	.align		4
.L_1082:
        /*18ac*/ 	.word	index@(_ZN2at6native57_GLOBAL__N__f3eca4a2_24_ForeachBinaryOpScalar_cu_86b9896c25multi_tensor_apply_kernelINS1_18TensorListMetadataILi1EEENS1_21BinaryOpScalarFunctorIN3c107complexIdEELi1ELi1ELi0EEEJSt10multipliesIS8_ES8_EEEvT_T0_DpT1_)
        /*18b0*/ 	.word	0x00000000


	//----- nvinfo : EIATTR_MIN_STACK_SIZE
	.align		4
.L_1083:
        /*18b4*/ 	.byte	0x04, 0x12
        /*18b6*/ 	.short	(.L_1085 - .L_1084)
	.align		4
.L_1084:
        /*18b8*/ 	.word	index@(_ZN2at6native57_GLOBAL__N__f3eca4a2_24_ForeachBinaryOpScalar_cu_86b9896c25multi_tensor_apply_kernelINS1_18TensorListMetadataILi1EEENS1_21BinaryOpScalarFunctorIfLi1ELi1ELi0EEEJSt10multipliesIfEfEEEvT_T0_DpT1_)
        /*18bc*/ 	.word	0x00000000


	//----- nvinfo : EIATTR_MIN_STACK_SIZE
	.align		4
.L_1085:
        /*18c0*/ 	.byte	0x04, 0x12
        /*18c2*/ 	.short	(.L_1087 - .L_1086)
	.align		4
.L_1086:
        /*18c4*/ 	.word	index@(_ZN2at6native57_GLOBAL__N__f3eca4a2_24_ForeachBinaryOpScalar_cu_86b9896c25multi_tensor_apply_kernelINS1_18TensorListMetadataILi1EEENS1_21BinaryOpScalarFunctorIdLi1ELi1ELi0EEEJSt10multipliesIdEdEEEvT_T0_DpT1_)
        /*18c8*/ 	.word	0x00000000


	//----- nvinfo : EIATTR_MIN_STACK_SIZE
	.align		4
.L_1087:
        /*18cc*/ 	.byte	0x04, 0x12
        /*18ce*/ 	.short	(.L_1089 - .L_1088)
	.align		4
.L_1088:
        /*18d0*/ 	.word	index@(_ZN2at6native57_GLOBAL__N__f3eca4a2_24_ForeachBinaryOpScalar_cu_86b9896c25multi_tensor_apply_kernelINS1_18TensorListMetadataILi1EEENS1_21BinaryOpScalarFunctorIsLi1ELi1ELi0EEEJSt10multipliesIsEsEEEvT_T0_DpT1_)
        /*18d4*/ 	.word	0x00000000


	//----- nvinfo : EIATTR_MIN_STACK_SIZE
	.align		4
.L_1089:
        /*18d8*/ 	.byte	0x04, 0x12
        /*18da*/ 	.short	(.L_1091 - .L_1090)
	.align		4
.L_1090:
        /*18dc*/ 	.word	index@(_ZN2at6native57_GLOBAL__N__f3eca4a2_24_ForeachBinaryOpScalar_cu_86b9896c25multi_tensor_apply_kernelINS1_18TensorListMetadataILi1EEENS1_21BinaryOpScalarFunctorIlLi1ELi1ELi0EEEJSt10multipliesIlElEEEvT_T0_DpT1_)
        /*18e0*/ 	.word	0x00000000


	//----- nvinfo : EIATTR_MIN_STACK_SIZE
	.align		4
.L_1091:
        /*18e4*/ 	.byte	0x04, 0x12
        /*18e6*/ 	.short	(.L_1093 - .L_1092)
	.align		4
.L_1092:
        /*18e8*/ 	.word	index@(_ZN2at6native57_GLOBAL__N__f3eca4a2_24_ForeachBinaryOpScalar_cu_86b9896c25multi_tensor_apply_kernelINS1_18TensorListMetadataILi1EEENS1_21BinaryOpScalarFunctorIiLi1ELi1ELi0EEEJSt10multipliesIiEiEEEvT_T0_DpT1_)
        /*18ec*/ 	.word	0x00000000


	//----- nvinfo : EIATTR_MIN_STACK_SIZE
	.align		4
.L_1093:
        /*18f0*/ 	.byte	0x04, 0x12
        /*18f2*/ 	.short	(.L_1095 - .L_1094)
	.align		4
.L_1094:
        /*18f4*/ 	.word	index@(_ZN2at6native57_GLOBAL__N__f3eca4a2_24_ForeachBinaryOpScalar_cu_86b9896c25multi_tensor_apply_kernelINS1_18TensorListMetadataILi1EEENS1_21BinaryOpScalarFunctorIaLi1ELi1ELi0EEEJSt10multipliesIaEaEEEvT_T0_DpT1_)
        /*18f8*/ 	.word	0x00000000


	//----- nvinfo : EIATTR_MIN_STACK_SIZE
	.align		4
.L_1095:
        /*18fc*/ 	.byte	0x04, 0x12
        /*18fe*/ 	.short	(.L_1097 - .L_1096)
	.align		4
.L_1096:
        /*1900*/ 	.word	index@(_ZN2at6native57_GLOBAL__N__f3eca4a2_24_ForeachBinaryOpScalar_cu_86b9896c25multi_tensor_apply_kernelINS1_18TensorListMetadataILi1EEENS1_21BinaryOpScalarFunctorIhLi1ELi1ELi0EEEJSt10multipliesIhEhEEEvT_T0_DpT1_)
        /*1904*/ 	.word	0x00000000


	//----- nvinfo : EIATTR_MIN_STACK_SIZE
	.align		4
.L_1097:
        /*1908*/ 	.byte	0x04, 0x12
        /*190a*/ 	.short	(.L_1099 - .L_1098)
	.align		4
.L_1098:
        /*190c*/ 	.word	index@(_ZN2at6native57_GLOBAL__N__f3eca4a2_24_ForeachBinaryOpScalar_cu_86b9896c25multi_tensor_apply_kernelINS1_18TensorListMetadataILi2EEENS1_21BinaryOpScalarFunctorIN3c108BFloat16ELi2ELi1ELi1EEEJSt4plusIfEfEEEvT_T0_DpT1_)
        /*1910*/ 	.word	0x00000000


	//----- nvinfo : EIATTR_MIN_STACK_SIZE
	.align		4
.L_1099:
        /*1914*/ 	.byte	0x04, 0x12
        /*1916*/ 	.short	(.L_1101 - .L_1100)
	.align		4
.L_1100:
        /*1918*/ 	.word	index@(_ZN2at6native57_GLOBAL__N__f3eca4a2_24_ForeachBinaryOpScalar_cu_86b9896c25multi_tensor_apply_kernelINS1_18TensorListMetadataILi2EEENS1_21BinaryOpScalarFunctorIN3c104HalfELi2ELi1ELi1EEEJSt4plusIfEfEEEvT_T0_DpT1_)
        /*191c*/ 	.word	0x00000000


	//----- nvinfo : EIATTR_MIN_STACK_SIZE
	.align		4
.L_1101:
        /*1920*/ 	.byte	0x04, 0x12
        /*1922*/ 	.short	(.L_1103 - .L_1102)
	.align		4
.L_1102:
        /*1924*/ 	.word	index@(_ZN2at6native57_GLOBAL__N__f3eca4a2_24_ForeachBinaryOpScalar_cu_86b9896c25multi_tensor_apply_kernelINS1_18TensorListMetadataILi2EEENS1_21BinaryOpScalarFunctorIbLi2ELi1ELi1EEEJSt4plusIbEbEEEvT_T0_DpT1_)
        /*1928*/ 	.word	0x00000000


	//----- nvinfo : EIATTR_MIN_STACK_SIZE
	.align		4
.L_1103:
        /*192c*/ 	.byte	0x04, 0x12
        /*192e*/ 	.short	(.L_1105 - .L_1104)
	.align		4
.L_1104:
        /*1930*/ 	.word	index@(_ZN2at6native57_GLOBAL__N__f3eca4a2_24_ForeachBinaryOpScalar_cu_86b9896c25multi_tensor_apply_kernelINS1_18TensorListMetadataILi2EEENS1_21BinaryOpScalarFunctorIN3c107complexIfEELi2ELi1ELi1EEEJSt4plusIS8_ES8_EEEvT_T0_DpT1_)
        /*1934*/ 	.word	0x00000000


	//----- nvinfo : EIATTR_MIN_STACK_SIZE
	.align		4
.L_1105:
        /*1938*/ 	.byte	0x04, 0x12
        /*193a*/ 	.short	(.L_1107 - .L_1106)
	.align		4
.L_1106:
        /*193c*/ 	.word	index@(_ZN2at6native57_GLOBAL__N__f3eca4a2_24_ForeachBinaryOpScalar_cu_86b9896c25multi_tensor_apply_kernelINS1_18TensorListMetadataILi2EEENS1_21BinaryOpScalarFunctorIN3c107complexIdEELi2ELi1ELi1EEEJSt4plusIS8_ES8_EEEvT_T0_DpT1_)
        /*1940*/ 	.word	0x00000000


	//----- nvinfo : EIATTR_MIN_STACK_SIZE
	.align		4
.L_1107:
        /*1944*/ 	.byte	0x04, 0x12
        /*1946*/ 	.short	(.L_1109 - .L_1108)
	.align		4
.L_1108:
        /*1948*/ 	.word	index@(_ZN2at6native57_GLOBAL__N__f3eca4a2_24_ForeachBinaryOpScalar_cu_86b9896c25multi_tensor_apply_kernelINS1_18TensorListMetadataILi2EEENS1_21BinaryOpScalarFunctorIfLi2ELi1ELi1EEEJSt4plusIfEfEEEvT_T0_DpT1_)
        /*194c*/ 	.word	0x00000000


	//----- nvinfo : EIATTR_MIN_STACK_SIZE
	.align		4
.L_1109:
        /*1950*/ 	.byte	0x04, 0x12
        /*1952*/ 	.short	(.L_1111 - .L_1110)
	.align		4
.L_1110:
        /*1954*/ 	.word	index@(_ZN2at6native57_GLOBAL__N__f3eca4a2_24_ForeachBinaryOpScalar_cu_86b9896c25multi_tensor_apply_kernelINS1_18TensorListMetadataILi2EEENS1_21BinaryOpScalarFunctorIdLi2ELi1ELi1EEEJSt4plusIdEdEEEvT_T0_DpT1_)
        /*1958*/ 	.word	0x00000000


	//----- nvinfo : EIATTR_MIN_STACK_SIZE
	.align		4
.L_1111:
        /*195c*/ 	.byte	0x04, 0x12
        /*195e*/ 	.short	(.L_1113 - .L_1112)
	.align		4
.L_1112:
        /*1960*/ 	.word	index@(_ZN2at6native57_GLOBAL__N__f3eca4a2_24_ForeachBinaryOpScalar_cu_86b9896c25multi_tensor_apply_kernelINS1_18TensorListMetadataILi2EEENS1_21BinaryOpScalarFunctorIsLi2ELi1ELi1EEEJSt4plusIsEsEEEvT_T0_DpT1_)
        /*1964*/ 	.word	0x00000000


	//----- nvinfo : EIATTR_MIN_STACK_SIZE
	.align		4
.L_1113:
        /*1968*/ 	.byte	0x04, 0x12
        /*196a*/ 	.short	(.L_1115 - .L_1114)
	.align		4
.L_1114:
        /*196c*/ 	.word	index@(_ZN2at6native57_GLOBAL__N__f3eca4a2_24_ForeachBinaryOpScalar_cu_86b9896c25multi_tensor_apply_kernelINS1_18TensorListMetadataILi2EEENS1_21BinaryOpScalarFunctorIlLi2ELi1ELi1EEEJSt4plusIlElEEEvT_T0_DpT1_)
        /*1970*/ 	.word	0x00000000


	//----- nvinfo : EIATTR_MIN_STACK_SIZE
	.align		4
.L_1115:
        /*1974*/ 	.byte	0x04, 0x12
        /*1976*/ 	.short	(.L_1117 - .L_1116)
	.align		4
.L_1116:
        /*1978*/ 	.word	index@(_ZN2at6native57_GLOBAL__N__f3eca4a2_24_ForeachBinaryOpScalar_cu_86b9896c25multi_tensor_apply_kernelINS1_18TensorListMetadataILi2EEENS1_21BinaryOpScalarFunctorIiLi2ELi1ELi1EEEJSt4plusIiEiEEEvT_T0_DpT1_)
        /*197c*/ 	.word	0x00000000


	//----- nvinfo : EIATTR_MIN_STACK_SIZE
	.align		4
.L_1117:
        /*1980*/ 	.byte	0x04, 0x12
        /*1982*/ 	.short	(.L_1119 - .L_1118)
	.align		4
.L_1118:
        /*1984*/ 	.word	index@(_ZN2at6native57_GLOBAL__N__f3eca4a2_24_ForeachBinaryOpScalar_cu_86b9896c25multi_tensor_apply_kernelINS1_18TensorListMetadataILi2EEENS1_21BinaryOpScalarFunctorIaLi2ELi1ELi1EEEJSt4plusIaEaEEEvT_T0_DpT1_)
        /*1988*/ 	.word	0x00000000


	//----- nvinfo : EIATTR_MIN_STACK_SIZE
	.align		4
.L_1119:
        /*198c*/ 	.byte	0x04, 0x12
        /*198e*/ 	.short	(.L_1121 - .L_1120)
	.align		4
.L_1120:
        /*1990*/ 	.word	index@(_ZN2at6native57_GLOBAL__N__f3eca4a2_24_ForeachBinaryOpScalar_cu_86b9896c25multi_tensor_apply_kernelINS1_18TensorListMetadataILi2EEENS1_21BinaryOpScalarFunctorIhLi2ELi1ELi1EEEJSt4plusIhEhEEEvT_T0_DpT1_)
        /*1994*/ 	.word	0x00000000


	//----- nvinfo : EIATTR_MIN_STACK_SIZE
	.align		4
.L_1121:
        /*1998*/ 	.byte	0x04, 0x12
        /*199a*/ 	.short	(.L_1123 - .L_1122)
	.align		4
.L_1122:
        /*199c*/ 	.word	index@(_ZN2at6native57_GLOBAL__N__f3eca4a2_24_ForeachBinaryOpScalar_cu_86b9896c25multi_tensor_apply_kernelINS1_18TensorListMetadataILi1EEENS1_21BinaryOpScalarFunctorIN3c108BFloat16ELi1ELi1ELi0EEEJSt4plusIfEfEEEvT_T0_DpT1_)
        /*19a0*/ 	.word	0x00000000


	//----- nvinfo : EIATTR_MIN_STACK_SIZE
	.align		4
.L_1123:
        /*19a4*/ 	.byte	0x04, 0x12
        /*19a6*/ 	.short	(.L_1125 - .L_1124)
	.align		4
.L_1124:
        /*19a8*/ 	.word	index@(_ZN2at6native57_GLOBAL__N__f3eca4a2_24_ForeachBinaryOpScalar_cu_86b9896c25multi_tensor_apply_kernelINS1_18TensorListMetadataILi1EEENS1_21BinaryOpScalarFunctorIN3c104HalfELi1ELi1ELi0EEEJSt4plusIfEfEEEvT_T0_DpT1_)
        /*19ac*/ 	.word	0x00000000


	//----- nvinfo : EIATTR_MIN_STACK_SIZE
	.align		4
.L_1125:
        /*19b0*/ 	.byte	0x04, 0x12
        /*19b2*/ 	.short	(.L_1127 - .L_1126)
	.align		4
.L_1126:
        /*19b4*/ 	.word	index@(_ZN2at6native57_GLOBAL__N__f3eca4a2_24_ForeachBinaryOpScalar_cu_86b9896c25multi_tensor_apply_kernelINS1_18TensorListMetadataILi1EEENS1_21BinaryOpScalarFunctorIbLi1ELi1ELi0EEEJSt4plusIbEbEEEvT_T0_DpT1_)
        /*19b8*/ 	.word	0x00000000


	//----- nvinfo : EIATTR_MIN_STACK_SIZE
	.align		4
.L_1127:
        /*19bc*/ 	.byte	0x04, 0x12
        /*19be*/ 	.short	(.L_1129 - .L_1128)
	.align		4
.L_1128:
        /*19c0*/ 	.word	index@(_ZN2at6native57_GLOBAL__N__f3eca4a2_24_ForeachBinaryOpScalar_cu_86b9896c25multi_tensor_apply_kernelINS1_18TensorListMetadataILi1EEENS1_21BinaryOpScalarFunctorIN3c107complexIfEELi1ELi1ELi0EEEJSt4plusIS8_ES8_EEEvT_T0_DpT1_)
        /*19c4*/ 	.word	0x00000000


	//----- nvinfo : EIATTR_MIN_STACK_SIZE
	.align		4
.L_1129:
        /*19c8*/ 	.byte	0x04, 0x12
        /*19ca*/ 	.short	(.L_1131 - .L_1130)
	.align		4
.L_1130:
        /*19cc*/ 	.word	index@(_ZN2at6native57_GLOBAL__N__f3eca4a2_24_ForeachBinaryOpScalar_cu_86b9896c25multi_tensor_apply_kernelINS1_18TensorListMetadataILi1EEENS1_21BinaryOpScalarFunctorIN3c107complexIdEELi1ELi1ELi0EEEJSt4plusIS8_ES8_EEEvT_T0_DpT1_)
        /*19d0*/ 	.word	0x00000000


	//----- nvinfo : EIATTR_MIN_STACK_SIZE
	.align		4
.L_1131:
        /*19d4*/ 	.byte	0x04, 0x12
        /*19d6*/ 	.short	(.L_1133 - .L_1132)
	.align		4
.L_1132:
        /*19d8*/ 	.word	index@(_ZN2at6native57_GLOBAL__N__f3eca4a2_24_ForeachBinaryOpScalar_cu_86b9896c25multi_tensor_apply_kernelINS1_18TensorListMetadataILi1EEENS1_21BinaryOpScalarFunctorIfLi1ELi1ELi0EEEJSt4plusIfEfEEEvT_T0_DpT1_)
        /*19dc*/ 	.word	0x00000000


	//----- nvinfo : EIATTR_MIN_STACK_SIZE
	.align		4
.L_1133:
        /*19e0*/ 	.byte	0x04, 0x12
        /*19e2*/ 	.short	(.L_1135 - .L_1134)
	.align		4
.L_1134:
        /*19e4*/ 	.word	index@(_ZN2at6native57_GLOBAL__N__f3eca4a2_24_ForeachBinaryOpScalar_cu_86b9896c25multi_tensor_apply_kernelINS1_18TensorListMetadataILi1EEENS1_21BinaryOpScalarFunctorIdLi1ELi1ELi0EEEJSt4plusIdEdEEEvT_T0_DpT1_)
        /*19e8*/ 	.word	0x00000000


	//----- nvinfo : EIATTR_MIN_STACK_SIZE
	.align		4
.L_1135:
        /*19ec*/ 	.byte	0x04, 0x12
        /*19ee*/ 	.short	(.L_1137 - .L_1136)
	.align		4
.L_1136:
        /*19f0*/ 	.word	index@(_ZN2at6native57_GLOBAL__N__f3eca4a2_24_ForeachBinaryOpScalar_cu_86b9896c25multi_tensor_apply_kernelINS1_18TensorListMetadataILi1EEENS1_21BinaryOpScalarFunctorIsLi1ELi1ELi0EEEJSt4plusIsEsEEEvT_T0_DpT1_)
        /*19f4*/ 	.word	0x00000000


	//----- nvinfo : EIATTR_MIN_STACK_SIZE
	.align		4
.L_1137:
        /*19f8*/ 	.byte	0x04, 0x12
        /*19fa*/ 	.short	(.L_1139 - .L_1138)
	.align		4
.L_1138:
        /*19fc*/ 	.word	index@(_ZN2at6native57_GLOBAL__N__f3eca4a2_24_ForeachBinaryOpScalar_cu_86b9896c25multi_tensor_apply_kernelINS1_18TensorListMetadataILi1EEENS1_21BinaryOpScalarFunctorIlLi1ELi1ELi0EEEJSt4plusIlElEEEvT_T0_DpT1_)
        /*1a00*/ 	.word	0x00000000


	//----- nvinfo : EIATTR_MIN_STACK_SIZE
	.align		4
.L_1139:
        /*1a04*/ 	.byte	0x04, 0x12
        /*1a06*/ 	.short	(.L_1141 - .L_1140)
	.align		4
.L_1140:
        /*1a08*/ 	.word	index@(_ZN2at6native57_GLOBAL__N__f3eca4a2_24_ForeachBinaryOpScalar_cu_86b9896c25multi_tensor_apply_kernelINS1_18TensorListMetadataILi1EEENS1_21BinaryOpScalarFunctorIiLi1ELi1ELi0EEEJSt4plusIiEiEEEvT_T0_DpT1_)
        /*1a0c*/ 	.word	0x00000000


	//----- nvinfo : EIATTR_MIN_STACK_SIZE
	.align		4
.L_1141:
        /*1a10*/ 	.byte	0x04, 0x12
        /*1a12*/ 	.short	(.L_1143 - .L_1142)
	.align		4
.L_1142:
        /*1a14*/ 	.word	index@(_ZN2at6native57_GLOBAL__N__f3eca4a2_24_ForeachBinaryOpScalar_cu_86b9896c25multi_tensor_apply_kernelINS1_18TensorListMetadataILi1EEENS1_21BinaryOpScalarFunctorIaLi1ELi1ELi0EEEJSt4plusIaEaEEEvT_T0_DpT1_)
        /*1a18*/ 	.word	0x00000000


	//----- nvinfo : EIATTR_MIN_STACK_SIZE
	.align		4
.L_1143:
        /*1a1c*/ 	.byte	0x04, 0x12
        /*1a1e*/ 	.short	(.L_1145 - .L_1144)
	.align		4
.L_1144:
        /*1a20*/ 	.word	index@(_ZN2at6native57_GLOBAL__N__f3eca4a2_24_ForeachBinaryOpScalar_cu_86b9896c25multi_tensor_apply_kernelINS1_18TensorListMetadataILi1EEENS1_21BinaryOpScalarFunctorIhLi1ELi1ELi0EEEJSt4plusIhEhEEEvT_T0_DpT1_)
        /*1a24*/ 	.word	0x00000000
.L_1145:


//--------------------- .nv.compat                --------------------------
	.section	.nv.compat,"",@"SHT_CUDA_COMPAT_INFO"
	.align	4
        /*0000*/ 	.byte	0x02, 0x09, 0x01, 0x00, 0x02, 0x02, 0x01, 0x00, 0x02, 0x05, 0x05, 0x00, 0x03, 0x07, 0x01, 0x01
        /*0010*/ 	.byte	0x02, 0x03, 0x00, 0x00, 0x02, 0x06, 0x01, 0x00, 0x04, 0x0b, 0x08, 0x00, 0x00, 0x00, 0x00, 0x00
        /*0020*/ 	.byte	0x00, 0x00, 0x00, 0x00


//--------------------- .nv.info._ZN2at6native57_GLOBAL__N__f3eca4a2_24_ForeachBinaryOpScalar_cu_86b9896c25multi_tensor_apply_kernelINS1_18TensorListMetadataILi2EEENS1_21BinaryOpScalarFunctorIN3c108BFloat16ELi2ELi1ELi1EEEJNS0_7maximumIfEEfEEEvT_T0_DpT1_ --------------------------
	.section	.nv.info._ZN2at6native57_GLOBAL__N__f3eca4a2_24_ForeachBinaryOpScalar_cu_86b9896c25multi_tensor_apply_kernelINS1_18TensorListMetadataILi2EEENS1_21BinaryOpScalarFunctorIN3c108BFloat16ELi2ELi1ELi1EEEJNS0_7maximumIfEEfEEEvT_T0_DpT1_,"",@"SHT_CUDA_INFO"
	.sectionflags	@""
	.align	4


	//----- nvinfo : EIATTR_CUDA_API_VERSION
	.align		4
        /*0000*/ 	.byte	0x04, 0x37
        /*0002*/ 	.short	(.L_1147 - .L_1146)
.L_1146:
        /*0004*/ 	.word	0x00000082


	//----- nvinfo : EIATTR_KPARAM_INFO
	.align		4
.L_1147:
        /*0008*/ 	.byte	0x04, 0x17
        /*000a*/ 	.short	(.L_1149 - .L_1148)
.L_1148:
        /*000c*/ 	.word	0x00000000
        /*0010*/ 	.short	0x0003
        /*0012*/ 	.short	0x0c4c
        /*0014*/ 	.byte	0x00, 0xf0, 0x11, 0x00


	//----- nvinfo : EIATTR_KPARAM_INFO
	.align		4
.L_1149:
        /*0018*/ 	.byte	0x04, 0x17
        /*001a*/ 	.short	(.L_1151 - .L_1150)
.L_1150:
        /*001c*/ 	.word	0x00000000
        /*0020*/ 	.short	0x0002
        /*0022*/ 	.short	0x0c49
        /*0024*/ 	.byte	0x00, 0xf0, 0x05, 0x00


	//----- nvinfo : EIATTR_KPARAM_INFO
	.align		4
.L_1151:
        /*0028*/ 	.byte	0x04, 0x17
        /*002a*/ 	.short	(.L_1153 - .L_1152)
.L_1152:
        /*002c*/ 	.word	0x00000000
        /*0030*/ 	.short	0x0001
        /*0032*/ 	.short	0x0c48
        /*0034*/ 	.byte	0x00, 0xf0, 0x05, 0x00


	//----- nvinfo : EIATTR_KPARAM_INFO
	.align		4
.L_1153:
        /*0038*/ 	.byte	0x04, 0x17
        /*003a*/ 	.short	(.L_1155 - .L_1154)
.L_1154:
        /*003c*/ 	.word	0x00000000
        /*0040*/ 	.short	0x0000
        /*0042*/ 	.short	0x0000
        /*0044*/ 	.byte	0x00, 0xf0, 0x21, 0x31


	//----- nvinfo : EIATTR_SPARSE_MMA_MASK
	.align		4
.L_1155:
        /*0048*/ 	.byte	0x03, 0x50
        /*004a*/ 	.short	0x0000


	//----- nvinfo : EIATTR_MAXREG_COUNT
	.align		4
        /*004c*/ 	.byte	0x03, 0x1b
        /*004e*/ 	.short	0x0080


	//----- nvinfo : EIATTR_MERCURY_ISA_VERSION
	.align		4
        /*0050*/ 	.byte	0x03, 0x5f
        /*0052*/ 	.short	0x0101


	//----- nvinfo : EIATTR_VRC_CTA_INIT_COUNT
	.align		4
        /*0054*/ 	.byte	0x02, 0x4a
	.zero		1
	.zero		1


	//----- nvinfo : EIATTR_EXIT_INSTR_OFFSETS
	.align		4
        /*0058*/ 	.byte	0x04, 0x1c
        /*005a*/ 	.short	(.L_1157 - .L_1156)


	//   ....[0]....
.L_1156:
        /*005c*/ 	.word	0x00000170


	//   ....[1]....
        /*0060*/ 	.word	0x00000c40


	//   ....[2]....
        /*0064*/ 	.word	0x00001010


	//   ....[3]....
        /*0068*/ 	.word	0x00001060


	//   ....[4]....
        /*006c*/ 	.word	0x000010b0


	//   ....[5]....
        /*0070*/ 	.word	0x00001340


	//----- nvinfo : EIATTR_MAX_THREADS
	.align		4
.L_1157:
        /*0074*/ 	.byte	0x04, 0x05
        /*0076*/ 	.short	(.L_1159 - .L_1158)
.L_1158:
        /*0078*/ 	.word	0x00000200
        /*007c*/ 	.word	0x00000001
        /*0080*/ 	.word	0x00000001


	//----- nvinfo : EIATTR_CRS_STACK_SIZE
	.align		4
.L_1159:
        /*0084*/ 	.byte	0x04, 0x1e
        /*0086*/ 	.short	(.L_1161 - .L_1160)
.L_1160:
        /*0088*/ 	.word	0x00000000


	//----- nvinfo : EIATTR_CBANK_PARAM_SIZE
	.align		4
.L_1161:
        /*008c*/ 	.byte	0x03, 0x19
        /*008e*/ 	.short	0x0c50


	//----- nvinfo : EIATTR_PARAM_CBANK
	.align		4
        /*0090*/ 	.byte	0x04, 0x0a
        /*0092*/ 	.short	(.L_1163 - .L_1162)
	.align		4
.L_1162:
        /*0094*/ 	.word	index@(.nv.constant0._ZN2at6native57_GLOBAL__N__f3eca4a2_24_ForeachBinaryOpScalar_cu_86b9896c25multi_tensor_apply_kernelINS1_18TensorListMetadataILi2EEENS1_21BinaryOpScalarFunctorIN3c108BFloat16ELi2ELi1ELi1EEEJNS0_7maximumIfEEfEEEvT_T0_DpT1_)
        /*0098*/ 	.short	0x0380
        /*009a*/ 	.short	0x0c50


	//----- nvinfo : EIATTR_SW_WAR
	.align		4
.L_1163:
        /*009c*/ 	.byte	0x04, 0x36
        /*009e*/ 	.short	(.L_1165 - .L_1164)
.L_1164:
        /*00a0*/ 	.word	0x00000008
.L_1165:


//--------------------- .nv.info._ZN2at6native57_GLOBAL__N__f3eca4a2_24_ForeachBinaryOpScalar_cu_86b9896c25multi_tensor_apply_kernelINS1_18TensorListMetadataILi2EEENS1_21BinaryOpScalarFunctorIN3c104HalfELi2ELi1ELi1EEEJNS0_7maximumIfEEfEEEvT_T0_DpT1_ --------------------------
	.section	.nv.info._ZN2at6native57_GLOBAL__N__f3eca4a2_24_ForeachBinaryOpScalar_cu_86b9896c25multi_tensor_apply_kernelINS1_18TensorListMetadataILi2EEENS1_21BinaryOpScalarFunctorIN3c104HalfELi2ELi1ELi1EEEJNS0_7maximumIfEEfEEEvT_T0_DpT1_,"",@"SHT_CUDA_INFO"
	.sectionflags	@""
	.align	4


	//----- nvinfo : EIATTR_CUDA_API_VERSION
	.align		4
        /*0000*/ 	.byte	0x04, 0x37
        /*0002*/ 	.short	(.L_1167 - .L_1166)
.L_1166:
        /*0004*/ 	.word	0x00000082


	//----- nvinfo : EIATTR_KPARAM_INFO
	.align		4
.L_1167:
        /*0008*/ 	.byte	0x04, 0x17
        /*000a*/ 	.short	(.L_1169 - .L_1168)
.L_1168:
        /*000c*/ 	.word	0x00000000
        /*0010*/ 	.short	0x0003
        /*0012*/ 	.short	0x0c4c
        /*0014*/ 	.byte	0x00, 0xf0, 0x11, 0x00


	//----- nvinfo : EIATTR_KPARAM_INFO
	.align		4
.L_1169:
        /*0018*/ 	.byte	0x04, 0x17
        /*001a*/ 	.short	(.L_1171 - .L_1170)
.L_1170:
        /*001c*/ 	.word	0x00000000
        /*0020*/ 	.short	0x0002
        /*0022*/ 	.short	0x0c49
        /*0024*/ 	.byte	0x00, 0xf0, 0x05, 0x00


	//----- nvinfo : EIATTR_KPARAM_INFO
	.align		4
.L_1171:
        /*0028*/ 	.byte	0x04, 0x17
        /*002a*/ 	.short	(.L_1173 - .L_1172)
.L_1172:
        /*002c*/ 	.word	0x00000000
        /*0030*/ 	.short	0x0001
        /*0032*/ 	.short	0x0c48
        /*0034*/ 	.byte	0x00, 0xf0, 0x05, 0x00


	//----- nvinfo : EIATTR_KPARAM_INFO
	.align		4
.L_1173:
        /*0038*/ 	.byte	0x04, 0x17
        /*003a*/ 	.short	(.L_1175 - .L_1174)
.L_1174:
        /*003c*/ 	.word	0x00000000
        /*0040*/ 	.short	0x0000
        /*0042*/ 	.short	0x0000
        /*0044*/ 	.byte	0x00, 0xf0, 0x21, 0x31


	//----- nvinfo : EIATTR_SPARSE_MMA_MASK
	.align		4
.L_1175:
        /*0048*/ 	.byte	0x03, 0x50
        /*004a*/ 	.short	0x0000


	//----- nvinfo : EIATTR_MAXREG_COUNT
	.align		4
        /*004c*/ 	.byte	0x03, 0x1b
        /*004e*/ 	.short	0x0080


	//----- nvinfo : EIATTR_MERCURY_ISA_VERSION
	.align		4
        /*0050*/ 	.byte	0x03, 0x5f
        /*0052*/ 	.short	0x0101


	//----- nvinfo : EIATTR_VRC_CTA_INIT_COUNT
	.align		4
        /*0054*/ 	.byte	0x02, 0x4a
	.zero		1
	.zero		1


	//----- nvinfo : EIATTR_EXIT_INSTR_OFFSETS
	.align		4
        /*0058*/ 	.byte	0x04, 0x1c
        /*005a*/ 	.short	(.L_1177 - .L_1176)


	//   ....[0]....
.L_1176:
        /*005c*/ 	.word	0x00000170


	//   ....[1]....
        /*0060*/ 	.word	0x00000c30


	//   ....[2]....
        /*0064*/ 	.word	0x00001000


	//   ....[3]....
        /*0068*/ 	.word	0x00001050


	//   ....[4]....
        /*006c*/ 	.word	0x000010a0


	//   ....[5]....
        /*0070*/ 	.word	0x00001310


	//----- nvinfo : EIATTR_MAX_THREADS
	.align		4
.L_1177:
        /*0074*/ 	.byte	0x04, 0x05
        /*0076*/ 	.short	(.L_1179 - .L_1178)
.L_1178:
        /*0078*/ 	.word	0x00000200
        /*007c*/ 	.word	0x00000001
        /*0080*/ 	.word	0x00000001


	//----- nvinfo : EIATTR_CRS_STACK_SIZE
	.align		4
.L_1179:
        /*0084*/ 	.byte	0x04, 0x1e
        /*0086*/ 	.short	(.L_1181 - .L_1180)
.L_1180:
        /*0088*/ 	.word	0x00000000


	//----- nvinfo : EIATTR_CBANK_PARAM_SIZE
	.align		4
.L_1181:
        /*008c*/ 	.byte	0x03, 0x19
        /*008e*/ 	.short	0x0c50


	//----- nvinfo : EIATTR_PARAM_CBANK
	.align		4
        /*0090*/ 	.byte	0x04, 0x0a
        /*0092*/ 	.short	(.L_1183 - .L_1182)
	.align		4
.L_1182:
        /*0094*/ 	.word	index@(.nv.constant0._ZN2at6native57_GLOBAL__N__f3eca4a2_24_ForeachBinaryOpScalar_cu_86b9896c25multi_tensor_apply_kernelINS1_18TensorListMetadataILi2EEENS1_21BinaryOpScalarFunctorIN3c104HalfELi2ELi1ELi1EEEJNS0_7maximumIfEEfEEEvT_T0_DpT1_)
        /*0098*/ 	.short	0x0380
        /*009a*/ 	.short	0x0c50


	//----- nvinfo : EIATTR_SW_WAR
	.align		4
.L_1183:
        /*009c*/ 	.byte	0x04, 0x36
        /*009e*/ 	.short	(.L_1185 - .L_1184)
.L_1184:
        /*00a0*/ 	.word	0x00000008
.L_1185:


//--------------------- .nv.info._ZN2at6native57_GLOBAL__N__f3eca4a2_24_ForeachBinaryOpScalar_cu_86b9896c25multi_tensor_apply_kernelINS1_18TensorListMetadataILi2EEENS1_21BinaryOpScalarFunctorIfLi2ELi1ELi1EEEJNS0_7maximumIfEEfEEEvT_T0_DpT1_ --------------------------
	.section	.nv.info._ZN2at6native57_GLOBAL__N__f3eca4a2_24_ForeachBinaryOpScalar_cu_86b9896c25multi_tensor_apply_kernelINS1_18TensorListMetadataILi2EEENS1_21BinaryOpScalarFunctorIfLi2ELi1ELi1EEEJNS0_7maximumIfEEfEEEvT_T0_DpT1_,"",@"SHT_CUDA_INFO"
	.sectionflags	@""
	.align	4


	//----- nvinfo : EIATTR_CUDA_API_VERSION
	.align		4
        /*0000*/ 	.byte	0x04, 0x37
        /*0002*/ 	.short	(.L_1187 - .L_1186)
.L_1186:
        /*0004*/ 	.word	0x00000082


	//----- nvinfo : EIATTR_KPARAM_INFO
	.align		4
.L_1187:
        /*0008*/ 	.byte	0x04, 0x17
        /*000a*/ 	.short	(.L_1189 - .L_1188)
.L_1188:
        /*000c*/ 	.word	0x00000000
        /*0010*/ 	.short	0x0003
        /*0012*/ 	.short	0x0c4c
        /*0014*/ 	.byte	0x00, 0xf0, 0x11, 0x00


	//----- nvinfo : EIATTR_KPARAM_INFO
	.align		4
.L_1189:
        /*0018*/ 	.byte	0x04, 0x17
        /*001a*/ 	.short	(.L_1191 - .L_1190)
.L_1190:
        /*001c*/ 	.word	0x00000000
        /*0020*/ 	.short	0x0002
        /*0022*/ 	.short	0x0c49
        /*0024*/ 	.byte	0x00, 0xf0, 0x05, 0x00


	//----- nvinfo : EIATTR_KPARAM_INFO
	.align		4
.L_1191:
        /*0028*/ 	.byte	0x04, 0x17
        /*002a*/ 	.short	(.L_1193 - .L_1192)
.L_1192:
        /*002c*/ 	.word	0x00000000
        /*0030*/ 	.short	0x0001
        /*0032*/ 	.short	0x0c48
        /*0034*/ 	.byte	0x00, 0xf0, 0x05, 0x00


	//----- nvinfo : EIATTR_KPARAM_INFO
	.align		4
.L_1193:
        /*0038*/ 	.byte	0x04, 0x17
        /*003a*/ 	.short	(.L_1195 - .L_1194)
.L_1194:
        /*003c*/ 	.word	0x00000000
        /*0040*/ 	.short	0x0000
        /*0042*/ 	.short	0x0000
        /*0044*/ 	.byte	0x00, 0xf0, 0x21, 0x31


	//----- nvinfo : EIATTR_SPARSE_MMA_MASK
	.align		4
.L_1195:
        /*0048*/ 	.byte	0x03, 0x50
        /*004a*/ 	.short	0x0000


	//----- nvinfo : EIATTR_MAXREG_COUNT
	.align		4
        /*004c*/ 	.byte	0x03, 0x1b
        /*004e*/ 	.short	0x0080


	//----- nvinfo : EIATTR_MERCURY_ISA_VERSION
	.align		4
        /*0050*/ 	.byte	0x03, 0x5f
        /*0052*/ 	.short	0x0101


	//----- nvinfo : EIATTR_VRC_CTA_INIT_COUNT
	.align		4
        /*0054*/ 	.byte	0x02, 0x4a
	.zero		1
	.zero		1


	//----- nvinfo : EIATTR_EXIT_INSTR_OFFSETS
	.align		4
        /*0058*/ 	.byte	0x04, 0x1c
        /*005a*/ 	.short	(.L_1197 - .L_1196)


	//   ....[0]....
.L_1196:
        /*005c*/ 	.word	0x00000170


	//   ....[1]....
        /*0060*/ 	.word	0x00000c80


	//   ....[2]....
        /*0064*/ 	.word	0x00000ff0


	//   ....[3]....
        /*0068*/ 	.word	0x00001030


	//   ....[4]....
        /*006c*/ 	.word	0x00001080


	//   ....[5]....
        /*0070*/ 	.word	0x00001290


	//----- nvinfo : EIATTR_MAX_THREADS
	.align		4
.L_1197:
        /*0074*/ 	.byte	0x04, 0x05
        /*0076*/ 	.short	(.L_1199 - .L_1198)
.L_1198:
        /*0078*/ 	.word	0x00000200
        /*007c*/ 	.word	0x00000001
        /*0080*/ 	.word	0x00000001


	//----- nvinfo : EIATTR_CRS_STACK_SIZE
	.align		4
.L_1199:
        /*0084*/ 	.byte	0x04, 0x1e
        /*0086*/ 	.short	(.L_1201 - .L_1200)
.L_1200:
        /*0088*/ 	.word	0x00000000


	//----- nvinfo : EIATTR_CBANK_PARAM_SIZE
	.align		4
.L_1201:
        /*008c*/ 	.byte	0x03, 0x19
        /*008e*/ 	.short	0x0c50


	//----- nvinfo : EIATTR_PARAM_CBANK
	.align		4
        /*0090*/ 	.byte	0x04, 0x0a
        /*0092*/ 	.short	(.L_1203 - .L_1202)
	.align		4
.L_1202:
        /*0094*/ 	.word	index@(.nv.constant0._ZN2at6native57_GLOBAL__N__f3eca4a2_24_ForeachBinaryOpScalar_cu_86b9896c25multi_tensor_apply_kernelINS1_18TensorListMetadataILi2EEENS1_21BinaryOpScalarFunctorIfLi2ELi1ELi1EEEJNS0_7maximumIfEEfEEEvT_T0_DpT1_)
        /*0098*/ 	.short	0x0380
        /*009a*/ 	.short	0x0c50


	//----- nvinfo : EIATTR_SW_WAR
	.align		4
.L_1203:
        /*009c*/ 	.byte	0x04, 0x36
        /*009e*/ 	.short	(.L_1205 - .L_1204)
.L_1204:
        /*00a0*/ 	.word	0x00000008
.L_1205:


//--------------------- .nv.info._ZN2at6native57_GLOBAL__N__f3eca4a2_24_ForeachBinaryOpScalar_cu_86b9896c25multi_tensor_apply_kernelINS1_18TensorListMetadataILi2EEENS1_21BinaryOpScalarFunctorIdLi2ELi1ELi1EEEJNS0_7maximumIdEEdEEEvT_T0_DpT1_ --------------------------
	.section	.nv.info._ZN2at6native57_GLOBAL__N__f3eca4a2_24_ForeachBinaryOpScalar_cu_86b9896c25multi_tensor_apply_kernelINS1_18TensorListMetadataILi2EEENS1_21BinaryOpScalarFunctorIdLi2ELi1ELi1EEEJNS0_7maximumIdEEdEEEvT_T0_DpT1_,"",@"SHT_CUDA_INFO"
	.sectionflags	@""
	.align	4


	//----- nvinfo : EIATTR_CUDA_API_VERSION
	.align		4
        /*0000*/ 	.byte	0x04, 0x37
        /*0002*/ 	.short	(.L_1207 - .L_1206)
.L_1206:
        /*0004*/ 	.word	0x00000082


	//----- nvinfo : EIATTR_KPARAM_INFO
	.align		4
.L_1207:
        /*0008*/ 	.byte	0x04, 0x17
        /*000a*/ 	.short	(.L_1209 - .L_1208)
.L_1208:
        /*000c*/ 	.word	0x00000000
        /*0010*/ 	.short	0x0003
        /*0012*/ 	.short	0x0c50
        /*0014*/ 	.byte	0x00, 0xf0, 0x21, 0x00


	//----- nvinfo : EIATTR_KPARAM_INFO
	.align		4
.L_1209:
        /*0018*/ 	.byte	0x04, 0x17
        /*001a*/ 	.short	(.L_1211 - .L_1210)
.L_1210:
        /*001c*/ 	.word	0x00000000
        /*0020*/ 	.short	0x0002
        /*0022*/ 	.short	0x0c49
        /*0024*/ 	.byte	0x00, 0xf0, 0x05, 0x00


	//----- nvinfo : EIATTR_KPARAM_INFO
	.align		4
.L_1211:
        /*0028*/ 	.byte	0x04, 0x17
        /*002a*/ 	.short	(.L_1213 - .L_1212)
.L_1212:
        /*002c*/ 	.word	0x00000000
        /*0030*/ 	.short	0x0001
        /*0032*/ 	.short	0x0c48
        /*0034*/ 	.byte	0x00, 0xf0, 0x05, 0x00


	//----- nvinfo : EIATTR_KPARAM_INFO
	.align		4
.L_1213:
        /*0038*/ 	.byte	0x04, 0x17
        /*003a*/ 	.short	(.L_1215 - .L_1214)
.L_1214:
        /*003c*/ 	.word	0x00000000
        /*0040*/ 	.short	0x0000
        /*0042*/ 	.short	0x0000
        /*0044*/ 	.byte	0x00, 0xf0, 0x21, 0x31


	//----- nvinfo : EIATTR_SPARSE_MMA_MASK
	.align		4
.L_1215:
        /*0048*/ 	.byte	0x03, 0x50
        /*004a*/ 	.short	0x0000


	//----- nvinfo : EIATTR_MAXREG_COUNT
	.align		4
        /*004c*/ 	.byte	0x03, 0x1b
        /*004e*/ 	.short	0x0080


	//----- nvinfo : EIATTR_MERCURY_ISA_VERSION
	.align		4
        /*0050*/ 	.byte	0x03, 0x5f
        /*0052*/ 	.short	0x0101


	//----- nvinfo : EIATTR_VRC_CTA_INIT_COUNT
	.align		4
        /*0054*/ 	.byte	0x02, 0x4a
	.zero		1
	.zero		1


	//----- nvinfo : EIATTR_EXIT_INSTR_OFFSETS
	.align		4
        /*0058*/ 	.byte	0x04, 0x1c
        /*005a*/ 	.short	(.L_1217 - .L_1216)


	//   ....[0]....
.L_1216:
        /*005c*/ 	.word	0x00000170


	//   ....[1]....
        /*0060*/ 	.word	0x00000f90


	//   ....[2]....
        /*0064*/ 	.word	0x000014f0


	//   ....[3]....
        /*0068*/ 	.word	0x00001550


	//   ....[4]....
        /*006c*/ 	.word	0x000015a0


	//   ....[5]....
        /*0070*/ 	.word	0x00001a20


	//----- nvinfo : EIATTR_MAX_THREADS
	.align		4
.L_1217:
        /*0074*/ 	.byte	0x04, 0x05
        /*0076*/ 	.short	(.L_1219 - .L_1218)
.L_1218:
        /*0078*/ 	.word	0x00000200
        /*007c*/ 	.word	0x00000001
        /*0080*/ 	.word	0x00000001


	//----- nvinfo : EIATTR_CRS_STACK_SIZE
	.align		4
.L_1219:
        /*0084*/ 	.byte	0x04, 0x1e
        /*0086*/ 	.short	(.L_1221 - .L_1220)
.L_1220:
        /*0088*/ 	.word	0x00000000


	//----- nvinfo : EIATTR_CBANK_PARAM_SIZE
	.align		4
.L_1221:
        /*008c*/ 	.byte	0x03, 0x19
        /*008e*/ 	.short	0x0c58


	//----- nvinfo : EIATTR_PARAM_CBANK
	.align		4
        /*0090*/ 	.byte	0x04, 0x0a
        /*0092*/ 	.short	(.L_1223 - .L_1222)
	.align		4
.L_1222:
        /*0094*/ 	.word	index@(.nv.constant0._ZN2at6native57_GLOBAL__N__f3eca4a2_24_ForeachBinaryOpScalar_cu_86b9896c25multi_tensor_apply_kernelINS1_18TensorListMetadataILi2EEENS1_21BinaryOpScalarFunctorIdLi2ELi1ELi1EEEJNS0_7maximumIdEEdEEEvT_T0_DpT1_)
        /*0098*/ 	.short	0x0380
        /*009a*/ 	.short	0x0c58


	//----- nvinfo : EIATTR_SW_WAR
	.align		4
.L_1223:
        /*009c*/ 	.byte	0x04, 0x36
        /*009e*/ 	.short	(.L_1225 - .L_1224)
.L_1224:
        /*00a0*/ 	.word	0x00000008
.L_1225:


//--------------------- .nv.info._ZN2at6native57_GLOBAL__N__f3eca4a2_24_ForeachBinaryOpScalar_cu_86b9896c25multi_tensor_apply_kernelINS1_18TensorListMetadataILi2EEENS1_21BinaryOpScalarFunctorIsLi2ELi1ELi1EEEJNS0_7maximumIsEEsEEEvT_T0_DpT1_ --------------------------
	.section	.nv.info._ZN2at6native57_GLOBAL__N__f3eca4a2_24_ForeachBinaryOpScalar_cu_86b9896c25multi_tensor_apply_kernelINS1_18TensorListMetadataILi2EEENS1_21BinaryOpScalarFunctorIsLi2ELi1ELi1EEEJNS0_7maximumIsEEsEEEvT_T0_DpT1_,"",@"SHT_CUDA_INFO"
	.sectionflags	@""
	.align	4


	//----- nvinfo : EIATTR_CUDA_API_VERSION
	.align		4
        /*0000*/ 	.byte	0x04, 0x37
        /*0002*/ 	.short	(.L_1227 - .L_1226)
.L_1226:
        /*0004*/ 	.word	0x00000082


	//----- nvinfo : EIATTR_KPARAM_INFO
	.align		4
.L_1227:
        /*0008*/ 	.byte	0x04, 0x17
        /*000a*/ 	.short	(.L_1229 - .L_1228)
.L_1228:
        /*000c*/ 	.word	0x00000000
        /*0010*/ 	.short	0x0003
        /*0012*/ 	.short	0x0c4a
        /*0014*/ 	.byte	0x00, 0xf0, 0x09, 0x00


	//----- nvinfo : EIATTR_KPARAM_INFO
	.align		4
.L_1229:
        /*0018*/ 	.byte	0x04, 0x17
        /*001a*/ 	.short	(.L_1231 - .L_1230)
.L_1230:
        /*001c*/ 	.word	0x00000000
        /*0020*/ 	.short	0x0002
        /*0022*/ 	.short	0x0c49
        /*0024*/ 	.byte	0x00, 0xf0, 0x05, 0x00


	//----- nvinfo : EIATTR_KPARAM_INFO
	.align		4
.L_1231:
        /*0028*/ 	.byte	0x04, 0x17
        /*002a*/ 	.short	(.L_1233 - .L_1232)
.L_1232:
        /*002c*/ 	.word	0x00000000
        /*0030*/ 	.short	0x0001
        /*0032*/ 	.short	0x0c48
        /*0034*/ 	.byte	0x00, 0xf0, 0x05, 0x00


	//----- nvinfo : EIATTR_KPARAM_INFO
	.align		4
.L_1233:
        /*0038*/ 	.byte	0x04, 0x17
        /*003a*/ 	.short	(.L_1235 - .L_1234)
.L_1234:
        /*003c*/ 	.word	0x00000000
        /*0040*/ 	.short	0x0000
        /*0042*/ 	.short	0x0000
        /*0044*/ 	.byte	0x00, 0xf0, 0x21, 0x31


	//----- nvinfo : EIATTR_SPARSE_MMA_MASK
	.align		4
.L_1235:
        /*0048*/ 	.byte	0x03, 0x50
        /*004a*/ 	.short	0x0000


	//----- nvinfo : EIATTR_MAXREG_COUNT
	.align		4
        /*004c*/ 	.byte	0x03, 0x1b
        /*004e*/ 	.short	0x0080


	//----- nvinfo : EIATTR_MERCURY_ISA_VERSION
	.align		4
        /*0050*/ 	.byte	0x03, 0x5f
        /*0052*/ 	.short	0x0101


	//----- nvinfo : EIATTR_VRC_CTA_INIT_COUNT
	.align		4
        /*0054*/ 	.byte	0x02, 0x4a
	.zero		1
	.zero		1


	//----- nvinfo : EIATTR_EXIT_INSTR_OFFSETS
	.align		4
        /*0058*/ 	.byte	0x04, 0x1c
        /*005a*/ 	.short	(.L_1237 - .L_1236)


	//   ....[0]....
.L_1236:
        /*005c*/ 	.word	0x00000170


	//   ....[1]....
        /*0060*/ 	.word	0x00000a80


	//   ....[2]....
        /*0064*/ 	.word	0x00000d70


	//   ....[3]....
        /*0068*/ 	.word	0x00000db0


	//   ....[4]....
        /*006c*/ 	.word	0x00000e00


	//   ....[5]....
        /*0070*/ 	.word	0x00000fe0


	//----- nvinfo : EIATTR_MAX_THREADS
	.align		4
.L_1237:
        /*0074*/ 	.byte	0x04, 0x05
        /*0076*/ 	.short	(.L_1239 - .L_1238)
.L_1238:
        /*0078*/ 	.word	0x00000200
        /*007c*/ 	.word	0x00000001
        /*0080*/ 	.word	0x00000001


	//----- nvinfo : EIATTR_CRS_STACK_SIZE
	.align		4
.L_1239:
        /*0084*/ 	.byte	0x04, 0x1e
        /*0086*/ 	.short	(.L_1241 - .L_1240)
.L_1240:
        /*0088*/ 	.word	0x00000000


	//----- nvinfo : EIATTR_CBANK_PARAM_SIZE
	.align		4
.L_1241:
        /*008c*/ 	.byte	0x03, 0x19
        /*008e*/ 	.short	0x0c4c


	//----- nvinfo : EIATTR_PARAM_CBANK
	.align		4
        /*0090*/ 	.byte	0x04, 0x0a
        /*0092*/ 	.short	(.L_1243 - .L_1242)
	.align		4
.L_1242:
        /*0094*/ 	.word	index@(.nv.constant0._ZN2at6native57_GLOBAL__N__f3eca4a2_24_ForeachBinaryOpScalar_cu_86b9896c25multi_tensor_apply_kernelINS1_18TensorListMetadataILi2EEENS1_21BinaryOpScalarFunctorIsLi2ELi1ELi1EEEJNS0_7maximumIsEEsEEEvT_T0_DpT1_)
        /*0098*/ 	.short	0x0380
        /*009a*/ 	.short	0x0c4c


	//----- nvinfo : EIATTR_SW_WAR
	.align		4
.L_1243:
        /*009c*/ 	.byte	0x04, 0x36
        /*009e*/ 	.short	(.L_1245 - .L_1244)
.L_1244:
        /*00a0*/ 	.word	0x00000008
.L_1245:


//--------------------- .nv.info._ZN2at6native57_GLOBAL__N__f3eca4a2_24_ForeachBinaryOpScalar_cu_86b9896c25multi_tensor_apply_kernelINS1_18TensorListMetadataILi2EEENS1_21BinaryOpScalarFunctorIlLi2ELi1ELi1EEEJNS0_7maximumIlEElEEEvT_T0_DpT1_ --------------------------
	.section	.nv.info._ZN2at6native57_GLOBAL__N__f3eca4a2_24_ForeachBinaryOpScalar_cu_86b9896c25multi_tensor_apply_kernelINS1_18TensorListMetadataILi2EEENS1_21BinaryOpScalarFunctorIlLi2ELi1ELi1EEEJNS0_7maximumIlEElEEEvT_T0_DpT1_,"",@"SHT_CUDA_INFO"
	.sectionflags	@""
	.align	4


	//----- nvinfo : EIATTR_CUDA_API_VERSION
	.align		4
        /*0000*/ 	.byte	0x04, 0x37
        /*0002*/ 	.short	(.L_1247 - .L_1246)
.L_1246:
        /*0004*/ 	.word	0x00000082


	//----- nvinfo : EIATTR_KPARAM_INFO
	.align		4
.L_1247:
        /*0008*/ 	.byte	0x04, 0x17
        /*000a*/ 	.short	(.L_1249 - .L_1248)
.L_1248:
        /*000c*/ 	.word	0x00000000
        /*0010*/ 	.short	0x0003
        /*0012*/ 	.short	0x0c50
        /*0014*/ 	.byte	0x00, 0xf0, 0x21, 0x00


	//----- nvinfo : EIATTR_KPARAM_INFO
	.align		4
.L_1249:
        /*0018*/ 	.byte	0x04, 0x17
        /*001a*/ 	.short	(.L_1251 - .L_1250)
.L_1250:
        /*001c*/ 	.word	0x00000000
        /*0020*/ 	.short	0x0002
        /*0022*/ 	.short	0x0c49
        /*0024*/ 	.byte	0x00, 0xf0, 0x05, 0x00


	//----- nvinfo : EIATTR_KPARAM_INFO
	.align		4
.L_1251:
        /*0028*/ 	.byte	0x04, 0x17
        /*002a*/ 	.short	(.L_1253 - .L_1252)
.L_1252:
        /*002c*/ 	.word	0x00000000
        /*0030*/ 	.short	0x0001
        /*0032*/ 	.short	0x0c48
        /*0034*/ 	.byte	0x00, 0xf0, 0x05, 0x00


	//----- nvinfo : EIATTR_KPARAM_INFO
	.align		4
.L_1253:
        /*0038*/ 	.byte	0x04, 0x17
        /*003a*/ 	.short	(.L_1255 - .L_1254)
.L_1254:
        /*003c*/ 	.word	0x00000000
        /*0040*/ 	.short	0x0000
        /*0042*/ 	.short	0x0000
        /*0044*/ 	.byte	0x00, 0xf0, 0x21, 0x31


	//----- nvinfo : EIATTR_SPARSE_MMA_MASK
	.align		4
.L_1255:
        /*0048*/ 	.byte	0x03, 0x50
        /*004a*/ 	.short	0x0000


	//----- nvinfo : EIATTR_MAXREG_COUNT
	.align		4
        /*004c*/ 	.byte	0x03, 0x1b
        /*004e*/ 	.short	0x0080


	//----- nvinfo : EIATTR_MERCURY_ISA_VERSION
	.align		4
        /*0050*/ 	.byte	0x03, 0x5f
        /*0052*/ 	.short	0x0101


	//----- nvinfo : EIATTR_VRC_CTA_INIT_COUNT
	.align		4
        /*0054*/ 	.byte	0x02, 0x4a
	.zero		1
	.zero		1


	//----- nvinfo : EIATTR_EXIT_INSTR_OFFSETS
	.align		4
        /*0058*/ 	.byte	0x04, 0x1c
        /*005a*/ 	.short	(.L_1257 - .L_1256)


	//   ....[0]....
.L_1256:
        /*005c*/ 	.word	0x00000160


	//   ....[1]....
        /*0060*/ 	.word	0x00000d30


	//   ....[2]....
        /*0064*/ 	.word	0x000010e0


	//   ....[3]....
        /*0068*/ 	.word	0x00001120


	//   ....[4]....
        /*006c*/ 	.word	0x00001170


	//   ....[5]....
        /*0070*/ 	.word	0x000013c0


	//----- nvinfo : EIATTR_MAX_THREADS
	.align		4
.L_1257:
        /*0074*/ 	.byte	0x04, 0x05
        /*0076*/ 	.short	(.L_1259 - .L_1258)
.L_1258:
        /*0078*/ 	.word	0x00000200
        /*007c*/ 	.word	0x00000001
        /*0080*/ 	.word	0x00000001


	//----- nvinfo : EIATTR_CRS_STACK_SIZE
	.align		4
.L_1259:
        /*0084*/ 	.byte	0x04, 0x1e
        /*0086*/ 	.short	(.L_1261 - .L_1260)
.L_1260:
        /*0088*/ 	.word	0x00000000


	//----- nvinfo : EIATTR_CBANK_PARAM_SIZE
	.align		4
.L_1261:
        /*008c*/ 	.byte	0x03, 0x19
        /*008e*/ 	.short	0x0c58


	//----- nvinfo : EIATTR_PARAM_CBANK
	.align		4
        /*0090*/ 	.byte	0x04, 0x0a
        /*0092*/ 	.short	(.L_1263 - .L_1262)
	.align		4
.L_1262:
        /*0094*/ 	.word	index@(.nv.constant0._ZN2at6native57_GLOBAL__N__f3eca4a2_24_ForeachBinaryOpScalar_cu_86b9896c25multi_tensor_apply_kernelINS1_18TensorListMetadataILi2EEENS1_21BinaryOpScalarFunctorIlLi2ELi1ELi1EEEJNS0_7maximumIlEElEEEvT_T0_DpT1_)
        /*0098*/ 	.short	0x0380
        /*009a*/ 	.short	0x0c58


	//----- nvinfo : EIATTR_SW_WAR
	.align		4
.L_1263:
        /*009c*/ 	.byte	0x04, 0x36
        /*009e*/ 	.short	(.L_1265 - .L_1264)
.L_1264:
        /*00a0*/ 	.word	0x00000008
.L_1265:


//--------------------- .nv.info._ZN2at6native57_GLOBAL__N__f3eca4a2_24_ForeachBinaryOpScalar_cu_86b9896c25multi_tensor_apply_kernelINS1_18TensorListMetadataILi2EEENS1_21BinaryOpScalarFunctorIiLi2ELi1ELi1EEEJNS0_7maximumIiEEiEEEvT_T0_DpT1_ --------------------------
	.section	.nv.info._ZN2at6native57_GLOBAL__N__f3eca4a2_24_ForeachBinaryOpScalar_cu_86b9896c25multi_tensor_apply_kernelINS1_18TensorListMetadataILi2EEENS1_21BinaryOpScalarFunctorIiLi2ELi1ELi1EEEJNS0_7maximumIiEEiEEEvT_T0_DpT1_,"",@"SHT_CUDA_INFO"
	.sectionflags	@""
	.align	4


	//----- nvinfo : EIATTR_CUDA_API_VERSION
	.align		4
        /*0000*/ 	.byte	0x04, 0x37
        /*0002*/ 	.short	(.L_1267 - .L_1266)
.L_1266:
        /*0004*/ 	.word	0x00000082


	//----- nvinfo : EIATTR_KPARAM_INFO
	.align		4
.L_1267:
        /*0008*/ 	.byte	0x04, 0x17
        /*000a*/ 	.short	(.L_1269 - .L_1268)
.L_1268:
        /*000c*/ 	.word	0x00000000
        /*0010*/ 	.short	0x0003
        /*0012*/ 	.short	0x0c4c
        /*0014*/ 	.byte	0x00, 0xf0, 0x11, 0x00


	//----- nvinfo : EIATTR_KPARAM_INFO
	.align		4
.L_1269:
        /*0018*/ 	.byte	0x04, 0x17
        /*001a*/ 	.short	(.L_1271 - .L_1270)
.L_1270:
        /*001c*/ 	.word	0x00000000
        /*0020*/ 	.short	0x0002
        /*0022*/ 	.short	0x0c49
        /*0024*/ 	.byte	0x00, 0xf0, 0x05, 0x00


	//----- nvinfo : EIATTR_KPARAM_INFO
	.align		4
.L_1271:
        /*0028*/ 	.byte	0x04, 0x17
        /*002a*/ 	.short	(.L_1273 - .L_1272)
.L_1272:
        /*002c*/ 	.word	0x00000000
        /*0030*/ 	.short	0x0001
        /*0032*/ 	.short	0x0c48
        /*0034*/ 	.byte	0x00, 0xf0, 0x05, 0x00


	//----- nvinfo : EIATTR_KPARAM_INFO
	.align		4
.L_1273:
        /*0038*/ 	.byte	0x04, 0x17
        /*003a*/ 	.short	(.L_1275 - .L_1274)
.L_1274:
        /*003c*/ 	.word	0x00000000
        /*0040*/ 	.short	0x0000
        /*0042*/ 	.short	0x0000
        /*0044*/ 	.byte	0x00, 0xf0, 0x21, 0x31


	//----- nvinfo : EIATTR_SPARSE_MMA_MASK
	.align		4
.L_1275:
        /*0048*/ 	.byte	0x03, 0x50
        /*004a*/ 	.short	0x0000


	//----- nvinfo : EIATTR_MAXREG_COUNT
	.align		4
        /*004c*/ 	.byte	0x03, 0x1b
        /*004e*/ 	.short	0x0080


	//----- nvinfo : EIATTR_MERCURY_ISA_VERSION
	.align		4
        /*0050*/ 	.byte	0x03, 0x5f
        /*0052*/ 	.short	0x0101


	//----- nvinfo : EIATTR_VRC_CTA_INIT_COUNT
	.align		4
        /*0054*/ 	.byte	0x02, 0x4a
	.zero		1
	.zero		1


	//----- nvinfo : EIATTR_EXIT_INSTR_OFFSETS
	.align		4
        /*0058*/ 	.byte	0x04, 0x1c
        /*005a*/ 	.short	(.L_1277 - .L_1276)


	//   ....[0]....
.L_1276:
        /*005c*/ 	.word	0x00000170


	//   ....[1]....
        /*0060*/ 	.word	0x00000a60


	//   ....[2]....
        /*0064*/ 	.word	0x00000d40


	//   ....[3]....
        /*0068*/ 	.word	0x00000d80


	//   ....[4]....
        /*006c*/ 	.word	0x00000dd0


	//   ....[5]....
        /*0070*/ 	.word	0x00000f60


	//----- nvinfo : EIATTR_MAX_THREADS
	.align		4
.L_1277:
        /*0074*/ 	.byte	0x04, 0x05
        /*0076*/ 	.short	(.L_1279 - .L_1278)
.L_1278:
        /*0078*/ 	.word	0x00000200
        /*007c*/ 	.word	0x00000001
        /*0080*/ 	.word	0x00000001


	//----- nvinfo : EIATTR_CRS_STACK_SIZE
	.align		4
.L_1279:
        /*0084*/ 	.byte	0x04, 0x1e
        /*0086*/ 	.short	(.L_1281 - .L_1280)
.L_1280:
        /*0088*/ 	.word	0x00000000


	//----- nvinfo : EIATTR_CBANK_PARAM_SIZE
	.align		4
.L_1281:
        /*008c*/ 	.byte	0x03, 0x19
        /*008e*/ 	.short	0x0c50


	//----- nvinfo : EIATTR_PARAM_CBANK
	.align		4
        /*0090*/ 	.byte	0x04, 0x0a
        /*0092*/ 	.short	(.L_1283 - .L_1282)
	.align		4
.L_1282:
        /*0094*/ 	.word	index@(.nv.constant0._ZN2at6native57_GLOBAL__N__f3eca4a2_24_ForeachBinaryOpScalar_cu_86b9896c25multi_tensor_apply_kernelINS1_18TensorListMetadataILi2EEENS1_21BinaryOpScalarFunctorIiLi2ELi1ELi1EEEJNS0_7maximumIiEEiEEEvT_T0_DpT1_)
        /*0098*/ 	.short	0x0380
        /*009a*/ 	.short	0x0c50


	//----- nvinfo : EIATTR_SW_WAR
	.align		4
.L_1283:
        /*009c*/ 	.byte	0x04, 0x36
        /*009e*/ 	.short	(.L_1285 - .L_1284)
.L_1284:
        /*00a0*/ 	.word	0x00000008
.L_1285:


//--------------------- .nv.info._ZN2at6native57_GLOBAL__N__f3eca4a2_24_ForeachBinaryOpScalar_cu_86b9896c25multi_tensor_apply_kernelINS1_18TensorListMetadataILi2EEENS1_21BinaryOpScalarFunctorIaLi2ELi1ELi1EEEJNS0_7maximumIaEEaEEEvT_T0_DpT1_ --------------------------
	.section	.nv.info._ZN2at6native57_GLOBAL__N__f3eca4a2_24_ForeachBinaryOpScalar_cu_86b9896c25multi_tensor_apply_kernelINS1_18TensorListMetadataILi2EEENS1_21BinaryOpScalarFunctorIaLi2ELi1ELi1EEEJNS0_7maximumIaEEaEEEvT_T0_DpT1_,"",@"SHT_CUDA_INFO"
	.sectionflags	@""
	.align	4


	//----- nvinfo : EIATTR_CUDA_API_VERSION
	.align		4
        /*0000*/ 	.byte	0x04, 0x37
        /*0002*/ 	.short	(.L_1287 - .L_1286)
.L_1286:
        /*0004*/ 	.word	0x00000082


	//----- nvinfo : EIATTR_KPARAM_INFO
	.align		4
.L_1287:
        /*0008*/ 	.byte	0x04, 0x17
        /*000a*/ 	.short	(.L_1289 - .L_1288)
.L_1288:
        /*000c*/ 	.word	0x00000000
        /*0010*/ 	.short	0x0003
        /*0012*/ 	.short	0x0c4a
        /*0014*/ 	.byte	0x00, 0xf0, 0x05, 0x00


	//----- nvinfo : EIATTR_KPARAM_INFO
	.align		4
.L_1289:
        /*0018*/ 	.byte	0x04, 0x17
        /*001a*/ 	.short	(.L_1291 - .L_1290)
.L_1290:
        /*001c*/ 	.word	0x00000000
        /*0020*/ 	.short	0x0002
        /*0022*/ 	.short	0x0c49
        /*0024*/ 	.byte	0x00, 0xf0, 0x05, 0x00


	//----- nvinfo : EIATTR_KPARAM_INFO
	.align		4
.L_1291:
        /*0028*/ 	.byte	0x04, 0x17
        /*002a*/ 	.short	(.L_1293 - .L_1292)
.L_1292:
        /*002c*/ 	.word	0x00000000
        /*0030*/ 	.short	0x0001
        /*0032*/ 	.short	0x0c48
        /*0034*/ 	.byte	0x00, 0xf0, 0x05, 0x00


	//----- nvinfo : EIATTR_KPARAM_INFO
	.align		4
.L_1293:
        /*0038*/ 	.byte	0x04, 0x17
        /*003a*/ 	.short	(.L_1295 - .L_1294)
.L_1294:
        /*003c*/ 	.word	0x00000000
        /*0040*/ 	.short	0x0000
        /*0042*/ 	.short	0x0000
        /*0044*/ 	.byte	0x00, 0xf0, 0x21, 0x31


	//----- nvinfo : EIATTR_SPARSE_MMA_MASK
	.align		4
.L_1295:
        /*0048*/ 	.byte	0x03, 0x50
        /*004a*/ 	.short	0x0000


	//----- nvinfo : EIATTR_MAXREG_COUNT
	.align		4
        /*004c*/ 	.byte	0x03, 0x1b
        /*004e*/ 	.short	0x0080


	//----- nvinfo : EIATTR_MERCURY_ISA_VERSION
	.align		4
        /*0050*/ 	.byte	0x03, 0x5f
        /*0052*/ 	.short	0x0101


	//----- nvinfo : EIATTR_VRC_CTA_INIT_COUNT
	.align		4
        /*0054*/ 	.byte	0x02, 0x4a
	.zero		1
	.zero		1


	//----- nvinfo : EIATTR_EXIT_INSTR_OFFSETS
	.align		4
        /*0058*/ 	.byte	0x04, 0x1c
        /*005a*/ 	.short	(.L_1297 - .L_1296)


	//   ....[0]....
.L_1296:
        /*005c*/ 	.word	0x00000170


	//   ....[1]....
        /*0060*/ 	.word	0x00000f40


	//   ....[2]....
        /*0064*/ 	.word	0x00001300


	//   ....[3]....
        /*0068*/ 	.word	0x00001340


	//   ....[4]....
        /*006c*/ 	.word	0x00001390


	//   ....[5]....
        /*0070*/ 	.word	0x00001630


	//----- nvinfo : EIATTR_MAX_THREADS
	.align		4
.L_1297:
        /*0074*/ 	.byte	0x04, 0x05
        /*0076*/ 	.short	(.L_1299 - .L_1298)
.L_1298:
        /*0078*/ 	.word	0x00000200
        /*007c*/ 	.word	0x00000001
        /*0080*/ 	.word	0x00000001


	//----- nvinfo : EIATTR_CRS_STACK_SIZE
	.align		4
.L_1299:
        /*0084*/ 	.byte	0x04, 0x1e
        /*0086*/ 	.short	(.L_1301 - .L_1300)
.L_1300:
        /*0088*/ 	.word	0x00000000


	//----- nvinfo : EIATTR_CBANK_PARAM_SIZE
	.align		4
.L_1301:
        /*008c*/ 	.byte	0x03, 0x19
        /*008e*/ 	.short	0x0c4b


	//----- nvinfo : EIATTR_PARAM_CBANK
	.align		4
        /*0090*/ 	.byte	0x04, 0x0a
        /*0092*/ 	.short	(.L_1303 - .L_1302)
	.align		4
.L_1302:
        /*0094*/ 	.word	index@(.nv.constant0._ZN2at6native57_GLOBAL__N__f3eca4a2_24_ForeachBinaryOpScalar_cu_86b9896c25multi_tensor_apply_kernelINS1_18TensorListMetadataILi2EEENS1_21BinaryOpScalarFunctorIaLi2ELi1ELi1EEEJNS0_7maximumIaEEaEEEvT_T0_DpT1_)
        /*0098*/ 	.short	0x0380
        /*009a*/ 	.short	0x0c4b


	//----- nvinfo : EIATTR_SW_WAR
	.align		4
.L_1303:
        /*009c*/ 	.byte	0x04, 0x36
        /*009e*/ 	.short	(.L_1305 - .L_1304)
.L_1304:
        /*00a0*/ 	.word	0x00000008
.L_1305:


//--------------------- .nv.info._ZN2at6native57_GLOBAL__N__f3eca4a2_24_ForeachBinaryOpScalar_cu_86b9896c25multi_tensor_apply_kernelINS1_18TensorListMetadataILi2EEENS1_21BinaryOpScalarFunctorIhLi2ELi1ELi1EEEJNS0_7maximumIhEEhEEEvT_T0_DpT1_ --------------------------
	.section	.nv.info._ZN2at6native57_GLOBAL__N__f3eca4a2_24_ForeachBinaryOpScalar_cu_86b9896c25multi_tensor_apply_kernelINS1_18TensorListMetadataILi2EEENS1_21BinaryOpScalarFunctorIhLi2ELi1ELi1EEEJNS0_7maximumIhEEhEEEvT_T0_DpT1_,"",@"SHT_CUDA_INFO"
	.sectionflags	@""
	.align	4


	//----- nvinfo : EIATTR_CUDA_API_VERSION
	.align		4
        /*0000*/ 	.byte	0x04, 0x37
        /*0002*/ 	.short	(.L_1307 - .L_1306)
.L_1306:
        /*0004*/ 	.word	0x00000082


	//----- nvinfo : EIATTR_KPARAM_INFO
	.align		4
.L_1307:
        /*0008*/ 	.byte	0x04, 0x17
        /*000a*/ 	.short	(.L_1309 - .L_1308)
.L_1308:
        /*000c*/ 	.word	0x00000000
        /*0010*/ 	.short	0x0003
        /*0012*/ 	.short	0x0c4a
        /*0014*/ 	.byte	0x00, 0xf0, 0x05, 0x00


	//----- nvinfo : EIATTR_KPARAM_INFO
	.align		4
.L_1309:
        /*0018*/ 	.byte	0x04, 0x17
        /*001a*/ 	.short	(.L_1311 - .L_1310)
.L_1310:
        /*001c*/ 	.word	0x00000000
        /*0020*/ 	.short	0x0002
        /*0022*/ 	.short	0x0c49
        /*0024*/ 	.byte	0x00, 0xf0, 0x05, 0x00


	//----- nvinfo : EIATTR_KPARAM_INFO
	.align		4
.L_1311:
        /*0028*/ 	.byte	0x04, 0x17
        /*002a*/ 	.short	(.L_1313 - .L_1312)
.L_1312:
        /*002c*/ 	.word	0x00000000
        /*0030*/ 	.short	0x0001
        /*0032*/ 	.short	0x0c48
        /*0034*/ 	.byte	0x00, 0xf0, 0x05, 0x00


	//----- nvinfo : EIATTR_KPARAM_INFO
	.align		4
.L_1313:
        /*0038*/ 	.byte	0x04, 0x17
        /*003a*/ 	.short	(.L_1315 - .L_1314)
.L_1314:
        /*003c*/ 	.word	0x00000000
        /*0040*/ 	.short	0x0000
        /*0042*/ 	.short	0x0000
        /*0044*/ 	.byte	0x00, 0xf0, 0x21, 0x31


	//----- nvinfo : EIATTR_SPARSE_MMA_MASK
	.align		4
.L_1315:
        /*0048*/ 	.byte	0x03, 0x50
        /*004a*/ 	.short	0x0000


	//----- nvinfo : EIATTR_MAXREG_COUNT
	.align		4
        /*004c*/ 	.byte	0x03, 0x1b
        /*004e*/ 	.short	0x0080


	//----- nvinfo : EIATTR_MERCURY_ISA_VERSION
	.align		4
        /*0050*/ 	.byte	0x03, 0x5f
        /*0052*/ 	.short	0x0101


	//----- nvinfo : EIATTR_VRC_CTA_INIT_COUNT
	.align		4
        /*0054*/ 	.byte	0x02, 0x4a
	.zero		1
	.zero		1


	//----- nvinfo : EIATTR_EXIT_INSTR_OFFSETS
	.align		4
        /*0058*/ 	.byte	0x04, 0x1c
        /*005a*/ 	.short	(.L_1317 - .L_1316)


	//   ....[0]....
.L_1316:
        /*005c*/ 	.word	0x00000170


	//   ....[1]....
        /*0060*/ 	.word	0x00000e20


	//   ....[2]....
        /*0064*/ 	.word	0x00001180


	//   ....[3]....
        /*0068*/ 	.word	0x000011c0


	//   ....[4]....
        /*006c*/ 	.word	0x00001210


	//   ....[5]....
        /*0070*/ 	.word	0x00001460


	//----- nvinfo : EIATTR_MAX_THREADS
	.align		4
.L_1317:
        /*0074*/ 	.byte	0x04, 0x05
        /*0076*/ 	.short	(.L_1319 - .L_1318)
.L_1318:
        /*0078*/ 	.word	0x00000200
        /*007c*/ 	.word	0x00000001
        /*0080*/ 	.word	0x00000001


	//----- nvinfo : EIATTR_CRS_STACK_SIZE
	.align		4
.L_1319:
        /*0084*/ 	.byte	0x04, 0x1e
        /*0086*/ 	.short	(.L_1321 - .L_1320)
.L_1320:
        /*0088*/ 	.word	0x00000000


	//----- nvinfo : EIATTR_CBANK_PARAM_SIZE
	.align		4
.L_1321:
        /*008c*/ 	.byte	0x03, 0x19
        /*008e*/ 	.short	0x0c4b


	//----- nvinfo : EIATTR_PARAM_CBANK
	.align		4
        /*0090*/ 	.byte	0x04, 0x0a
        /*0092*/ 	.short	(.L_1323 - .L_1322)
	.align		4
.L_1322:
        /*0094*/ 	.word	index@(.nv.constant0._ZN2at6native57_GLOBAL__N__f3eca4a2_24_ForeachBinaryOpScalar_cu_86b9896c25multi_tensor_apply_kernelINS1_18TensorListMetadataILi2EEENS1_21BinaryOpScalarFunctorIhLi2ELi1ELi1EEEJNS0_7maximumIhEEhEEEvT_T0_DpT1_)
        /*0098*/ 	.short	0x0380
        /*009a*/ 	.short	0x0c4b


	//----- nvinfo : EIATTR_SW_WAR
	.align		4
.L_1323:
        /*009c*/ 	.byte	0x04, 0x36
        /*009e*/ 	.short	(.L_1325 - .L_1324)
.L_1324:
        /*00a0*/ 	.word	0x00000008
.L_1325:


//--------------------- .nv.info._ZN2at6native57_GLOBAL__N__f3eca4a2_24_ForeachBinaryOpScalar_cu_86b9896c25multi_tensor_apply_kernelINS1_18TensorListMetadataILi1EEENS1_21BinaryOpScalarFunctorIN3c108BFloat16ELi1ELi1ELi0EEEJNS0_7maximumIfEEfEEEvT_T0_DpT1_ --------------------------
	.section	.nv.info._ZN2at6native57_GLOBAL__N__f3eca4a2_24_ForeachBinaryOpScalar_cu_86b9896c25multi_tensor_apply_kernelINS1_18TensorListMetadataILi1EEENS1_21BinaryOpScalarFunctorIN3c108BFloat16ELi1ELi1ELi0EEEJNS0_7maximumIfEEfEEEvT_T0_DpT1_,"",@"SHT_CUDA_INFO"
	.sectionflags	@""
	.align	4


	//----- nvinfo : EIATTR_CUDA_API_VERSION
	.align		4
        /*0000*/ 	.byte	0x04, 0x37
        /*0002*/ 	.short	(.L_1327 - .L_1326)
.L_1326:
        /*0004*/ 	.word	0x00000082


	//----- nvinfo : EIATTR_KPARAM_INFO
	.align		4
.L_1327:
        /*0008*/ 	.byte	0x04, 0x17
        /*000a*/ 	.short	(.L_1329 - .L_1328)
.L_1328:
        /*000c*/ 	.word	0x00000000
        /*0010*/ 	.short	0x0003
        /*0012*/ 	.short	0x0d2c
        /*0014*/ 	.byte	0x00, 0xf0, 0x11, 0x00


	//----- nvinfo : EIATTR_KPARAM_INFO
	.align		4
.L_1329:
        /*0018*/ 	.byte	0x04, 0x17
        /*001a*/ 	.short	(.L_1331 - .L_1330)
.L_1330:
        /*001c*/ 	.word	0x00000000
        /*0020*/ 	.short	0x0002
        /*0022*/ 	.short	0x0d29
        /*0024*/ 	.byte	0x00, 0xf0, 0x05, 0x00


	//----- nvinfo : EIATTR_KPARAM_INFO
	.align		4
.L_1331:
        /*0028*/ 	.byte	0x04, 0x17
        /*002a*/ 	.short	(.L_1333 - .L_1332)
.L_1332:
        /*002c*/ 	.word	0x00000000
        /*0030*/ 	.short	0x0001
        /*0032*/ 	.short	0x0d28
        /*0034*/ 	.byte	0x00, 0xf0, 0x05, 0x00


	//----- nvinfo : EIATTR_KPARAM_INFO
	.align		4
.L_1333:
        /*0038*/ 	.byte	0x04, 0x17
        /*003a*/ 	.short	(.L_1335 - .L_1334)
.L_1334:
        /*003c*/ 	.word	0x00000000
        /*0040*/ 	.short	0x0000
        /*0042*/ 	.short	0x0000
        /*0044*/ 	.byte	0x00, 0xf0, 0xa1, 0x34


	//----- nvinfo : EIATTR_SPARSE_MMA_MASK
	.align		4
.L_1335:
        /*0048*/ 	.byte	0x03, 0x50
        /*004a*/ 	.short	0x0000


	//----- nvinfo : EIATTR_MAXREG_COUNT
	.align		4
        /*004c*/ 	.byte	0x03, 0x1b
        /*004e*/ 	.short	0x0080


	//----- nvinfo : EIATTR_MERCURY_ISA_VERSION
	.align		4
        /*0050*/ 	.byte	0x03, 0x5f
        /*0052*/ 	.short	0x0101


	//----- nvinfo : EIATTR_VRC_CTA_INIT_COUNT
	.align		4
        /*0054*/ 	.byte	0x02, 0x4a
	.zero		1
	.zero		1


	//----- nvinfo : EIATTR_EXIT_INSTR_OFFSETS
	.align		4
        /*0058*/ 	.byte	0x04, 0x1c
        /*005a*/ 	.short	(.L_1337 - .L_1336)


	//   ....[0]....
.L_1336:
        /*005c*/ 	.word	0x00000140


	//   ....[1]....
        /*0060*/ 	.word	0x00000b70


	//   ....[2]....
        /*0064*/ 	.word	0x00000f00


	//   ....[3]....
        /*0068*/ 	.word	0x00000f30


	//   ....[4]....
        /*006c*/ 	.word	0x00000f80


	//   ....[5]....
        /*0070*/ 	.word	0x000011d0


	//----- nvinfo : EIATTR_MAX_THREADS
	.align		4
.L_1337:
        /*0074*/ 	.byte	0x04, 0x05
        /*0076*/ 	.short	(.L_1339 - .L_1338)
.L_1338:
        /*0078*/ 	.word	0x00000200
        /*007c*/ 	.word	0x00000001
        /*0080*/ 	.word	0x00000001


	//----- nvinfo : EIATTR_CRS_STACK_SIZE
	.align		4
.L_1339:
        /*0084*/ 	.byte	0x04, 0x1e
        /*0086*/ 	.short	(.L_1341 - .L_1340)
.L_1340:
        /*0088*/ 	.word	0x00000000


	//----- nvinfo : EIATTR_CBANK_PARAM_SIZE
	.align		4
.L_1341:
        /*008c*/ 	.byte	0x03, 0x19
        /*008e*/ 	.short	0x0d30


	//----- nvinfo : EIATTR_PARAM_CBANK
	.align		4
        /*0090*/ 	.byte	0x04, 0x0a
        /*0092*/ 	.short	(.L_1343 - .L_1342)
	.align		4
.L_1342:
        /*0094*/ 	.word	index@(.nv.constant0._ZN2at6native57_GLOBAL__N__f3eca4a2_24_ForeachBinaryOpScalar_cu_86b9896c25multi_tensor_apply_kernelINS1_18TensorListMetadataILi1EEENS1_21BinaryOpScalarFunctorIN3c108BFloat16ELi1ELi1ELi0EEEJNS0_7maximumIfEEfEEEvT_T0_DpT1_)
        /*0098*/ 	.short	0x0380
        /*009a*/ 	.short	0x0d30


	//----- nvinfo : EIATTR_SW_WAR
	.align		4
.L_1343:
        /*009c*/ 	.byte	0x04, 0x36
        /*009e*/ 	.short	(.L_1345 - .L_1344)
.L_1344:
        /*00a0*/ 	.word	0x00000008
.L_1345:


//--------------------- .nv.info._ZN2at6native57_GLOBAL__N__f3eca4a2_24_ForeachBinaryOpScalar_cu_86b9896c25multi_tensor_apply_kernelINS1_18TensorListMetadataILi1EEENS1_21BinaryOpScalarFunctorIN3c104HalfELi1ELi1ELi0EEEJNS0_7maximumIfEEfEEEvT_T0_DpT1_ --------------------------
	.section	.nv.info._ZN2at6native57_GLOBAL__N__f3eca4a2_24_ForeachBinaryOpScalar_cu_86b9896c25multi_tensor_apply_kernelINS1_18TensorListMetadataILi1EEENS1_21BinaryOpScalarFunctorIN3c104HalfELi1ELi1ELi0EEEJNS0_7maximumIfEEfEEEvT_T0_DpT1_,"",@"SHT_CUDA_INFO"
	.sectionflags	@""
	.align	4


	//----- nvinfo : EIATTR_CUDA_API_VERSION
	.align		4
        /*0000*/ 	.byte	0x04, 0x37
        /*0002*/ 	.short	(.L_1347 - .L_1346)
.L_1346:
        /*0004*/ 	.word	0x00000082


	//----- nvinfo : EIATTR_KPARAM_INFO
	.align		4
.L_1347:
        /*0008*/ 	.byte	0x04, 0x17
        /*000a*/ 	.short	(.L_1349 - .L_1348)
.L_1348:
        /*000c*/ 	.word	0x00000000
        /*0010*/ 	.short	0x0003
        /*0012*/ 	.short	0x0d2c
        /*0014*/ 	.byte	0x00, 0xf0, 0x11, 0x00


	//----- nvinfo : EIATTR_KPARAM_INFO
	.align		4
.L_1349:
        /*0018*/ 	.byte	0x04, 0x17
        /*001a*/ 	.short	(.L_1351 - .L_1350)
.L_1350:
        /*001c*/ 	.word	0x00000000
        /*0020*/ 	.short	0x0002
        /*0022*/ 	.short	0x0d29
        /*0024*/ 	.byte	0x00, 0xf0, 0x05, 0x00


	//----- nvinfo : EIATTR_KPARAM_INFO
	.align		4
.L_1351:
        /*0028*/ 	.byte	0x04, 0x17
        /*002a*/ 	.short	(.L_1353 - .L_1352)
.L_1352:
        /*002c*/ 	.word	0x00000000
        /*0030*/ 	.short	0x0001
        /*0032*/ 	.short	0x0d28
        /*0034*/ 	.byte	0x00, 0xf0, 0x05, 0x00


	//----- nvinfo : EIATTR_KPARAM_INFO
	.align		4
.L_1353:
        /*0038*/ 	.byte	0x04, 0x17
        /*003a*/ 	.short	(.L_1355 - .L_1354)
.L_1354:
        /*003c*/ 	.word	0x00000000
        /*0040*/ 	.short	0x0000
        /*0042*/ 	.short	0x0000
        /*0044*/ 	.byte	0x00, 0xf0, 0xa1, 0x34


	//----- nvinfo : EIATTR_SPARSE_MMA_MASK
	.align		4
.L_1355:
        /*0048*/ 	.byte	0x03, 0x50
        /*004a*/ 	.short	0x0000


	//----- nvinfo : EIATTR_MAXREG_COUNT
	.align		4
        /*004c*/ 	.byte	0x03, 0x1b
        /*004e*/ 	.short	0x0080


	//----- nvinfo : EIATTR_MERCURY_ISA_VERSION
	.align		4
        /*0050*/ 	.byte	0x03, 0x5f
        /*0052*/ 	.short	0x0101


	//----- nvinfo : EIATTR_VRC_CTA_INIT_COUNT
	.align		4
        /*0054*/ 	.byte	0x02, 0x4a
	.zero		1
	.zero		1


	//----- nvinfo : EIATTR_EXIT_INSTR_OFFSETS
	.align		4
        /*0058*/ 	.byte	0x04, 0x1c
        /*005a*/ 	.short	(.L_1357 - .L_1356)


	//   ....[0]....
.L_1356:
        /*005c*/ 	.word	0x00000140


	//   ....[1]....
        /*0060*/ 	.word	0x00000b70


	//   ....[2]....
        /*0064*/ 	.word	0x00000f00


	//   ....[3]....
        /*0068*/ 	.word	0x00000f30


	//   ....[4]....
        /*006c*/ 	.word	0x00000f80


	//   ....[5]....
        /*0070*/ 	.word	0x000011b0


	//----- nvinfo : EIATTR_MAX_THREADS
	.align		4
.L_1357:
        /*0074*/ 	.byte	0x04, 0x05
        /*0076*/ 	.short	(.L_1359 - .L_1358)
.L_1358:
        /*0078*/ 	.word	0x00000200
        /*007c*/ 	.word	0x00000001
        /*0080*/ 	.word	0x00000001


	//----- nvinfo : EIATTR_CRS_STACK_SIZE
	.align		4
.L_1359:
        /*0084*/ 	.byte	0x04, 0x1e
        /*0086*/ 	.short	(.L_1361 - .L_1360)
.L_1360:
        /*0088*/ 	.word	0x00000000


	//----- nvinfo : EIATTR_CBANK_PARAM_SIZE
	.align		4
.L_1361:
        /*008c*/ 	.byte	0x03, 0x19
        /*008e*/ 	.short	0x0d30


	//----- nvinfo : EIATTR_PARAM_CBANK
	.align		4
        /*0090*/ 	.byte	0x04, 0x0a
        /*0092*/ 	.short	(.L_1363 - .L_1362)
	.align		4
.L_1362:
        /*0094*/ 	.word	index@(.nv.constant0._ZN2at6native57_GLOBAL__N__f3eca4a2_24_ForeachBinaryOpScalar_cu_86b9896c25multi_tensor_apply_kernelINS1_18TensorListMetadataILi1EEENS1_21BinaryOpScalarFunctorIN3c104HalfELi1ELi1ELi0EEEJNS0_7maximumIfEEfEEEvT_T0_DpT1_)
        /*0098*/ 	.short	0x0380
        /*009a*/ 	.short	0x0d30


	//----- nvinfo : EIATTR_SW_WAR
	.align		4
.L_1363:
        /*009c*/ 	.byte	0x04, 0x36
        /*009e*/ 	.short	(.L_1365 - .L_1364)
.L_1364:
        /*00a0*/ 	.word	0x00000008
.L_1365:


//--------------------- .nv.info._ZN2at6native57_GLOBAL__N__f3eca4a2_24_ForeachBinaryOpScalar_cu_86b9896c25multi_tensor_apply_kernelINS1_18TensorListMetadataILi1EEENS1_21BinaryOpScalarFunctorIfLi1ELi1ELi0EEEJNS0_7maximumIfEEfEEEvT_T0_DpT1_ --------------------------
	.section	.nv.info._ZN2at6native57_GLOBAL__N__f3eca4a2_24_ForeachBinaryOpScalar_cu_86b9896c25multi_tensor_apply_kernelINS1_18TensorListMetadataILi1EEENS1_21BinaryOpScalarFunctorIfLi1ELi1ELi0EEEJNS0_7maximumIfEEfEEEvT_T0_DpT1_,"",@"SHT_CUDA_INFO"
	.sectionflags	@""
	.align	4


	//----- nvinfo : EIATTR_CUDA_API_VERSION
	.align		4
        /*0000*/ 	.byte	0x04, 0x37
        /*0002*/ 	.short	(.L_1367 - .L_1366)
.L_1366:
        /*0004*/ 	.word	0x00000082


	//----- nvinfo : EIATTR_KPARAM_INFO
	.align		4
.L_1367:
        /*0008*/ 	.byte	0x04, 0x17
        /*000a*/ 	.short	(.L_1369 - .L_1368)
.L_1368:
        /*000c*/ 	.word	0x00000000
        /*0010*/ 	.short	0x0003
        /*0012*/ 	.short	0x0d2c
        /*0014*/ 	.byte	0x00, 0xf0, 0x11, 0x00


	//----- nvinfo : EIATTR_KPARAM_INFO
	.align		4
.L_1369:
        /*0018*/ 	.byte	0x04, 0x17
        /*001a*/ 	.short	(.L_1371 - .L_1370)
.L_1370:
        /*001c*/ 	.word	0x00000000
        /*0020*/ 	.short	0x0002
        /*0022*/ 	.short	0x0d29
        /*0024*/ 	.byte	0x00, 0xf0, 0x05, 0x00


	//----- nvinfo : EIATTR_KPARAM_INFO
	.align		4
.L_1371:
        /*0028*/ 	.byte	0x04, 0x17
        /*002a*/ 	.short	(.L_1373 - .L_1372)
.L_1372:
        /*002c*/ 	.word	0x00000000
        /*0030*/ 	.short	0x0001
        /*0032*/ 	.short	0x0d28
        /*0034*/ 	.byte	0x00, 0xf0, 0x05, 0x00


	//----- nvinfo : EIATTR_KPARAM_INFO
	.align		4
.L_1373:
        /*0038*/ 	.byte	0x04, 0x17
        /*003a*/ 	.short	(.L_1375 - .L_1374)
.L_1374:
        /*003c*/ 	.word	0x00000000
        /*0040*/ 	.short	0x0000
        /*0042*/ 	.short	0x0000
        /*0044*/ 	.byte	0x00, 0xf0, 0xa1, 0x34


	//----- nvinfo : EIATTR_SPARSE_MMA_MASK
	.align		4
.L_1375:
        /*0048*/ 	.byte	0x03, 0x50
        /*004a*/ 	.short	0x0000


	//----- nvinfo : EIATTR_MAXREG_COUNT
	.align		4
        /*004c*/ 	.byte	0x03, 0x1b
        /*004e*/ 	.short	0x0080


	//----- nvinfo : EIATTR_MERCURY_ISA_VERSION
	.align		4
        /*0050*/ 	.byte	0x03, 0x5f
        /*0052*/ 	.short	0x0101


	//----- nvinfo : EIATTR_VRC_CTA_INIT_COUNT
	.align		4
        /*0054*/ 	.byte	0x02, 0x4a
	.zero		1
	.zero		1


	//----- nvinfo : EIATTR_EXIT_INSTR_OFFSETS
	.align		4
        /*0058*/ 	.byte	0x04, 0x1c
        /*005a*/ 	.short	(.L_1377 - .L_1376)


	//   ....[0]....
.L_1376:
        /*005c*/ 	.word	0x00000130


	//   ....[1]....
        /*0060*/ 	.word	0x00000b90


	//   ....[2]....
        /*0064*/ 	.word	0x00000eb0


	//   ....[3]....
        /*0068*/ 	.word	0x00000ed0


	//   ....[4]....
        /*006c*/ 	.word	0x00000f20


	//   ....[5]....
        /*0070*/ 	.word	0x000010f0


	//----- nvinfo : EIATTR_MAX_THREADS
	.align		4
.L_1377:
        /*0074*/ 	.byte	0x04, 0x05
        /*0076*/ 	.short	(.L_1379 - .L_1378)
.L_1378:
        /*0078*/ 	.word	0x00000200
        /*007c*/ 	.word	0x00000001
        /*0080*/ 	.word	0x00000001


	//----- nvinfo : EIATTR_CRS_STACK_SIZE
	.align		4
.L_1379:
        /*0084*/ 	.byte	0x04, 0x1e
        /*0086*/ 	.short	(.L_1381 - .L_1380)
.L_1380:
        /*0088*/ 	.word	0x00000000


	//----- nvinfo : EIATTR_CBANK_PARAM_SIZE
	.align		4
.L_1381:
        /*008c*/ 	.byte	0x03, 0x19
        /*008e*/ 	.short	0x0d30


	//----- nvinfo : EIATTR_PARAM_CBANK
	.align		4
        /*0090*/ 	.byte	0x04, 0x0a
        /*0092*/ 	.short	(.L_1383 - .L_1382)
	.align		4
.L_1382:
        /*0094*/ 	.word	index@(.nv.constant0._ZN2at6native57_GLOBAL__N__f3eca4a2_24_ForeachBinaryOpScalar_cu_86b9896c25multi_tensor_apply_kernelINS1_18TensorListMetadataILi1EEENS1_21BinaryOpScalarFunctorIfLi1ELi1ELi0EEEJNS0_7maximumIfEEfEEEvT_T0_DpT1_)
        /*0098*/ 	.short	0x0380
        /*009a*/ 	.short	0x0d30


	//----- nvinfo : EIATTR_SW_WAR
	.align		4
.L_1383:
        /*009c*/ 	.byte	0x04, 0x36
        /*009e*/ 	.short	(.L_1385 - .L_1384)
.L_1384:
        /*00a0*/ 	.word	0x00000008
.L_1385:


//--------------------- .nv.info._ZN2at6native57_GLOBAL__N__f3eca4a2_24_ForeachBinaryOpScalar_cu_86b9896c25multi_tensor_apply_kernelINS1_18TensorListMetadataILi1EEENS1_21BinaryOpScalarFunctorIdLi1ELi1ELi0EEEJNS0_7maximumIdEEdEEEvT_T0_DpT1_ --------------------------
	.section	.nv.info._ZN2at6native57_GLOBAL__N__f3eca4a2_24_ForeachBinaryOpScalar_cu_86b9896c25multi_tensor_apply_kernelINS1_18TensorListMetadataILi1EEENS1_21BinaryOpScalarFunctorIdLi1ELi1ELi0EEEJNS0_7maximumIdEEdEEEvT_T0_DpT1_,"",@"SHT_CUDA_INFO"
	.sectionflags	@""
	.align	4


	//----- nvinfo : EIATTR_CUDA_API_VERSION
	.align		4
        /*0000*/ 	.byte	0x04, 0x37
        /*0002*/ 	.short	(.L_1387 - .L_1386)
.L_1386:
        /*0004*/ 	.word	0x00000082


	//----- nvinfo : EIATTR_KPARAM_INFO
	.align		4
.L_1387:
        /*0008*/ 	.byte	0x04, 0x17
        /*000a*/ 	.short	(.L_1389 - .L_1388)
.L_1388:
        /*000c*/ 	.word	0x00000000
        /*0010*/ 	.short	0x0003
        /*0012*/ 	.short	0x0d30
        /*0014*/ 	.byte	0x00, 0xf0, 0x21, 0x00


	//----- nvinfo : EIATTR_KPARAM_INFO
	.align		4
.L_1389:
        /*0018*/ 	.byte	0x04, 0x17
        /*001a*/ 	.short	(.L_1391 - .L_1390)
.L_1390:
        /*001c*/ 	.word	0x00000000
        /*0020*/ 	.short	0x0002
        /*0022*/ 	.short	0x0d29
        /*0024*/ 	.byte	0x00, 0xf0, 0x05, 0x00


	//----- nvinfo : EIATTR_KPARAM_INFO
	.align		4
.L_1391:
        /*0028*/ 	.byte	0x04, 0x17
        /*002a*/ 	.short	(.L_1393 - .L_1392)
.L_1392:
        /*002c*/ 	.word	0x00000000
        /*0030*/ 	.short	0x0001
        /*0032*/ 	.short	0x0d28
        /*0034*/ 	.byte	0x00, 0xf0, 0x05, 0x00


	//----- nvinfo : EIATTR_KPARAM_INFO
	.align		4
.L_1393:
        /*0038*/ 	.byte	0x04, 0x17
        /*003a*/ 	.short	(.L_1395 - .L_1394)
.L_1394:
        /*003c*/ 	.word	0x00000000
        /*0040*/ 	.short	0x0000
        /*0042*/ 	.short	0x0000
        /*0044*/ 	.byte	0x00, 0xf0, 0xa1, 0x34


	//----- nvinfo : EIATTR_SPARSE_MMA_MASK
	.align		4
.L_1395:
        /*0048*/ 	.byte	0x03, 0x50
        /*004a*/ 	.short	0x0000


	//----- nvinfo : EIATTR_MAXREG_COUNT
	.align		4
        /*004c*/ 	.byte	0x03, 0x1b
        /*004e*/ 	.short	0x0080


	//----- nvinfo : EIATTR_MERCURY_ISA_VERSION
	.align		4
        /*0050*/ 	.byte	0x03, 0x5f
        /*0052*/ 	.short	0x0101


	//----- nvinfo : EIATTR_VRC_CTA_INIT_COUNT
	.align		4
        /*0054*/ 	.byte	0x02, 0x4a
	.zero		1
	.zero		1


	//----- nvinfo : EIATTR_EXIT_INSTR_OFFSETS
	.align		4
        /*0058*/ 	.byte	0x04, 0x1c
        /*005a*/ 	.short	(.L_1397 - .L_1396)


	//   ....[0]....
.L_1396:
        /*005c*/ 	.word	0x00000130


	//   ....[1]....
        /*0060*/ 	.word	0x00000ff0


	//   ....[2]....
        /*0064*/ 	.word	0x00001540


	//   ....[3]....
        /*0068*/ 	.word	0x00001560


	//   ....[4]....
        /*006c*/ 	.word	0x000015b0


	//   ....[5]....
        /*0070*/ 	.word	0x000019c0


	//----- nvinfo : EIATTR_MAX_THREADS
	.align		4
.L_1397:
        /*0074*/ 	.byte	0x04, 0x05
        /*0076*/ 	.short	(.L_1399 - .L_1398)
.L_1398:
        /*0078*/ 	.word	0x00000200
        /*007c*/ 	.word	0x00000001
        /*0080*/ 	.word	0x00000001


	//----- nvinfo : EIATTR_CRS_STACK_SIZE
	.align		4
.L_1399:
        /*0084*/ 	.byte	0x04, 0x1e
        /*0086*/ 	.short	(.L_1401 - .L_1400)
.L_1400:
        /*0088*/ 	.word	0x00000000


	//----- nvinfo : EIATTR_CBANK_PARAM_SIZE
	.align		4
.L_1401:
        /*008c*/ 	.byte	0x03, 0x19
        /*008e*/ 	.short	0x0d38


	//----- nvinfo : EIATTR_PARAM_CBANK
	.align		4
        /*0090*/ 	.byte	0x04, 0x0a
        /*0092*/ 	.short	(.L_1403 - .L_1402)
	.align		4
.L_1402:
        /*0094*/ 	.word	index@(.nv.constant0._ZN2at6native57_GLOBAL__N__f3eca4a2_24_ForeachBinaryOpScalar_cu_86b9896c25multi_tensor_apply_kernelINS1_18TensorListMetadataILi1EEENS1_21BinaryOpScalarFunctorIdLi1ELi1ELi0EEEJNS0_7maximumIdEEdEEEvT_T0_DpT1_)
        /*0098*/ 	.short	0x0380
        /*009a*/ 	.short	0x0d38


	//----- nvinfo : EIATTR_SW_WAR
	.align		4
.L_1403:
        /*009c*/ 	.byte	0x04, 0x36
        /*009e*/ 	.short	(.L_1405 - .L_1404)
.L_1404:
        /*00a0*/ 	.word	0x00000008
.L_1405:


//--------------------- .nv.info._ZN2at6native57_GLOBAL__N__f3eca4a2_24_ForeachBinaryOpScalar_cu_86b9896c25multi_tensor_apply_kernelINS1_18TensorListMetadataILi1EEENS1_21BinaryOpScalarFunctorIsLi1ELi1ELi0EEEJNS0_7maximumIsEEsEEEvT_T0_DpT1_ --------------------------
	.section	.nv.info._ZN2at6native57_GLOBAL__N__f3eca4a2_24_ForeachBinaryOpScalar_cu_86b9896c25multi_tensor_apply_kernelINS1_18TensorListMetadataILi1EEENS1_21BinaryOpScalarFunctorIsLi1ELi1ELi0EEEJNS0_7maximumIsEEsEEEvT_T0_DpT1_,"",@"SHT_CUDA_INFO"
	.sectionflags	@""
	.align	4


	//----- nvinfo : EIATTR_CUDA_API_VERSION
	.align		4
        /*0000*/ 	.byte	0x04, 0x37
        /*0002*/ 	.short	(.L_1407 - .L_1406)
.L_1406:
        /*0004*/ 	.word	0x00000082


	//----- nvinfo : EIATTR_KPARAM_INFO
	.align		4
.L_1407:
        /*0008*/ 	.byte	0x04, 0x17
        /*000a*/ 	.short	(.L_1409 - .L_1408)
.L_1408:
        /*000c*/ 	.word	0x00000000
        /*0010*/ 	.short	0x0003
        /*0012*/ 	.short	0x0d2a
        /*0014*/ 	.byte	0x00, 0xf0, 0x09, 0x00


	//----- nvinfo : EIATTR_KPARAM_INFO
	.align		4
.L_1409:
        /*0018*/ 	.byte	0x04, 0x17
        /*001a*/ 	.short	(.L_1411 - .L_1410)
.L_1410:
        /*001c*/ 	.word	0x00000000
        /*0020*/ 	.short	0x0002
        /*0022*/ 	.short	0x0d29
        /*0024*/ 	.byte	0x00, 0xf0, 0x05, 0x00


	//----- nvinfo : EIATTR_KPARAM_INFO
	.align		4
.L_1411:
        /*0028*/ 	.byte	0x04, 0x17
        /*002a*/ 	.short	(.L_1413 - .L_1412)
.L_1412:
        /*002c*/ 	.word	0x00000000
        /*0030*/ 	.short	0x0001
        /*0032*/ 	.short	0x0d28
        /*0034*/ 	.byte	0x00, 0xf0, 0x05, 0x00


	//----- nvinfo : EIATTR_KPARAM_INFO
	.align		4
.L_1413:
        /*0038*/ 	.byte	0x04, 0x17
        /*003a*/ 	.short	(.L_1415 - .L_1414)
.L_1414:
        /*003c*/ 	.word	0x00000000
        /*0040*/ 	.short	0x0000
        /*0042*/ 	.short	0x0000
        /*0044*/ 	.byte	0x00, 0xf0, 0xa1, 0x34


	//----- nvinfo : EIATTR_SPARSE_MMA_MASK
	.align		4
.L_1415:
        /*0048*/ 	.byte	0x03, 0x50
        /*004a*/ 	.short	0x0000


	//----- nvinfo : EIATTR_MAXREG_COUNT
	.align		4
        /*004c*/ 	.byte	0x03, 0x1b
        /*004e*/ 	.short	0x0080


	//----- nvinfo : EIATTR_MERCURY_ISA_VERSION
	.align		4
        /*0050*/ 	.byte	0x03, 0x5f
        /*0052*/ 	.short	0x0101


	//----- nvinfo : EIATTR_VRC_CTA_INIT_COUNT
	.align		4
        /*0054*/ 	.byte	0x02, 0x4a
	.zero		1
	.zero		1


	//----- nvinfo : EIATTR_EXIT_INSTR_OFFSETS
	.align		4
        /*0058*/ 	.byte	0x04, 0x1c
        /*005a*/ 	.short	(.L_1417 - .L_1416)


	//   ....[0]....
.L_1416:
        /*005c*/ 	.word	0x00000130


	//   ....[1]....
        /*0060*/ 	.word	0x000009e0


	//   ....[2]....
        /*0064*/ 	.word	0x00000c80


	//   ....[3]....
        /*0068*/ 	.word	0x00000ca0


	//   ....[4]....
        /*006c*/ 	.word	0x00000cf0


	//   ....[5]....
        /*0070*/ 	.word	0x00000e90


	//----- nvinfo : EIATTR_MAX_THREADS
	.align		4
.L_1417:
        /*0074*/ 	.byte	0x04, 0x05
        /*0076*/ 	.short	(.L_1419 - .L_1418)
.L_1418:
        /*0078*/ 	.word	0x00000200
        /*007c*/ 	.word	0x00000001
        /*0080*/ 	.word	0x00000001


	//----- nvinfo : EIATTR_CRS_STACK_SIZE
	.align		4
.L_1419:
        /*0084*/ 	.byte	0x04, 0x1e
        /*0086*/ 	.short	(.L_1421 - .L_1420)
.L_1420:
        /*0088*/ 	.word	0x00000000


	//----- nvinfo : EIATTR_CBANK_PARAM_SIZE
	.align		4
.L_1421:
        /*008c*/ 	.byte	0x03, 0x19
        /*008e*/ 	.short	0x0d2c


	//----- nvinfo : EIATTR_PARAM_CBANK
	.align		4
        /*0090*/ 	.byte	0x04, 0x0a
        /*0092*/ 	.short	(.L_1423 - .L_1422)
	.align		4
.L_1422:
        /*0094*/ 	.word	index@(.nv.constant0._ZN2at6native57_GLOBAL__N__f3eca4a2_24_ForeachBinaryOpScalar_cu_86b9896c25multi_tensor_apply_kernelINS1_18TensorListMetadataILi1EEENS1_21BinaryOpScalarFunctorIsLi1ELi1ELi0EEEJNS0_7maximumIsEEsEEEvT_T0_DpT1_)
        /*0098*/ 	.short	0x0380
        /*009a*/ 	.short	0x0d2c


	//----- nvinfo : EIATTR_SW_WAR
	.align		4
.L_1423:
        /*009c*/ 	.byte	0x04, 0x36
        /*009e*/ 	.short	(.L_1425 - .L_1424)
.L_1424:
        /*00a0*/ 	.word	0x00000008
.L_1425:


//--------------------- .nv.info._ZN2at6native57_GLOBAL__N__f3eca4a2_24_ForeachBinaryOpScalar_cu_86b9896c25multi_tensor_apply_kernelINS1_18TensorListMetadataILi1EEENS1_21BinaryOpScalarFunctorIlLi1ELi1ELi0EEEJNS0_7maximumIlEElEEEvT_T0_DpT1_ --------------------------
	.section	.nv.info._ZN2at6native57_GLOBAL__N__f3eca4a2_24_ForeachBinaryOpScalar_cu_86b9896c25multi_tensor_apply_kernelINS1_18TensorListMetadataILi1EEENS1_21BinaryOpScalarFunctorIlLi1ELi1ELi0EEEJNS0_7maximumIlEElEEEvT_T0_DpT1_,"",@"SHT_CUDA_INFO"
	.sectionflags	@""
	.align	4


	//----- nvinfo : EIATTR_CUDA_API_VERSION
	.align		4
        /*0000*/ 	.byte	0x04, 0x37
        /*0002*/ 	.short	(.L_1427 - .L_1426)
.L_1426:
        /*0004*/ 	.word	0x00000082


	//----- nvinfo : EIATTR_KPARAM_INFO
	.align		4
.L_1427:
        /*0008*/ 	.byte	0x04, 0x17
        /*000a*/ 	.short	(.L_1429 - .L_1428)
.L_1428:
        /*000c*/ 	.word	0x00000000
        /*0010*/ 	.short	0x0003
        /*0012*/ 	.short	0x0d30
        /*0014*/ 	.byte	0x00, 0xf0, 0x21, 0x00


	//----- nvinfo : EIATTR_KPARAM_INFO
	.align		4
.L_1429:
        /*0018*/ 	.byte	0x04, 0x17
        /*001a*/ 	.short	(.L_1431 - .L_1430)
.L_1430:
        /*001c*/ 	.word	0x00000000
        /*0020*/ 	.short	0x0002
        /*0022*/ 	.short	0x0d29
        /*0024*/ 	.byte	0x00, 0xf0, 0x05, 0x00


	//----- nvinfo : EIATTR_KPARAM_INFO
	.align		4
.L_1431:
        /*0028*/ 	.byte	0x04, 0x17
        /*002a*/ 	.short	(.L_1433 - .L_1432)
.L_1432:
        /*002c*/ 	.word	0x00000000
        /*0030*/ 	.short	0x0001
        /*0032*/ 	.short	0x0d28
        /*0034*/ 	.byte	0x00, 0xf0, 0x05, 0x00


	//----- nvinfo : EIATTR_KPARAM_INFO
	.align		4
.L_1433:
        /*0038*/ 	.byte	0x04, 0x17
        /*003a*/ 	.short	(.L_1435 - .L_1434)
.L_1434:
        /*003c*/ 	.word	0x00000000
        /*0040*/ 	.short	0x0000
        /*0042*/ 	.short	0x0000
        /*0044*/ 	.byte	0x00, 0xf0, 0xa1, 0x34


	//----- nvinfo : EIATTR_SPARSE_MMA_MASK
	.align		4
.L_1435:
        /*0048*/ 	.byte	0x03, 0x50
        /*004a*/ 	.short	0x0000


	//----- nvinfo : EIATTR_MAXREG_COUNT
	.align		4
        /*004c*/ 	.byte	0x03, 0x1b
        /*004e*/ 	.short	0x0080


	//----- nvinfo : EIATTR_MERCURY_ISA_VERSION
	.align		4
        /*0050*/ 	.byte	0x03, 0x5f
        /*0052*/ 	.short	0x0101


	//----- nvinfo : EIATTR_VRC_CTA_INIT_COUNT
	.align		4
        /*0054*/ 	.byte	0x02, 0x4a
	.zero		1
	.zero		1


	//----- nvinfo : EIATTR_EXIT_INSTR_OFFSETS
	.align		4
        /*0058*/ 	.byte	0x04, 0x1c
        /*005a*/ 	.short	(.L_1437 - .L_1436)


	//   ....[0]....
.L_1436:
        /*005c*/ 	.word	0x00000130


	//   ....[1]....
        /*0060*/ 	.word	0x00000d10


	//   ....[2]....
        /*0064*/ 	.word	0x00001080


	//   ....[3]....
        /*0068*/ 	.word	0x000010a0


	//   ....[4]....
        /*006c*/ 	.word	0x000010f0


	//   ....[5]....
        /*0070*/ 	.word	0x00001300


	//----- nvinfo : EIATTR_MAX_THREADS
	.align		4
.L_1437:
        /*0074*/ 	.byte	0x04, 0x05
        /*0076*/ 	.short	(.L_1439 - .L_1438)
.L_1438:
        /*0078*/ 	.word	0x00000200
        /*007c*/ 	.word	0x00000001
        /*0080*/ 	.word	0x00000001


	//----- nvinfo : EIATTR_CRS_STACK_SIZE
	.align		4
.L_1439:
        /*0084*/ 	.byte	0x04, 0x1e
        /*0086*/ 	.short	(.L_1441 - .L_1440)
.L_1440:
        /*0088*/ 	.word	0x00000000


	//----- nvinfo : EIATTR_CBANK_PARAM_SIZE
	.align		4
.L_1441:
        /*008c*/ 	.byte	0x03, 0x19
        /*008e*/ 	.short	0x0d38


	//----- nvinfo : EIATTR_PARAM_CBANK
	.align		4
        /*0090*/ 	.byte	0x04, 0x0a
        /*0092*/ 	.short	(.L_1443 - .L_1442)
	.align		4
.L_1442:
        /*0094*/ 	.word	index@(.nv.constant0._ZN2at6native57_GLOBAL__N__f3eca4a2_24_ForeachBinaryOpScalar_cu_86b9896c25multi_tensor_apply_kernelINS1_18TensorListMetadataILi1EEENS1_21BinaryOpScalarFunctorIlLi1ELi1ELi0EEEJNS0_7maximumIlEElEEEvT_T0_DpT1_)
        /*0098*/ 	.short	0x0380
        /*009a*/ 	.short	0x0d38


	//----- nvinfo : EIATTR_SW_WAR
	.align		4
.L_1443:
        /*009c*/ 	.byte	0x04, 0x36
        /*009e*/ 	.short	(.L_1445 - .L_1444)
.L_1444:
        /*00a0*/ 	.word	0x00000008
.L_1445:


//--------------------- .nv.info._ZN2at6native57_GLOBAL__N__f3eca4a2_24_ForeachBinaryOpScalar_cu_86b9896c25multi_tensor_apply_kernelINS1_18TensorListMetadataILi1EEENS1_21BinaryOpScalarFunctorIiLi1ELi1ELi0EEEJNS0_7maximumIiEEiEEEvT_T0_DpT1_ --------------------------
	.section	.nv.info._ZN2at6native57_GLOBAL__N__f3eca4a2_24_ForeachBinaryOpScalar_cu_86b9896c25multi_tensor_apply_kernelINS1_18TensorListMetadataILi1EEENS1_21BinaryOpScalarFunctorIiLi1ELi1ELi0EEEJNS0_7maximumIiEEiEEEvT_T0_DpT1_,"",@"SHT_CUDA_INFO"
	.sectionflags	@""
	.align	4


	//----- nvinfo : EIATTR_CUDA_API_VERSION
	.align		4
        /*0000*/ 	.byte	0x04, 0x37
        /*0002*/ 	.short	(.L_1447 - .L_1446)
.L_1446:
        /*0004*/ 	.word	0x00000082


	//----- nvinfo : EIATTR_KPARAM_INFO
	.align		4
.L_1447:
        /*0008*/ 	.byte	0x04, 0x17
        /*000a*/ 	.short	(.L_1449 - .L_1448)
.L_1448:
        /*000c*/ 	.word	0x00000000
        /*0010*/ 	.short	0x0003
        /*0012*/ 	.short	0x0d2c
        /*0014*/ 	.byte	0x00, 0xf0, 0x11, 0x00


	//----- nvinfo : EIATTR_KPARAM_INFO
	.align		4
.L_1449:
        /*0018*/ 	.byte	0x04, 0x17
        /*001a*/ 	.short	(.L_1451 - .L_1450)
.L_1450:
        /*001c*/ 	.word	0x00000000
        /*0020*/ 	.short	0x0002
        /*0022*/ 	.short	0x0d29
        /*0024*/ 	.byte	0x00, 0xf0, 0x05, 0x00


	//----- nvinfo : EIATTR_KPARAM_INFO
	.align		4
.L_1451:
        /*0028*/ 	.byte	0x04, 0x17
        /*002a*/ 	.short	(.L_1453 - .L_1452)
.L_1452:
        /*002c*/ 	.word	0x00000000
        /*0030*/ 	.short	0x0001
        /*0032*/ 	.short	0x0d28
        /*0034*/ 	.byte	0x00, 0xf0, 0x05, 0x00


	//----- nvinfo : EIATTR_KPARAM_INFO
	.align		4
.L_1453:
        /*0038*/ 	.byte	0x04, 0x17
        /*003a*/ 	.short	(.L_1455 - .L_1454)
.L_1454:
        /*003c*/ 	.word	0x00000000
        /*0040*/ 	.short	0x0000
        /*0042*/ 	.short	0x0000
        /*0044*/ 	.byte	0x00, 0xf0, 0xa1, 0x34


	//----- nvinfo : EIATTR_SPARSE_MMA_MASK
	.align		4
.L_1455:
        /*0048*/ 	.byte	0x03, 0x50
        /*004a*/ 	.short	0x0000


	//----- nvinfo : EIATTR_MAXREG_COUNT
	.align		4
        /*004c*/ 	.byte	0x03, 0x1b
        /*004e*/ 	.short	0x0080


	//----- nvinfo : EIATTR_MERCURY_ISA_VERSION
	.align		4
        /*0050*/ 	.byte	0x03, 0x5f
        /*0052*/ 	.short	0x0101


	//----- nvinfo : EIATTR_VRC_CTA_INIT_COUNT
	.align		4
        /*0054*/ 	.byte	0x02, 0x4a
	.zero		1
	.zero		1


	//----- nvinfo : EIATTR_EXIT_INSTR_OFFSETS
	.align		4
        /*0058*/ 	.byte	0x04, 0x1c
        /*005a*/ 	.short	(.L_1457 - .L_1456)


	//   ....[0]....
.L_1456:
        /*005c*/ 	.word	0x00000130


	//   ....[1]....
        /*0060*/ 	.word	0x00000980


	//   ....[2]....
        /*0064*/ 	.word	0x00000c10


	//   ....[3]....
        /*0068*/ 	.word	0x00000c30


	//   ....[4]....
        /*006c*/ 	.word	0x00000c80


	//   ....[5]....
        /*0070*/ 	.word	0x00000dd0


	//----- nvinfo : EIATTR_MAX_THREADS
	.align		4
.L_1457:
        /*0074*/ 	.byte	0x04, 0x05
        /*0076*/ 	.short	(.L_1459 - .L_1458)
.L_1458:
        /*0078*/ 	.word	0x00000200
        /*007c*/ 	.word	0x00000001
        /*0080*/ 	.word	0x00000001


	//----- nvinfo : EIATTR_CRS_STACK_SIZE
	.align		4
.L_1459:
        /*0084*/ 	.byte	0x04, 0x1e
        /*0086*/ 	.short	(.L_1461 - .L_1460)
.L_1460:
        /*0088*/ 	.word	0x00000000


	//----- nvinfo : EIATTR_CBANK_PARAM_SIZE
	.align		4
.L_1461:
        /*008c*/ 	.byte	0x03, 0x19
        /*008e*/ 	.short	0x0d30


	//----- nvinfo : EIATTR_PARAM_CBANK
	.align		4
        /*0090*/ 	.byte	0x04, 0x0a
        /*0092*/ 	.short	(.L_1463 - .L_1462)
	.align		4
.L_1462:
        /*0094*/ 	.word	index@(.nv.constant0._ZN2at6native57_GLOBAL__N__f3eca4a2_24_ForeachBinaryOpScalar_cu_86b9896c25multi_tensor_apply_kernelINS1_18TensorListMetadataILi1EEENS1_21BinaryOpScalarFunctorIiLi1ELi1ELi0EEEJNS0_7maximumIiEEiEEEvT_T0_DpT1_)
        /*0098*/ 	.short	0x0380
        /*009a*/ 	.short	0x0d30


	//----- nvinfo : EIATTR_SW_WAR
	.align		4
.L_1463:
        /*009c*/ 	.byte	0x04, 0x36
        /*009e*/ 	.short	(.L_1465 - .L_1464)
.L_1464:
        /*00a0*/ 	.word	0x00000008
.L_1465:


//--------------------- .nv.info._ZN2at6native57_GLOBAL__N__f3eca4a2_24_ForeachBinaryOpScalar_cu_86b9896c25multi_tensor_apply_kernelINS1_18TensorListMetadataILi1EEENS1_21BinaryOpScalarFunctorIaLi1ELi1ELi0EEEJNS0_7maximumIaEEaEEEvT_T0_DpT1_ --------------------------
	.section	.nv.info._ZN2at6native57_GLOBAL__N__f3eca4a2_24_ForeachBinaryOpScalar_cu_86b9896c25multi_tensor_apply_kernelINS1_18TensorListMetadataILi1EEENS1_21BinaryOpScalarFunctorIaLi1ELi1ELi0EEEJNS0_7maximumIaEEaEEEvT_T0_DpT1_,"",@"SHT_CUDA_INFO"
	.sectionflags	@""
	.align	4


	//----- nvinfo : EIATTR_CUDA_API_VERSION
	.align		4
        /*0000*/ 	.byte	0x04, 0x37
        /*0002*/ 	.short	(.L_1467 - .L_1466)
.L_1466:
        /*0004*/ 	.word	0x00000082


	//----- nvinfo : EIATTR_KPARAM_INFO
	.align		4
.L_1467:
        /*0008*/ 	.byte	0x04, 0x17
        /*000a*/ 	.short	(.L_1469 - .L_1468)
.L_1468:
        /*000c*/ 	.word	0x00000000
        /*0010*/ 	.short	0x0003
        /*0012*/ 	.short	0x0d2a
        /*0014*/ 	.byte	0x00, 0xf0, 0x05, 0x00


	//----- nvinfo : EIATTR_KPARAM_INFO
	.align		4
.L_1469:
        /*0018*/ 	.byte	0x04, 0x17
        /*001a*/ 	.short	(.L_1471 - .L_1470)
.L_1470:
        /*001c*/ 	.word	0x00000000
        /*0020*/ 	.short	0x0002
        /*0022*/ 	.short	0x0d29
        /*0024*/ 	.byte	0x00, 0xf0, 0x05, 0x00


	//----- nvinfo : EIATTR_KPARAM_INFO
	.align		4
.L_1471:
        /*0028*/ 	.byte	0x04, 0x17
        /*002a*/ 	.short	(.L_1473 - .L_1472)
.L_1472:
        /*002c*/ 	.word	0x00000000
        /*0030*/ 	.short	0x0001
        /*0032*/ 	.short	0x0d28
        /*0034*/ 	.byte	0x00, 0xf0, 0x05, 0x00


	//----- nvinfo : EIATTR_KPARAM_INFO
	.align		4
.L_1473:
        /*0038*/ 	.byte	0x04, 0x17
        /*003a*/ 	.short	(.L_1475 - .L_1474)
.L_1474:
        /*003c*/ 	.word	0x00000000
        /*0040*/ 	.short	0x0000
        /*0042*/ 	.short	0x0000
        /*0044*/ 	.byte	0x00, 0xf0, 0xa1, 0x34


	//----- nvinfo : EIATTR_SPARSE_MMA_MASK
	.align		4
.L_1475:
        /*0048*/ 	.byte	0x03, 0x50
        /*004a*/ 	.short	0x0000


	//----- nvinfo : EIATTR_MAXREG_COUNT
	.align		4
        /*004c*/ 	.byte	0x03, 0x1b
        /*004e*/ 	.short	0x0080


	//----- nvinfo : EIATTR_MERCURY_ISA_VERSION
	.align		4
        /*0050*/ 	.byte	0x03, 0x5f
        /*0052*/ 	.short	0x0101


	//----- nvinfo : EIATTR_VRC_CTA_INIT_COUNT
	.align		4
        /*0054*/ 	.byte	0x02, 0x4a
	.zero		1
	.zero		1


	//----- nvinfo : EIATTR_EXIT_INSTR_OFFSETS
	.align		4
        /*0058*/ 	.byte	0x04, 0x1c
        /*005a*/ 	.short	(.L_1477 - .L_1476)


	//   ....[0]....
.L_1476:
        /*005c*/ 	.word	0x00000150


	//   ....[1]....
        /*0060*/ 	.word	0x00000d00


	//   ....[2]....
        /*0064*/ 	.word	0x00001020


	//   ....[3]....
        /*0068*/ 	.word	0x00001040


	//   ....[4]....
        /*006c*/ 	.word	0x00001090


	//   ....[5]....
        /*0070*/ 	.word	0x000012c0


	//----- nvinfo : EIATTR_MAX_THREADS
	.align		4
.L_1477:
        /*0074*/ 	.byte	0x04, 0x05
        /*0076*/ 	.short	(.L_1479 - .L_1478)
.L_1478:
        /*0078*/ 	.word	0x00000200
        /*007c*/ 	.word	0x00000001
        /*0080*/ 	.word	0x00000001


	//----- nvinfo : EIATTR_CRS_STACK_SIZE
	.align		4
.L_1479:
        /*0084*/ 	.byte	0x04, 0x1e
        /*0086*/ 	.short	(.L_1481 - .L_1480)
.L_1480:
        /*0088*/ 	.word	0x00000000


	//----- nvinfo : EIATTR_CBANK_PARAM_SIZE
	.align		4
.L_1481:
        /*008c*/ 	.byte	0x03, 0x19
        /*008e*/ 	.short	0x0d2b


	//----- nvinfo : EIATTR_PARAM_CBANK
	.align		4
        /*0090*/ 	.byte	0x04, 0x0a
        /*0092*/ 	.short	(.L_1483 - .L_1482)
	.align		4
.L_1482:
        /*0094*/ 	.word	index@(.nv.constant0._ZN2at6native57_GLOBAL__N__f3eca4a2_24_ForeachBinaryOpScalar_cu_86b9896c25multi_tensor_apply_kernelINS1_18TensorListMetadataILi1EEENS1_21BinaryOpScalarFunctorIaLi1ELi1ELi0EEEJNS0_7maximumIaEEaEEEvT_T0_DpT1_)
        /*0098*/ 	.short	0x0380
        /*009a*/ 	.short	0x0d2b


	//----- nvinfo : EIATTR_SW_WAR
	.align		4
.L_1483:
        /*009c*/ 	.byte	0x04, 0x36
        /*009e*/ 	.short	(.L_1485 - .L_1484)
.L_1484:
        /*00a0*/ 	.word	0x00000008
.L_1485:


//--------------------- .nv.info._ZN2at6native57_GLOBAL__N__f3eca4a2_24_ForeachBinaryOpScalar_cu_86b9896c25multi_tensor_apply_kernelINS1_18TensorListMetadataILi1EEENS1_21BinaryOpScalarFunctorIhLi1ELi1ELi0EEEJNS0_7maximumIhEEhEEEvT_T0_DpT1_ --------------------------
	.section	.nv.info._ZN2at6native57_GLOBAL__N__f3eca4a2_24_ForeachBinaryOpScalar_cu_86b9896c25multi_tensor_apply_kernelINS1_18TensorListMetadataILi1EEENS1_21BinaryOpScalarFunctorIhLi1ELi1ELi0EEEJNS0_7maximumIhEEhEEEvT_T0_DpT1_,"",@"SHT_CUDA_INFO"
	.sectionflags	@""
	.align	4


	//----- nvinfo : EIATTR_CUDA_API_VERSION
	.align		4
        /*0000*/ 	.byte	0x04, 0x37
        /*0002*/ 	.short	(.L_1487 - .L_1486)
.L_1486:
        /*0004*/ 	.word	0x00000082


	//----- nvinfo : EIATTR_KPARAM_INFO
	.align		4
.L_1487:
        /*0008*/ 	.byte	0x04, 0x17
        /*000a*/ 	.short	(.L_1489 - .L_1488)
.L_1488:
        /*000c*/ 	.word	0x00000000
        /*0010*/ 	.short	0x0003
        /*0012*/ 	.short	0x0d2a
        /*0014*/ 	.byte	0x00, 0xf0, 0x05, 0x00


	//----- nvinfo : EIATTR_KPARAM_INFO
	.align		4
.L_1489:
        /*0018*/ 	.byte	0x04, 0x17
        /*001a*/ 	.short	(.L_1491 - .L_1490)
.L_1490:
        /*001c*/ 	.word	0x00000000
        /*0020*/ 	.short	0x0002
        /*0022*/ 	.short	0x0d29
        /*0024*/ 	.byte	0x00, 0xf0, 0x05, 0x00


	//----- nvinfo : EIATTR_KPARAM_INFO
	.align		4
.L_1491:
        /*0028*/ 	.byte	0x04, 0x17
        /*002a*/ 	.short	(.L_1493 - .L_1492)
.L_1492:
        /*002c*/ 	.word	0x00000000
        /*0030*/ 	.short	0x0001
        /*0032*/ 	.short	0x0d28
        /*0034*/ 	.byte	0x00, 0xf0, 0x05, 0x00


	//----- nvinfo : EIATTR_KPARAM_INFO
	.align		4
.L_1493:
        /*0038*/ 	.byte	0x04, 0x17
        /*003a*/ 	.short	(.L_1495 - .L_1494)
.L_1494:
        /*003c*/ 	.word	0x00000000
        /*0040*/ 	.short	0x0000
        /*0042*/ 	.short	0x0000
        /*0044*/ 	.byte	0x00, 0xf0, 0xa1, 0x34


	//----- nvinfo : EIATTR_SPARSE_MMA_MASK
	.align		4
.L_1495:
        /*0048*/ 	.byte	0x03, 0x50
        /*004a*/ 	.short	0x0000


	//----- nvinfo : EIATTR_MAXREG_COUNT
	.align		4
        /*004c*/ 	.byte	0x03, 0x1b
        /*004e*/ 	.short	0x0080


	//----- nvinfo : EIATTR_MERCURY_ISA_VERSION
	.align		4
        /*0050*/ 	.byte	0x03, 0x5f
        /*0052*/ 	.short	0x0101


	//----- nvinfo : EIATTR_VRC_CTA_INIT_COUNT
	.align		4
        /*0054*/ 	.byte	0x02, 0x4a
	.zero		1
	.zero		1


	//----- nvinfo : EIATTR_EXIT_INSTR_OFFSETS
	.align		4
        /*0058*/ 	.byte	0x04, 0x1c
        /*005a*/ 	.short	(.L_1497 - .L_1496)


	//   ....[0]....
.L_1496:
        /*005c*/ 	.word	0x00000140


	//   ....[1]....
        /*0060*/ 	.word	0x00000c50


	//   ....[2]....
        /*0064*/ 	.word	0x00000f20


	//   ....[3]....
        /*0068*/ 	.word	0x00000f40


	//   ....[4]....
        /*006c*/ 	.word	0x00000f90


	//   ....[5]....
        /*0070*/ 	.word	0x000011b0


	//----- nvinfo : EIATTR_MAX_THREADS
	.align		4
.L_1497:
        /*0074*/ 	.byte	0x04, 0x05
        /*0076*/ 	.short	(.L_1499 - .L_1498)
.L_1498:
        /*0078*/ 	.word	0x00000200
        /*007c*/ 	.word	0x00000001
        /*0080*/ 	.word	0x00000001


	//----- nvinfo : EIATTR_CRS_STACK_SIZE
	.align		4
.L_1499:
        /*0084*/ 	.byte	0x04, 0x1e
        /*0086*/ 	.short	(.L_1501 - .L_1500)
.L_1500:
        /*0088*/ 	.word	0x00000000


	//----- nvinfo : EIATTR_CBANK_PARAM_SIZE
	.align		4
.L_1501:
        /*008c*/ 	.byte	0x03, 0x19
        /*008e*/ 	.short	0x0d2b


	//----- nvinfo : EIATTR_PARAM_CBANK
	.align		4
        /*0090*/ 	.byte	0x04, 0x0a
        /*0092*/ 	.short	(.L_1503 - .L_1502)
	.align		4
.L_1502:
        /*0094*/ 	.word	index@(.nv.constant0._ZN2at6native57_GLOBAL__N__f3eca4a2_24_ForeachBinaryOpScalar_cu_86b9896c25multi_tensor_apply_kernelINS1_18TensorListMetadataILi1EEENS1_21BinaryOpScalarFunctorIhLi1ELi1ELi0EEEJNS0_7maximumIhEEhEEEvT_T0_DpT1_)
        /*0098*/ 	.short	0x0380
        /*009a*/ 	.short	0x0d2b


	//----- nvinfo : EIATTR_SW_WAR
	.align		4
.L_1503:
        /*009c*/ 	.byte	0x04, 0x36
        /*009e*/ 	.short	(.L_1505 - .L_1504)
.L_1504:
        /*00a0*/ 	.word	0x00000008
.L_1505:


//--------------------- .nv.info._ZN2at6native57_GLOBAL__N__f3eca4a2_24_ForeachBinaryOpScalar_cu_86b9896c25multi_tensor_apply_kernelINS1_18TensorListMetadataILi2EEENS1_21BinaryOpScalarFunctorIN3c108BFloat16ELi2ELi1ELi1EEEJNS0_7minimumIfEEfEEEvT_T0_DpT1_ --------------------------
	.section	.nv.info._ZN2at6native57_GLOBAL__N__f3eca4a2_24_ForeachBinaryOpScalar_cu_86b9896c25multi_tensor_apply_kernelINS1_18TensorListMetadataILi2EEENS1_21BinaryOpScalarFunctorIN3c108BFloat16ELi2ELi1ELi1EEEJNS0_7minimumIfEEfEEEvT_T0_DpT1_,"",@"SHT_CUDA_INFO"
	.sectionflags	@""
	.align	4


	//----- nvinfo : EIATTR_CUDA_API_VERSION
	.align		4
        /*0000*/ 	.byte	0x04, 0x37
        /*0002*/ 	.short	(.L_1507 - .L_1506)
.L_1506:
        /*0004*/ 	.word	0x00000082


	//----- nvinfo : EIATTR_KPARAM_INFO
	.align		4
.L_1507:
        /*0008*/ 	.byte	0x04, 0x17
        /*000a*/ 	.short	(.L_1509 - .L_1508)
.L_1508:
        /*000c*/ 	.word	0x00000000
        /*0010*/ 	.short	0x0003
        /*0012*/ 	.short	0x0c4c
        /*0014*/ 	.byte	0x00, 0xf0, 0x11, 0x00


	//----- nvinfo : EIATTR_KPARAM_INFO
	.align		4
.L_1509:
        /*0018*/ 	.byte	0x04, 0x17
        /*001a*/ 	.short	(.L_1511 - .L_1510)
.L_1510:
        /*001c*/ 	.word	0x00000000
        /*0020*/ 	.short	0x0002
        /*0022*/ 	.short	0x0c49
        /*0024*/ 	.byte	0x00, 0xf0, 0x05, 0x00


	//----- nvinfo : EIATTR_KPARAM_INFO
	.align		4
.L_1511:
        /*0028*/ 	.byte	0x04, 0x17
        /*002a*/ 	.short	(.L_1513 - .L_1512)
.L_1512:
        /*002c*/ 	.word	0x00000000
        /*0030*/ 	.short	0x0001
        /*0032*/ 	.short	0x0c48
        /*0034*/ 	.byte	0x00, 0xf0, 0x05, 0x00


	//----- nvinfo : EIATTR_KPARAM_INFO
	.align		4
.L_1513:
        /*0038*/ 	.byte	0x04, 0x17
        /*003a*/ 	.short	(.L_1515 - .L_1514)
.L_1514:
        /*003c*/ 	.word	0x00000000
        /*0040*/ 	.short	0x0000
        /*0042*/ 	.short	0x0000
        /*0044*/ 	.byte	0x00, 0xf0, 0x21, 0x31


	//----- nvinfo : EIATTR_SPARSE_MMA_MASK
	.align		4
.L_1515:
        /*0048*/ 	.byte	0x03, 0x50
        /*004a*/ 	.short	0x0000


	//----- nvinfo : EIATTR_MAXREG_COUNT
	.align		4
        /*004c*/ 	.byte	0x03, 0x1b
        /*004e*/ 	.short	0x0080


	//----- nvinfo : EIATTR_MERCURY_ISA_VERSION
	.align		4
        /*0050*/ 	.byte	0x03, 0x5f
        /*0052*/ 	.short	0x0101


	//----- nvinfo : EIATTR_VRC_CTA_INIT_COUNT
	.align		4
        /*0054*/ 	.byte	0x02, 0x4a
	.zero		1
	.zero		1


	//----- nvinfo : EIATTR_EXIT_INSTR_OFFSETS
	.align		4
        /*0058*/ 	.byte	0x04, 0x1c
        /*005a*/ 	.short	(.L_1517 - .L_1516)


	//   ....[0]....
.L_1516:
        /*005c*/ 	.word	0x00000170


	//   ....[1]....
        /*0060*/ 	.word	0x00000c40


	//   ....[2]....
        /*0064*/ 	.word	0x00001010


	//   ....[3]....
        /*0068*/ 	.word	0x00001060


	//   ....[4]....
        /*006c*/ 	.word	0x000010b0


	//   ....[5]....
        /*0070*/ 	.word	0x00001340


	//----- nvinfo : EIATTR_MAX_THREADS
	.align		4
.L_1517:
        /*0074*/ 	.byte	0x04, 0x05
        /*0076*/ 	.short	(.L_1519 - .L_1518)
.L_1518:
        /*0078*/ 	.word	0x00000200
        /*007c*/ 	.word	0x00000001
        /*0080*/ 	.word	0x00000001


	//----- nvinfo : EIATTR_CRS_STACK_SIZE
	.align		4
.L_1519:
        /*0084*/ 	.byte	0x04, 0x1e
        /*0086*/ 	.short	(.L_1521 - .L_1520)
.L_1520:
        /*0088*/ 	.word	0x00000000


	//----- nvinfo : EIATTR_CBANK_PARAM_SIZE
	.align		4
.L_1521:
        /*008c*/ 	.byte	0x03, 0x19
        /*008e*/ 	.short	0x0c50


	//----- nvinfo : EIATTR_PARAM_CBANK
	.align		4
        /*0090*/ 	.byte	0x04, 0x0a
        /*0092*/ 	.short	(.L_1523 - .L_1522)
	.align		4
.L_1522:
        /*0094*/ 	.word	index@(.nv.constant0._ZN2at6native57_GLOBAL__N__f3eca4a2_24_ForeachBinaryOpScalar_cu_86b9896c25multi_tensor_apply_kernelINS1_18TensorListMetadataILi2EEENS1_21BinaryOpScalarFunctorIN3c108BFloat16ELi2ELi1ELi1EEEJNS0_7minimumIfEEfEEEvT_T0_DpT1_)
        /*0098*/ 	.short	0x0380
        /*009a*/ 	.short	0x0c50


	//----- nvinfo : EIATTR_SW_WAR
	.align		4
.L_1523:
        /*009c*/ 	.byte	0x04, 0x36
        /*009e*/ 	.short	(.L_1525 - .L_1524)
.L_1524:
        /*00a0*/ 	.word	0x00000008
.L_1525:


//--------------------- .nv.info._ZN2at6native57_GLOBAL__N__f3eca4a2_24_ForeachBinaryOpScalar_cu_86b9896c25multi_tensor_apply_kernelINS1_18TensorListMetadataILi2EEENS1_21BinaryOpScalarFunctorIN3c104HalfELi2ELi1ELi1EEEJNS0_7minimumIfEEfEEEvT_T0_DpT1_ --------------------------
	.section	.nv.info._ZN2at6native57_GLOBAL__N__f3eca4a2_24_ForeachBinaryOpScalar_cu_86b9896c25multi_tensor_apply_kernelINS1_18TensorListMetadataILi2EEENS1_21BinaryOpScalarFunctorIN3c104HalfELi2ELi1ELi1EEEJNS0_7minimumIfEEfEEEvT_T0_DpT1_,"",@"SHT_CUDA_INFO"
	.sectionflags	@""
	.align	4


	//----- nvinfo : EIATTR_CUDA_API_VERSION
	.align		4
        /*0000*/ 	.byte	0x04, 0x37
        /*0002*/ 	.short	(.L_1527 - .L_1526)
.L_1526:
        /*0004*/ 	.word	0x00000082


	//----- nvinfo : EIATTR_KPARAM_INFO
	.align		4
.L_1527:
        /*0008*/ 	.byte	0x04, 0x17
        /*000a*/ 	.short	(.L_1529 - .L_1528)
.L_1528:
        /*000c*/ 	.word	0x00000000
        /*0010*/ 	.short	0x0003
        /*0012*/ 	.short	0x0c4c
        /*0014*/ 	.byte	0x00, 0xf0, 0x11, 0x00


	//----- nvinfo : EIATTR_KPARAM_INFO
	.align		4
.L_1529:
        /*0018*/ 	.byte	0x04, 0x17
        /*001a*/ 	.short	(.L_1531 - .L_1530)
.L_1530:
        /*001c*/ 	.word	0x00000000
        /*0020*/ 	.short	0x0002
        /*0022*/ 	.short	0x0c49
        /*0024*/ 	.byte	0x00, 0xf0, 0x05, 0x00


	//----- nvinfo : EIATTR_KPARAM_INFO
	.align		4
.L_1531:
        /*0028*/ 	.byte	0x04, 0x17
        /*002a*/ 	.short	(.L_1533 - .L_1532)
.L_1532:
        /*002c*/ 	.word	0x00000000
        /*0030*/ 	.short	0x0001
        /*0032*/ 	.short	0x0c48
        /*0034*/ 	.byte	0x00, 0xf0, 0x05, 0x00


	//----- nvinfo : EIATTR_KPARAM_INFO
	.align		4
.L_1533:
        /*0038*/ 	.byte	0x04, 0x17
        /*003a*/ 	.short	(.L_1535 - .L_1534)
.L_1534:
        /*003c*/ 	.word	0x00000000
        /*0040*/ 	.short	0x0000
        /*0042*/ 	.short	0x0000
        /*0044*/ 	.byte	0x00, 0xf0, 0x21, 0x31


	//----- nvinfo : EIATTR_SPARSE_MMA_MASK
	.align		4
.L_1535:
        /*0048*/ 	.byte	0x03, 0x50
        /*004a*/ 	.short	0x0000


	//----- nvinfo : EIATTR_MAXREG_COUNT
	.align		4
        /*004c*/ 	.byte	0x03, 0x1b
        /*004e*/ 	.short	0x0080


	//----- nvinfo : EIATTR_MERCURY_ISA_VERSION
	.align		4
        /*0050*/ 	.byte	0x03, 0x5f
        /*0052*/ 	.short	0x0101


	//----- nvinfo : EIATTR_VRC_CTA_INIT_COUNT
	.align		4
        /*0054*/ 	.byte	0x02, 0x4a
	.zero		1
	.zero		1


	//----- nvinfo : EIATTR_EXIT_INSTR_OFFSETS
	.align		4
        /*0058*/ 	.byte	0x04, 0x1c
        /*005a*/ 	.short	(.L_1537 - .L_1536)


	//   ....[0]....
.L_1536:
        /*005c*/ 	.word	0x00000170


	//   ....[1]....
        /*0060*/ 	.word	0x00000c30


	//   ....[2]....
        /*0064*/ 	.word	0x00001000


	//   ....[3]....
        /*0068*/ 	.word	0x00001050


	//   ....[4]....
        /*006c*/ 	.word	0x000010a0


	//   ....[5]....
        /*0070*/ 	.word	0x00001310


	//----- nvinfo : EIATTR_MAX_THREADS
	.align		4
.L_1537:
        /*0074*/ 	.byte	0x04, 0x05
        /*0076*/ 	.short	(.L_1539 - .L_1538)
.L_1538:
        /*0078*/ 	.word	0x00000200
        /*007c*/ 	.word	0x00000001
        /*0080*/ 	.word	0x00000001


	//----- nvinfo : EIATTR_CRS_STACK_SIZE
	.align		4
.L_1539:
        /*0084*/ 	.byte	0x04, 0x1e
        /*0086*/ 	.short	(.L_1541 - .L_1540)
.L_1540:
        /*0088*/ 	.word	0x00000000


	//----- nvinfo : EIATTR_CBANK_PARAM_SIZE
	.align		4
.L_1541:
        /*008c*/ 	.byte	0x03, 0x19
        /*008e*/ 	.short	0x0c50


	//----- nvinfo : EIATTR_PARAM_CBANK
	.align		4
        /*0090*/ 	.byte	0x04, 0x0a
        /*0092*/ 	.short	(.L_1543 - .L_1542)
	.align		4
.L_1542:
        /*0094*/ 	.word	index@(.nv.constant0._ZN2at6native57_GLOBAL__N__f3eca4a2_24_ForeachBinaryOpScalar_cu_86b9896c25multi_tensor_apply_kernelINS1_18TensorListMetadataILi2EEENS1_21BinaryOpScalarFunctorIN3c104HalfELi2ELi1ELi1EEEJNS0_7minimumIfEEfEEEvT_T0_DpT1_)
        /*0098*/ 	.short	0x0380
        /*009a*/ 	.short	0x0c50


	//----- nvinfo : EIATTR_SW_WAR
	.align		4
.L_1543:
        /*009c*/ 	.byte	0x04, 0x36
        /*009e*/ 	.short	(.L_1545 - .L_1544)
.L_1544:
        /*00a0*/ 	.word	0x00000008
.L_1545:


//--------------------- .nv.info._ZN2at6native57_GLOBAL__N__f3eca4a2_24_ForeachBinaryOpScalar_cu_86b9896c25multi_tensor_apply_kernelINS1_18TensorListMetadataILi2EEENS1_21BinaryOpScalarFunctorIfLi2ELi1ELi1EEEJNS0_7minimumIfEEfEEEvT_T0_DpT1_ --------------------------
	.section	.nv.info._ZN2at6native57_GLOBAL__N__f3eca4a2_24_ForeachBinaryOpScalar_cu_86b9896c25multi_tensor_apply_kernelINS1_18TensorListMetadataILi2EEENS1_21BinaryOpScalarFunctorIfLi2ELi1ELi1EEEJNS0_7minimumIfEEfEEEvT_T0_DpT1_,"",@"SHT_CUDA_INFO"
	.sectionflags	@""
	.align	4


	//----- nvinfo : EIATTR_CUDA_API_VERSION
	.align		4
        /*0000*/ 	.byte	0x04, 0x37
        /*0002*/ 	.short	(.L_1547 - .L_1546)
.L_1546:
        /*0004*/ 	.word	0x00000082


	//----- nvinfo : EIATTR_KPARAM_INFO
	.align		4
.L_1547:
        /*0008*/ 	.byte	0x04, 0x17
        /*000a*/ 	.short	(.L_1549 - .L_1548)
.L_1548:
        /*000c*/ 	.word	0x00000000
        /*0010*/ 	.short	0x0003
        /*0012*/ 	.short	0x0c4c
        /*0014*/ 	.byte	0x00, 0xf0, 0x11, 0x00


	//----- nvinfo : EIATTR_KPARAM_INFO
	.align		4
.L_1549:
        /*0018*/ 	.byte	0x04, 0x17
        /*001a*/ 	.short	(.L_1551 - .L_1550)
.L_1550:
        /*001c*/ 	.word	0x00000000
        /*0020*/ 	.short	0x0002
        /*0022*/ 	.short	0x0c49
        /*0024*/ 	.byte	0x00, 0xf0, 0x05, 0x00


	//----- nvinfo : EIATTR_KPARAM_INFO
	.align		4
.L_1551:
        /*0028*/ 	.byte	0x04, 0x17
        /*002a*/ 	.short	(.L_1553 - .L_1552)
.L_1552:
        /*002c*/ 	.word	0x00000000
        /*0030*/ 	.short	0x0001
        /*0032*/ 	.short	0x0c48
        /*0034*/ 	.byte	0x00, 0xf0, 0x05, 0x00


	//----- nvinfo : EIATTR_KPARAM_INFO
	.align		4
.L_1553:
        /*0038*/ 	.byte	0x04, 0x17
        /*003a*/ 	.short	(.L_1555 - .L_1554)
.L_1554:
        /*003c*/ 	.word	0x00000000
        /*0040*/ 	.short	0x0000
        /*0042*/ 	.short	0x0000
        /*0044*/ 	.byte	0x00, 0xf0, 0x21, 0x31


	//----- nvinfo : EIATTR_SPARSE_MMA_MASK
	.align		4
.L_1555:
        /*0048*/ 	.byte	0x03, 0x50
        /*004a*/ 	.short	0x0000


	//----- nvinfo : EIATTR_MAXREG_COUNT
	.align		4
        /*004c*/ 	.byte	0x03, 0x1b
        /*004e*/ 	.short	0x0080


	//----- nvinfo : EIATTR_MERCURY_ISA_VERSION
	.align		4
        /*0050*/ 	.byte	0x03, 0x5f
        /*0052*/ 	.short	0x0101


	//----- nvinfo : EIATTR_VRC_CTA_INIT_COUNT
	.align		4
        /*0054*/ 	.byte	0x02, 0x4a
	.zero		1
	.zero		1


	//----- nvinfo : EIATTR_EXIT_INSTR_OFFSETS
	.align		4
        /*0058*/ 	.byte	0x04, 0x1c
        /*005a*/ 	.short	(.L_1557 - .L_1556)


	//   ....[0]....
.L_1556:
        /*005c*/ 	.word	0x00000170


	//   ....[1]....
        /*0060*/ 	.word	0x00000c80


	//   ....[2]....
        /*0064*/ 	.word	0x00000ff0


	//   ....[3]....
        /*0068*/ 	.word	0x00001030


	//   ....[4]....
        /*006c*/ 	.word	0x00001080


	//   ....[5]....
        /*0070*/ 	.word	0x00001290


	//----- nvinfo : EIATTR_MAX_THREADS
	.align		4
.L_1557:
        /*0074*/ 	.byte	0x04, 0x05
        /*0076*/ 	.short	(.L_1559 - .L_1558)
.L_1558:
        /*0078*/ 	.word	0x00000200
        /*007c*/ 	.word	0x00000001
        /*0080*/ 	.word	0x00000001


	//----- nvinfo : EIATTR_CRS_STACK_SIZE
	.align		4
.L_1559:
        /*0084*/ 	.byte	0x04, 0x1e
        /*0086*/ 	.short	(.L_1561 - .L_1560)
.L_1560:
        /*0088*/ 	.word	0x00000000


	//----- nvinfo : EIATTR_CBANK_PARAM_SIZE
	.align		4
.L_1561:
        /*008c*/ 	.byte	0x03, 0x19
        /*008e*/ 	.short	0x0c50


	//----- nvinfo : EIATTR_PARAM_CBANK
	.align		4
        /*0090*/ 	.byte	0x04, 0x0a
        /*0092*/ 	.short	(.L_1563 - .L_1562)
	.align		4
.L_1562:
        /*0094*/ 	.word	index@(.nv.constant0._ZN2at6native57_GLOBAL__N__f3eca4a2_24_ForeachBinaryOpScalar_cu_86b9896c25multi_tensor_apply_kernelINS1_18TensorListMetadataILi2EEENS1_21BinaryOpScalarFunctorIfLi2ELi1ELi1EEEJNS0_7minimumIfEEfEEEvT_T0_DpT1_)
        /*0098*/ 	.short	0x0380
        /*009a*/ 	.short	0x0c50


	//----- nvinfo : EIATTR_SW_WAR
	.align		4
.L_1563:
        /*009c*/ 	.byte	0x04, 0x36
        /*009e*/ 	.short	(.L_1565 - .L_1564)
.L_1564:
        /*00a0*/ 	.word	0x00000008
.L_1565:


//--------------------- .nv.info._ZN2at6native57_GLOBAL__N__f3eca4a2_24_ForeachBinaryOpScalar_cu_86b9896c25multi_tensor_apply_kernelINS1_18TensorListMetadataILi2EEENS1_21BinaryOpScalarFunctorIdLi2ELi1ELi1EEEJNS0_7minimumIdEEdEEEvT_T0_DpT1_ --------------------------
	.section	.nv.info._ZN2at6native57_GLOBAL__N__f3eca4a2_24_ForeachBinaryOpScalar_cu_86b9896c25multi_tensor_apply_kernelINS1_18TensorListMetadataILi2EEENS1_21BinaryOpScalarFunctorIdLi2ELi1ELi1EEEJNS0_7minimumIdEEdEEEvT_T0_DpT1_,"",@"SHT_CUDA_INFO"
	.sectionflags	@""
	.align	4


	//----- nvinfo : EIATTR_CUDA_API_VERSION
	.align		4
        /*0000*/ 	.byte	0x04, 0x37
        /*0002*/ 	.short	(.L_1567 - .L_1566)
.L_1566:
        /*0004*/ 	.word	0x00000082


	//----- nvinfo : EIATTR_KPARAM_INFO
	.align		4
.L_1567:
        /*0008*/ 	.byte	0x04, 0x17
        /*000a*/ 	.short	(.L_1569 - .L_1568)
.L_1568:
        /*000c*/ 	.word	0x00000000
        /*0010*/ 	.short	0x0003
        /*0012*/ 	.short	0x0c50
        /*0014*/ 	.byte	0x00, 0xf0, 0x21, 0x00


	//----- nvinfo : EIATTR_KPARAM_INFO
	.align		4
.L_1569:
        /*0018*/ 	.byte	0x04, 0x17
        /*001a*/ 	.short	(.L_1571 - .L_1570)
.L_1570:
        /*001c*/ 	.word	0x00000000
        /*0020*/ 	.short	0x0002
        /*0022*/ 	.short	0x0c49
        /*0024*/ 	.byte	0x00, 0xf0, 0x05, 0x00


	//----- nvinfo : EIATTR_KPARAM_INFO
	.align		4
.L_1571:
        /*0028*/ 	.byte	0x04, 0x17
        /*002a*/ 	.short	(.L_1573 - .L_1572)
.L_1572:
        /*002c*/ 	.word	0x00000000
        /*0030*/ 	.short	0x0001
        /*0032*/ 	.short	0x0c48
        /*0034*/ 	.byte	0x00, 0xf0, 0x05, 0x00


	//----- nvinfo : EIATTR_KPARAM_INFO
	.align		4
.L_1573:
        /*0038*/ 	.byte	0x04, 0x17
        /*003a*/ 	.short	(.L_1575 - .L_1574)
.L_1574:
        /*003c*/ 	.word	0x00000000
        /*0040*/ 	.short	0x0000
        /*0042*/ 	.short	0x0000
        /*0044*/ 	.byte	0x00, 0xf0, 0x21, 0x31


	//----- nvinfo : EIATTR_SPARSE_MMA_MASK
	.align		4
.L_1575:
        /*0048*/ 	.byte	0x03, 0x50
        /*004a*/ 	.short	0x0000


	//----- nvinfo : EIATTR_MAXREG_COUNT
	.align		4
        /*004c*/ 	.byte	0x03, 0x1b
        /*004e*/ 	.short	0x0080


	//----- nvinfo : EIATTR_MERCURY_ISA_VERSION
	.align		4
        /*0050*/ 	.byte	0x03, 0x5f
        /*0052*/ 	.short	0x0101


	//----- nvinfo : EIATTR_VRC_CTA_INIT_COUNT
	.align		4
        /*0054*/ 	.byte	0x02, 0x4a
	.zero		1
	.zero		1


	//----- nvinfo : EIATTR_EXIT_INSTR_OFFSETS
	.align		4
        /*0058*/ 	.byte	0x04, 0x1c
        /*005a*/ 	.short	(.L_1577 - .L_1576)


	//   ....[0]....
.L_1576:
        /*005c*/ 	.word	0x00000170


	//   ....[1]....
        /*0060*/ 	.word	0x00000f90


	//   ....[2]....
        /*0064*/ 	.word	0x000014f0


	//   ....[3]....
        /*0068*/ 	.word	0x00001550


	//   ....[4]....
        /*006c*/ 	.word	0x000015a0


	//   ....[5]....
        /*0070*/ 	.word	0x00001a20


	//----- nvinfo : EIATTR_MAX_THREADS
	.align		4
.L_1577:
        /*0074*/ 	.byte	0x04, 0x05
        /*0076*/ 	.short	(.L_1579 - .L_1578)
.L_1578:
        /*0078*/ 	.word	0x00000200
        /*007c*/ 	.word	0x00000001
        /*0080*/ 	.word	0x00000001


	//----- nvinfo : EIATTR_CRS_STACK_SIZE
	.align		4
.L_1579:
        /*0084*/ 	.byte	0x04, 0x1e
        /*0086*/ 	.short	(.L_1581 - .L_1580)
.L_1580:
        /*0088*/ 	.word	0x00000000


	//----- nvinfo : EIATTR_CBANK_PARAM_SIZE
	.align		4
.L_1581:
        /*008c*/ 	.byte	0x03, 0x19
        /*008e*/ 	.short	0x0c58


	//----- nvinfo : EIATTR_PARAM_CBANK
	.align		4
        /*0090*/ 	.byte	0x04, 0x0a
        /*0092*/ 	.short	(.L_1583 - .L_1582)
	.align		4
.L_1582:
        /*0094*/ 	.word	index@(.nv.constant0._ZN2at6native57_GLOBAL__N__f3eca4a2_24_ForeachBinaryOpScalar_cu_86b9896c25multi_tensor_apply_kernelINS1_18TensorListMetadataILi2EEENS1_21BinaryOpScalarFunctorIdLi2ELi1ELi1EEEJNS0_7minimumIdEEdEEEvT_T0_DpT1_)
        /*0098*/ 	.short	0x0380
        /*009a*/ 	.short	0x0c58


	//----- nvinfo : EIATTR_SW_WAR
	.align		4
.L_1583:
        /*009c*/ 	.byte	0x04, 0x36
        /*009e*/ 	.short	(.L_1585 - .L_1584)
.L_1584:
        /*00a0*/ 	.word	0x00000008
.L_1585:


//--------------------- .nv.info._ZN2at6native57_GLOBAL__N__f3eca4a2_24_ForeachBinaryOpScalar_cu_86b9896c25multi_tensor_apply_kernelINS1_18TensorListMetadataILi2EEENS1_21BinaryOpScalarFunctorIsLi2ELi1ELi1EEEJNS0_7minimumIsEEsEEEvT_T0_DpT1_ --------------------------
	.section	.nv.info._ZN2at6native57_GLOBAL__N__f3eca4a2_24_ForeachBinaryOpScalar_cu_86b9896c25multi_tensor_apply_kernelINS1_18TensorListMetadataILi2EEENS1_21BinaryOpScalarFunctorIsLi2ELi1ELi1EEEJNS0_7minimumIsEEsEEEvT_T0_DpT1_,"",@"SHT_CUDA_INFO"
	.sectionflags	@""
	.align	4


	//----- nvinfo : EIATTR_CUDA_API_VERSION
	.align		4
        /*0000*/ 	.byte	0x04, 0x37
        /*0002*/ 	.short	(.L_1587 - .L_1586)
.L_1586:
        /*0004*/ 	.word	0x00000082


	//----- nvinfo : EIATTR_KPARAM_INFO
	.align		4
.L_1587:
        /*0008*/ 	.byte	0x04, 0x17
        /*000a*/ 	.short	(.L_1589 - .L_1588)
.L_1588:
        /*000c*/ 	.word	0x00000000
        /*0010*/ 	.short	0x0003
        /*0012*/ 	.short	0x0c4a
        /*0014*/ 	.byte	0x00, 0xf0, 0x09, 0x00


	//----- nvinfo : EIATTR_KPARAM_INFO
	.align		4
.L_1589:
        /*0018*/ 	.byte	0x04, 0x17
        /*001a*/ 	.short	(.L_1591 - .L_1590)
.L_1590:
        /*001c*/ 	.word	0x00000000
        /*0020*/ 	.short	0x0002
        /*0022*/ 	.short	0x0c49
        /*0024*/ 	.byte	0x00, 0xf0, 0x05, 0x00


	//----- nvinfo : EIATTR_KPARAM_INFO
	.align		4
.L_1591:
        /*0028*/ 	.byte	0x04, 0x17
        /*002a*/ 	.short	(.L_1593 - .L_1592)
.L_1592:
        /*002c*/ 	.word	0x00000000
        /*0030*/ 	.short	0x0001
        /*0032*/ 	.short	0x0c48
        /*0034*/ 	.byte	0x00, 0xf0, 0x05, 0x00


	//----- nvinfo : EIATTR_KPARAM_INFO
	.align		4
.L_1593:
        /*0038*/ 	.byte	0x04, 0x17
        /*003a*/ 	.short	(.L_1595 - .L_1594)
.L_1594:
        /*003c*/ 	.word	0x00000000
        /*0040*/ 	.short	0x0000
        /*0042*/ 	.short	0x0000
        /*0044*/ 	.byte	0x00, 0xf0, 0x21, 0x31


	//----- nvinfo : EIATTR_SPARSE_MMA_MASK
	.align		4
.L_1595:
        /*0048*/ 	.byte	0x03, 0x50
        /*004a*/ 	.short	0x0000


	//----- nvinfo : EIATTR_MAXREG_COUNT
	.align		4
        /*004c*/ 	.byte	0x03, 0x1b
        /*004e*/ 	.short	0x0080


	//----- nvinfo : EIATTR_MERCURY_ISA_VERSION
	.align		4
        /*0050*/ 	.byte	0x03, 0x5f
        /*0052*/ 	.short	0x0101


	//----- nvinfo : EIATTR_VRC_CTA_INIT_COUNT
	.align		4
        /*0054*/ 	.byte	0x02, 0x4a
	.zero		1
	.zero		1


	//----- nvinfo : EIATTR_EXIT_INSTR_OFFSETS
	.align		4
        /*0058*/ 	.byte	0x04, 0x1c
        /*005a*/ 	.short	(.L_1597 - .L_1596)


	//   ....[0]....
.L_1596:
        /*005c*/ 	.word	0x00000170


	//   ....[1]....
        /*0060*/ 	.word	0x00000a80


	//   ....[2]....
        /*0064*/ 	.word	0x00000d70


	//   ....[3]....
        /*0068*/ 	.word	0x00000db0


	//   ....[4]....
        /*006c*/ 	.word	0x00000e00


	//   ....[5]....
        /*0070*/ 	.word	0x00000fe0


	//----- nvinfo : EIATTR_MAX_THREADS
	.align		4
.L_1597:
        /*0074*/ 	.byte	0x04, 0x05
        /*0076*/ 	.short	(.L_1599 - .L_1598)
.L_1598:
        /*0078*/ 	.word	0x00000200
        /*007c*/ 	.word	0x00000001
        /*0080*/ 	.word	0x00000001


	//----- nvinfo : EIATTR_CRS_STACK_SIZE
	.align		4
.L_1599:
        /*0084*/ 	.byte	0x04, 0x1e
        /*0086*/ 	.short	(.L_1601 - .L_1600)
.L_1600:
        /*0088*/ 	.word	0x00000000


	//----- nvinfo : EIATTR_CBANK_PARAM_SIZE
	.align		4
.L_1601:
        /*008c*/ 	.byte	0x03, 0x19
        /*008e*/ 	.short	0x0c4c


	//----- nvinfo : EIATTR_PARAM_CBANK
	.align		4
        /*0090*/ 	.byte	0x04, 0x0a
        /*0092*/ 	.short	(.L_1603 - .L_1602)
	.align		4
.L_1602:
        /*0094*/ 	.word	index@(.nv.constant0._ZN2at6native57_GLOBAL__N__f3eca4a2_24_ForeachBinaryOpScalar_cu_86b9896c25multi_tensor_apply_kernelINS1_18TensorListMetadataILi2EEENS1_21BinaryOpScalarFunctorIsLi2ELi1ELi1EEEJNS0_7minimumIsEEsEEEvT_T0_DpT1_)
        /*0098*/ 	.short	0x0380
        /*009a*/ 	.short	0x0c4c


	//----- nvinfo : EIATTR_SW_WAR
	.align		4
.L_1603:
        /*009c*/ 	.byte	0x04, 0x36
        /*009e*/ 	.short	(.L_1605 - .L_1604)
.L_1604:
        /*00a0*/ 	.word	0x00000008
.L_1605:


//--------------------- .nv.info._ZN2at6native57_GLOBAL__N__f3eca4a2_24_ForeachBinaryOpScalar_cu_86b9896c25multi_tensor_apply_kernelINS1_18TensorListMetadataILi2EEENS1_21BinaryOpScalarFunctorIlLi2ELi1ELi1EEEJNS0_7minimumIlEElEEEvT_T0_DpT1_ --------------------------
	.section	.nv.info._ZN2at6native57_GLOBAL__N__f3eca4a2_24_ForeachBinaryOpScalar_cu_86b9896c25multi_tensor_apply_kernelINS1_18TensorListMetadataILi2EEENS1_21BinaryOpScalarFunctorIlLi2ELi1ELi1EEEJNS0_7minimumIlEElEEEvT_T0_DpT1_,"",@"SHT_CUDA_INFO"
	.sectionflags	@""
	.align	4


	//----- nvinfo : EIATTR_CUDA_API_VERSION
	.align		4
        /*0000*/ 	.byte	0x04, 0x37
        /*0002*/ 	.short	(.L_1607 - .L_1606)
.L_1606:
        /*0004*/ 	.word	0x00000082


	//----- nvinfo : EIATTR_KPARAM_INFO
	.align		4
.L_1607:
        /*0008*/ 	.byte	0x04, 0x17
        /*000a*/ 	.short	(.L_1609 - .L_1608)
.L_1608:
        /*000c*/ 	.word	0x00000000
        /*0010*/ 	.short	0x0003
        /*0012*/ 	.short	0x0c50
        /*0014*/ 	.byte	0x00, 0xf0, 0x21, 0x00


	//----- nvinfo : EIATTR_KPARAM_INFO
	.align		4
.L_1609:
        /*0018*/ 	.byte	0x04, 0x17
        /*001a*/ 	.short	(.L_1611 - .L_1610)
.L_1610:
        /*001c*/ 	.word	0x00000000
        /*0020*/ 	.short	0x0002
        /*0022*/ 	.short	0x0c49
        /*0024*/ 	.byte	0x00, 0xf0, 0x05, 0x00


	//----- nvinfo : EIATTR_KPARAM_INFO
	.align		4
.L_1611:
        /*0028*/ 	.byte	0x04, 0x17
        /*002a*/ 	.short	(.L_1613 - .L_1612)
.L_1612:
        /*002c*/ 	.word	0x00000000
        /*0030*/ 	.short	0x0001
        /*0032*/ 	.short	0x0c48
        /*0034*/ 	.byte	0x00, 0xf0, 0x05, 0x00


	//----- nvinfo : EIATTR_KPARAM_INFO
	.align		4
.L_1613:
        /*0038*/ 	.byte	0x04, 0x17
        /*003a*/ 	.short	(.L_1615 - .L_1614)
.L_1614:
        /*003c*/ 	.word	0x00000000
        /*0040*/ 	.short	0x0000
        /*0042*/ 	.short	0x0000
        /*0044*/ 	.byte	0x00, 0xf0, 0x21, 0x31


	//----- nvinfo : EIATTR_SPARSE_MMA_MASK
	.align		4
.L_1615:
        /*0048*/ 	.byte	0x03, 0x50
        /*004a*/ 	.short	0x0000


	//----- nvinfo : EIATTR_MAXREG_COUNT
	.align		4
        /*004c*/ 	.byte	0x03, 0x1b
        /*004e*/ 	.short	0x0080


	//----- nvinfo : EIATTR_MERCURY_ISA_VERSION
	.align		4
        /*0050*/ 	.byte	0x03, 0x5f
        /*0052*/ 	.short	0x0101


	//----- nvinfo : EIATTR_VRC_CTA_INIT_COUNT
	.align		4
        /*0054*/ 	.byte	0x02, 0x4a
	.zero		1
	.zero		1


	//----- nvinfo : EIATTR_EXIT_INSTR_OFFSETS
	.align		4
        /*0058*/ 	.byte	0x04, 0x1c
        /*005a*/ 	.short	(.L_1617 - .L_1616)


	//   ....[0]....
.L_1616:
        /*005c*/ 	.word	0x00000160


	//   ....[1]....
        /*0060*/ 	.word	0x00000d30


	//   ....[2]....
        /*0064*/ 	.word	0x000010e0


	//   ....[3]....
        /*0068*/ 	.word	0x00001120


	//   ....[4]....
        /*006c*/ 	.word	0x00001170


	//   ....[5]....
        /*0070*/ 	.word	0x000013c0


	//----- nvinfo : EIATTR_MAX_THREADS
	.align		4
.L_1617:
        /*0074*/ 	.byte	0x04, 0x05
        /*0076*/ 	.short	(.L_1619 - .L_1618)
.L_1618:
        /*0078*/ 	.word	0x00000200
        /*007c*/ 	.word	0x00000001
        /*0080*/ 	.word	0x00000001


	//----- nvinfo : EIATTR_CRS_STACK_SIZE
	.align		4
.L_1619:
        /*0084*/ 	.byte	0x04, 0x1e
        /*0086*/ 	.short	(.L_1621 - .L_1620)
.L_1620:
        /*0088*/ 	.word	0x00000000


	//----- nvinfo : EIATTR_CBANK_PARAM_SIZE
	.align		4
.L_1621:
        /*008c*/ 	.byte	0x03, 0x19
        /*008e*/ 	.short	0x0c58


	//----- nvinfo : EIATTR_PARAM_CBANK
	.align		4
        /*0090*/ 	.byte	0x04, 0x0a
        /*0092*/ 	.short	(.L_1623 - .L_1622)
	.align		4
.L_1622:
        /*0094*/ 	.word	index@(.nv.constant0._ZN2at6native57_GLOBAL__N__f3eca4a2_24_ForeachBinaryOpScalar_cu_86b9896c25multi_tensor_apply_kernelINS1_18TensorListMetadataILi2EEENS1_21BinaryOpScalarFunctorIlLi2ELi1ELi1EEEJNS0_7minimumIlEElEEEvT_T0_DpT1_)
        /*0098*/ 	.short	0x0380
        /*009a*/ 	.short	0x0c58


	//----- nvinfo : EIATTR_SW_WAR
	.align		4
.L_1623:
        /*009c*/ 	.byte	0x04, 0x36
        /*009e*/ 	.short	(.L_1625 - .L_1624)
.L_1624:
        /*00a0*/ 	.word	0x00000008
.L_1625:


//--------------------- .nv.info._ZN2at6native57_GLOBAL__N__f3eca4a2_24_ForeachBinaryOpScalar_cu_86b9896c25multi_tensor_apply_kernelINS1_18TensorListMetadataILi2EEENS1_21BinaryOpScalarFunctorIiLi2ELi1ELi1EEEJNS0_7minimumIiEEiEEEvT_T0_DpT1_ --------------------------
	.section	.nv.info._ZN2at6native57_GLOBAL__N__f3eca4a2_24_ForeachBinaryOpScalar_cu_86b9896c25multi_tensor_apply_kernelINS1_18TensorListMetadataILi2EEENS1_21BinaryOpScalarFunctorIiLi2ELi1ELi1EEEJNS0_7minimumIiEEiEEEvT_T0_DpT1_,"",@"SHT_CUDA_INFO"
	.sectionflags	@""
	.align	4


	//----- nvinfo : EIATTR_CUDA_API_VERSION
	.align		4
        /*0000*/ 	.byte	0x04, 0x37
        /*0002*/ 	.short	(.L_1627 - .L_1626)
.L_1626:
        /*0004*/ 	.word	0x00000082


	//----- nvinfo : EIATTR_KPARAM_INFO
	.align		4
.L_1627:
        /*0008*/ 	.byte	0x04, 0x17
        /*000a*/ 	.short	(.L_1629 - .L_1628)
.L_1628:
        /*000c*/ 	.word	0x00000000
        /*0010*/ 	.short	0x0003
        /*0012*/ 	.short	0x0c4c
        /*0014*/ 	.byte	0x00, 0xf0, 0x11, 0x00


	//----- nvinfo : EIATTR_KPARAM_INFO
	.align		4
.L_1629:
        /*0018*/ 	.byte	0x04, 0x17
        /*001a*/ 	.short	(.L_1631 - .L_1630)
.L_1630:
        /*001c*/ 	.word	0x00000000
        /*0020*/ 	.short	0x0002
        /*0022*/ 	.short	0x0c49
        /*0024*/ 	.byte	0x00, 0xf0, 0x05, 0x00


	//----- nvinfo : EIATTR_KPARAM_INFO
	.align		4
.L_1631:
        /*0028*/ 	.byte	0x04, 0x17
        /*002a*/ 	.short	(.L_1633 - .L_1632)
.L_1632:
        /*002c*/ 	.word	0x00000000
        /*0030*/ 	.short	0x0001
        /*0032*/ 	.short	0x0c48
        /*0034*/ 	.byte	0x00, 0xf0, 0x05, 0x00


	//----- nvinfo : EIATTR_KPARAM_INFO
	.align		4
.L_1633:
        /*0038*/ 	.byte	0x04, 0x17
        /*003a*/ 	.short	(.L_1635 - .L_1634)
.L_1634:
        /*003c*/ 	.word	0x00000000
        /*0040*/ 	.short	0x0000
        /*0042*/ 	.short	0x0000
        /*0044*/ 	.byte	0x00, 0xf0, 0x21, 0x31


	//----- nvinfo : EIATTR_SPARSE_MMA_MASK
	.align		4
.L_1635:
        /*0048*/ 	.byte	0x03, 0x50
        /*004a*/ 	.short	0x0000


	//----- nvinfo : EIATTR_MAXREG_COUNT
	.align		4
        /*004c*/ 	.byte	0x03, 0x1b
        /*004e*/ 	.short	0x0080


	//----- nvinfo : EIATTR_MERCURY_ISA_VERSION
	.align		4
        /*0050*/ 	.byte	0x03, 0x5f
        /*0052*/ 	.short	0x0101


	//----- nvinfo : EIATTR_VRC_CTA_INIT_COUNT
	.align		4
        /*0054*/ 	.byte	0x02, 0x4a
	.zero		1
	.zero		1


	//----- nvinfo : EIATTR_EXIT_INSTR_OFFSETS
	.align		4
        /*0058*/ 	.byte	0x04, 0x1c
        /*005a*/ 	.short	(.L_1637 - .L_1636)


	//   ....[0]....
.L_1636:
        /*005c*/ 	.word	0x00000170


	//   ....[1]....
        /*0060*/ 	.word	0x00000a60


	//   ....[2]....
        /*0064*/ 	.word	0x00000d40


	//   ....[3]....
        /*0068*/ 	.word	0x00000d80


	//   ....[4]....
        /*006c*/ 	.word	0x00000dd0


	//   ....[5]....
        /*0070*/ 	.word	0x00000f60


	//----- nvinfo : EIATTR_MAX_THREADS
	.align		4
.L_1637:
        /*0074*/ 	.byte	0x04, 0x05
        /*0076*/ 	.short	(.L_1639 - .L_1638)
.L_1638:
        /*0078*/ 	.word	0x00000200
        /*007c*/ 	.word	0x00000001
        /*0080*/ 	.word	0x00000001


	//----- nvinfo : EIATTR_CRS_STACK_SIZE
	.align		4
.L_1639:
        /*0084*/ 	.byte	0x04, 0x1e
        /*0086*/ 	.short	(.L_1641 - .L_1640)
.L_1640:
        /*0088*/ 	.word	0x00000000


	//----- nvinfo : EIATTR_CBANK_PARAM_SIZE
	.align		4
.L_1641:
        /*008c*/ 	.byte	0x03, 0x19
        /*008e*/ 	.short	0x0c50


	//----- nvinfo : EIATTR_PARAM_CBANK
	.align		4
        /*0090*/ 	.byte	0x04, 0x0a
        /*0092*/ 	.short	(.L_1643 - .L_1642)
	.align		4
.L_1642:
        /*0094*/ 	.word	index@(.nv.constant0._ZN2at6native57_GLOBAL__N__f3eca4a2_24_ForeachBinaryOpScalar_cu_86b9896c25multi_tensor_apply_kernelINS1_18TensorListMetadataILi2EEENS1_21BinaryOpScalarFunctorIiLi2ELi1ELi1EEEJNS0_7minimumIiEEiEEEvT_T0_DpT1_)
        /*0098*/ 	.short	0x0380
        /*009a*/ 	.short	0x0c50


	//----- nvinfo : EIATTR_SW_WAR
	.align		4
.L_1643:
        /*009c*/ 	.byte	0x04, 0x36
        /*009e*/ 	.short	(.L_1645 - .L_1644)
.L_1644:
        /*00a0*/ 	.word	0x00000008
.L_1645:


//--------------------- .nv.info._ZN2at6native57_GLOBAL__N__f3eca4a2_24_ForeachBinaryOpScalar_cu_86b9896c25multi_tensor_apply_kernelINS1_18TensorListMetadataILi2EEENS1_21BinaryOpScalarFunctorIaLi2ELi1ELi1EEEJNS0_7minimumIaEEaEEEvT_T0_DpT1_ --------------------------
	.section	.nv.info._ZN2at6native57_GLOBAL__N__f3eca4a2_24_ForeachBinaryOpScalar_cu_86b9896c25multi_tensor_apply_kernelINS1_18TensorListMetadataILi2EEENS1_21BinaryOpScalarFunctorIaLi2ELi1ELi1EEEJNS0_7minimumIaEEaEEEvT_T0_DpT1_,"",@"SHT_CUDA_INFO"
	.sectionflags	@""
	.align	4


	//----- nvinfo : EIATTR_CUDA_API_VERSION
	.align		4
        /*0000*/ 	.byte	0x04, 0x37
        /*0002*/ 	.short	(.L_1647 - .L_1646)
.L_1646:
        /*0004*/ 	.word	0x00000082


	//----- nvinfo : EIATTR_KPARAM_INFO
	.align		4
.L_1647:
        /*0008*/ 	.byte	0x04, 0x17
        /*000a*/ 	.short	(.L_1649 - .L_1648)
.L_1648:
        /*000c*/ 	.word	0x00000000
        /*0010*/ 	.short	0x0003
        /*0012*/ 	.short	0x0c4a
        /*0014*/ 	.byte	0x00, 0xf0, 0x05, 0x00


	//----- nvinfo : EIATTR_KPARAM_INFO
	.align		4
.L_1649:
        /*0018*/ 	.byte	0x04, 0x17
        /*001a*/ 	.short	(.L_1651 - .L_1650)
.L_1650:
        /*001c*/ 	.word	0x00000000
        /*0020*/ 	.short	0x0002
        /*0022*/ 	.short	0x0c49
        /*0024*/ 	.byte	0x00, 0xf0, 0x05, 0x00


	//----- nvinfo : EIATTR_KPARAM_INFO
	.align		4
.L_1651:
        /*0028*/ 	.byte	0x04, 0x17
        /*002a*/ 	.short	(.L_1653 - .L_1652)
.L_1652:
        /*002c*/ 	.word	0x00000000
        /*0030*/ 	.short	0x0001
        /*0032*/ 	.short	0x0c48
        /*0034*/ 	.byte	0x00, 0xf0, 0x05, 0x00


	//----- nvinfo : EIATTR_KPARAM_INFO
	.align		4
.L_1653:
        /*0038*/ 	.byte	0x04, 0x17
        /*003a*/ 	.short	(.L_1655 - .L_1654)
.L_1654:
        /*003c*/ 	.word	0x00000000
        /*0040*/ 	.short	0x0000
        /*0042*/ 	.short	0x0000
        /*0044*/ 	.byte	0x00, 0xf0, 0x21, 0x31


	//----- nvinfo : EIATTR_SPARSE_MMA_MASK
	.align		4
.L_1655:
        /*0048*/ 	.byte	0x03, 0x50
        /*004a*/ 	.short	0x0000


	//----- nvinfo : EIATTR_MAXREG_COUNT
	.align		4
        /*004c*/ 	.byte	0x03, 0x1b
        /*004e*/ 	.short	0x0080


	//----- nvinfo : EIATTR_MERCURY_ISA_VERSION
	.align		4
        /*0050*/ 	.byte	0x03, 0x5f
        /*0052*/ 	.short	0x0101


	//----- nvinfo : EIATTR_VRC_CTA_INIT_COUNT
	.align		4
        /*0054*/ 	.byte	0x02, 0x4a
	.zero		1
	.zero		1


	//----- nvinfo : EIATTR_EXIT_INSTR_OFFSETS
	.align		4
        /*0058*/ 	.byte	0x04, 0x1c
        /*005a*/ 	.short	(.L_1657 - .L_1656)


	//   ....[0]....
.L_1656:
        /*005c*/ 	.word	0x00000170


	//   ....[1]....
        /*0060*/ 	.word	0x00000f40


	//   ....[2]....
        /*0064*/ 	.word	0x00001300


	//   ....[3]....
        /*0068*/ 	.word	0x00001340


	//   ....[4]....
        /*006c*/ 	.word	0x00001390


	//   ....[5]....
        /*0070*/ 	.word	0x00001630


	//----- nvinfo : EIATTR_MAX_THREADS
	.align		4
.L_1657:
        /*0074*/ 	.byte	0x04, 0x05
        /*0076*/ 	.short	(.L_1659 - .L_1658)
.L_1658:
        /*0078*/ 	.word	0x00000200
        /*007c*/ 	.word	0x00000001
        /*0080*/ 	.word	0x00000001


	//----- nvinfo : EIATTR_CRS_STACK_SIZE
	.align		4
.L_1659:
        /*0084*/ 	.byte	0x04, 0x1e
        /*0086*/ 	.short	(.L_1661 - .L_1660)
.L_1660:
        /*0088*/ 	.word	0x00000000


	//----- nvinfo : EIATTR_CBANK_PARAM_SIZE
	.align		4
.L_1661:
        /*008c*/ 	.byte	0x03, 0x19
        /*008e*/ 	.short	0x0c4b


	//----- nvinfo : EIATTR_PARAM_CBANK
	.align		4
        /*0090*/ 	.byte	0x04, 0x0a
        /*0092*/ 	.short	(.L_1663 - .L_1662)
	.align		4
.L_1662:
        /*0094*/ 	.word	index@(.nv.constant0._ZN2at6native57_GLOBAL__N__f3eca4a2_24_ForeachBinaryOpScalar_cu_86b9896c25multi_tensor_apply_kernelINS1_18TensorListMetadataILi2EEENS1_21BinaryOpScalarFunctorIaLi2ELi1ELi1EEEJNS0_7minimumIaEEaEEEvT_T0_DpT1_)
        /*0098*/ 	.short	0x0380
        /*009a*/ 	.short	0x0c4b


	//----- nvinfo : EIATTR_SW_WAR
	.align		4
.L_1663:
        /*009c*/ 	.byte	0x04, 0x36
        /*009e*/ 	.short	(.L_1665 - .L_1664)
.L_1664:
        /*00a0*/ 	.word	0x00000008
.L_1665:


//--------------------- .nv.info._ZN2at6native57_GLOBAL__N__f3eca4a2_24_ForeachBinaryOpScalar_cu_86b9896c25multi_tensor_apply_kernelINS1_18TensorListMetadataILi2EEENS1_21BinaryOpScalarFunctorIhLi2ELi1ELi1EEEJNS0_7minimumIhEEhEEEvT_T0_DpT1_ --------------------------
	.section	.nv.info._ZN2at6native57_GLOBAL__N__f3eca4a2_24_ForeachBinaryOpScalar_cu_86b9896c25multi_tensor_apply_kernelINS1_18TensorListMetadataILi2EEENS1_21BinaryOpScalarFunctorIhLi2ELi1ELi1EEEJNS0_7minimumIhEEhEEEvT_T0_DpT1_,"",@"SHT_CUDA_INFO"
	.sectionflags	@""
	.align	4


	//----- nvinfo : EIATTR_CUDA_API_VERSION
	.align		4
        /*0000*/ 	.byte	0x04, 0x37
        /*0002*/ 	.short	(.L_1667 - .L_1666)
.L_1666:
        /*0004*/ 	.word	0x00000082


	//----- nvinfo : EIATTR_KPARAM_INFO
	.align		4
.L_1667:
        /*0008*/ 	.byte	0x04, 0x17
        /*000a*/ 	.short	(.L_1669 - .L_1668)
.L_1668:
        /*000c*/ 	.word	0x00000000
        /*0010*/ 	.short	0x0003
        /*0012*/ 	.short	0x0c4a
        /*0014*/ 	.byte	0x00, 0xf0, 0x05, 0x00


	//----- nvinfo : EIATTR_KPARAM_INFO
	.align		4
.L_1669:
        /*0018*/ 	.byte	0x04, 0x17
        /*001a*/ 	.short	(.L_1671 - .L_1670)
.L_1670:
        /*001c*/ 	.word	0x00000000
        /*0020*/ 	.short	0x0002
        /*0022*/ 	.short	0x0c49
        /*0024*/ 	.byte	0x00, 0xf0, 0x05, 0x00


	//----- nvinfo : EIATTR_KPARAM_INFO
	.align		4
.L_1671:
        /*0028*/ 	.byte	0x04, 0x17
        /*002a*/ 	.short	(.L_1673 - .L_1672)
.L_1672:
        /*002c*/ 	.word	0x00000000
        /*0030*/ 	.short	0x0001
        /*0032*/ 	.short	0x0c48
        /*0034*/ 	.byte	0x00, 0xf0, 0x05, 0x00


	//----- nvinfo : EIATTR_KPARAM_INFO
	.align		4
.L_1673:
        /*0038*/ 	.byte	0x04, 0x17
        /*003a*/ 	.short	(.L_1675 - .L_1674)
.L_1674:
        /*003c*/ 	.word	0x00000000
        /*0040*/ 	.short	0x0000
        /*0042*/ 	.short	0x0000
        /*0044*/ 	.byte	0x00, 0xf0, 0x21, 0x31


	//----- nvinfo : EIATTR_SPARSE_MMA_MASK
	.align		4
.L_1675:
        /*0048*/ 	.byte	0x03, 0x50
        /*004a*/ 	.short	0x0000


	//----- nvinfo : EIATTR_MAXREG_COUNT
	.align		4
        /*004c*/ 	.byte	0x03, 0x1b
        /*004e*/ 	.short	0x0080


	//----- nvinfo : EIATTR_MERCURY_ISA_VERSION
	.align		4
        /*0050*/ 	.byte	0x03, 0x5f
        /*0052*/ 	.short	0x0101


	//----- nvinfo : EIATTR_VRC_CTA_INIT_COUNT
	.align		4
        /*0054*/ 	.byte	0x02, 0x4a
	.zero		1
	.zero		1


	//----- nvinfo : EIATTR_EXIT_INSTR_OFFSETS
	.align		4
        /*0058*/ 	.byte	0x04, 0x1c
        /*005a*/ 	.short	(.L_1677 - .L_1676)


	//   ....[0]....
.L_1676:
        /*005c*/ 	.word	0x00000170


	//   ....[1]....
        /*0060*/ 	.word	0x00000e20


	//   ....[2]....
        /*0064*/ 	.word	0x00001180


	//   ....[3]....
        /*0068*/ 	.word	0x000011c0


	//   ....[4]....
        /*006c*/ 	.word	0x00001210


	//   ....[5]....
        /*0070*/ 	.word	0x00001460


	//----- nvinfo : EIATTR_MAX_THREADS
	.align		4
.L_1677:
        /*0074*/ 	.byte	0x04, 0x05
        /*0076*/ 	.short	(.L_1679 - .L_1678)
.L_1678:
        /*0078*/ 	.word	0x00000200
        /*007c*/ 	.word	0x00000001
        /*0080*/ 	.word	0x00000001


	//----- nvinfo : EIATTR_CRS_STACK_SIZE
	.align		4
.L_1679:
        /*0084*/ 	.byte	0x04, 0x1e
        /*0086*/ 	.short	(.L_1681 - .L_1680)
.L_1680:
        /*0088*/ 	.word	0x00000000


	//----- nvinfo : EIATTR_CBANK_PARAM_SIZE
	.align		4
.L_1681:
        /*008c*/ 	.byte	0x03, 0x19
        /*008e*/ 	.short	0x0c4b


	//----- nvinfo : EIATTR_PARAM_CBANK
	.align		4
        /*0090*/ 	.byte	0x04, 0x0a
        /*0092*/ 	.short	(.L_1683 - .L_1682)
	.align		4
.L_1682:
        /*0094*/ 	.word	index@(.nv.constant0._ZN2at6native57_GLOBAL__N__f3eca4a2_24_ForeachBinaryOpScalar_cu_86b9896c25multi_tensor_apply_kernelINS1_18TensorListMetadataILi2EEENS1_21BinaryOpScalarFunctorIhLi2ELi1ELi1EEEJNS0_7minimumIhEEhEEEvT_T0_DpT1_)
        /*0098*/ 	.short	0x0380
        /*009a*/ 	.short	0x0c4b


	//----- nvinfo : EIATTR_SW_WAR
	.align		4
.L_1683:
        /*009c*/ 	.byte	0x04, 0x36
        /*009e*/ 	.short	(.L_1685 - .L_1684)
.L_1684:
        /*00a0*/ 	.word	0x00000008
.L_1685:


//--------------------- .nv.info._ZN2at6native57_GLOBAL__N__f3eca4a2_24_ForeachBinaryOpScalar_cu_86b9896c25multi_tensor_apply_kernelINS1_18TensorListMetadataILi1EEENS1_21BinaryOpScalarFunctorIN3c108BFloat16ELi1ELi1ELi0EEEJNS0_7minimumIfEEfEEEvT_T0_DpT1_ --------------------------
	.section	.nv.info._ZN2at6native57_GLOBAL__N__f3eca4a2_24_ForeachBinaryOpScalar_cu_86b9896c25multi_tensor_apply_kernelINS1_18TensorListMetadataILi1EEENS1_21BinaryOpScalarFunctorIN3c108BFloat16ELi1ELi1ELi0EEEJNS0_7minimumIfEEfEEEvT_T0_DpT1_,"",@"SHT_CUDA_INFO"
	.sectionflags	@""
	.align	4


	//----- nvinfo : EIATTR_CUDA_API_VERSION
	.align		4
        /*0000*/ 	.byte	0x04, 0x37
        /*0002*/ 	.short	(.L_1687 - .L_1686)
.L_1686:
        /*0004*/ 	.word	0x00000082


	//----- nvinfo : EIATTR_KPARAM_INFO
	.align		4
.L_1687:
        /*0008*/ 	.byte	0x04, 0x17
        /*000a*/ 	.short	(.L_1689 - .L_1688)
.L_1688:
        /*000c*/ 	.word	0x00000000
        /*0010*/ 	.short	0x0003
        /*0012*/ 	.short	0x0d2c
        /*0014*/ 	.byte	0x00, 0xf0, 0x11, 0x00


	//----- nvinfo : EIATTR_KPARAM_INFO
	.align		4
.L_1689:
        /*0018*/ 	.byte	0x04, 0x17
        /*001a*/ 	.short	(.L_1691 - .L_1690)
.L_1690:
        /*001c*/ 	.word	0x00000000
        /*0020*/ 	.short	0x0002
        /*0022*/ 	.short	0x0d29
        /*0024*/ 	.byte	0x00, 0xf0, 0x05, 0x00


	//----- nvinfo : EIATTR_KPARAM_INFO
	.align		4
.L_1691:
        /*0028*/ 	.byte	0x04, 0x17
        /*002a*/ 	.short	(.L_1693 - .L_1692)
.L_1692:
        /*002c*/ 	.word	0x00000000
        /*0030*/ 	.short	0x0001
        /*0032*/ 	.short	0x0d28
        /*0034*/ 	.byte	0x00, 0xf0, 0x05, 0x00


	//----- nvinfo : EIATTR_KPARAM_INFO
	.align		4
.L_1693:
        /*0038*/ 	.byte	0x04, 0x17
        /*003a*/ 	.short	(.L_1695 - .L_1694)
.L_1694:
        /*003c*/ 	.word	0x00000000
        /*0040*/ 	.short	0x0000
        /*0042*/ 	.short	0x0000
        /*0044*/ 	.byte	0x00, 0xf0, 0xa1, 0x34


	//----- nvinfo : EIATTR_SPARSE_MMA_MASK
	.align		4
.L_1695:
        /*0048*/ 	.byte	0x03, 0x50
        /*004a*/ 	.short	0x0000


	//----- nvinfo : EIATTR_MAXREG_COUNT
	.align		4
        /*004c*/ 	.byte	0x03, 0x1b
        /*004e*/ 	.short	0x0080


	//----- nvinfo : EIATTR_MERCURY_ISA_VERSION
	.align		4
        /*0050*/ 	.byte	0x03, 0x5f
        /*0052*/ 	.short	0x0101


	//----- nvinfo : EIATTR_VRC_CTA_INIT_COUNT
	.align		4
        /*0054*/ 	.byte	0x02, 0x4a
	.zero		1
	.zero		1


	//----- nvinfo : EIATTR_EXIT_INSTR_OFFSETS
	.align		4
        /*0058*/ 	.byte	0x04, 0x1c
        /*005a*/ 	.short	(.L_1697 - .L_1696)


	//   ....[0]....
.L_1696:
        /*005c*/ 	.word	0x00000140


	//   ....[1]....
        /*0060*/ 	.word	0x00000b70


	//   ....[2]....
        /*0064*/ 	.word	0x00000f00


	//   ....[3]....
        /*0068*/ 	.word	0x00000f30


	//   ....[4]....
        /*006c*/ 	.word	0x00000f80


	//   ....[5]....
        /*0070*/ 	.word	0x000011d0


	//----- nvinfo : EIATTR_MAX_THREADS
	.align		4
.L_1697:
        /*0074*/ 	.byte	0x04, 0x05
        /*0076*/ 	.short	(.L_1699 - .L_1698)
.L_1698:
        /*0078*/ 	.word	0x00000200
        /*007c*/ 	.word	0x00000001
        /*0080*/ 	.word	0x00000001


	//----- nvinfo : EIATTR_CRS_STACK_SIZE
	.align		4
.L_1699:
        /*0084*/ 	.byte	0x04, 0x1e
        /*0086*/ 	.short	(.L_1701 - .L_1700)
.L_1700:
        /*0088*/ 	.word	0x00000000


	//----- nvinfo : EIATTR_CBANK_PARAM_SIZE
	.align		4
.L_1701:
        /*008c*/ 	.byte	0x03, 0x19
        /*008e*/ 	.short	0x0d30


	//----- nvinfo : EIATTR_PARAM_CBANK
	.align		4
        /*0090*/ 	.byte	0x04, 0x0a
        /*0092*/ 	.short	(.L_1703 - .L_1702)
	.align		4
.L_1702:
        /*0094*/ 	.word	index@(.nv.constant0._ZN2at6native57_GLOBAL__N__f3eca4a2_24_ForeachBinaryOpScalar_cu_86b9896c25multi_tensor_apply_kernelINS1_18TensorListMetadataILi1EEENS1_21BinaryOpScalarFunctorIN3c108BFloat16ELi1ELi1ELi0EEEJNS0_7minimumIfEEfEEEvT_T0_DpT1_)
        /*0098*/ 	.short	0x0380
        /*009a*/ 	.short	0x0d30


	//----- nvinfo : EIATTR_SW_WAR
	.align		4
.L_1703:
        /*009c*/ 	.byte	0x04, 0x36
        /*009e*/ 	.short	(.L_1705 - .L_1704)
.L_1704:
        /*00a0*/ 	.word	0x00000008
.L_1705:


//--------------------- .nv.info._ZN2at6native57_GLOBAL__N__f3eca4a2_24_ForeachBinaryOpScalar_cu_86b9896c25multi_tensor_apply_kernelINS1_18TensorListMetadataILi1EEENS1_21BinaryOpScalarFunctorIN3c104HalfELi1ELi1ELi0EEEJNS0_7minimumIfEEfEEEvT_T0_DpT1_ --------------------------
	.section	.nv.info._ZN2at6native57_GLOBAL__N__f3eca4a2_24_ForeachBinaryOpScalar_cu_86b9896c25multi_tensor_apply_kernelINS1_18TensorListMetadataILi1EEENS1_21BinaryOpScalarFunctorIN3c104HalfELi1ELi1ELi0EEEJNS0_7minimumIfEEfEEEvT_T0_DpT1_,"",@"SHT_CUDA_INFO"
	.sectionflags	@""
	.align	4


	//----- nvinfo : EIATTR_CUDA_API_VERSION
	.align		4
        /*0000*/ 	.byte	0x04, 0x37
        /*0002*/ 	.short	(.L_1707 - .L_1706)
.L_1706:
        /*0004*/ 	.word	0x00000082


	//----- nvinfo : EIATTR_KPARAM_INFO
	.align		4
.L_1707:
        /*0008*/ 	.byte	0x04, 0x17
        /*000a*/ 	.short	(.L_1709 - .L_1708)
.L_1708:
        /*000c*/ 	.word	0x00000000
        /*0010*/ 	.short	0x0003
        /*0012*/ 	.short	0x0d2c
        /*0014*/ 	.byte	0x00, 0xf0, 0x11, 0x00


	//----- nvinfo : EIATTR_KPARAM_INFO
	.align		4
.L_1709:
        /*0018*/ 	.byte	0x04, 0x17
        /*001a*/ 	.short	(.L_1711 - .L_1710)
.L_1710:
        /*001c*/ 	.word	0x00000000
        /*0020*/ 	.short	0x0002
        /*0022*/ 	.short	0x0d29
        /*0024*/ 	.byte	0x00, 0xf0, 0x05, 0x00


	//----- nvinfo : EIATTR_KPARAM_INFO
	.align		4
.L_1711:
        /*0028*/ 	.byte	0x04, 0x17
        /*002a*/ 	.short	(.L_1713 - .L_1712)
.L_1712:
        /*002c*/ 	.word	0x00000000
        /*0030*/ 	.short	0x0001
        /*0032*/ 	.short	0x0d28
        /*0034*/ 	.byte	0x00, 0xf0, 0x05, 0x00


	//----- nvinfo : EIATTR_KPARAM_INFO
	.align		4
.L_1713:
        /*0038*/ 	.byte	0x04, 0x17
        /*003a*/ 	.short	(.L_1715 - .L_1714)
.L_1714:
        /*003c*/ 	.word	0x00000000
        /*0040*/ 	.short	0x0000
        /*0042*/ 	.short	0x0000
        /*0044*/ 	.byte	0x00, 0xf0, 0xa1, 0x34


	//----- nvinfo : EIATTR_SPARSE_MMA_MASK
	.align		4
.L_1715:
        /*0048*/ 	.byte	0x03, 0x50
        /*004a*/ 	.short	0x0000


	//----- nvinfo : EIATTR_MAXREG_COUNT
	.align		4
        /*004c*/ 	.byte	0x03, 0x1b
        /*004e*/ 	.short	0x0080


	//----- nvinfo : EIATTR_MERCURY_ISA_VERSION
	.align		4
        /*0050*/ 	.byte	0x03, 0x5f
        /*0052*/ 	.short	0x0101


	//----- nvinfo : EIATTR_VRC_CTA_INIT_COUNT
	.align		4
        /*0054*/ 	.byte	0x02, 0x4a
	.zero		1
	.zero		1


	//----- nvinfo : EIATTR_EXIT_INSTR_OFFSETS
	.align		4
        /*0058*/ 	.byte	0x04, 0x1c
        /*005a*/ 	.short	(.L_1717 - .L_1716)


	//   ....[0]....
.L_1716:
        /*005c*/ 	.word	0x00000140


	//   ....[1]....
        /*0060*/ 	.word	0x00000b70


	//   ....[2]....
        /*0064*/ 	.word	0x00000f00


	//   ....[3]....
        /*0068*/ 	.word	0x00000f30


	//   ....[4]....
        /*006c*/ 	.word	0x00000f80


	//   ....[5]....
        /*0070*/ 	.word	0x000011b0


	//----- nvinfo : EIATTR_MAX_THREADS
	.align		4
.L_1717:
        /*0074*/ 	.byte	0x04, 0x05
        /*0076*/ 	.short	(.L_1719 - .L_1718)
.L_1718:
        /*0078*/ 	.word	0x00000200
        /*007c*/ 	.word	0x00000001
        /*0080*/ 	.word	0x00000001


	//----- nvinfo : EIATTR_CRS_STACK_SIZE
	.align		4
.L_1719:
        /*0084*/ 	.byte	0x04, 0x1e
        /*0086*/ 	.short	(.L_1721 - .L_1720)
.L_1720:
        /*0088*/ 	.word	0x00000000


	//----- nvinfo : EIATTR_CBANK_PARAM_SIZE
	.align		4
.L_1721:
        /*008c*/ 	.byte	0x03, 0x19
        /*008e*/ 	.short	0x0d30


	//----- nvinfo : EIATTR_PARAM_CBANK
	.align		4
        /*0090*/ 	.byte	0x04, 0x0a
        /*0092*/ 	.short	(.L_1723 - .L_1722)
	.align		4
.L_1722:
        /*0094*/ 	.word	index@(.nv.constant0._ZN2at6native57_GLOBAL__N__f3eca4a2_24_ForeachBinaryOpScalar_cu_86b9896c25multi_tensor_apply_kernelINS1_18TensorListMetadataILi1EEENS1_21BinaryOpScalarFunctorIN3c104HalfELi1ELi1ELi0EEEJNS0_7minimumIfEEfEEEvT_T0_DpT1_)
        /*0098*/ 	.short	0x0380
        /*009a*/ 	.short	0x0d30


	//----- nvinfo : EIATTR_SW_WAR
	.align		4
.L_1723:
        /*009c*/ 	.byte	0x04, 0x36
        /*009e*/ 	.short	(.L_1725 - .L_1724)
.L_1724:
        /*00a0*/ 	.word	0x00000008
.L_1725:


//--------------------- .nv.info._ZN2at6native57_GLOBAL__N__f3eca4a2_24_ForeachBinaryOpScalar_cu_86b9896c25multi_tensor_apply_kernelINS1_18TensorListMetadataILi1EEENS1_21BinaryOpScalarFunctorIfLi1ELi1ELi0EEEJNS0_7minimumIfEEfEEEvT_T0_DpT1_ --------------------------
	.section	.nv.info._ZN2at6native57_GLOBAL__N__f3eca4a2_24_ForeachBinaryOpScalar_cu_86b9896c25multi_tensor_apply_kernelINS1_18TensorListMetadataILi1EEENS1_21BinaryOpScalarFunctorIfLi1ELi1ELi0EEEJNS0_7minimumIfEEfEEEvT_T0_DpT1_,"",@"SHT_CUDA_INFO"
	.sectionflags	@""
	.align	4


	//----- nvinfo : EIATTR_CUDA_API_VERSION
	.align		4
        /*0000*/ 	.byte	0x04, 0x37
        /*0002*/ 	.short	(.L_1727 - .L_1726)
.L_1726:
        /*0004*/ 	.word	0x00000082


	//----- nvinfo : EIATTR_KPARAM_INFO
	.align		4
.L_1727:
        /*0008*/ 	.byte	0x04, 0x17
        /*000a*/ 	.short	(.L_1729 - .L_1728)
.L_1728:
        /*000c*/ 	.word	0x00000000
        /*0010*/ 	.short	0x0003
        /*0012*/ 	.short	0x0d2c
        /*0014*/ 	.byte	0x00, 0xf0, 0x11, 0x00


	//----- nvinfo : EIATTR_KPARAM_INFO
	.align		4
.L_1729:
        /*0018*/ 	.byte	0x04, 0x17
        /*001a*/ 	.short	(.L_1731 - .L_1730)
.L_1730:
        /*001c*/ 	.word	0x00000000
        /*0020*/ 	.short	0x0002
        /*0022*/ 	.short	0x0d29
        /*0024*/ 	.byte	0x00, 0xf0, 0x05, 0x00


	//----- nvinfo : EIATTR_KPARAM_INFO
	.align		4
.L_1731:
        /*0028*/ 	.byte	0x04, 0x17
        /*002a*/ 	.short	(.L_1733 - .L_1732)
.L_1732:
        /*002c*/ 	.word	0x00000000
        /*0030*/ 	.short	0x0001
        /*0032*/ 	.short	0x0d28
        /*0034*/ 	.byte	0x00, 0xf0, 0x05, 0x00


	//----- nvinfo : EIATTR_KPARAM_INFO
	.align		4
.L_1733:
        /*0038*/ 	.byte	0x04, 0x17
        /*003a*/ 	.short	(.L_1735 - .L_1734)
.L_1734:
        /*003c*/ 	.word	0x00000000
        /*0040*/ 	.short	0x0000
        /*0042*/ 	.short	0x0000
        /*0044*/ 	.byte	0x00, 0xf0, 0xa1, 0x34


	//----- nvinfo : EIATTR_SPARSE_MMA_MASK
	.align		4
.L_1735:
        /*0048*/ 	.byte	0x03, 0x50
        /*004a*/ 	.short	0x0000


	//----- nvinfo : EIATTR_MAXREG_COUNT
	.align		4
        /*004c*/ 	.byte	0x03, 0x1b
        /*004e*/ 	.short	0x0080


	//----- nvinfo : EIATTR_MERCURY_ISA_VERSION
	.align		4
        /*0050*/ 	.byte	0x03, 0x5f
        /*0052*/ 	.short	0x0101


	//----- nvinfo : EIATTR_VRC_CTA_INIT_COUNT
	.align		4
        /*0054*/ 	.byte	0x02, 0x4a
	.zero		1
	.zero		1


	//----- nvinfo : EIATTR_EXIT_INSTR_OFFSETS
	.align		4
        /*0058*/ 	.byte	0x04, 0x1c
        /*005a*/ 	.short	(.L_1737 - .L_1736)


	//   ....[0]....
.L_1736:
        /*005c*/ 	.word	0x00000130


	//   ....[1]....
        /*0060*/ 	.word	0x00000b90


	//   ....[2]....
        /*0064*/ 	.word	0x00000eb0


	//   ....[3]....
        /*0068*/ 	.word	0x00000ed0


	//   ....[4]....
        /*006c*/ 	.word	0x00000f20


	//   ....[5]....
        /*0070*/ 	.word	0x000010f0


	//----- nvinfo : EIATTR_MAX_THREADS
	.align		4
.L_1737:
        /*0074*/ 	.byte	0x04, 0x05
        /*0076*/ 	.short	(.L_1739 - .L_1738)
.L_1738:
        /*0078*/ 	.word	0x00000200
        /*007c*/ 	.word	0x00000001
        /*0080*/ 	.word	0x00000001


	//----- nvinfo : EIATTR_CRS_STACK_SIZE
	.align		4
.L_1739:
        /*0084*/ 	.byte	0x04, 0x1e
        /*0086*/ 	.short	(.L_1741 - .L_1740)
.L_1740:
        /*0088*/ 	.word	0x00000000


	//----- nvinfo : EIATTR_CBANK_PARAM_SIZE
	.align		4
.L_1741:
        /*008c*/ 	.byte	0x03, 0x19
        /*008e*/ 	.short	0x0d30


	//----- nvinfo : EIATTR_PARAM_CBANK
	.align		4
        /*0090*/ 	.byte	0x04, 0x0a
        /*0092*/ 	.short	(.L_1743 - .L_1742)
	.align		4
.L_1742:
        /*0094*/ 	.word	index@(.nv.constant0._ZN2at6native57_GLOBAL__N__f3eca4a2_24_ForeachBinaryOpScalar_cu_86b9896c25multi_tensor_apply_kernelINS1_18TensorListMetadataILi1EEENS1_21BinaryOpScalarFunctorIfLi1ELi1ELi0EEEJNS0_7minimumIfEEfEEEvT_T0_DpT1_)
        /*0098*/ 	.short	0x0380
        /*009a*/ 	.short	0x0d30


	//----- nvinfo : EIATTR_SW_WAR
	.align		4
.L_1743:
        /*009c*/ 	.byte	0x04, 0x36
        /*009e*/ 	.short	(.L_1745 - .L_1744)
.L_1744:
        /*00a0*/ 	.word	0x00000008
.L_1745:


//--------------------- .nv.info._ZN2at6native57_GLOBAL__N__f3eca4a2_24_ForeachBinaryOpScalar_cu_86b9896c25multi_tensor_apply_kernelINS1_18TensorListMetadataILi1EEENS1_21BinaryOpScalarFunctorIdLi1ELi1ELi0EEEJNS0_7minimumIdEEdEEEvT_T0_DpT1_ --------------------------
	.section	.nv.info._ZN2at6native57_GLOBAL__N__f3eca4a2_24_ForeachBinaryOpScalar_cu_86b9896c25multi_tensor_apply_kernelINS1_18TensorListMetadataILi1EEENS1_21BinaryOpScalarFunctorIdLi1ELi1ELi0EEEJNS0_7minimumIdEEdEEEvT_T0_DpT1_,"",@"SHT_CUDA_INFO"
	.sectionflags	@""
	.align	4


	//----- nvinfo : EIATTR_CUDA_API_VERSION
	.align		4
        /*0000*/ 	.byte	0x04, 0x37
        /*0002*/ 	.short	(.L_1747 - .L_1746)
.L_1746:
        /*0004*/ 	.word	0x00000082


	//----- nvinfo : EIATTR_KPARAM_INFO
	.align		4
.L_1747:
        /*0008*/ 	.byte	0x04, 0x17
        /*000a*/ 	.short	(.L_1749 - .L_1748)
.L_1748:
        /*000c*/ 	.word	0x00000000
        /*0010*/ 	.short	0x0003
        /*0012*/ 	.short	0x0d30
        /*0014*/ 	.byte	0x00, 0xf0, 0x21, 0x00


	//----- nvinfo : EIATTR_KPARAM_INFO
	.align		4
.L_1749:
        /*0018*/ 	.byte	0x04, 0x17
        /*001a*/ 	.short	(.L_1751 - .L_1750)
.L_1750:
        /*001c*/ 	.word	0x00000000
        /*0020*/ 	.short	0x0002
        /*0022*/ 	.short	0x0d29
        /*0024*/ 	.byte	0x00, 0xf0, 0x05, 0x00


	//----- nvinfo : EIATTR_KPARAM_INFO
	.align		4
.L_1751:
        /*0028*/ 	.byte	0x04, 0x17
        /*002a*/ 	.short	(.L_1753 - .L_1752)
.L_1752:
        /*002c*/ 	.word	0x00000000
        /*0030*/ 	.short	0x0001
        /*0032*/ 	.short	0x0d28
        /*0034*/ 	.byte	0x00, 0xf0, 0x05, 0x00


	//----- nvinfo : EIATTR_KPARAM_INFO
	.align		4
.L_1753:
        /*0038*/ 	.byte	0x04, 0x17
        /*003a*/ 	.short	(.L_1755 - .L_1754)
.L_1754:
        /*003c*/ 	.word	0x00000000
        /*0040*/ 	.short	0x0000
        /*0042*/ 	.short	0x0000
        /*0044*/ 	.byte	0x00, 0xf0, 0xa1, 0x34


	//----- nvinfo : EIATTR_SPARSE_MMA_MASK
	.align		4
.L_1755:
        /*0048*/ 	.byte	0x03, 0x50
        /*004a*/ 	.short	0x0000


	//----- nvinfo : EIATTR_MAXREG_COUNT
	.align		4
        /*004c*/ 	.byte	0x03, 0x1b
        /*004e*/ 	.short	0x0080


	//----- nvinfo : EIATTR_MERCURY_ISA_VERSION
	.align		4
        /*0050*/ 	.byte	0x03, 0x5f
        /*0052*/ 	.short	0x0101


	//----- nvinfo : EIATTR_VRC_CTA_INIT_COUNT
	.align		4
        /*0054*/ 	.byte	0x02, 0x4a
	.zero		1
	.zero		1


	//----- nvinfo : EIATTR_EXIT_INSTR_OFFSETS
	.align		4
        /*0058*/ 	.byte	0x04, 0x1c
        /*005a*/ 	.short	(.L_1757 - .L_1756)


	//   ....[0]....
.L_1756:
        /*005c*/ 	.word	0x00000130


	//   ....[1]....
        /*0060*/ 	.word	0x00000ff0


	//   ....[2]....
        /*0064*/ 	.word	0x00001540


	//   ....[3]....
        /*0068*/ 	.word	0x00001560


	//   ....[4]....
        /*006c*/ 	.word	0x000015b0


	//   ....[5]....
        /*0070*/ 	.word	0x000019c0


	//----- nvinfo : EIATTR_MAX_THREADS
	.align		4
.L_1757:
        /*0074*/ 	.byte	0x04, 0x05
        /*0076*/ 	.short	(.L_1759 - .L_1758)
.L_1758:
        /*0078*/ 	.word	0x00000200
        /*007c*/ 	.word	0x00000001
        /*0080*/ 	.word	0x00000001


	//----- nvinfo : EIATTR_CRS_STACK_SIZE
	.align		4
.L_1759:
        /*0084*/ 	.byte	0x04, 0x1e
        /*0086*/ 	.short	(.L_1761 - .L_1760)
.L_1760:
        /*0088*/ 	.word	0x00000000


	//----- nvinfo : EIATTR_CBANK_PARAM_SIZE
	.align		4
.L_1761:
        /*008c*/ 	.byte	0x03, 0x19
        /*008e*/ 	.short	0x0d38


	//----- nvinfo : EIATTR_PARAM_CBANK
	.align		4
        /*0090*/ 	.byte	0x04, 0x0a
        /*0092*/ 	.short	(.L_1763 - .L_1762)
	.align		4
.L_1762:
        /*0094*/ 	.word	index@(.nv.constant0._ZN2at6native57_GLOBAL__N__f3eca4a2_24_ForeachBinaryOpScalar_cu_86b9896c25multi_tensor_apply_kernelINS1_18TensorListMetadataILi1EEENS1_21BinaryOpScalarFunctorIdLi1ELi1ELi0EEEJNS0_7minimumIdEEdEEEvT_T0_DpT1_)
        /*0098*/ 	.short	0x0380
        /*009a*/ 	.short	0x0d38


	//----- nvinfo : EIATTR_SW_WAR
	.align		4
.L_1763:
        /*009c*/ 	.byte	0x04, 0x36
        /*009e*/ 	.short	(.L_1765 - .L_1764)
.L_1764:
        /*00a0*/ 	.word	0x00000008
.L_1765:


//--------------------- .nv.info._ZN2at6native57_GLOBAL__N__f3eca4a2_24_ForeachBinaryOpScalar_cu_86b9896c25multi_tensor_apply_kernelINS1_18TensorListMetadataILi1EEENS1_21BinaryOpScalarFunctorIsLi1ELi1ELi0EEEJNS0_7minimumIsEEsEEEvT_T0_DpT1_ --------------------------
	.section	.nv.info._ZN2at6native57_GLOBAL__N__f3eca4a2_24_ForeachBinaryOpScalar_cu_86b9896c25multi_tensor_apply_kernelINS1_18TensorListMetadataILi1EEENS1_21BinaryOpScalarFunctorIsLi1ELi1ELi0EEEJNS0_7minimumIsEEsEEEvT_T0_DpT1_,"",@"SHT_CUDA_INFO"
	.sectionflags	@""
	.align	4


	//----- nvinfo : EIATTR_CUDA_API_VERSION
	.align		4
        /*0000*/ 	.byte	0x04, 0x37
        /*0002*/ 	.short	(.L_1767 - .L_1766)
.L_1766:
        /*0004*/ 	.word	0x00000082


	//----- nvinfo : EIATTR_KPARAM_INFO
	.align		4
.L_1767:
        /*0008*/ 	.byte	0x04, 0x17
        /*000a*/ 	.short	(.L_1769 - .L_1768)
.L_1768:
        /*000c*/ 	.word	0x00000000
        /*0010*/ 	.short	0x0003
        /*0012*/ 	.short	0x0d2a
        /*0014*/ 	.byte	0x00, 0xf0, 0x09, 0x00


	//----- nvinfo : EIATTR_KPARAM_INFO
	.align		4
.L_1769:
        /*0018*/ 	.byte	0x04, 0x17
        /*001a*/ 	.short	(.L_1771 - .L_1770)
.L_1770:
        /*001c*/ 	.word	0x00000000
        /*0020*/ 	.short	0x0002
        /*0022*/ 	.short	0x0d29
        /*0024*/ 	.byte	0x00, 0xf0, 0x05, 0x00


	//----- nvinfo : EIATTR_KPARAM_INFO
	.align		4
.L_1771:
        /*0028*/ 	.byte	0x04, 0x17
        /*002a*/ 	.short	(.L_1773 - .L_1772)
.L_1772:
        /*002c*/ 	.word	0x00000000
        /*0030*/ 	.short	0x0001
        /*0032*/ 	.short	0x0d28
        /*0034*/ 	.byte	0x00, 0xf0, 0x05, 0x00


	//----- nvinfo : EIATTR_KPARAM_INFO
	.align		4
.L_1773:
        /*0038*/ 	.byte	0x04, 0x17
        /*003a*/ 	.short	(.L_1775 - .L_1774)
.L_1774:
        /*003c*/ 	.word	0x00000000
        /*0040*/ 	.short	0x0000
        /*0042*/ 	.short	0x0000
        /*0044*/ 	.byte	0x00, 0xf0, 0xa1, 0x34


	//----- nvinfo : EIATTR_SPARSE_MMA_MASK
	.align		4
.L_1775:
        /*0048*/ 	.byte	0x03, 0x50
        /*004a*/ 	.short	0x0000


	//----- nvinfo : EIATTR_MAXREG_COUNT
	.align		4
        /*004c*/ 	.byte	0x03, 0x1b
        /*004e*/ 	.short	0x0080


	//----- nvinfo : EIATTR_MERCURY_ISA_VERSION
	.align		4
        /*0050*/ 	.byte	0x03, 0x5f
        /*0052*/ 	.short	0x0101


	//----- nvinfo : EIATTR_VRC_CTA_INIT_COUNT
	.align		4
        /*0054*/ 	.byte	0x02, 0x4a
	.zero		1
	.zero		1


	//----- nvinfo : EIATTR_EXIT_INSTR_OFFSETS
	.align		4
        /*0058*/ 	.byte	0x04, 0x1c
        /*005a*/ 	.short	(.L_1777 - .L_1776)


	//   ....[0]....
.L_1776:
        /*005c*/ 	.word	0x00000130


	//   ....[1]....
        /*0060*/ 	.word	0x000009e0


	//   ....[2]....
        /*0064*/ 	.word	0x00000c80


	//   ....[3]....
        /*0068*/ 	.word	0x00000ca0


	//   ....[4]....
        /*006c*/ 	.word	0x00000cf0


	//   ....[5]....
        /*0070*/ 	.word	0x00000e90


	//----- nvinfo : EIATTR_MAX_THREADS
	.align		4
.L_1777:
        /*0074*/ 	.byte	0x04, 0x05
        /*0076*/ 	.short	(.L_1779 - .L_1778)
.L_1778:
        /*0078*/ 	.word	0x00000200
        /*007c*/ 	.word	0x00000001
        /*0080*/ 	.word	0x00000001


	//----- nvinfo : EIATTR_CRS_STACK_SIZE
	.align		4
.L_1779:
        /*0084*/ 	.byte	0x04, 0x1e
        /*0086*/ 	.short	(.L_1781 - .L_1780)
.L_1780:
        /*0088*/ 	.word	0x00000000


	//----- nvinfo : EIATTR_CBANK_PARAM_SIZE
	.align		4
.L_1781:
        /*008c*/ 	.byte	0x03, 0x19
        /*008e*/ 	.short	0x0d2c


	//----- nvinfo : EIATTR_PARAM_CBANK
	.align		4
        /*0090*/ 	.byte	0x04, 0x0a
        /*0092*/ 	.short	(.L_1783 - .L_1782)
	.align		4
.L_1782:
        /*0094*/ 	.word	index@(.nv.constant0._ZN2at6native57_GLOBAL__N__f3eca4a2_24_ForeachBinaryOpScalar_cu_86b9896c25multi_tensor_apply_kernelINS1_18TensorListMetadataILi1EEENS1_21BinaryOpScalarFunctorIsLi1ELi1ELi0EEEJNS0_7minimumIsEEsEEEvT_T0_DpT1_)
        /*0098*/ 	.short	0x0380
        /*009a*/ 	.short	0x0d2c


	//----- nvinfo : EIATTR_SW_WAR
	.align		4
.L_1783:
        /*009c*/ 	.byte	0x04, 0x36
        /*009e*/ 	.short	(.L_1785 - .L_1784)
.L_1784:
        /*00a0*/ 	.word	0x00000008
.L_1785:


//--------------------- .nv.info._ZN2at6native57_GLOBAL__N__f3eca4a2_24_ForeachBinaryOpScalar_cu_86b9896c25multi_tensor_apply_kernelINS1_18TensorListMetadataILi1EEENS1_21BinaryOpScalarFunctorIlLi1ELi1ELi0EEEJNS0_7minimumIlEElEEEvT_T0_DpT1_ --------------------------
	.section	.nv.info._ZN2at6native57_GLOBAL__N__f3eca4a2_24_ForeachBinaryOpScalar_cu_86b9896c25multi_tensor_apply_kernelINS1_18TensorListMetadataILi1EEENS1_21BinaryOpScalarFunctorIlLi1ELi1ELi0EEEJNS0_7minimumIlEElEEEvT_T0_DpT1_,"",@"SHT_CUDA_INFO"
	.sectionflags	@""
	.align	4


	//----- nvinfo : EIATTR_CUDA_API_VERSION
	.align		4
        /*0000*/ 	.byte	0x04, 0x37
        /*0002*/ 	.short	(.L_1787 - .L_1786)
.L_1786:
        /*0004*/ 	.word	0x00000082


	//----- nvinfo : EIATTR_KPARAM_INFO
	.align		4
.L_1787:
        /*0008*/ 	.byte	0x04, 0x17
        /*000a*/ 	.short	(.L_1789 - .L_1788)
.L_1788:
        /*000c*/ 	.word	0x00000000
        /*0010*/ 	.short	0x0003
        /*0012*/ 	.short	0x0d30
        /*0014*/ 	.byte	0x00, 0xf0, 0x21, 0x00


	//----- nvinfo : EIATTR_KPARAM_INFO
	.align		4
.L_1789:
        /*0018*/ 	.byte	0x04, 0x17
        /*001a*/ 	.short	(.L_1791 - .L_1790)
.L_1790:
        /*001c*/ 	.word	0x00000000
        /*0020*/ 	.short	0x0002
        /*0022*/ 	.short	0x0d29
        /*0024*/ 	.byte	0x00, 0xf0, 0x05, 0x00


	//----- nvinfo : EIATTR_KPARAM_INFO
	.align		4
.L_1791:
        /*0028*/ 	.byte	0x04, 0x17
        /*002a*/ 	.short	(.L_1793 - .L_1792)
.L_1792:
        /*002c*/ 	.word	0x00000000
        /*0030*/ 	.short	0x0001
        /*0032*/ 	.short	0x0d28
        /*0034*/ 	.byte	0x00, 0xf0, 0x05, 0x00


	//----- nvinfo : EIATTR_KPARAM_INFO
	.align		4
.L_1793:
        /*0038*/ 	.byte	0x04, 0x17
        /*003a*/ 	.short	(.L_1795 - .L_1794)
.L_1794:
        /*003c*/ 	.word	0x00000000
        /*0040*/ 	.short	0x0000
        /*0042*/ 	.short	0x0000
        /*0044*/ 	.byte	0x00, 0xf0, 0xa1, 0x34


	//----- nvinfo : EIATTR_SPARSE_MMA_MASK
	.align		4
.L_1795:
        /*0048*/ 	.byte	0x03, 0x50
        /*004a*/ 	.short	0x0000


	//----- nvinfo : EIATTR_MAXREG_COUNT
	.align		4
        /*004c*/ 	.byte	0x03, 0x1b
        /*004e*/ 	.short	0x0080


	//----- nvinfo : EIATTR_MERCURY_ISA_VERSION
	.align		4
        /*0050*/ 	.byte	0x03, 0x5f
        /*0052*/ 	.short	0x0101


	//----- nvinfo : EIATTR_VRC_CTA_INIT_COUNT
	.align		4
        /*0054*/ 	.byte	0x02, 0x4a
	.zero		1
	.zero		1


	//----- nvinfo : EIATTR_EXIT_INSTR_OFFSETS
	.align		4
        /*0058*/ 	.byte	0x04, 0x1c
        /*005a*/ 	.short	(.L_1797 - .L_1796)


	//   ....[0]....
.L_1796:
        /*005c*/ 	.word	0x00000130


	//   ....[1]....
        /*0060*/ 	.word	0x00000d10


	//   ....[2]....
        /*0064*/ 	.word	0x00001080


	//   ....[3]....
        /*0068*/ 	.word	0x000010a0


	//   ....[4]....
        /*006c*/ 	.word	0x000010f0


	//   ....[5]....
        /*0070*/ 	.word	0x00001300


	//----- nvinfo : EIATTR_MAX_THREADS
	.align		4
.L_1797:
        /*0074*/ 	.byte	0x04, 0x05
        /*0076*/ 	.short	(.L_1799 - .L_1798)
.L_1798:
        /*0078*/ 	.word	0x00000200
        /*007c*/ 	.word	0x00000001
        /*0080*/ 	.word	0x00000001


	//----- nvinfo : EIATTR_CRS_STACK_SIZE
	.align		4
.L_1799:
        /*0084*/ 	.byte	0x04, 0x1e
        /*0086*/ 	.short	(.L_1801 - .L_1800)
.L_1800:
        /*0088*/ 	.word	0x00000000


	//----- nvinfo : EIATTR_CBANK_PARAM_SIZE
	.align		4
.L_1801:
        /*008c*/ 	.byte	0x03, 0x19
        /*008e*/ 	.short	0x0d38


	//----- nvinfo : EIATTR_PARAM_CBANK
	.align		4
        /*0090*/ 	.byte	0x04, 0x0a
        /*0092*/ 	.short	(.L_1803 - .L_1802)
	.align		4
.L_1802:
        /*0094*/ 	.word	index@(.nv.constant0._ZN2at6native57_GLOBAL__N__f3eca4a2_24_ForeachBinaryOpScalar_cu_86b9896c25multi_tensor_apply_kernelINS1_18TensorListMetadataILi1EEENS1_21BinaryOpScalarFunctorIlLi1ELi1ELi0EEEJNS0_7minimumIlEElEEEvT_T0_DpT1_)
        /*0098*/ 	.short	0x0380
        /*009a*/ 	.short	0x0d38


	//----- nvinfo : EIATTR_SW_WAR
	.align		4
.L_1803:
        /*009c*/ 	.byte	0x04, 0x36
        /*009e*/ 	.short	(.L_1805 - .L_1804)
.L_1804:
        /*00a0*/ 	.word	0x00000008
.L_1805:


//--------------------- .nv.info._ZN2at6native57_GLOBAL__N__f3eca4a2_24_ForeachBinaryOpScalar_cu_86b9896c25multi_tensor_apply_kernelINS1_18TensorListMetadataILi1EEENS1_21BinaryOpScalarFunctorIiLi1ELi1ELi0EEEJNS0_7minimumIiEEiEEEvT_T0_DpT1_ --------------------------
	.section	.nv.info._ZN2at6native57_GLOBAL__N__f3eca4a2_24_ForeachBinaryOpScalar_cu_86b9896c25multi_tensor_apply_kernelINS1_18TensorListMetadataILi1EEENS1_21BinaryOpScalarFunctorIiLi1ELi1ELi0EEEJNS0_7minimumIiEEiEEEvT_T0_DpT1_,"",@"SHT_CUDA_INFO"
	.sectionflags	@""
	.align	4


	//----- nvinfo : EIATTR_CUDA_API_VERSION
	.align		4
        /*0000*/ 	.byte	0x04, 0x37
        /*0002*/ 	.short	(.L_1807 - .L_1806)
.L_1806:
        /*0004*/ 	.word	0x00000082


	//----- nvinfo : EIATTR_KPARAM_INFO
	.align		4
.L_1807:
        /*0008*/ 	.byte	0x04, 0x17
        /*000a*/ 	.short	(.L_1809 - .L_1808)
.L_1808:
        /*000c*/ 	.word	0x00000000
        /*0010*/ 	.short	0x0003
        /*0012*/ 	.short	0x0d2c
        /*0014*/ 	.byte	0x00, 0xf0, 0x11, 0x00


	//----- nvinfo : EIATTR_KPARAM_INFO
	.align		4
.L_1809:
        /*0018*/ 	.byte	0x04, 0x17
        /*001a*/ 	.short	(.L_1811 - .L_1810)
.L_1810:
        /*001c*/ 	.word	0x00000000
        /*0020*/ 	.short	0x0002
        /*0022*/ 	.short	0x0d29
        /*0024*/ 	.byte	0x00, 0xf0, 0x05, 0x00


	//----- nvinfo : EIATTR_KPARAM_INFO
	.align		4
.L_1811:
        /*0028*/ 	.byte	0x04, 0x17
        /*002a*/ 	.short	(.L_1813 - .L_1812)
.L_1812:
        /*002c*/ 	.word	0x00000000
        /*0030*/ 	.short	0x0001
        /*0032*/ 	.short	0x0d28
        /*0034*/ 	.byte	0x00, 0xf0, 0x05, 0x00


	//----- nvinfo : EIATTR_KPARAM_INFO
	.align		4
.L_1813:
        /*0038*/ 	.byte	0x04, 0x17
        /*003a*/ 	.short	(.L_1815 - .L_1814)
.L_1814:
        /*003c*/ 	.word	0x00000000
        /*0040*/ 	.short	0x0000
        /*0042*/ 	.short	0x0000
        /*0044*/ 	.byte	0x00, 0xf0, 0xa1, 0x34


	//----- nvinfo : EIATTR_SPARSE_MMA_MASK
	.align		4
.L_1815:
        /*0048*/ 	.byte	0x03, 0x50
        /*004a*/ 	.short	0x0000


	//----- nvinfo : EIATTR_MAXREG_COUNT
	.align		4
        /*004c*/ 	.byte	0x03, 0x1b
        /*004e*/ 	.short	0x0080


	//----- nvinfo : EIATTR_MERCURY_ISA_VERSION
	.align		4
        /*0050*/ 	.byte	0x03, 0x5f
        /*0052*/ 	.short	0x0101


	//----- nvinfo : EIATTR_VRC_CTA_INIT_COUNT
	.align		4
        /*0054*/ 	.byte	0x02, 0x4a
	.zero		1
	.zero		1


	//----- nvinfo : EIATTR_EXIT_INSTR_OFFSETS
	.align		4
        /*0058*/ 	.byte	0x04, 0x1c
        /*005a*/ 	.short	(.L_1817 - .L_1816)


	//   ....[0]....
.L_1816:
        /*005c*/ 	.word	0x00000130


	//   ....[1]....
        /*0060*/ 	.word	0x00000980


	//   ....[2]....
        /*0064*/ 	.word	0x00000c10


	//   ....[3]....
        /*0068*/ 	.word	0x00000c30


	//   ....[4]....
        /*006c*/ 	.word	0x00000c80


	//   ....[5]....
        /*0070*/ 	.word	0x00000dd0


	//----- nvinfo : EIATTR_MAX_THREADS
	.align		4
.L_1817:
        /*0074*/ 	.byte	0x04, 0x05
        /*0076*/ 	.short	(.L_1819 - .L_1818)
.L_1818:
        /*0078*/ 	.word	0x00000200
        /*007c*/ 	.word	0x00000001
        /*0080*/ 	.word	0x00000001


	//----- nvinfo : EIATTR_CRS_STACK_SIZE
	.align		4
.L_1819:
        /*0084*/ 	.byte	0x04, 0x1e
        /*0086*/ 	.short	(.L_1821 - .L_1820)
.L_1820:
        /*0088*/ 	.word	0x00000000


	//----- nvinfo : EIATTR_CBANK_PARAM_SIZE
	.align		4
.L_1821:
        /*008c*/ 	.byte	0x03, 0x19
        /*008e*/ 	.short	0x0d30


	//----- nvinfo : EIATTR_PARAM_CBANK
	.align		4
        /*0090*/ 	.byte	0x04, 0x0a
        /*0092*/ 	.short	(.L_1823 - .L_1822)
	.align		4
.L_1822:
        /*0094*/ 	.word	index@(.nv.constant0._ZN2at6native57_GLOBAL__N__f3eca4a2_24_ForeachBinaryOpScalar_cu_86b9896c25multi_tensor_apply_kernelINS1_18TensorListMetadataILi1EEENS1_21BinaryOpScalarFunctorIiLi1ELi1ELi0EEEJNS0_7minimumIiEEiEEEvT_T0_DpT1_)
        /*0098*/ 	.short	0x0380
        /*009a*/ 	.short	0x0d30


	//----- nvinfo : EIATTR_SW_WAR
	.align		4
.L_1823:
        /*009c*/ 	.byte	0x04, 0x36
        /*009e*/ 	.short	(.L_1825 - .L_1824)
.L_1824:
        /*00a0*/ 	.word	0x00000008
.L_1825:


//--------------------- .nv.info._ZN2at6native57_GLOBAL__N__f3eca4a2_24_ForeachBinaryOpScalar_cu_86b9896c25multi_tensor_apply_kernelINS1_18TensorListMetadataILi1EEENS1_21BinaryOpScalarFunctorIaLi1ELi1ELi0EEEJNS0_7minimumIaEEaEEEvT_T0_DpT1_ --------------------------
	.section	.nv.info._ZN2at6native57_GLOBAL__N__f3eca4a2_24_ForeachBinaryOpScalar_cu_86b9896c25multi_tensor_apply_kernelINS1_18TensorListMetadataILi1EEENS1_21BinaryOpScalarFunctorIaLi1ELi1ELi0EEEJNS0_7minimumIaEEaEEEvT_T0_DpT1_,"",@"SHT_CUDA_INFO"
	.sectionflags	@""
	.align	4


	//----- nvinfo : EIATTR_CUDA_API_VERSION
	.align		4
        /*0000*/ 	.byte	0x04, 0x37
        /*0002*/ 	.short	(.L_1827 - .L_1826)
.L_1826:
        /*0004*/ 	.word	0x00000082


	//----- nvinfo : EIATTR_KPARAM_INFO
	.align		4
.L_1827:
        /*0008*/ 	.byte	0x04, 0x17
        /*000a*/ 	.short	(.L_1829 - .L_1828)
.L_1828:
        /*000c*/ 	.word	0x00000000
        /*0010*/ 	.short	0x0003
        /*0012*/ 	.short	0x0d2a
        /*0014*/ 	.byte	0x00, 0xf0, 0x05, 0x00


	//----- nvinfo : EIATTR_KPARAM_INFO
	.align		4
.L_1829:
        /*0018*/ 	.byte	0x04, 0x17
        /*001a*/ 	.short	(.L_1831 - .L_1830)
.L_1830:
        /*001c*/ 	.word	0x00000000
        /*0020*/ 	.short	0x0002
        /*0022*/ 	.short	0x0d29
        /*0024*/ 	.byte	0x00, 0xf0, 0x05, 0x00


	//----- nvinfo : EIATTR_KPARAM_INFO
	.align		4
.L_1831:
        /*0028*/ 	.byte	0x04, 0x17
        /*002a*/ 	.short	(.L_1833 - .L_1832)
.L_1832:
        /*002c*/ 	.word	0x00000000
        /*0030*/ 	.short	0x0001
        /*0032*/ 	.short	0x0d28
        /*0034*/ 	.byte	0x00, 0xf0, 0x05, 0x00


	//----- nvinfo : EIATTR_KPARAM_INFO
	.align		4
.L_1833:
        /*0038*/ 	.byte	0x04, 0x17
        /*003a*/ 	.short	(.L_1835 - .L_1834)
.L_1834:
        /*003c*/ 	.word	0x00000000
        /*0040*/ 	.short	0x0000
        /*0042*/ 	.short	0x0000
        /*0044*/ 	.byte	0x00, 0xf0, 0xa1, 0x34


	//----- nvinfo : EIATTR_SPARSE_MMA_MASK
	.align		4
.L_1835:
        /*0048*/ 	.byte	0x03, 0x50
        /*004a*/ 	.short	0x0000


	//----- nvinfo : EIATTR_MAXREG_COUNT
	.align		4
        /*004c*/ 	.byte	0x03, 0x1b
        /*004e*/ 	.short	0x0080


	//----- nvinfo : EIATTR_MERCURY_ISA_VERSION
	.align		4
        /*0050*/ 	.byte	0x03, 0x5f
        /*0052*/ 	.short	0x0101


	//----- nvinfo : EIATTR_VRC_CTA_INIT_COUNT
	.align		4
        /*0054*/ 	.byte	0x02, 0x4a
	.zero		1
	.zero		1


	//----- nvinfo : EIATTR_EXIT_INSTR_OFFSETS
	.align		4
        /*0058*/ 	.byte	0x04, 0x1c
        /*005a*/ 	.short	(.L_1837 - .L_1836)


	//   ....[0]....
.L_1836:
        /*005c*/ 	.word	0x00000150


	//   ....[1]....
        /*0060*/ 	.word	0x00000d00


	//   ....[2]....
        /*0064*/ 	.word	0x00001020


	//   ....[3]....
        /*0068*/ 	.word	0x00001040


	//   ....[4]....
        /*006c*/ 	.word	0x00001090


	//   ....[5]....
        /*0070*/ 	.word	0x000012c0


	//----- nvinfo : EIATTR_MAX_THREADS
	.align		4
.L_1837:
        /*0074*/ 	.byte	0x04, 0x05
        /*0076*/ 	.short	(.L_1839 - .L_1838)
.L_1838:
        /*0078*/ 	.word	0x00000200
        /*007c*/ 	.word	0x00000001
        /*0080*/ 	.word	0x00000001


	//----- nvinfo : EIATTR_CRS_STACK_SIZE
	.align		4
.L_1839:
        /*0084*/ 	.byte	0x04, 0x1e
        /*0086*/ 	.short	(.L_1841 - .L_1840)
.L_1840:
        /*0088*/ 	.word	0x00000000


	//----- nvinfo : EIATTR_CBANK_PARAM_SIZE
	.align		4
.L_1841:
        /*008c*/ 	.byte	0x03, 0x19
        /*008e*/ 	.short	0x0d2b


	//----- nvinfo : EIATTR_PARAM_CBANK
	.align		4
        /*0090*/ 	.byte	0x04, 0x0a
        /*0092*/ 	.short	(.L_1843 - .L_1842)
	.align		4
.L_1842:
        /*0094*/ 	.word	index@(.nv.constant0._ZN2at6native57_GLOBAL__N__f3eca4a2_24_ForeachBinaryOpScalar_cu_86b9896c25multi_tensor_apply_kernelINS1_18TensorListMetadataILi1EEENS1_21BinaryOpScalarFunctorIaLi1ELi1ELi0EEEJNS0_7minimumIaEEaEEEvT_T0_DpT1_)
        /*0098*/ 	.short	0x0380
        /*009a*/ 	.short	0x0d2b


	//----- nvinfo : EIATTR_SW_WAR
	.align		4
.L_1843:
        /*009c*/ 	.byte	0x04, 0x36
        /*009e*/ 	.short	(.L_1845 - .L_1844)
.L_1844:
        /*00a0*/ 	.word	0x00000008
.L_1845:


//--------------------- .nv.info._ZN2at6native57_GLOBAL__N__f3eca4a2_24_ForeachBinaryOpScalar_cu_86b9896c25multi_tensor_apply_kernelINS1_18TensorListMetadataILi1EEENS1_21BinaryOpScalarFunctorIhLi1ELi1ELi0EEEJNS0_7minimumIhEEhEEEvT_T0_DpT1_ --------------------------
	.section	.nv.info._ZN2at6native57_GLOBAL__N__f3eca4a2_24_ForeachBinaryOpScalar_cu_86b9896c25multi_tensor_apply_kernelINS1_18TensorListMetadataILi1EEENS1_21BinaryOpScalarFunctorIhLi1ELi1ELi0EEEJNS0_7minimumIhEEhEEEvT_T0_DpT1_,"",@"SHT_CUDA_INFO"
	.sectionflags	@""
	.align	4


	//----- nvinfo : EIATTR_CUDA_API_VERSION
	.align		4
        /*0000*/ 	.byte	0x04, 0x37
        /*0002*/ 	.short	(.L_1847 - .L_1846)
.L_1846:
        /*0004*/ 	.word	0x00000082


	//----- nvinfo : EIATTR_KPARAM_INFO
	.align		4
.L_1847:
        /*0008*/ 	.byte	0x04, 0x17
        /*000a*/ 	.short	(.L_1849 - .L_1848)
.L_1848:
        /*000c*/ 	.word	0x00000000
        /*0010*/ 	.short	0x0003
        /*0012*/ 	.short	0x0d2a
        /*0014*/ 	.byte	0x00, 0xf0, 0x05, 0x00


	//----- nvinfo : EIATTR_KPARAM_INFO
	.align		4
.L_1849:
        /*0018*/ 	.byte	0x04, 0x17
        /*001a*/ 	.short	(.L_1851 - .L_1850)
.L_1850:
        /*001c*/ 	.word	0x00000000
        /*0020*/ 	.short	0x0002
        /*0022*/ 	.short	0x0d29
        /*0024*/ 	.byte	0x00, 0xf0, 0x05, 0x00


	//----- nvinfo : EIATTR_KPARAM_INFO
	.align		4
.L_1851:
        /*0028*/ 	.byte	0x04, 0x17
        /*002a*/ 	.short	(.L_1853 - .L_1852)
.L_1852:
        /*002c*/ 	.word	0x00000000
        /*0030*/ 	.short	0x0001
        /*0032*/ 	.short	0x0d28
        /*0034*/ 	.byte	0x00, 0xf0, 0x05, 0x00


	//----- nvinfo : EIATTR_KPARAM_INFO
	.align		4
.L_1853:
        /*0038*/ 	.byte	0x04, 0x17
        /*003a*/ 	.short	(.L_1855 - .L_1854)
.L_1854:
        /*003c*/ 	.word	0x00000000
        /*0040*/ 	.short	0x0000
        /*0042*/ 	.short	0x0000
        /*0044*/ 	.byte	0x00, 0xf0, 0xa1, 0x34


	//----- nvinfo : EIATTR_SPARSE_MMA_MASK
	.align		4
.L_1855:
        /*0048*/ 	.byte	0x03, 0x50
        /*004a*/ 	.short	0x0000


	//----- nvinfo : EIATTR_MAXREG_COUNT
	.align		4
        /*004c*/ 	.byte	0x03, 0x1b
        /*004e*/ 	.short	0x0080


	//----- nvinfo : EIATTR_MERCURY_ISA_VERSION
	.align		4
        /*0050*/ 	.byte	0x03, 0x5f
        /*0052*/ 	.short	0x0101


	//----- nvinfo : EIATTR_VRC_CTA_INIT_COUNT
	.align		4
        /*0054*/ 	.byte	0x02, 0x4a
	.zero		1
	.zero		1


	//----- nvinfo : EIATTR_EXIT_INSTR_OFFSETS
	.align		4
        /*0058*/ 	.byte	0x04, 0x1c
        /*005a*/ 	.short	(.L_1857 - .L_1856)


	//   ....[0]....
.L_1856:
        /*005c*/ 	.word	0x00000140


	//   ....[1]....
        /*0060*/ 	.word	0x00000c50


	//   ....[2]....
        /*0064*/ 	.word	0x00000f20


	//   ....[3]....
        /*0068*/ 	.word	0x00000f40


	//   ....[4]....
        /*006c*/ 	.word	0x00000f90


	//   ....[5]....
        /*0070*/ 	.word	0x000011b0


	//----- nvinfo : EIATTR_MAX_THREADS
	.align		4
.L_1857:
        /*0074*/ 	.byte	0x04, 0x05
        /*0076*/ 	.short	(.L_1859 - .L_1858)
.L_1858:
        /*0078*/ 	.word	0x00000200
        /*007c*/ 	.word	0x00000001
        /*0080*/ 	.word	0x00000001


	//----- nvinfo : EIATTR_CRS_STACK_SIZE
	.align		4
.L_1859:
        /*0084*/ 	.byte	0x04, 0x1e
        /*0086*/ 	.short	(.L_1861 - .L_1860)
.L_1860:
        /*0088*/ 	.word	0x00000000


	//----- nvinfo : EIATTR_CBANK_PARAM_SIZE
	.align		4
.L_1861:
        /*008c*/ 	.byte	0x03, 0x19
        /*008e*/ 	.short	0x0d2b


	//----- nvinfo : EIATTR_PARAM_CBANK
	.align		4
        /*0090*/ 	.byte	0x04, 0x0a
        /*0092*/ 	.short	(.L_1863 - .L_1862)
	.align		4
.L_1862:
        /*0094*/ 	.word	index@(.nv.constant0._ZN2at6native57_GLOBAL__N__f3eca4a2_24_ForeachBinaryOpScalar_cu_86b9896c25multi_tensor_apply_kernelINS1_18TensorListMetadataILi1EEENS1_21BinaryOpScalarFunctorIhLi1ELi1ELi0EEEJNS0_7minimumIhEEhEEEvT_T0_DpT1_)
        /*0098*/ 	.short	0x0380
        /*009a*/ 	.short	0x0d2b


	//----- nvinfo : EIATTR_SW_WAR
	.align		4
.L_1863:
        /*009c*/ 	.byte	0x04, 0x36
        /*009e*/ 	.short	(.L_1865 - .L_1864)
.L_1864:
        /*00a0*/ 	.word	0x00000008
.L_1865:


//--------------------- .nv.info._ZN2at6native57_GLOBAL__N__f3eca4a2_24_ForeachBinaryOpScalar_cu_86b9896c25multi_tensor_apply_kernelINS1_18TensorListMetadataILi2EEENS1_21BinaryOpScalarFunctorIN3c108BFloat16ELi2ELi1ELi1EEEJSt5minusIfEfEEEvT_T0_DpT1_ --------------------------
	.section	.nv.info._ZN2at6native57_GLOBAL__N__f3eca4a2_24_ForeachBinaryOpScalar_cu_86b9896c25multi_tensor_apply_kernelINS1_18TensorListMetadataILi2EEENS1_21BinaryOpScalarFunctorIN3c108BFloat16ELi2ELi1ELi1EEEJSt5minusIfEfEEEvT_T0_DpT1_,"",@"SHT_CUDA_INFO"
	.sectionflags	@""
	.align	4


	//----- nvinfo : EIATTR_CUDA_API_VERSION
	.align		4
        /*0000*/ 	.byte	0x04, 0x37
        /*0002*/ 	.short	(.L_1867 - .L_1866)
.L_1866:
        /*0004*/ 	.word	0x00000082


	//----- nvinfo : EIATTR_KPARAM_INFO
	.align		4
.L_1867:
        /*0008*/ 	.byte	0x04, 0x17
        /*000a*/ 	.short	(.L_1869 - .L_1868)
.L_1868:
        /*000c*/ 	.word	0x00000000
        /*0010*/ 	.short	0x0003
        /*0012*/ 	.short	0x0c4c
        /*0014*/ 	.byte	0x00, 0xf0, 0x11, 0x00


	//----- nvinfo : EIATTR_KPARAM_INFO
	.align		4
.L_1869:
        /*0018*/ 	.byte	0x04, 0x17
        /*001a*/ 	.short	(.L_1871 - .L_1870)
.L_1870:
        /*001c*/ 	.word	0x00000000
        /*0020*/ 	.short	0x0002
        /*0022*/ 	.short	0x0c49
        /*0024*/ 	.byte	0x00, 0xf0, 0x05, 0x00


	//----- nvinfo : EIATTR_KPARAM_INFO
	.align		4
.L_1871:
        /*0028*/ 	.byte	0x04, 0x17
        /*002a*/ 	.short	(.L_1873 - .L_1872)
.L_1872:
        /*002c*/ 	.word	0x00000000
        /*0030*/ 	.short	0x0001
        /*0032*/ 	.short	0x0c48
        /*0034*/ 	.byte	0x00, 0xf0, 0x05, 0x00


	//----- nvinfo : EIATTR_KPARAM_INFO
	.align		4
.L_1873:
        /*0038*/ 	.byte	0x04, 0x17
        /*003a*/ 	.short	(.L_1875 - .L_1874)
.L_1874:
        /*003c*/ 	.word	0x00000000
        /*0040*/ 	.short	0x0000
        /*0042*/ 	.short	0x0000
        /*0044*/ 	.byte	0x00, 0xf0, 0x21, 0x31


	//----- nvinfo : EIATTR_SPARSE_MMA_MASK
	.align		4
.L_1875:
        /*0048*/ 	.byte	0x03, 0x50
        /*004a*/ 	.short	0x0000


	//----- nvinfo : EIATTR_MAXREG_COUNT
	.align		4
        /*004c*/ 	.byte	0x03, 0x1b
        /*004e*/ 	.short	0x0080


	//----- nvinfo : EIATTR_MERCURY_ISA_VERSION
	.align		4
        /*0050*/ 	.byte	0x03, 0x5f
        /*0052*/ 	.short	0x0101


	//----- nvinfo : EIATTR_VRC_CTA_INIT_COUNT
	.align		4
        /*0054*/ 	.byte	0x02, 0x4a
	.zero		1
	.zero		1


	//----- nvinfo : EIATTR_EXIT_INSTR_OFFSETS
	.align		4
        /*0058*/ 	.byte	0x04, 0x1c
        /*005a*/ 	.short	(.L_1877 - .L_1876)


	//   ....[0]....
.L_1876:
        /*005c*/ 	.word	0x00000170


	//   ....[1]....
        /*0060*/ 	.word	0x00000b40


	//   ....[2]....
        /*0064*/ 	.word	0x00000e90


	//   ....[3]....
        /*0068*/ 	.word	0x00000ee0


	//   ....[4]....
        /*006c*/ 	.word	0x00000f30


	//   ....[5]....
        /*0070*/ 	.word	0x00001140


	//----- nvinfo : EIATTR_MAX_THREADS
	.align		4
.L_1877:
        /*0074*/ 	.byte	0x04, 0x05
        /*0076*/ 	.short	(.L_1879 - .L_1878)
.L_1878:
        /*0078*/ 	.word	0x00000200
        /*007c*/ 	.word	0x00000001
        /*0080*/ 	.word	0x00000001


	//----- nvinfo : EIATTR_CRS_STACK_SIZE
	.align		4
.L_1879:
        /*0084*/ 	.byte	0x04, 0x1e
        /*0086*/ 	.short	(.L_1881 - .L_1880)
.L_1880:
        /*0088*/ 	.word	0x00000000


	//----- nvinfo : EIATTR_CBANK_PARAM_SIZE
	.align		4
.L_1881:
        /*008c*/ 	.byte	0x03, 0x19
        /*008e*/ 	.short	0x0c50


	//----- nvinfo : EIATTR_PARAM_CBANK
	.align		4
        /*0090*/ 	.byte	0x04, 0x0a
        /*0092*/ 	.short	(.L_1883 - .L_1882)
	.align		4
.L_1882:
        /*0094*/ 	.word	index@(.nv.constant0._ZN2at6native57_GLOBAL__N__f3eca4a2_24_ForeachBinaryOpScalar_cu_86b9896c25multi_tensor_apply_kernelINS1_18TensorListMetadataILi2EEENS1_21BinaryOpScalarFunctorIN3c108BFloat16ELi2ELi1ELi1EEEJSt5minusIfEfEEEvT_T0_DpT1_)
        /*0098*/ 	.short	0x0380
        /*009a*/ 	.short	0x0c50


	//----- nvinfo : EIATTR_SW_WAR
	.align		4
.L_1883:
        /*009c*/ 	.byte	0x04, 0x36
        /*009e*/ 	.short	(.L_1885 - .L_1884)
.L_1884:
        /*00a0*/ 	.word	0x00000008
.L_1885:


//--------------------- .nv.info._ZN2at6native57_GLOBAL__N__f3eca4a2_24_ForeachBinaryOpScalar_cu_86b9896c25multi_tensor_apply_kernelINS1_18TensorListMetadataILi2EEENS1_21BinaryOpScalarFunctorIN3c104HalfELi2ELi1ELi1EEEJSt5minusIfEfEEEvT_T0_DpT1_ --------------------------
	.section	.nv.info._ZN2at6native57_GLOBAL__N__f3eca4a2_24_ForeachBinaryOpScalar_cu_86b9896c25multi_tensor_apply_kernelINS1_18TensorListMetadataILi2EEENS1_21BinaryOpScalarFunctorIN3c104HalfELi2ELi1ELi1EEEJSt5minusIfEfEEEvT_T0_DpT1_,"",@"SHT_CUDA_INFO"
	.sectionflags	@""
	.align	4


	//----- nvinfo : EIATTR_CUDA_API_VERSION
	.align		4
        /*0000*/ 	.byte	0x04, 0x37
        /*0002*/ 	.short	(.L_1887 - .L_1886)
.L_1886:
        /*0004*/ 	.word	0x00000082


	//----- nvinfo : EIATTR_KPARAM_INFO
	.align		4
.L_1887:
        /*0008*/ 	.byte	0x04, 0x17
        /*000a*/ 	.short	(.L_1889 - .L_1888)
.L_1888:
        /*000c*/ 	.word	0x00000000
        /*0010*/ 	.short	0x0003
        /*0012*/ 	.short	0x0c4c
        /*0014*/ 	.byte	0x00, 0xf0, 0x11, 0x00


	//----- nvinfo : EIATTR_KPARAM_INFO
	.align		4
.L_1889:
        /*0018*/ 	.byte	0x04, 0x17
        /*001a*/ 	.short	(.L_1891 - .L_1890)
.L_1890:
        /*001c*/ 	.word	0x00000000
        /*0020*/ 	.short	0x0002
        /*0022*/ 	.short	0x0c49
        /*0024*/ 	.byte	0x00, 0xf0, 0x05, 0x00


	//----- nvinfo : EIATTR_KPARAM_INFO
	.align		4
.L_1891:
        /*0028*/ 	.byte	0x04, 0x17
        /*002a*/ 	.short	(.L_1893 - .L_1892)
.L_1892:
        /*002c*/ 	.word	0x00000000
        /*0030*/ 	.short	0x0001
        /*0032*/ 	.short	0x0c48
        /*0034*/ 	.byte	0x00, 0xf0, 0x05, 0x00


	//----- nvinfo : EIATTR_KPARAM_INFO
	.align		4
.L_1893:
        /*0038*/ 	.byte	0x04, 0x17
        /*003a*/ 	.short	(.L_1895 - .L_1894)
.L_1894:
        /*003c*/ 	.word	0x00000000
        /*0040*/ 	.short	0x0000
        /*0042*/ 	.short	0x0000
        /*0044*/ 	.byte	0x00, 0xf0, 0x21, 0x31


	//----- nvinfo : EIATTR_SPARSE_MMA_MASK
	.align		4
.L_1895:
        /*0048*/ 	.byte	0x03, 0x50
        /*004a*/ 	.short	0x0000


	//----- nvinfo : EIATTR_MAXREG_COUNT
	.align		4
        /*004c*/ 	.byte	0x03, 0x1b
        /*004e*/ 	.short	0x0080


	//----- nvinfo : EIATTR_MERCURY_ISA_VERSION
	.align		4
        /*0050*/ 	.byte	0x03, 0x5f
        /*0052*/ 	.short	0x0101


	//----- nvinfo : EIATTR_VRC_CTA_INIT_COUNT
	.align		4
        /*0054*/ 	.byte	0x02, 0x4a
	.zero		1
	.zero		1


	//----- nvinfo : EIATTR_EXIT_INSTR_OFFSETS
	.align		4
        /*0058*/ 	.byte	0x04, 0x1c
        /*005a*/ 	.short	(.L_1897 - .L_1896)


	//   ....[0]....
.L_1896:
        /*005c*/ 	.word	0x00000170


	//   ....[1]....
        /*0060*/ 	.word	0x00000b40


	//   ....[2]....
        /*0064*/ 	.word	0x00000e90


	//   ....[3]....
        /*0068*/ 	.word	0x00000ee0


	//   ....[4]....
        /*006c*/ 	.word	0x00000f30


	//   ....[5]....
        /*0070*/ 	.word	0x00001120


	//----- nvinfo : EIATTR_MAX_THREADS
	.align		4
.L_1897:
        /*0074*/ 	.byte	0x04, 0x05
        /*0076*/ 	.short	(.L_1899 - .L_1898)
.L_1898:
        /*0078*/ 	.word	0x00000200
        /*007c*/ 	.word	0x00000001
        /*0080*/ 	.word	0x00000001


	//----- nvinfo : EIATTR_CRS_STACK_SIZE
	.align		4
.L_1899:
        /*0084*/ 	.byte	0x04, 0x1e
        /*0086*/ 	.short	(.L_1901 - .L_1900)
.L_1900:
        /*0088*/ 	.word	0x00000000


	//----- nvinfo : EIATTR_CBANK_PARAM_SIZE
	.align		4
.L_1901:
        /*008c*/ 	.byte	0x03, 0x19
        /*008e*/ 	.short	0x0c50


	//----- nvinfo : EIATTR_PARAM_CBANK
	.align		4
        /*0090*/ 	.byte	0x04, 0x0a
        /*0092*/ 	.short	(.L_1903 - .L_1902)
	.align		4
.L_1902:
        /*0094*/ 	.word	index@(.nv.constant0._ZN2at6native57_GLOBAL__N__f3eca4a2_24_ForeachBinaryOpScalar_cu_86b9896c25multi_tensor_apply_kernelINS1_18TensorListMetadataILi2EEENS1_21BinaryOpScalarFunctorIN3c104HalfELi2ELi1ELi1EEEJSt5minusIfEfEEEvT_T0_DpT1_)
        /*0098*/ 	.short	0x0380
        /*009a*/ 	.short	0x0c50


	//----- nvinfo : EIATTR_SW_WAR
	.align		4
.L_1903:
        /*009c*/ 	.byte	0x04, 0x36
        /*009e*/ 	.short	(.L_1905 - .L_1904)
.L_1904:
        /*00a0*/ 	.word	0x00000008
.L_1905:


//--------------------- .nv.info._ZN2at6native57_GLOBAL__N__f3eca4a2_24_ForeachBinaryOpScalar_cu_86b9896c25multi_tensor_apply_kernelINS1_18TensorListMetadataILi2EEENS1_21BinaryOpScalarFunctorIbLi2ELi1ELi1EEEJSt5minusIbEbEEEvT_T0_DpT1_ --------------------------
	.section	.nv.info._ZN2at6native57_GLOBAL__N__f3eca4a2_24_ForeachBinaryOpScalar_cu_86b9896c25multi_tensor_apply_kernelINS1_18TensorListMetadataILi2EEENS1_21BinaryOpScalarFunctorIbLi2ELi1ELi1EEEJSt5minusIbEbEEEvT_T0_DpT1_,"",@"SHT_CUDA_INFO"
	.sectionflags	@""
	.align	4


	//----- nvinfo : EIATTR_CUDA_API_VERSION
	.align		4
        /*0000*/ 	.byte	0x04, 0x37
        /*0002*/ 	.short	(.L_1907 - .L_1906)
.L_1906:
        /*0004*/ 	.word	0x00000082


	//----- nvinfo : EIATTR_KPARAM_INFO
	.align		4
.L_1907:
        /*0008*/ 	.byte	0x04, 0x17
        /*000a*/ 	.short	(.L_1909 - .L_1908)
.L_1908:
        /*000c*/ 	.word	0x00000000
        /*0010*/ 	.short	0x0003
        /*0012*/ 	.short	0x0c4a
        /*0014*/ 	.byte	0x00, 0xf0, 0x05, 0x00


	//----- nvinfo : EIATTR_KPARAM_INFO
	.align		4
.L_1909:
        /*0018*/ 	.byte	0x04, 0x17
        /*001a*/ 	.short	(.L_1911 - .L_1910)
.L_1910:
        /*001c*/ 	.word	0x00000000
        /*0020*/ 	.short	0x0002
        /*0022*/ 	.short	0x0c49
        /*0024*/ 	.byte	0x00, 0xf0, 0x05, 0x00


	//----- nvinfo : EIATTR_KPARAM_INFO
	.align		4
.L_1911:
        /*0028*/ 	.byte	0x04, 0x17
        /*002a*/ 	.short	(.L_1913 - .L_1912)
.L_1912:
        /*002c*/ 	.word	0x00000000
        /*0030*/ 	.short	0x0001
        /*0032*/ 	.short	0x0c48
        /*0034*/ 	.byte	0x00, 0xf0, 0x05, 0x00


	//----- nvinfo : EIATTR_KPARAM_INFO
	.align		4
.L_1913:
        /*0038*/ 	.byte	0x04, 0x17
        /*003a*/ 	.short	(.L_1915 - .L_1914)
.L_1914:
        /*003c*/ 	.word	0x00000000
        /*0040*/ 	.short	0x0000
        /*0042*/ 	.short	0x0000
        /*0044*/ 	.byte	0x00, 0xf0, 0x21, 0x31


	//----- nvinfo : EIATTR_SPARSE_MMA_MASK
	.align		4
.L_1915:
        /*0048*/ 	.byte	0x03, 0x50
        /*004a*/ 	.short	0x0000


	//----- nvinfo : EIATTR_MAXREG_COUNT
	.align		4
        /*004c*/ 	.byte	0x03, 0x1b
        /*004e*/ 	.short	0x0080


	//----- nvinfo : EIATTR_MERCURY_ISA_VERSION
	.align		4
        /*0050*/ 	.byte	0x03, 0x5f
        /*0052*/ 	.short	0x0101


	//----- nvinfo : EIATTR_VRC_CTA_INIT_COUNT
	.align		4
        /*0054*/ 	.byte	0x02, 0x4a
	.zero		1
	.zero		1


	//----- nvinfo : EIATTR_EXIT_INSTR_OFFSETS
	.align		4
        /*0058*/ 	.byte	0x04, 0x1c
        /*005a*/ 	.short	(.L_1917 - .L_1916)


	//   ....[0]....
.L_1916:
        /*005c*/ 	.word	0x00000170


	//   ....[1]....
        /*0060*/ 	.word	0x00000d70


	//   ....[2]....
        /*0064*/ 	.word	0x000010b0


	//   ....[3]....
        /*0068*/ 	.word	0x00001100


	//   ....[4]....
        /*006c*/ 	.word	0x00001150


	//   ....[5]....
        /*0070*/ 	.word	0x000013a0


	//----- nvinfo : EIATTR_MAX_THREADS
	.align		4
.L_1917:
        /*0074*/ 	.byte	0x04, 0x05
        /*0076*/ 	.short	(.L_1919 - .L_1918)
.L_1918:
        /*0078*/ 	.word	0x00000200
        /*007c*/ 	.word	0x00000001
        /*0080*/ 	.word	0x00000001


	//----- nvinfo : EIATTR_CRS_STACK_SIZE
	.align		4
.L_1919:
        /*0084*/ 	.byte	0x04, 0x1e
        /*0086*/ 	.short	(.L_1921 - .L_1920)
.L_1920:
        /*0088*/ 	.word	0x00000000


	//----- nvinfo : EIATTR_CBANK_PARAM_SIZE
	.align		4
.L_1921:
        /*008c*/ 	.byte	0x03, 0x19
        /*008e*/ 	.short	0x0c4b


	//----- nvinfo : EIATTR_PARAM_CBANK
	.align		4
        /*0090*/ 	.byte	0x04, 0x0a
        /*0092*/ 	.short	(.L_1923 - .L_1922)
	.align		4
.L_1922:
        /*0094*/ 	.word	index@(.nv.constant0._ZN2at6native57_GLOBAL__N__f3eca4a2_24_ForeachBinaryOpScalar_cu_86b9896c25multi_tensor_apply_kernelINS1_18TensorListMetadataILi2EEENS1_21BinaryOpScalarFunctorIbLi2ELi1ELi1EEEJSt5minusIbEbEEEvT_T0_DpT1_)
        /*0098*/ 	.short	0x0380
        /*009a*/ 	.short	0x0c4b


	//----- nvinfo : EIATTR_SW_WAR
	.align		4
.L_1923:
        /*009c*/ 	.byte	0x04, 0x36
        /*009e*/ 	.short	(.L_1925 - .L_1924)
.L_1924:
        /*00a0*/ 	.word	0x00000008
.L_1925:


//--------------------- .nv.info._ZN2at6native57_GLOBAL__N__f3eca4a2_24_ForeachBinaryOpScalar_cu_86b9896c25multi_tensor_apply_kernelINS1_18TensorListMetadataILi2EEENS1_21BinaryOpScalarFunctorIN3c107complexIfEELi2ELi1ELi1EEEJSt5minusIS8_ES8_EEEvT_T0_DpT1_ --------------------------
	.section	.nv.info._ZN2at6native57_GLOBAL__N__f3eca4a2_24_ForeachBinaryOpScalar_cu_86b9896c25multi_tensor_apply_kernelINS1_18TensorListMetadataILi2EEENS1_21BinaryOpScalarFunctorIN3c107complexIfEELi2ELi1ELi1EEEJSt5minusIS8_ES8_EEEvT_T0_DpT1_,"",@"SHT_CUDA_INFO"
	.sectionflags	@""
	.align	4


	//----- nvinfo : EIATTR_CUDA_API_VERSION
	.align		4
        /*0000*/ 	.byte	0x04, 0x37
        /*0002*/ 	.short	(.L_1927 - .L_1926)
.L_1926:
        /*0004*/ 	.word	0x00000082


	//----- nvinfo : EIATTR_KPARAM_INFO
	.align		4
.L_1927:
        /*0008*/ 	.byte	0x04, 0x17
        /*000a*/ 	.short	(.L_1929 - .L_1928)
.L_1928:
        /*000c*/ 	.word	0x00000000
        /*0010*/ 	.short	0x0003
        /*0012*/ 	.short	0x0c50
        /*0014*/ 	.byte	0x00, 0xf0, 0x21, 0x00


	//----- nvinfo : EIATTR_KPARAM_INFO
	.align		4
.L_1929:
        /*0018*/ 	.byte	0x04, 0x17
        /*001a*/ 	.short	(.L_1931 - .L_1930)
.L_1930:
        /*001c*/ 	.word	0x00000000
        /*0020*/ 	.short	0x0002
        /*0022*/ 	.short	0x0c49
        /*0024*/ 	.byte	0x00, 0xf0, 0x05, 0x00


	//----- nvinfo : EIATTR_KPARAM_INFO
	.align		4
.L_1931:
        /*0028*/ 	.byte	0x04, 0x17
        /*002a*/ 	.short	(.L_1933 - .L_1932)
.L_1932:
        /*002c*/ 	.word	0x00000000
        /*0030*/ 	.short	0x0001
        /*0032*/ 	.short	0x0c48
        /*0034*/ 	.byte	0x00, 0xf0, 0x05, 0x00


	//----- nvinfo : EIATTR_KPARAM_INFO
	.align		4
.L_1933:
        /*0038*/ 	.byte	0x04, 0x17
        /*003a*/ 	.short	(.L_1935 - .L_1934)
.L_1934:
        /*003c*/ 	.word	0x00000000
        /*0040*/ 	.short	0x0000
        /*0042*/ 	.short	0x0000
        /*0044*/ 	.byte	0x00, 0xf0, 0x21, 0x31


	//----- nvinfo : EIATTR_SPARSE_MMA_MASK
	.align		4
.L_1935:
        /*0048*/ 	.byte	0x03, 0x50
        /*004a*/ 	.short	0x0000


	//----- nvinfo : EIATTR_MAXREG_COUNT
	.align		4
        /*004c*/ 	.byte	0x03, 0x1b
        /*004e*/ 	.short	0x0080


	//----- nvinfo : EIATTR_MERCURY_ISA_VERSION
	.align		4
        /*0050*/ 	.byte	0x03, 0x5f
        /*0052*/ 	.short	0x0101


	//----- nvinfo : EIATTR_VRC_CTA_INIT_COUNT
	.align		4
        /*0054*/ 	.byte	0x02, 0x4a
	.zero		1
	.zero		1


	//----- nvinfo : EIATTR_EXIT_INSTR_OFFSETS
	.align		4
        /*0058*/ 	.byte	0x04, 0x1c
        /*005a*/ 	.short	(.L_1937 - .L_1936)


	//   ....[0]....
.L_1936:
        /*005c*/ 	.word	0x00000170


	//   ....[1]....
        /*0060*/ 	.word	0x00000b20


	//   ....[2]....
        /*0064*/ 	.word	0x00000e50


	//   ....[3]....
        /*0068*/ 	.word	0x00000e90


	//   ....[4]....
        /*006c*/ 	.word	0x00000ee0


	//   ....[5]....
        /*0070*/ 	.word	0x000010b0


	//----- nvinfo : EIATTR_MAX_THREADS
	.align		4
.L_1937:
        /*0074*/ 	.byte	0x04, 0x05
        /*0076*/ 	.short	(.L_1939 - .L_1938)
.L_1938:
        /*0078*/ 	.word	0x00000200
        /*007c*/ 	.word	0x00000001
        /*0080*/ 	.word	0x00000001


	//----- nvinfo : EIATTR_CRS_STACK_SIZE
	.align		4
.L_1939:
        /*0084*/ 	.byte	0x04, 0x1e
        /*0086*/ 	.short	(.L_1941 - .L_1940)
.L_1940:
        /*0088*/ 	.word	0x00000000


	//----- nvinfo : EIATTR_CBANK_PARAM_SIZE
	.align		4
.L_1941:
        /*008c*/ 	.byte	0x03, 0x19
        /*008e*/ 	.short	0x0c58


	//----- nvinfo : EIATTR_PARAM_CBANK
	.align		4
        /*0090*/ 	.byte	0x04, 0x0a
        /*0092*/ 	.short	(.L_1943 - .L_1942)
	.align		4
.L_1942:
        /*0094*/ 	.word	index@(.nv.constant0._ZN2at6native57_GLOBAL__N__f3eca4a2_24_ForeachBinaryOpScalar_cu_86b9896c25multi_tensor_apply_kernelINS1_18TensorListMetadataILi2EEENS1_21BinaryOpScalarFunctorIN3c107complexIfEELi2ELi1ELi1EEEJSt5minusIS8_ES8_EEEvT_T0_DpT1_)
        /*0098*/ 	.short	0x0380
        /*009a*/ 	.short	0x0c58


	//----- nvinfo : EIATTR_SW_WAR
	.align		4
.L_1943:
        /*009c*/ 	.byte	0x04, 0x36
        /*009e*/ 	.short	(.L_1945 - .L_1944)
.L_1944:
        /*00a0*/ 	.word	0x00000008
.L_1945:


//--------------------- .nv.info._ZN2at6native57_GLOBAL__N__f3eca4a2_24_ForeachBinaryOpScalar_cu_86b9896c25multi_tensor_apply_kernelINS1_18TensorListMetadataILi2EEENS1_21BinaryOpScalarFunctorIN3c107complexIdEELi2ELi1ELi1EEEJSt5minusIS8_ES8_EEEvT_T0_DpT1_ --------------------------
	.section	.nv.info._ZN2at6native57_GLOBAL__N__f3eca4a2_24_ForeachBinaryOpScalar_cu_86b9896c25multi_tensor_apply_kernelINS1_18TensorListMetadataILi2EEENS1_21BinaryOpScalarFunctorIN3c107complexIdEELi2ELi1ELi1EEEJSt5minusIS8_ES8_EEEvT_T0_DpT1_,"",@"SHT_CUDA_INFO"
	.sectionflags	@""
	.align	4


	//----- nvinfo : EIATTR_CUDA_API_VERSION
	.align		4
        /*0000*/ 	.byte	0x04, 0x37
        /*0002*/ 	.short	(.L_1947 - .L_1946)
.L_1946:
        /*0004*/ 	.word	0x00000082


	//----- nvinfo : EIATTR_KPARAM_INFO
	.align		4
.L_1947:
        /*0008*/ 	.byte	0x04, 0x17
        /*000a*/ 	.short	(.L_1949 - .L_1948)
.L_1948:
        /*000c*/ 	.word	0x00000000
        /*0010*/ 	.short	0x0003
        /*0012*/ 	.short	0x0c50
        /*0014*/ 	.byte	0x00, 0xf0, 0x41, 0x00


	//----- nvinfo : EIATTR_KPARAM_INFO
	.align		4
.L_1949:
        /*0018*/ 	.byte	0x04, 0x17
        /*001a*/ 	.short	(.L_1951 - .L_1950)
.L_1950:
        /*001c*/ 	.word	0x00000000
        /*0020*/ 	.short	0x0002
        /*0022*/ 	.short	0x0c49
        /*0024*/ 	.byte	0x00, 0xf0, 0x05, 0x00


	//----- nvinfo : EIATTR_KPARAM_INFO
	.align		4
.L_1951:
        /*0028*/ 	.byte	0x04, 0x17
        /*002a*/ 	.short	(.L_1953 - .L_1952)
.L_1952:
        /*002c*/ 	.word	0x00000000
        /*0030*/ 	.short	0x0001
        /*0032*/ 	.short	0x0c48
        /*0034*/ 	.byte	0x00, 0xf0, 0x05, 0x00


	//----- nvinfo : EIATTR_KPARAM_INFO
	.align		4
.L_1953:
        /*0038*/ 	.byte	0x04, 0x17
        /*003a*/ 	.short	(.L_1955 - .L_1954)
.L_1954:
        /*003c*/ 	.word	0x00000000
        /*0040*/ 	.short	0x0000
        /*0042*/ 	.short	0x0000
        /*0044*/ 	.byte	0x00, 0xf0, 0x21, 0x31


	//----- nvinfo : EIATTR_SPARSE_MMA_MASK
	.align		4
.L_1955:
        /*0048*/ 	.byte	0x03, 0x50
        /*004a*/ 	.short	0x0000


	//----- nvinfo : EIATTR_MAXREG_COUNT
	.align		4
        /*004c*/ 	.byte	0x03, 0x1b
        /*004e*/ 	.short	0x0080


	//----- nvinfo : EIATTR_MERCURY_ISA_VERSION
	.align		4
        /*0050*/ 	.byte	0x03, 0x5f
        /*0052*/ 	.short	0x0101


	//----- nvinfo : EIATTR_VRC_CTA_INIT_COUNT
	.align		4
        /*0054*/ 	.byte	0x02, 0x4a
	.zero		1
	.zero		1


	//----- nvinfo : EIATTR_EXIT_INSTR_OFFSETS
	.align		4
        /*0058*/ 	.byte	0x04, 0x1c
        /*005a*/ 	.short	(.L_1957 - .L_1956)


	//   ....[0]....
.L_1956:
        /*005c*/ 	.word	0x00000170


	//   ....[1]....
        /*0060*/ 	.word	0x00000eb0


	//   ....[2]....
        /*0064*/ 	.word	0x000013f0


	//   ....[3]....
        /*0068*/ 	.word	0x00001430


	//   ....[4]....
        /*006c*/ 	.word	0x00001480


	//   ....[5]....
        /*0070*/ 	.word	0x00001830


	//----- nvinfo : EIATTR_MAX_THREADS
	.align		4
.L_1957:
        /*0074*/ 	.byte	0x04, 0x05
        /*0076*/ 	.short	(.L_1959 - .L_1958)
.L_1958:
        /*0078*/ 	.word	0x00000200
        /*007c*/ 	.word	0x00000001
        /*0080*/ 	.word	0x00000001


	//----- nvinfo : EIATTR_CRS_STACK_SIZE
	.align		4
.L_1959:
        /*0084*/ 	.byte	0x04, 0x1e
        /*0086*/ 	.short	(.L_1961 - .L_1960)
.L_1960:
        /*0088*/ 	.word	0x00000000


	//----- nvinfo : EIATTR_CBANK_PARAM_SIZE
	.align		4
.L_1961:
        /*008c*/ 	.byte	0x03, 0x19
        /*008e*/ 	.short	0x0c60


	//----- nvinfo : EIATTR_PARAM_CBANK
	.align		4
        /*0090*/ 	.byte	0x04, 0x0a
        /*0092*/ 	.short	(.L_1963 - .L_1962)
	.align		4
.L_1962:
        /*0094*/ 	.word	index@(.nv.constant0._ZN2at6native57_GLOBAL__N__f3eca4a2_24_ForeachBinaryOpScalar_cu_86b9896c25multi_tensor_apply_kernelINS1_18TensorListMetadataILi2EEENS1_21BinaryOpScalarFunctorIN3c107complexIdEELi2ELi1ELi1EEEJSt5minusIS8_ES8_EEEvT_T0_DpT1_)
        /*0098*/ 	.short	0x0380
        /*009a*/ 	.short	0x0c60


	//----- nvinfo : EIATTR_SW_WAR
	.align		4
.L_1963:
        /*009c*/ 	.byte	0x04, 0x36
        /*009e*/ 	.short	(.L_1965 - .L_1964)
.L_1964:
        /*00a0*/ 	.word	0x00000008
.L_1965:


//--------------------- .nv.info._ZN2at6native57_GLOBAL__N__f3eca4a2_24_ForeachBinaryOpScalar_cu_86b9896c25multi_tensor_apply_kernelINS1_18TensorListMetadataILi2EEENS1_21BinaryOpScalarFunctorIfLi2ELi1ELi1EEEJSt5minusIfEfEEEvT_T0_DpT1_ --------------------------
	.section	.nv.info._ZN2at6native57_GLOBAL__N__f3eca4a2_24_ForeachBinaryOpScalar_cu_86b9896c25multi_tensor_apply_kernelINS1_18TensorListMetadataILi2EEENS1_21BinaryOpScalarFunctorIfLi2ELi1ELi1EEEJSt5minusIfEfEEEvT_T0_DpT1_,"",@"SHT_CUDA_INFO"
	.sectionflags	@""
	.align	4


	//----- nvinfo : EIATTR_CUDA_API_VERSION
	.align		4
        /*0000*/ 	.byte	0x04, 0x37
        /*0002*/ 	.short	(.L_1967 - .L_1966)
.L_1966:
        /*0004*/ 	.word	0x00000082


	//----- nvinfo : EIATTR_KPARAM_INFO
	.align		4
.L_1967:
        /*0008*/ 	.byte	0x04, 0x17
        /*000a*/ 	.short	(.L_1969 - .L_1968)
.L_1968:
        /*000c*/ 	.word	0x00000000
        /*0010*/ 	.short	0x0003
        /*0012*/ 	.short	0x0c4c
        /*0014*/ 	.byte	0x00, 0xf0, 0x11, 0x00


	//----- nvinfo : EIATTR_KPARAM_INFO
	.align		4
.L_1969:
        /*0018*/ 	.byte	0x04, 0x17
        /*001a*/ 	.short	(.L_1971 - .L_1970)
.L_1970:
        /*001c*/ 	.word	0x00000000
        /*0020*/ 	.short	0x0002
        /*0022*/ 	.short	0x0c49
        /*0024*/ 	.byte	0x00, 0xf0, 0x05, 0x00


	//----- nvinfo : EIATTR_KPARAM_INFO
	.align		4
.L_1971:
        /*0028*/ 	.byte	0x04, 0x17
        /*002a*/ 	.short	(.L_1973 - .L_1972)
.L_1972:
        /*002c*/ 	.word	0x00000000
        /*0030*/ 	.short	0x0001
        /*0032*/ 	.short	0x0c48
        /*0034*/ 	.byte	0x00, 0xf0, 0x05, 0x00


	//----- nvinfo : EIATTR_KPARAM_INFO
	.align		4
.L_1973:
        /*0038*/ 	.byte	0x04, 0x17
        /*003a*/ 	.short	(.L_1975 - .L_1974)
.L_1974:
        /*003c*/ 	.word	0x00000000
        /*0040*/ 	.short	0x0000
        /*0042*/ 	.short	0x0000
        /*0044*/ 	.byte	0x00, 0xf0, 0x21, 0x31


	//----- nvinfo : EIATTR_SPARSE_MMA_MASK
	.align		4
.L_1975:
        /*0048*/ 	.byte	0x03, 0x50
        /*004a*/ 	.short	0x0000


	//----- nvinfo : EIATTR_MAXREG_COUNT
	.align		4
        /*004c*/ 	.byte	0x03, 0x1b
        /*004e*/ 	.short	0x0080


	//----- nvinfo : EIATTR_MERCURY_ISA_VERSION
	.align		4
        /*0050*/ 	.byte	0x03, 0x5f
        /*0052*/ 	.short	0x0101


	//----- nvinfo : EIATTR_VRC_CTA_INIT_COUNT
	.align		4
        /*0054*/ 	.byte	0x02, 0x4a
	.zero		1
	.zero		1


	//----- nvinfo : EIATTR_EXIT_INSTR_OFFSETS
	.align		4
        /*0058*/ 	.byte	0x04, 0x1c
        /*005a*/ 	.short	(.L_1977 - .L_1976)


	//   ....[0]....
.L_1976:
        /*005c*/ 	.word	0x00000170


	//   ....[1]....
        /*0060*/ 	.word	0x00000a60


	//   ....[2]....
        /*0064*/ 	.word	0x00000d40


	//   ....[3]....
        /*0068*/ 	.word	0x00000d80


	//   ....[4]....
        /*006c*/ 	.word	0x00000dd0


	//   ....[5]....
        /*0070*/ 	.word	0x00000f60


	//----- nvinfo : EIATTR_MAX_THREADS
	.align		4
.L_1977:
        /*0074*/ 	.byte	0x04, 0x05
        /*0076*/ 	.short	(.L_1979 - .L_1978)
.L_1978:
        /*0078*/ 	.word	0x00000200
        /*007c*/ 	.word	0x00000001
        /*0080*/ 	.word	0x00000001


	//----- nvinfo : EIATTR_CRS_STACK_SIZE
	.align		4
.L_1979:
        /*0084*/ 	.byte	0x04, 0x1e
        /*0086*/ 	.short	(.L_1981 - .L_1980)
.L_1980:
        /*0088*/ 	.word	0x00000000


	//----- nvinfo : EIATTR_CBANK_PARAM_SIZE
	.align		4
.L_1981:
        /*008c*/ 	.byte	0x03, 0x19
        /*008e*/ 	.short	0x0c50


	//----- nvinfo : EIATTR_PARAM_CBANK
	.align		4
        /*0090*/ 	.byte	0x04, 0x0a
        /*0092*/ 	.short	(.L_1983 - .L_1982)
	.align		4
.L_1982:
        /*0094*/ 	.word	index@(.nv.constant0._ZN2at6native57_GLOBAL__N__f3eca4a2_24_ForeachBinaryOpScalar_cu_86b9896c25multi_tensor_apply_kernelINS1_18TensorListMetadataILi2EEENS1_21BinaryOpScalarFunctorIfLi2ELi1ELi1EEEJSt5minusIfEfEEEvT_T0_DpT1_)
        /*0098*/ 	.short	0x0380
        /*009a*/ 	.short	0x0c50


	//----- nvinfo : EIATTR_SW_WAR
	.align		4
.L_1983:
        /*009c*/ 	.byte	0x04, 0x36
        /*009e*/ 	.short	(.L_1985 - .L_1984)
.L_1984:
        /*00a0*/ 	.word	0x00000008
.L_1985:


//--------------------- .nv.info._ZN2at6native57_GLOBAL__N__f3eca4a2_24_ForeachBinaryOpScalar_cu_86b9896c25multi_tensor_apply_kernelINS1_18TensorListMetadataILi2EEENS1_21BinaryOpScalarFunctorIdLi2ELi1ELi1EEEJSt5minusIdEdEEEvT_T0_DpT1_ --------------------------
	.section	.nv.info._ZN2at6native57_GLOBAL__N__f3eca4a2_24_ForeachBinaryOpScalar_cu_86b9896c25multi_tensor_apply_kernelINS1_18TensorListMetadataILi2EEENS1_21BinaryOpScalarFunctorIdLi2ELi1ELi1EEEJSt5minusIdEdEEEvT_T0_DpT1_,"",@"SHT_CUDA_INFO"
	.sectionflags	@""
	.align	4


	//----- nvinfo : EIATTR_CUDA_API_VERSION
	.align		4
        /*0000*/ 	.byte	0x04, 0x37
        /*0002*/ 	.short	(.L_1987 - .L_1986)
.L_1986:
        /*0004*/ 	.word	0x00000082


	//----- nvinfo : EIATTR_KPARAM_INFO
	.align		4
.L_1987:
        /*0008*/ 	.byte	0x04, 0x17
        /*000a*/ 	.short	(.L_1989 - .L_1988)
.L_1988:
        /*000c*/ 	.word	0x00000000
        /*0010*/ 	.short	0x0003
        /*0012*/ 	.short	0x0c50
        /*0014*/ 	.byte	0x00, 0xf0, 0x21, 0x00


	//----- nvinfo : EIATTR_KPARAM_INFO
	.align		4
.L_1989:
        /*0018*/ 	.byte	0x04, 0x17
        /*001a*/ 	.short	(.L_1991 - .L_1990)
.L_1990:
        /*001c*/ 	.word	0x00000000
        /*0020*/ 	.short	0x0002
        /*0022*/ 	.short	0x0c49
        /*0024*/ 	.byte	0x00, 0xf0, 0x05, 0x00


	//----- nvinfo : EIATTR_KPARAM_INFO
	.align		4
.L_1991:
        /*0028*/ 	.byte	0x04, 0x17
        /*002a*/ 	.short	(.L_1993 - .L_1992)
.L_1992:
        /*002c*/ 	.word	0x00000000
        /*0030*/ 	.short	0x0001
        /*0032*/ 	.short	0x0c48
        /*0034*/ 	.byte	0x00, 0xf0, 0x05, 0x00


	//----- nvinfo : EIATTR_KPARAM_INFO
	.align		4
.L_1993:
        /*0038*/ 	.byte	0x04, 0x17
        /*003a*/ 	.short	(.L_1995 - .L_1994)
.L_1994:
        /*003c*/ 	.word	0x00000000
        /*0040*/ 	.short	0x0000
        /*0042*/ 	.short	0x0000
        /*0044*/ 	.byte	0x00, 0xf0, 0x21, 0x31


	//----- nvinfo : EIATTR_SPARSE_MMA_MASK
	.align		4
.L_1995:
        /*0048*/ 	.byte	0x03, 0x50
        /*004a*/ 	.short	0x0000


	//----- nvinfo : EIATTR_MAXREG_COUNT
	.align		4
        /*004c*/ 	.byte	0x03, 0x1b
        /*004e*/ 	.short	0x0080


	//----- nvinfo : EIATTR_MERCURY_ISA_VERSION
	.align		4
        /*0050*/ 	.byte	0x03, 0x5f
        /*0052*/ 	.short	0x0101


	//----- nvinfo : EIATTR_VRC_CTA_INIT_COUNT
	.align		4
        /*0054*/ 	.byte	0x02, 0x4a
	.zero		1
	.zero		1


	//----- nvinfo : EIATTR_EXIT_INSTR_OFFSETS
	.align		4
        /*0058*/ 	.byte	0x04, 0x1c
        /*005a*/ 	.short	(.L_1997 - .L_1996)


	//   ....[0]....
.L_1996:
        /*005c*/ 	.word	0x00000160


	//   ....[1]....
        /*0060*/ 	.word	0x00000b70


	//   ....[2]....
        /*0064*/ 	.word	0x00000f20


	//   ....[3]....
        /*0068*/ 	.word	0x00000f60


	//   ....[4]....
        /*006c*/ 	.word	0x00000fb0


	//   ....[5]....
        /*0070*/ 	.word	0x00001200


	//----- nvinfo : EIATTR_MAX_THREADS
	.align		4
.L_1997:
        /*0074*/ 	.byte	0x04, 0x05
        /*0076*/ 	.short	(.L_1999 - .L_1998)
.L_1998:
        /*0078*/ 	.word	0x00000200
        /*007c*/ 	.word	0x00000001
        /*0080*/ 	.word	0x00000001


	//----- nvinfo : EIATTR_CRS_STACK_SIZE
	.align		4
.L_1999:
        /*0084*/ 	.byte	0x04, 0x1e
        /*0086*/ 	.short	(.L_2001 - .L_2000)
.L_2000:
        /*0088*/ 	.word	0x00000000


	//----- nvinfo : EIATTR_CBANK_PARAM_SIZE
	.align		4
.L_2001:
        /*008c*/ 	.byte	0x03, 0x19
        /*008e*/ 	.short	0x0c58


	//----- nvinfo : EIATTR_PARAM_CBANK
	.align		4
        /*0090*/ 	.byte	0x04, 0x0a
        /*0092*/ 	.short	(.L_2003 - .L_2002)
	.align		4
.L_2002:
        /*0094*/ 	.word	index@(.nv.constant0._ZN2at6native57_GLOBAL__N__f3eca4a2_24_ForeachBinaryOpScalar_cu_86b9896c25multi_tensor_apply_kernelINS1_18TensorListMetadataILi2EEENS1_21BinaryOpScalarFunctorIdLi2ELi1ELi1EEEJSt5minusIdEdEEEvT_T0_DpT1_)
        /*0098*/ 	.short	0x0380
        /*009a*/ 	.short	0x0c58


	//----- nvinfo : EIATTR_SW_WAR
	.align		4
.L_2003:
        /*009c*/ 	.byte	0x04, 0x36
        /*009e*/ 	.short	(.L_2005 - .L_2004)
.L_2004:
        /*00a0*/ 	.word	0x00000008
.L_2005:


//--------------------- .nv.info._ZN2at6native57_GLOBAL__N__f3eca4a2_24_ForeachBinaryOpScalar_cu_86b9896c25multi_tensor_apply_kernelINS1_18TensorListMetadataILi2EEENS1_21BinaryOpScalarFunctorIsLi2ELi1ELi1EEEJSt5minusIsEsEEEvT_T0_DpT1_ --------------------------
	.section	.nv.info._ZN2at6native57_GLOBAL__N__f3eca4a2_24_ForeachBinaryOpScalar_cu_86b9896c25multi_tensor_apply_kernelINS1_18TensorListMetadataILi2EEENS1_21BinaryOpScalarFunctorIsLi2ELi1ELi1EEEJSt5minusIsEsEEEvT_T0_DpT1_,"",@"SHT_CUDA_INFO"
	.sectionflags	@""
	.align	4


	//----- nvinfo : EIATTR_CUDA_API_VERSION
	.align		4
        /*0000*/ 	.byte	0x04, 0x37
        /*0002*/ 	.short	(.L_2007 - .L_2006)
.L_2006:
        /*0004*/ 	.word	0x00000082


	//----- nvinfo : EIATTR_KPARAM_INFO
	.align		4
.L_2007:
        /*0008*/ 	.byte	0x04, 0x17
        /*000a*/ 	.short	(.L_2009 - .L_2008)
.L_2008:
        /*000c*/ 	.word	0x00000000
        /*0010*/ 	.short	0x0003
        /*0012*/ 	.short	0x0c4a
        /*0014*/ 	.byte	0x00, 0xf0, 0x09, 0x00


	//----- nvinfo : EIATTR_KPARAM_INFO
	.align		4
.L_2009:
        /*0018*/ 	.byte	0x04, 0x17
        /*001a*/ 	.short	(.L_2011 - .L_2010)
.L_2010:
        /*001c*/ 	.word	0x00000000
        /*0020*/ 	.short	0x0002
        /*0022*/ 	.short	0x0c49
        /*0024*/ 	.byte	0x00, 0xf0, 0x05, 0x00


	//----- nvinfo : EIATTR_KPARAM_INFO
	.align		4
.L_2011:
        /*0028*/ 	.byte	0x04, 0x17
        /*002a*/ 	.short	(.L_2013 - .L_2012)
.L_2012:
        /*002c*/ 	.word	0x00000000
        /*0030*/ 	.short	0x0001
        /*0032*/ 	.short	0x0c48
        /*0034*/ 	.byte	0x00, 0xf0, 0x05, 0x00


	//----- nvinfo : EIATTR_KPARAM_INFO
	.align		4
.L_2013:
        /*0038*/ 	.byte	0x04, 0x17
        /*003a*/ 	.short	(.L_2015 - .L_2014)
.L_2014:
        /*003c*/ 	.word	0x00000000
        /*0040*/ 	.short	0x0000
        /*0042*/ 	.short	0x0000
        /*0044*/ 	.byte	0x00, 0xf0, 0x21, 0x31


	//----- nvinfo : EIATTR_SPARSE_MMA_MASK
	.align		4
.L_2015:
        /*0048*/ 	.byte	0x03, 0x50
        /*004a*/ 	.short	0x0000


	//----- nvinfo : EIATTR_MAXREG_COUNT
	.align		4
        /*004c*/ 	.byte	0x03, 0x1b
        /*004e*/ 	.short	0x0080


	//----- nvinfo : EIATTR_MERCURY_ISA_VERSION
	.align		4
        /*0050*/ 	.byte	0x03, 0x5f
        /*0052*/ 	.short	0x0101


	//----- nvinfo : EIATTR_VRC_CTA_INIT_COUNT
	.align		4
        /*0054*/ 	.byte	0x02, 0x4a
	.zero		1
	.zero		1


	//----- nvinfo : EIATTR_EXIT_INSTR_OFFSETS
	.align		4
        /*0058*/ 	.byte	0x04, 0x1c
        /*005a*/ 	.short	(.L_2017 - .L_2016)


	//   ....[0]....
.L_2016:
        /*005c*/ 	.word	0x00000170


	//   ....[1]....
        /*0060*/ 	.word	0x00000b70


	//   ....[2]....
        /*0064*/ 	.word	0x00000e80


	//   ....[3]....
        /*0068*/ 	.word	0x00000ec0


	//   ....[4]....
        /*006c*/ 	.word	0x00000f10


	//   ....[5]....
        /*0070*/ 	.word	0x00001100


	//----- nvinfo : EIATTR_MAX_THREADS
	.align		4
.L_2017:
        /*0074*/ 	.byte	0x04, 0x05
        /*0076*/ 	.short	(.L_2019 - .L_2018)
.L_2018:
        /*0078*/ 	.word	0x00000200
        /*007c*/ 	.word	0x00000001
        /*0080*/ 	.word	0x00000001


	//----- nvinfo : EIATTR_CRS_STACK_SIZE
	.align		4
.L_2019:
        /*0084*/ 	.byte	0x04, 0x1e
        /*0086*/ 	.short	(.L_2021 - .L_2020)
.L_2020:
        /*0088*/ 	.word	0x00000000


	//----- nvinfo : EIATTR_CBANK_PARAM_SIZE
	.align		4
.L_2021:
        /*008c*/ 	.byte	0x03, 0x19
        /*008e*/ 	.short	0x0c4c


	//----- nvinfo : EIATTR_PARAM_CBANK
	.align		4
        /*0090*/ 	.byte	0x04, 0x0a
        /*0092*/ 	.short	(.L_2023 - .L_2022)
	.align		4
.L_2022:
        /*0094*/ 	.word	index@(.nv.constant0._ZN2at6native57_GLOBAL__N__f3eca4a2_24_ForeachBinaryOpScalar_cu_86b9896c25multi_tensor_apply_kernelINS1_18TensorListMetadataILi2EEENS1_21BinaryOpScalarFunctorIsLi2ELi1ELi1EEEJSt5minusIsEsEEEvT_T0_DpT1_)
        /*0098*/ 	.short	0x0380
        /*009a*/ 	.short	0x0c4c


	//----- nvinfo : EIATTR_SW_WAR
	.align		4
.L_2023:
        /*009c*/ 	.byte	0x04, 0x36
        /*009e*/ 	.short	(.L_2025 - .L_2024)
.L_2024:
        /*00a0*/ 	.word	0x00000008
.L_2025:


//--------------------- .nv.info._ZN2at6native57_GLOBAL__N__f3eca4a2_24_ForeachBinaryOpScalar_cu_86b9896c25multi_tensor_apply_kernelINS1_18TensorListMetadataILi2EEENS1_21BinaryOpScalarFunctorIlLi2ELi1ELi1EEEJSt5minusIlElEEEvT_T0_DpT1_ --------------------------
	.section	.nv.info._ZN2at6native57_GLOBAL__N__f3eca4a2_24_ForeachBinaryOpScalar_cu_86b9896c25multi_tensor_apply_kernelINS1_18TensorListMetadataILi2EEENS1_21BinaryOpScalarFunctorIlLi2ELi1ELi1EEEJSt5minusIlElEEEvT_T0_DpT1_,"",@"SHT_CUDA_INFO"
	.sectionflags	@""
	.align	4


	//----- nvinfo : EIATTR_CUDA_API_VERSION
	.align		4
        /*0000*/ 	.byte	0x04, 0x37
        /*0002*/ 	.short	(.L_2027 - .L_2026)
.L_2026:
        /*0004*/ 	.word	0x00000082


	//----- nvinfo : EIATTR_KPARAM_INFO
	.align		4
.L_2027:
        /*0008*/ 	.byte	0x04, 0x17
        /*000a*/ 	.short	(.L_2029 - .L_2028)
.L_2028:
        /*000c*/ 	.word	0x00000000
        /*0010*/ 	.short	0x0003
        /*0012*/ 	.short	0x0c50
        /*0014*/ 	.byte	0x00, 0xf0, 0x21, 0x00


	//----- nvinfo : EIATTR_KPARAM_INFO
	.align		4
.L_2029:
        /*0018*/ 	.byte	0x04, 0x17
        /*001a*/ 	.short	(.L_2031 - .L_2030)
.L_2030:
        /*001c*/ 	.word	0x00000000
        /*0020*/ 	.short	0x0002
        /*0022*/ 	.short	0x0c49
        /*0024*/ 	.byte	0x00, 0xf0, 0x05, 0x00


	//----- nvinfo : EIATTR_KPARAM_INFO
	.align		4
.L_2031:
        /*0028*/ 	.byte	0x04, 0x17
        /*002a*/ 	.short	(.L_2033 - .L_2032)
.L_2032:
        /*002c*/ 	.word	0x00000000
        /*0030*/ 	.short	0x0001
        /*0032*/ 	.short	0x0c48
        /*0034*/ 	.byte	0x00, 0xf0, 0x05, 0x00


	//----- nvinfo : EIATTR_KPARAM_INFO
	.align		4
.L_2033:
        /*0038*/ 	.byte	0x04, 0x17
        /*003a*/ 	.short	(.L_2035 - .L_2034)
.L_2034:
        /*003c*/ 	.word	0x00000000
        /*0040*/ 	.short	0x0000
        /*0042*/ 	.short	0x0000
        /*0044*/ 	.byte	0x00, 0xf0, 0x21, 0x31


	//----- nvinfo : EIATTR_SPARSE_MMA_MASK
	.align		4
.L_2035:
        /*0048*/ 	.byte	0x03, 0x50
        /*004a*/ 	.short	0x0000


	//----- nvinfo : EIATTR_MAXREG_COUNT
	.align		4
        /*004c*/ 	.byte	0x03, 0x1b
        /*004e*/ 	.short	0x0080


	//----- nvinfo : EIATTR_MERCURY_ISA_VERSION
	.align		4
        /*0050*/ 	.byte	0x03, 0x5f
        /*0052*/ 	.short	0x0101


	//----- nvinfo : EIATTR_VRC_CTA_INIT_COUNT
	.align		4
        /*0054*/ 	.byte	0x02, 0x4a
	.zero		1
	.zero		1


	//----- nvinfo : EIATTR_EXIT_INSTR_OFFSETS
	.align		4
        /*0058*/ 	.byte	0x04, 0x1c
        /*005a*/ 	.short	(.L_2037 - .L_2036)


	//   ....[0]....
.L_2036:
        /*005c*/ 	.word	0x00000160


	//   ....[1]....
        /*0060*/ 	.word	0x00000b10


	//   ....[2]....
        /*0064*/ 	.word	0x00000e40


	//   ....[3]....
        /*0068*/ 	.word	0x00000e80


	//   ....[4]....
        /*006c*/ 	.word	0x00000ed0


	//   ....[5]....
        /*0070*/ 	.word	0x000010a0


	//----- nvinfo : EIATTR_MAX_THREADS
	.align		4
.L_2037:
        /*0074*/ 	.byte	0x04, 0x05
        /*0076*/ 	.short	(.L_2039 - .L_2038)
.L_2038:
        /*0078*/ 	.word	0x00000200
        /*007c*/ 	.word	0x00000001
        /*0080*/ 	.word	0x00000001


	//----- nvinfo : EIATTR_CRS_STACK_SIZE
	.align		4
.L_2039:
        /*0084*/ 	.byte	0x04, 0x1e
        /*0086*/ 	.short	(.L_2041 - .L_2040)
.L_2040:
        /*0088*/ 	.word	0x00000000


	//----- nvinfo : EIATTR_CBANK_PARAM_SIZE
	.align		4
.L_2041:
        /*008c*/ 	.byte	0x03, 0x19
        /*008e*/ 	.short	0x0c58


	//----- nvinfo : EIATTR_PARAM_CBANK
	.align		4
        /*0090*/ 	.byte	0x04, 0x0a
        /*0092*/ 	.short	(.L_2043 - .L_2042)
	.align		4
.L_2042:
        /*0094*/ 	.word	index@(.nv.constant0._ZN2at6native57_GLOBAL__N__f3eca4a2_24_ForeachBinaryOpScalar_cu_86b9896c25multi_tensor_apply_kernelINS1_18TensorListMetadataILi2EEENS1_21BinaryOpScalarFunctorIlLi2ELi1ELi1EEEJSt5minusIlElEEEvT_T0_DpT1_)
        /*0098*/ 	.short	0x0380
        /*009a*/ 	.short	0x0c58


	//----- nvinfo : EIATTR_SW_WAR
	.align		4
.L_2043:
        /*009c*/ 	.byte	0x04, 0x36
        /*009e*/ 	.short	(.L_2045 - .L_2044)
.L_2044:
        /*00a0*/ 	.word	0x00000008
.L_2045:


//--------------------- .nv.info._ZN2at6native57_GLOBAL__N__f3eca4a2_24_ForeachBinaryOpScalar_cu_86b9896c25multi_tensor_apply_kernelINS1_18TensorListMetadataILi2EEENS1_21BinaryOpScalarFunctorIiLi2ELi1ELi1EEEJSt5minusIiEiEEEvT_T0_DpT1_ --------------------------
	.section	.nv.info._ZN2at6native57_GLOBAL__N__f3eca4a2_24_ForeachBinaryOpScalar_cu_86b9896c25multi_tensor_apply_kernelINS1_18TensorListMetadataILi2EEENS1_21BinaryOpScalarFunctorIiLi2ELi1ELi1EEEJSt5minusIiEiEEEvT_T0_DpT1_,"",@"SHT_CUDA_INFO"
	.sectionflags	@""
	.align	4


	//----- nvinfo : EIATTR_CUDA_API_VERSION
	.align		4
        /*0000*/ 	.byte	0x04, 0x37
        /*0002*/ 	.short	(.L_2047 - .L_2046)
.L_2046:
        /*0004*/ 	.word	0x00000082


	//----- nvinfo : EIATTR_KPARAM_INFO
	.align		4
.L_2047:
        /*0008*/ 	.byte	0x04, 0x17
        /*000a*/ 	.short	(.L_2049 - .L_2048)
.L_2048:
        /*000c*/ 	.word	0x00000000
        /*0010*/ 	.short	0x0003
        /*0012*/ 	.short	0x0c4c
        /*0014*/ 	.byte	0x00, 0xf0, 0x11, 0x00


	//----- nvinfo : EIATTR_KPARAM_INFO
	.align		4
.L_2049:
        /*0018*/ 	.byte	0x04, 0x17
        /*001a*/ 	.short	(.L_2051 - .L_2050)
.L_2050:
        /*001c*/ 	.word	0x00000000
        /*0020*/ 	.short	0x0002
        /*0022*/ 	.short	0x0c49
        /*0024*/ 	.byte	0x00, 0xf0, 0x05, 0x00


	//----- nvinfo : EIATTR_KPARAM_INFO
	.align		4
.L_2051:
        /*0028*/ 	.byte	0x04, 0x17
        /*002a*/ 	.short	(.L_2053 - .L_2052)
.L_2052:
        /*002c*/ 	.word	0x00000000
        /*0030*/ 	.short	0x0001
        /*0032*/ 	.short	0x0c48
        /*0034*/ 	.byte	0x00, 0xf0, 0x05, 0x00


	//----- nvinfo : EIATTR_KPARAM_INFO
	.align		4
.L_2053:
        /*0038*/ 	.byte	0x04, 0x17
        /*003a*/ 	.short	(.L_2055 - .L_2054)
.L_2054:
        /*003c*/ 	.word	0x00000000
        /*0040*/ 	.short	0x0000
        /*0042*/ 	.short	0x0000
        /*0044*/ 	.byte	0x00, 0xf0, 0x21, 0x31


	//----- nvinfo : EIATTR_SPARSE_MMA_MASK
	.align		4
.L_2055:
        /*0048*/ 	.byte	0x03, 0x50
        /*004a*/ 	.short	0x0000


	//----- nvinfo : EIATTR_MAXREG_COUNT
	.align		4
        /*004c*/ 	.byte	0x03, 0x1b
        /*004e*/ 	.short	0x0080


	//----- nvinfo : EIATTR_MERCURY_ISA_VERSION
	.align		4
        /*0050*/ 	.byte	0x03, 0x5f
        /*0052*/ 	.short	0x0101


	//----- nvinfo : EIATTR_VRC_CTA_INIT_COUNT
	.align		4
        /*0054*/ 	.byte	0x02, 0x4a
	.zero		1
	.zero		1


	//----- nvinfo : EIATTR_EXIT_INSTR_OFFSETS
	.align		4
        /*0058*/ 	.byte	0x04, 0x1c
        /*005a*/ 	.short	(.L_2057 - .L_2056)


	//   ....[0]....
.L_2056:
        /*005c*/ 	.word	0x00000170


	//   ....[1]....
        /*0060*/ 	.word	0x00000a60


	//   ....[2]....
        /*0064*/ 	.word	0x00000d40


	//   ....[3]....
        /*0068*/ 	.word	0x00000d80


	//   ....[4]....
        /*006c*/ 	.word	0x00000dd0


	//   ....[5]....
        /*0070*/ 	.word	0x00000f60


	//----- nvinfo : EIATTR_MAX_THREADS
	.align		4
.L_2057:
        /*0074*/ 	.byte	0x04, 0x05
        /*0076*/ 	.short	(.L_2059 - .L_2058)
.L_2058:
        /*0078*/ 	.word	0x00000200
        /*007c*/ 	.word	0x00000001
        /*0080*/ 	.word	0x00000001


	//----- nvinfo : EIATTR_CRS_STACK_SIZE
	.align		4
.L_2059:
        /*0084*/ 	.byte	0x04, 0x1e
        /*0086*/ 	.short	(.L_2061 - .L_2060)
.L_2060:
        /*0088*/ 	.word	0x00000000


	//----- nvinfo : EIATTR_CBANK_PARAM_SIZE
	.align		4
.L_2061:
        /*008c*/ 	.byte	0x03, 0x19
        /*008e*/ 	.short	0x0c50


	//----- nvinfo : EIATTR_PARAM_CBANK
	.align		4
        /*0090*/ 	.byte	0x04, 0x0a
        /*0092*/ 	.short	(.L_2063 - .L_2062)
	.align		4
.L_2062:
        /*0094*/ 	.word	index@(.nv.constant0._ZN2at6native57_GLOBAL__N__f3eca4a2_24_ForeachBinaryOpScalar_cu_86b9896c25multi_tensor_apply_kernelINS1_18TensorListMetadataILi2EEENS1_21BinaryOpScalarFunctorIiLi2ELi1ELi1EEEJSt5minusIiEiEEEvT_T0_DpT1_)
        /*0098*/ 	.short	0x0380
        /*009a*/ 	.short	0x0c50


	//----- nvinfo : EIATTR_SW_WAR
	.align		4
.L_2063:
        /*009c*/ 	.byte	0x04, 0x36
        /*009e*/ 	.short	(.L_2065 - .L_2064)
.L_2064:
        /*00a0*/ 	.word	0x00000008
.L_2065:


//--------------------- .nv.info._ZN2at6native57_GLOBAL__N__f3eca4a2_24_ForeachBinaryOpScalar_cu_86b9896c25multi_tensor_apply_kernelINS1_18TensorListMetadataILi2EEENS1_21BinaryOpScalarFunctorIaLi2ELi1ELi1EEEJSt5minusIaEaEEEvT_T0_DpT1_ --------------------------
	.section	.nv.info._ZN2at6native57_GLOBAL__N__f3eca4a2_24_ForeachBinaryOpScalar_cu_86b9896c25multi_tensor_apply_kernelINS1_18TensorListMetadataILi2EEENS1_21BinaryOpScalarFunctorIaLi2ELi1ELi1EEEJSt5minusIaEaEEEvT_T0_DpT1_,"",@"SHT_CUDA_INFO"
	.sectionflags	@""
	.align	4


	//----- nvinfo : EIATTR_CUDA_API_VERSION
	.align		4
        /*0000*/ 	.byte	0x04, 0x37
        /*0002*/ 	.short	(.L_2067 - .L_2066)
.L_2066:
        /*0004*/ 	.word	0x00000082


	//----- nvinfo : EIATTR_KPARAM_INFO
	.align		4
.L_2067:
        /*0008*/ 	.byte	0x04, 0x17
        /*000a*/ 	.short	(.L_2069 - .L_2068)
.L_2068:
        /*000c*/ 	.word	0x00000000
        /*0010*/ 	.short	0x0003
        /*0012*/ 	.short	0x0c4a
        /*0014*/ 	.byte	0x00, 0xf0, 0x05, 0x00


	//----- nvinfo : EIATTR_KPARAM_INFO
	.align		4
.L_2069:
        /*0018*/ 	.byte	0x04, 0x17
        /*001a*/ 	.short	(.L_2071 - .L_2070)
.L_2070:
        /*001c*/ 	.word	0x00000000
        /*0020*/ 	.short	0x0002
        /*0022*/ 	.short	0x0c49
        /*0024*/ 	.byte	0x00, 0xf0, 0x05, 0x00


	//----- nvinfo : EIATTR_KPARAM_INFO
	.align		4
.L_2071:
        /*0028*/ 	.byte	0x04, 0x17
        /*002a*/ 	.short	(.L_2073 - .L_2072)
.L_2072:
        /*002c*/ 	.word	0x00000000
        /*0030*/ 	.short	0x0001
        /*0032*/ 	.short	0x0c48
        /*0034*/ 	.byte	0x00, 0xf0, 0x05, 0x00


	//----- nvinfo : EIATTR_KPARAM_INFO
	.align		4
.L_2073:
        /*0038*/ 	.byte	0x04, 0x17
        /*003a*/ 	.short	(.L_2075 - .L_2074)
.L_2074:
        /*003c*/ 	.word	0x00000000
        /*0040*/ 	.short	0x0000
        /*0042*/ 	.short	0x0000
        /*0044*/ 	.byte	0x00, 0xf0, 0x21, 0x31


	//----- nvinfo : EIATTR_SPARSE_MMA_MASK
	.align		4
.L_2075:
        /*0048*/ 	.byte	0x03, 0x50
        /*004a*/ 	.short	0x0000


	//----- nvinfo : EIATTR_MAXREG_COUNT
	.align		4
        /*004c*/ 	.byte	0x03, 0x1b
        /*004e*/ 	.short	0x0080


	//----- nvinfo : EIATTR_MERCURY_ISA_VERSION
	.align		4
        /*0050*/ 	.byte	0x03, 0x5f
        /*0052*/ 	.short	0x0101


	//----- nvinfo : EIATTR_VRC_CTA_INIT_COUNT
	.align		4
        /*0054*/ 	.byte	0x02, 0x4a
	.zero		1
	.zero		1


	//----- nvinfo : EIATTR_EXIT_INSTR_OFFSETS
	.align		4
        /*0058*/ 	.byte	0x04, 0x1c
        /*005a*/ 	.short	(.L_2077 - .L_2076)


	//   ....[0]....
.L_2076:
        /*005c*/ 	.word	0x00000170


	//   ....[1]....
        /*0060*/ 	.word	0x00000ef0


	//   ....[2]....
        /*0064*/ 	.word	0x00001230


	//   ....[3]....
        /*0068*/ 	.word	0x00001270


	//   ....[4]....
        /*006c*/ 	.word	0x000012c0


	//   ....[5]....
        /*0070*/ 	.word	0x00001530


	//----- nvinfo : EIATTR_MAX_THREADS
	.align		4
.L_2077:
        /*0074*/ 	.byte	0x04, 0x05
        /*0076*/ 	.short	(.L_2079 - .L_2078)
.L_2078:
        /*0078*/ 	.word	0x00000200
        /*007c*/ 	.word	0x00000001
        /*0080*/ 	.word	0x00000001


	//----- nvinfo : EIATTR_CRS_STACK_SIZE
	.align		4
.L_2079:
        /*0084*/ 	.byte	0x04, 0x1e
        /*0086*/ 	.short	(.L_2081 - .L_2080)
.L_2080:
        /*0088*/ 	.word	0x00000000


	//----- nvinfo : EIATTR_CBANK_PARAM_SIZE
	.align		4
.L_2081:
        /*008c*/ 	.byte	0x03, 0x19
        /*008e*/ 	.short	0x0c4b


	//----- nvinfo : EIATTR_PARAM_CBANK
	.align		4
        /*0090*/ 	.byte	0x04, 0x0a
        /*0092*/ 	.short	(.L_2083 - .L_2082)
	.align		4
.L_2082:
        /*0094*/ 	.word	index@(.nv.constant0._ZN2at6native57_GLOBAL__N__f3eca4a2_24_ForeachBinaryOpScalar_cu_86b9896c25multi_tensor_apply_kernelINS1_18TensorListMetadataILi2EEENS1_21BinaryOpScalarFunctorIaLi2ELi1ELi1EEEJSt5minusIaEaEEEvT_T0_DpT1_)
        /*0098*/ 	.short	0x0380
        /*009a*/ 	.short	0x0c4b


	//----- nvinfo : EIATTR_SW_WAR
	.align		4
.L_2083:
        /*009c*/ 	.byte	0x04, 0x36
        /*009e*/ 	.short	(.L_2085 - .L_2084)
.L_2084:
        /*00a0*/ 	.word	0x00000008
.L_2085:


//--------------------- .nv.info._ZN2at6native57_GLOBAL__N__f3eca4a2_24_ForeachBinaryOpScalar_cu_86b9896c25multi_tensor_apply_kernelINS1_18TensorListMetadataILi2EEENS1_21BinaryOpScalarFunctorIhLi2ELi1ELi1EEEJSt5minusIhEhEEEvT_T0_DpT1_ --------------------------
	.section	.nv.info._ZN2at6native57_GLOBAL__N__f3eca4a2_24_ForeachBinaryOpScalar_cu_86b9896c25multi_tensor_apply_kernelINS1_18TensorListMetadataILi2EEENS1_21BinaryOpScalarFunctorIhLi2ELi1ELi1EEEJSt5minusIhEhEEEvT_T0_DpT1_,"",@"SHT_CUDA_INFO"
	.sectionflags	@""
	.align	4


	//----- nvinfo : EIATTR_CUDA_API_VERSION
	.align		4
        /*0000*/ 	.byte	0x04, 0x37
        /*0002*/ 	.short	(.L_2087 - .L_2086)
.L_2086:
        /*0004*/ 	.word	0x00000082


	//----- nvinfo : EIATTR_KPARAM_INFO
	.align		4
.L_2087:
        /*0008*/ 	.byte	0x04, 0x17
        /*000a*/ 	.short	(.L_2089 - .L_2088)
.L_2088:
        /*000c*/ 	.word	0x00000000
        /*0010*/ 	.short	0x0003
        /*0012*/ 	.short	0x0c4a
        /*0014*/ 	.byte	0x00, 0xf0, 0x05, 0x00


	//----- nvinfo : EIATTR_KPARAM_INFO
	.align		4
.L_2089:
        /*0018*/ 	.byte	0x04, 0x17
        /*001a*/ 	.short	(.L_2091 - .L_2090)
.L_2090:
        /*001c*/ 	.word	0x00000000
        /*0020*/ 	.short	0x0002
        /*0022*/ 	.short	0x0c49
        /*0024*/ 	.byte	0x00, 0xf0, 0x05, 0x00


	//----- nvinfo : EIATTR_KPARAM_INFO
	.align		4
.L_2091:
        /*0028*/ 	.byte	0x04, 0x17
        /*002a*/ 	.short	(.L_2093 - .L_2092)
.L_2092:
        /*002c*/ 	.word	0x00000000
        /*0030*/ 	.short	0x0001
        /*0032*/ 	.short	0x0c48
        /*0034*/ 	.byte	0x00, 0xf0, 0x05, 0x00


	//----- nvinfo : EIATTR_KPARAM_INFO
	.align		4
.L_2093:
        /*0038*/ 	.byte	0x04, 0x17
        /*003a*/ 	.short	(.L_2095 - .L_2094)
.L_2094:
        /*003c*/ 	.word	0x00000000
        /*0040*/ 	.short	0x0000
        /*0042*/ 	.short	0x0000
        /*0044*/ 	.byte	0x00, 0xf0, 0x21, 0x31


	//----- nvinfo : EIATTR_SPARSE_MMA_MASK
	.align		4
.L_2095:
        /*0048*/ 	.byte	0x03, 0x50
        /*004a*/ 	.short	0x0000


	//----- nvinfo : EIATTR_MAXREG_COUNT
	.align		4
        /*004c*/ 	.byte	0x03, 0x1b
        /*004e*/ 	.short	0x0080


	//----- nvinfo : EIATTR_MERCURY_ISA_VERSION
	.align		4
        /*0050*/ 	.byte	0x03, 0x5f
        /*0052*/ 	.short	0x0101


	//----- nvinfo : EIATTR_VRC_CTA_INIT_COUNT
	.align		4
        /*0054*/ 	.byte	0x02, 0x4a
	.zero		1
	.zero		1


	//----- nvinfo : EIATTR_EXIT_INSTR_OFFSETS
	.align		4
        /*0058*/ 	.byte	0x04, 0x1c
        /*005a*/ 	.short	(.L_2097 - .L_2096)


	//   ....[0]....
.L_2096:
        /*005c*/ 	.word	0x00000170


	//   ....[1]....
        /*0060*/ 	.word	0x00000e60


	//   ....[2]....
        /*0064*/ 	.word	0x00001190


	//   ....[3]....
        /*0068*/ 	.word	0x000011d0


	//   ....[4]....
        /*006c*/ 	.word	0x00001220


	//   ....[5]....
        /*0070*/ 	.word	0x00001480


	//----- nvinfo : EIATTR_MAX_THREADS
	.align		4
.L_2097:
        /*0074*/ 	.byte	0x04, 0x05
        /*0076*/ 	.short	(.L_2099 - .L_2098)
.L_2098:
        /*0078*/ 	.word	0x00000200
        /*007c*/ 	.word	0x00000001
        /*0080*/ 	.word	0x00000001


	//----- nvinfo : EIATTR_CRS_STACK_SIZE
	.align		4
.L_2099:
        /*0084*/ 	.byte	0x04, 0x1e
        /*0086*/ 	.short	(.L_2101 - .L_2100)
.L_2100:
        /*0088*/ 	.word	0x00000000


	//----- nvinfo : EIATTR_CBANK_PARAM_SIZE
	.align		4
.L_2101:
        /*008c*/ 	.byte	0x03, 0x19
        /*008e*/ 	.short	0x0c4b


	//----- nvinfo : EIATTR_PARAM_CBANK
	.align		4
        /*0090*/ 	.byte	0x04, 0x0a
        /*0092*/ 	.short	(.L_2103 - .L_2102)
	.align		4
.L_2102:
        /*0094*/ 	.word	index@(.nv.constant0._ZN2at6native57_GLOBAL__N__f3eca4a2_24_ForeachBinaryOpScalar_cu_86b9896c25multi_tensor_apply_kernelINS1_18TensorListMetadataILi2EEENS1_21BinaryOpScalarFunctorIhLi2ELi1ELi1EEEJSt5minusIhEhEEEvT_T0_DpT1_)
        /*0098*/ 	.short	0x0380
        /*009a*/ 	.short	0x0c4b


	//----- nvinfo : EIATTR_SW_WAR
	.align		4
.L_2103:
        /*009c*/ 	.byte	0x04, 0x36
        /*009e*/ 	.short	(.L_2105 - .L_2104)
.L_2104:
        /*00a0*/ 	.word	0x00000008
.L_2105:


//--------------------- .nv.info._ZN2at6native57_GLOBAL__N__f3eca4a2_24_ForeachBinaryOpScalar_cu_86b9896c25multi_tensor_apply_kernelINS1_18TensorListMetadataILi1EEENS1_21BinaryOpScalarFunctorIN3c108BFloat16ELi1ELi1ELi0EEEJSt5minusIfEfEEEvT_T0_DpT1_ --------------------------
	.section	.nv.info._ZN2at6native57_GLOBAL__N__f3eca4a2_24_ForeachBinaryOpScalar_cu_86b9896c25multi_tensor_apply_kernelINS1_18TensorListMetadataILi1EEENS1_21BinaryOpScalarFunctorIN3c108BFloat16ELi1ELi1ELi0EEEJSt5minusIfEfEEEvT_T0_DpT1_,"",@"SHT_CUDA_INFO"
	.sectionflags	@""
	.align	4


	//----- nvinfo : EIATTR_CUDA_API_VERSION
	.align		4
        /*0000*/ 	.byte	0x04, 0x37
        /*0002*/ 	.short	(.L_2107 - .L_2106)
.L_2106:
        /*0004*/ 	.word	0x00000082


	//----- nvinfo : EIATTR_KPARAM_INFO
	.align		4
.L_2107:
        /*0008*/ 	.byte	0x04, 0x17
        /*000a*/ 	.short	(.L_2109 - .L_2108)
.L_2108:
        /*000c*/ 	.word	0x00000000
        /*0010*/ 	.short	0x0003
        /*0012*/ 	.short	0x0d2c
        /*0014*/ 	.byte	0x00, 0xf0, 0x11, 0x00


	//----- nvinfo : EIATTR_KPARAM_INFO
	.align		4
.L_2109:
        /*0018*/ 	.byte	0x04, 0x17
        /*001a*/ 	.short	(.L_2111 - .L_2110)
.L_2110:
        /*001c*/ 	.word	0x00000000
        /*0020*/ 	.short	0x0002
        /*0022*/ 	.short	0x0d29
        /*0024*/ 	.byte	0x00, 0xf0, 0x05, 0x00


	//----- nvinfo : EIATTR_KPARAM_INFO
	.align		4
.L_2111:
        /*0028*/ 	.byte	0x04, 0x17
        /*002a*/ 	.short	(.L_2113 - .L_2112)
.L_2112:
        /*002c*/ 	.word	0x00000000
        /*0030*/ 	.short	0x0001
        /*0032*/ 	.short	0x0d28
        /*0034*/ 	.byte	0x00, 0xf0, 0x05, 0x00


	//----- nvinfo : EIATTR_KPARAM_INFO
	.align		4
.L_2113:
        /*0038*/ 	.byte	0x04, 0x17
        /*003a*/ 	.short	(.L_2115 - .L_2114)
.L_2114:
        /*003c*/ 	.word	0x00000000
        /*0040*/ 	.short	0x0000
        /*0042*/ 	.short	0x0000
        /*0044*/ 	.byte	0x00, 0xf0, 0xa1, 0x34


	//----- nvinfo : EIATTR_SPARSE_MMA_MASK
	.align		4
.L_2115:
        /*0048*/ 	.byte	0x03, 0x50
        /*004a*/ 	.short	0x0000


	//----- nvinfo : EIATTR_MAXREG_COUNT
	.align		4
        /*004c*/ 	.byte	0x03, 0x1b
        /*004e*/ 	.short	0x0080


	//----- nvinfo : EIATTR_MERCURY_ISA_VERSION
	.align		4
        /*0050*/ 	.byte	0x03, 0x5f
        /*0052*/ 	.short	0x0101


	//----- nvinfo : EIATTR_VRC_CTA_INIT_COUNT
	.align		4
        /*0054*/ 	.byte	0x02, 0x4a
	.zero		1
	.zero		1


	//----- nvinfo : EIATTR_EXIT_INSTR_OFFSETS
	.align		4
        /*0058*/ 	.byte	0x04, 0x1c
        /*005a*/ 	.short	(.L_2117 - .L_2116)


	//   ....[0]....
.L_2116:
        /*005c*/ 	.word	0x00000140


	//   ....[1]....
        /*0060*/ 	.word	0x00000ab0


	//   ....[2]....
        /*0064*/ 	.word	0x00000dc0


	//   ....[3]....
        /*0068*/ 	.word	0x00000df0


	//   ....[4]....
        /*006c*/ 	.word	0x00000e40


	//   ....[5]....
        /*0070*/ 	.word	0x00001010


	//----- nvinfo : EIATTR_MAX_THREADS
	.align		4
.L_2117:
        /*0074*/ 	.byte	0x04, 0x05
        /*0076*/ 	.short	(.L_2119 - .L_2118)
.L_2118:
        /*0078*/ 	.word	0x00000200
        /*007c*/ 	.word	0x00000001
        /*0080*/ 	.word	0x00000001


	//----- nvinfo : EIATTR_CRS_STACK_SIZE
	.align		4
.L_2119:
        /*0084*/ 	.byte	0x04, 0x1e
        /*0086*/ 	.short	(.L_2121 - .L_2120)
.L_2120:
        /*0088*/ 	.word	0x00000000


	//----- nvinfo : EIATTR_CBANK_PARAM_SIZE
	.align		4
.L_2121:
        /*008c*/ 	.byte	0x03, 0x19
        /*008e*/ 	.short	0x0d30


	//----- nvinfo : EIATTR_PARAM_CBANK
	.align		4
        /*0090*/ 	.byte	0x04, 0x0a
        /*0092*/ 	.short	(.L_2123 - .L_2122)
	.align		4
.L_2122:
        /*0094*/ 	.word	index@(.nv.constant0._ZN2at6native57_GLOBAL__N__f3eca4a2_24_ForeachBinaryOpScalar_cu_86b9896c25multi_tensor_apply_kernelINS1_18TensorListMetadataILi1EEENS1_21BinaryOpScalarFunctorIN3c108BFloat16ELi1ELi1ELi0EEEJSt5minusIfEfEEEvT_T0_DpT1_)
        /*0098*/ 	.short	0x0380
        /*009a*/ 	.short	0x0d30


	//----- nvinfo : EIATTR_SW_WAR
	.align		4
.L_2123:
        /*009c*/ 	.byte	0x04, 0x36
        /*009e*/ 	.short	(.L_2125 - .L_2124)
.L_2124:
        /*00a0*/ 	.word	0x00000008
.L_2125:


//--------------------- .nv.info._ZN2at6native57_GLOBAL__N__f3eca4a2_24_ForeachBinaryOpScalar_cu_86b9896c25multi_tensor_apply_kernelINS1_18TensorListMetadataILi1EEENS1_21BinaryOpScalarFunctorIN3c104HalfELi1ELi1ELi0EEEJSt5minusIfEfEEEvT_T0_DpT1_ --------------------------
	.section	.nv.info._ZN2at6native57_GLOBAL__N__f3eca4a2_24_ForeachBinaryOpScalar_cu_86b9896c25multi_tensor_apply_kernelINS1_18TensorListMetadataILi1EEENS1_21BinaryOpScalarFunctorIN3c104HalfELi1ELi1ELi0EEEJSt5minusIfEfEEEvT_T0_DpT1_,"",@"SHT_CUDA_INFO"
	.sectionflags	@""
	.align	4


	//----- nvinfo : EIATTR_CUDA_API_VERSION
	.align		4
        /*0000*/ 	.byte	0x04, 0x37
        /*0002*/ 	.short	(.L_2127 - .L_2126)
.L_2126:
        /*0004*/ 	.word	0x00000082


	//----- nvinfo : EIATTR_KPARAM_INFO
	.align		4
.L_2127:
        /*0008*/ 	.byte	0x04, 0x17
        /*000a*/ 	.short	(.L_2129 - .L_2128)
.L_2128:
        /*000c*/ 	.word	0x00000000
        /*0010*/ 	.short	0x0003
        /*0012*/ 	.short	0x0d2c
        /*0014*/ 	.byte	0x00, 0xf0, 0x11, 0x00


	//----- nvinfo : EIATTR_KPARAM_INFO
	.align		4
.L_2129:
        /*0018*/ 	.byte	0x04, 0x17
        /*001a*/ 	.short	(.L_2131 - .L_2130)
.L_2130:
        /*001c*/ 	.word	0x00000000
        /*0020*/ 	.short	0x0002
        /*0022*/ 	.short	0x0d29
        /*0024*/ 	.byte	0x00, 0xf0, 0x05, 0x00


	//----- nvinfo : EIATTR_KPARAM_INFO
	.align		4
.L_2131:
        /*0028*/ 	.byte	0x04, 0x17
        /*002a*/ 	.short	(.L_2133 - .L_2132)
.L_2132:
        /*002c*/ 	.word	0x00000000
        /*0030*/ 	.short	0x0001
        /*0032*/ 	.short	0x0d28
        /*0034*/ 	.byte	0x00, 0xf0, 0x05, 0x00


	//----- nvinfo : EIATTR_KPARAM_INFO
	.align		4
.L_2133:
        /*0038*/ 	.byte	0x04, 0x17
        /*003a*/ 	.short	(.L_2135 - .L_2134)
.L_2134:
        /*003c*/ 	.word	0x00000000
        /*0040*/ 	.short	0x0000
        /*0042*/ 	.short	0x0000
        /*0044*/ 	.byte	0x00, 0xf0, 0xa1, 0x34


	//----- nvinfo : EIATTR_SPARSE_MMA_MASK
	.align		4
.L_2135:
        /*0048*/ 	.byte	0x03, 0x50
        /*004a*/ 	.short	0x0000


	//----- nvinfo : EIATTR_MAXREG_COUNT
	.align		4
        /*004c*/ 	.byte	0x03, 0x1b
        /*004e*/ 	.short	0x0080


	//----- nvinfo : EIATTR_MERCURY_ISA_VERSION
	.align		4
        /*0050*/ 	.byte	0x03, 0x5f
        /*0052*/ 	.short	0x0101


	//----- nvinfo : EIATTR_VRC_CTA_INIT_COUNT
	.align		4
        /*0054*/ 	.byte	0x02, 0x4a
	.zero		1
	.zero		1


	//----- nvinfo : EIATTR_EXIT_INSTR_OFFSETS
	.align		4
        /*0058*/ 	.byte	0x04, 0x1c
        /*005a*/ 	.short	(.L_2137 - .L_2136)


	//   ....[0]....
.L_2136:
        /*005c*/ 	.word	0x00000140


	//   ....[1]....
        /*0060*/ 	.word	0x00000ab0


	//   ....[2]....
        /*0064*/ 	.word	0x00000dc0


	//   ....[3]....
        /*0068*/ 	.word	0x00000df0


	//   ....[4]....
        /*006c*/ 	.word	0x00000e40


	//   ....[5]....
        /*0070*/ 	.word	0x00000ff0


	//----- nvinfo : EIATTR_MAX_THREADS
	.align		4
.L_2137:
        /*0074*/ 	.byte	0x04, 0x05
        /*0076*/ 	.short	(.L_2139 - .L_2138)
.L_2138:
        /*0078*/ 	.word	0x00000200
        /*007c*/ 	.word	0x00000001
        /*0080*/ 	.word	0x00000001


	//----- nvinfo : EIATTR_CRS_STACK_SIZE
	.align		4
.L_2139:
        /*0084*/ 	.byte	0x04, 0x1e
        /*0086*/ 	.short	(.L_2141 - .L_2140)
.L_2140:
        /*0088*/ 	.word	0x00000000


	//----- nvinfo : EIATTR_CBANK_PARAM_SIZE
	.align		4
.L_2141:
        /*008c*/ 	.byte	0x03, 0x19
        /*008e*/ 	.short	0x0d30


	//----- nvinfo : EIATTR_PARAM_CBANK
	.align		4
        /*0090*/ 	.byte	0x04, 0x0a
        /*0092*/ 	.short	(.L_2143 - .L_2142)
	.align		4
.L_2142:
        /*0094*/ 	.word	index@(.nv.constant0._ZN2at6native57_GLOBAL__N__f3eca4a2_24_ForeachBinaryOpScalar_cu_86b9896c25multi_tensor_apply_kernelINS1_18TensorListMetadataILi1EEENS1_21BinaryOpScalarFunctorIN3c104HalfELi1ELi1ELi0EEEJSt5minusIfEfEEEvT_T0_DpT1_)
        /*0098*/ 	.short	0x0380
        /*009a*/ 	.short	0x0d30


	//----- nvinfo : EIATTR_SW_WAR
	.align		4
.L_2143:
        /*009c*/ 	.byte	0x04, 0x36
        /*009e*/ 	.short	(.L_2145 - .L_2144)
.L_2144:
        /*00a0*/ 	.word	0x00000008
.L_2145:


//--------------------- .nv.info._ZN2at6native57_GLOBAL__N__f3eca4a2_24_ForeachBinaryOpScalar_cu_86b9896c25multi_tensor_apply_kernelINS1_18TensorListMetadataILi1EEENS1_21BinaryOpScalarFunctorIbLi1ELi1ELi0EEEJSt5minusIbEbEEEvT_T0_DpT1_ --------------------------
	.section	.nv.info._ZN2at6native57_GLOBAL__N__f3eca4a2_24_ForeachBinaryOpScalar_cu_86b9896c25multi_tensor_apply_kernelINS1_18TensorListMetadataILi1EEENS1_21BinaryOpScalarFunctorIbLi1ELi1ELi0EEEJSt5minusIbEbEEEvT_T0_DpT1_,"",@"SHT_CUDA_INFO"
	.sectionflags	@""
	.align	4


	//----- nvinfo : EIATTR_CUDA_API_VERSION
	.align		4
        /*0000*/ 	.byte	0x04, 0x37
        /*0002*/ 	.short	(.L_2147 - .L_2146)
.L_2146:
        /*0004*/ 	.word	0x00000082


	//----- nvinfo : EIATTR_KPARAM_INFO
	.align		4
.L_2147:
        /*0008*/ 	.byte	0x04, 0x17
        /*000a*/ 	.short	(.L_2149 - .L_2148)
.L_2148:
        /*000c*/ 	.word	0x00000000
        /*0010*/ 	.short	0x0003
        /*0012*/ 	.short	0x0d2a
        /*0014*/ 	.byte	0x00, 0xf0, 0x05, 0x00


	//----- nvinfo : EIATTR_KPARAM_INFO
	.align		4
.L_2149:
        /*0018*/ 	.byte	0x04, 0x17
        /*001a*/ 	.short	(.L_2151 - .L_2150)
.L_2150:
        /*001c*/ 	.word	0x00000000
        /*0020*/ 	.short	0x0002
        /*0022*/ 	.short	0x0d29
        /*0024*/ 	.byte	0x00, 0xf0, 0x05, 0x00


	//----- nvinfo : EIATTR_KPARAM_INFO
	.align		4
.L_2151:
        /*0028*/ 	.byte	0x04, 0x17
        /*002a*/ 	.short	(.L_2153 - .L_2152)
.L_2152:
        /*002c*/ 	.word	0x00000000
        /*0030*/ 	.short	0x0001
        /*0032*/ 	.short	0x0d28
        /*0034*/ 	.byte	0x00, 0xf0, 0x05, 0x00


	//----- nvinfo : EIATTR_KPARAM_INFO
	.align		4
.L_2153:
        /*0038*/ 	.byte	0x04, 0x17
        /*003a*/ 	.short	(.L_2155 - .L_2154)
.L_2154:
        /*003c*/ 	.word	0x00000000
        /*0040*/ 	.short	0x0000
        /*0042*/ 	.short	0x0000
        /*0044*/ 	.byte	0x00, 0xf0, 0xa1, 0x34


	//----- nvinfo : EIATTR_SPARSE_MMA_MASK
	.align		4
.L_2155:
        /*0048*/ 	.byte	0x03, 0x50
        /*004a*/ 	.short	0x0000


	//----- nvinfo : EIATTR_MAXREG_COUNT
	.align		4
        /*004c*/ 	.byte	0x03, 0x1b
        /*004e*/ 	.short	0x0080


	//----- nvinfo : EIATTR_MERCURY_ISA_VERSION
	.align		4
        /*0050*/ 	.byte	0x03, 0x5f
        /*0052*/ 	.short	0x0101


	//----- nvinfo : EIATTR_VRC_CTA_INIT_COUNT
	.align		4
        /*0054*/ 	.byte	0x02, 0x4a
	.zero		1
	.zero		1


	//----- nvinfo : EIATTR_EXIT_INSTR_OFFSETS
	.align		4
        /*0058*/ 	.byte	0x04, 0x1c
        /*005a*/ 	.short	(.L_2157 - .L_2156)


	//   ....[0]....
.L_2156:
        /*005c*/ 	.word	0x00000130


	//   ....[1]....
        /*0060*/ 	.word	0x00000b50


	//   ....[2]....
        /*0064*/ 	.word	0x00000e30


	//   ....[3]....
        /*0068*/ 	.word	0x00000e50


	//   ....[4]....
        /*006c*/ 	.word	0x00000ea0


	//   ....[5]....
        /*0070*/ 	.word	0x000010b0


	//----- nvinfo : EIATTR_MAX_THREADS
	.align		4
.L_2157:
        /*0074*/ 	.byte	0x04, 0x05
        /*0076*/ 	.short	(.L_2159 - .L_2158)
.L_2158:
        /*0078*/ 	.word	0x00000200
        /*007c*/ 	.word	0x00000001
        /*0080*/ 	.word	0x00000001


	//----- nvinfo : EIATTR_CRS_STACK_SIZE
	.align		4
.L_2159:
        /*0084*/ 	.byte	0x04, 0x1e
        /*0086*/ 	.short	(.L_2161 - .L_2160)
.L_2160:
        /*0088*/ 	.word	0x00000000


	//----- nvinfo : EIATTR_CBANK_PARAM_SIZE
	.align		4
.L_2161:
        /*008c*/ 	.byte	0x03, 0x19
        /*008e*/ 	.short	0x0d2b


	//----- nvinfo : EIATTR_PARAM_CBANK
	.align		4
        /*0090*/ 	.byte	0x04, 0x0a
        /*0092*/ 	.short	(.L_2163 - .L_2162)
	.align		4
.L_2162:
        /*0094*/ 	.word	index@(.nv.constant0._ZN2at6native57_GLOBAL__N__f3eca4a2_24_ForeachBinaryOpScalar_cu_86b9896c25multi_tensor_apply_kernelINS1_18TensorListMetadataILi1EEENS1_21BinaryOpScalarFunctorIbLi1ELi1ELi0EEEJSt5minusIbEbEEEvT_T0_DpT1_)
        /*0098*/ 	.short	0x0380
        /*009a*/ 	.short	0x0d2b


	//----- nvinfo : EIATTR_SW_WAR
	.align		4
.L_2163:
        /*009c*/ 	.byte	0x04, 0x36
        /*009e*/ 	.short	(.L_2165 - .L_2164)
.L_2164:
        /*00a0*/ 	.word	0x00000008
.L_2165:


//--------------------- .nv.info._ZN2at6native57_GLOBAL__N__f3eca4a2_24_ForeachBinaryOpScalar_cu_86b9896c25multi_tensor_apply_kernelINS1_18TensorListMetadataILi1EEENS1_21BinaryOpScalarFunctorIN3c107complexIfEELi1ELi1ELi0EEEJSt5minusIS8_ES8_EEEvT_T0_DpT1_ --------------------------
	.section	.nv.info._ZN2at6native57_GLOBAL__N__f3eca4a2_24_ForeachBinaryOpScalar_cu_86b9896c25multi_tensor_apply_kernelINS1_18TensorListMetadataILi1EEENS1_21BinaryOpScalarFunctorIN3c107complexIfEELi1ELi1ELi0EEEJSt5minusIS8_ES8_EEEvT_T0_DpT1_,"",@"SHT_CUDA_INFO"
	.sectionflags	@""
	.align	4


	//----- nvinfo : EIATTR_CUDA_API_VERSION
	.align		4
        /*0000*/ 	.byte	0x04, 0x37
        /*0002*/ 	.short	(.L_2167 - .L_2166)
.L_2166:
        /*0004*/ 	.word	0x00000082


	//----- nvinfo : EIATTR_KPARAM_INFO
	.align		4
.L_2167:
        /*0008*/ 	.byte	0x04, 0x17
        /*000a*/ 	.short	(.L_2169 - .L_2168)
.L_2168:
        /*000c*/ 	.word	0x00000000
        /*0010*/ 	.short	0x0003
        /*0012*/ 	.short	0x0d30
        /*0014*/ 	.byte	0x00, 0xf0, 0x21, 0x00


	//----- nvinfo : EIATTR_KPARAM_INFO
	.align		4
.L_2169:
        /*0018*/ 	.byte	0x04, 0x17
        /*001a*/ 	.short	(.L_2171 - .L_2170)
.L_2170:
        /*001c*/ 	.word	0x00000000
        /*0020*/ 	.short	0x0002
        /*0022*/ 	.short	0x0d29
        /*0024*/ 	.byte	0x00, 0xf0, 0x05, 0x00


	//----- nvinfo : EIATTR_KPARAM_INFO
	.align		4
.L_2171:
        /*0028*/ 	.byte	0x04, 0x17
        /*002a*/ 	.short	(.L_2173 - .L_2172)
.L_2172:
        /*002c*/ 	.word	0x00000000
        /*0030*/ 	.short	0x0001
        /*0032*/ 	.short	0x0d28
        /*0034*/ 	.byte	0x00, 0xf0, 0x05, 0x00


	//----- nvinfo : EIATTR_KPARAM_INFO
	.align		4
.L_2173:
        /*0038*/ 	.byte	0x04, 0x17
        /*003a*/ 	.short	(.L_2175 - .L_2174)
.L_2174:
        /*003c*/ 	.word	0x00000000
        /*0040*/ 	.short	0x0000
        /*0042*/ 	.short	0x0000
        /*0044*/ 	.byte	0x00, 0xf0, 0xa1, 0x34


	//----- nvinfo : EIATTR_SPARSE_MMA_MASK
	.align		4
.L_2175:
        /*0048*/ 	.byte	0x03, 0x50
        /*004a*/ 	.short	0x0000


	//----- nvinfo : EIATTR_MAXREG_COUNT
	.align		4
        /*004c*/ 	.byte	0x03, 0x1b
        /*004e*/ 	.short	0x0080


	//----- nvinfo : EIATTR_MERCURY_ISA_VERSION
	.align		4
        /*0050*/ 	.byte	0x03, 0x5f
        /*0052*/ 	.short	0x0101


	//----- nvinfo : EIATTR_VRC_CTA_INIT_COUNT
	.align		4
        /*0054*/ 	.byte	0x02, 0x4a
	.zero		1
	.zero		1


	//----- nvinfo : EIATTR_EXIT_INSTR_OFFSETS
	.align		4
        /*0058*/ 	.byte	0x04, 0x1c
        /*005a*/ 	.short	(.L_2177 - .L_2176)


	//   ....[0]....
.L_2176:
        /*005c*/ 	.word	0x00000140


	//   ....[1]....
        /*0060*/ 	.word	0x00000ba0


	//   ....[2]....
        /*0064*/ 	.word	0x00000eb0


	//   ....[3]....
        /*0068*/ 	.word	0x00000ed0


	//   ....[4]....
        /*006c*/ 	.word	0x00000f20


	//   ....[5]....
        /*0070*/ 	.word	0x000010b0


	//----- nvinfo : EIATTR_MAX_THREADS
	.align		4
.L_2177:
        /*0074*/ 	.byte	0x04, 0x05
        /*0076*/ 	.short	(.L_2179 - .L_2178)
.L_2178:
        /*0078*/ 	.word	0x00000200
        /*007c*/ 	.word	0x00000001
        /*0080*/ 	.word	0x00000001


	//----- nvinfo : EIATTR_CRS_STACK_SIZE
	.align		4
.L_2179:
        /*0084*/ 	.byte	0x04, 0x1e
        /*0086*/ 	.short	(.L_2181 - .L_2180)
.L_2180:
        /*0088*/ 	.word	0x00000000


	//----- nvinfo : EIATTR_CBANK_PARAM_SIZE
	.align		4
.L_2181:
        /*008c*/ 	.byte	0x03, 0x19
        /*008e*/ 	.short	0x0d38


	//----- nvinfo : EIATTR_PARAM_CBANK
	.align		4
        /*0090*/ 	.byte	0x04, 0x0a
        /*0092*/ 	.short	(.L_2183 - .L_2182)
	.align		4
.L_2182:
        /*0094*/ 	.word	index@(.nv.constant0._ZN2at6native57_GLOBAL__N__f3eca4a2_24_ForeachBinaryOpScalar_cu_86b9896c25multi_tensor_apply_kernelINS1_18TensorListMetadataILi1EEENS1_21BinaryOpScalarFunctorIN3c107complexIfEELi1ELi1ELi0EEEJSt5minusIS8_ES8_EEEvT_T0_DpT1_)
        /*0098*/ 	.short	0x0380
        /*009a*/ 	.short	0x0d38


	//----- nvinfo : EIATTR_SW_WAR
	.align		4
.L_2183:
        /*009c*/ 	.byte	0x04, 0x36
        /*009e*/ 	.short	(.L_2185 - .L_2184)
.L_2184:
        /*00a0*/ 	.word	0x00000008
.L_2185:


//--------------------- .nv.info._ZN2at6native57_GLOBAL__N__f3eca4a2_24_ForeachBinaryOpScalar_cu_86b9896c25multi_tensor_apply_kernelINS1_18TensorListMetadataILi1EEENS1_21BinaryOpScalarFunctorIN3c107complexIdEELi1ELi1ELi0EEEJSt5minusIS8_ES8_EEEvT_T0_DpT1_ --------------------------
	.section	.nv.info._ZN2at6native57_GLOBAL__N__f3eca4a2_24_ForeachBinaryOpScalar_cu_86b9896c25multi_tensor_apply_kernelINS1_18TensorListMetadataILi1EEENS1_21BinaryOpScalarFunctorIN3c107complexIdEELi1ELi1ELi0EEEJSt5minusIS8_ES8_EEEvT_T0_DpT1_,"",@"SHT_CUDA_INFO"
	.sectionflags	@""
	.align	4


	//----- nvinfo : EIATTR_CUDA_API_VERSION
	.align		4
        /*0000*/ 	.byte	0x04, 0x37
        /*0002*/ 	.short	(.L_2187 - .L_2186)
.L_2186:
        /*0004*/ 	.word	0x00000082


	//----- nvinfo : EIATTR_KPARAM_INFO
	.align		4
.L_2187:
        /*0008*/ 	.byte	0x04, 0x17
        /*000a*/ 	.short	(.L_2189 - .L_2188)
.L_2188:
        /*000c*/ 	.word	0x00000000
        /*0010*/ 	.short	0x0003
        /*0012*/ 	.short	0x0d30
        /*0014*/ 	.byte	0x00, 0xf0, 0x41, 0x00


	//----- nvinfo : EIATTR_KPARAM_INFO
	.align		4
.L_2189:
        /*0018*/ 	.byte	0x04, 0x17
        /*001a*/ 	.short	(.L_2191 - .L_2190)
.L_2190:
        /*001c*/ 	.word	0x00000000
        /*0020*/ 	.short	0x0002
        /*0022*/ 	.short	0x0d29
        /*0024*/ 	.byte	0x00, 0xf0, 0x05, 0x00


	//----- nvinfo : EIATTR_KPARAM_INFO
	.align		4
.L_2191:
        /*0028*/ 	.byte	0x04, 0x17
        /*002a*/ 	.short	(.L_2193 - .L_2192)
.L_2192:
        /*002c*/ 	.word	0x00000000
        /*0030*/ 	.short	0x0001
        /*0032*/ 	.short	0x0d28
        /*0034*/ 	.byte	0x00, 0xf0, 0x05, 0x00


	//----- nvinfo : EIATTR_KPARAM_INFO
	.align		4
.L_2193:
        /*0038*/ 	.byte	0x04, 0x17
        /*003a*/ 	.short	(.L_2195 - .L_2194)
.L_2194:
        /*003c*/ 	.word	0x00000000
        /*0040*/ 	.short	0x0000
        /*0042*/ 	.short	0x0000
        /*0044*/ 	.byte	0x00, 0xf0, 0xa1, 0x34


	//----- nvinfo : EIATTR_SPARSE_MMA_MASK
	.align		4
.L_2195:
        /*0048*/ 	.byte	0x03, 0x50
        /*004a*/ 	.short	0x0000


	//----- nvinfo : EIATTR_MAXREG_COUNT
	.align		4
        /*004c*/ 	.byte	0x03, 0x1b
        /*004e*/ 	.short	0x0080


	//----- nvinfo : EIATTR_MERCURY_ISA_VERSION
	.align		4
        /*0050*/ 	.byte	0x03, 0x5f
        /*0052*/ 	.short	0x0101


	//----- nvinfo : EIATTR_VRC_CTA_INIT_COUNT
	.align		4
        /*0054*/ 	.byte	0x02, 0x4a
	.zero		1
	.zero		1


	//----- nvinfo : EIATTR_EXIT_INSTR_OFFSETS
	.align		4
        /*0058*/ 	.byte	0x04, 0x1c
        /*005a*/ 	.short	(.L_2197 - .L_2196)


	//   ....[0]....
.L_2196:
        /*005c*/ 	.word	0x00000140


	//   ....[1]....
        /*0060*/ 	.word	0x00000f20


	//   ....[2]....
        /*0064*/ 	.word	0x00001440


	//   ....[3]....
        /*0068*/ 	.word	0x00001460


	//   ....[4]....
        /*006c*/ 	.word	0x000014b0


	//   ....[5]....
        /*0070*/ 	.word	0x00001820


	//----- nvinfo : EIATTR_MAX_THREADS
	.align		4
.L_2197:
        /*0074*/ 	.byte	0x04, 0x05
        /*0076*/ 	.short	(.L_2199 - .L_2198)
.L_2198:
        /*0078*/ 	.word	0x00000200
        /*007c*/ 	.word	0x00000001
        /*0080*/ 	.word	0x00000001


	//----- nvinfo : EIATTR_CRS_STACK_SIZE
	.align		4
.L_2199:
        /*0084*/ 	.byte	0x04, 0x1e
        /*0086*/ 	.short	(.L_2201 - .L_2200)
.L_2200:
        /*0088*/ 	.word	0x00000000


	//----- nvinfo : EIATTR_CBANK_PARAM_SIZE
	.align		4
.L_2201:
        /*008c*/ 	.byte	0x03, 0x19
        /*008e*/ 	.short	0x0d40


	//----- nvinfo : EIATTR_PARAM_CBANK
	.align		4
        /*0090*/ 	.byte	0x04, 0x0a
        /*0092*/ 	.short	(.L_2203 - .L_2202)
	.align		4
.L_2202:
        /*0094*/ 	.word	index@(.nv.constant0._ZN2at6native57_GLOBAL__N__f3eca4a2_24_ForeachBinaryOpScalar_cu_86b9896c25multi_tensor_apply_kernelINS1_18TensorListMetadataILi1EEENS1_21BinaryOpScalarFunctorIN3c107complexIdEELi1ELi1ELi0EEEJSt5minusIS8_ES8_EEEvT_T0_DpT1_)
        /*0098*/ 	.short	0x0380
        /*009a*/ 	.short	0x0d40


	//----- nvinfo : EIATTR_SW_WAR
	.align		4
.L_2203:
        /*009c*/ 	.byte	0x04, 0x36
        /*009e*/ 	.short	(.L_2205 - .L_2204)
.L_2204:
        /*00a0*/ 	.word	0x00000008
.L_2205:


//--------------------- .nv.info._ZN2at6native57_GLOBAL__N__f3eca4a2_24_ForeachBinaryOpScalar_cu_86b9896c25multi_tensor_apply_kernelINS1_18TensorListMetadataILi1EEENS1_21BinaryOpScalarFunctorIfLi1ELi1ELi0EEEJSt5minusIfEfEEEvT_T0_DpT1_ --------------------------
	.section	.nv.info._ZN2at6native57_GLOBAL__N__f3eca4a2_24_ForeachBinaryOpScalar_cu_86b9896c25multi_tensor_apply_kernelINS1_18TensorListMetadataILi1EEENS1_21BinaryOpScalarFunctorIfLi1ELi1ELi0EEEJSt5minusIfEfEEEvT_T0_DpT1_,"",@"SHT_CUDA_INFO"
	.sectionflags	@""
	.align	4


	//----- nvinfo : EIATTR_CUDA_API_VERSION
	.align		4
        /*0000*/ 	.byte	0x04, 0x37
        /*0002*/ 	.short	(.L_2207 - .L_2206)
.L_2206:
        /*0004*/ 	.word	0x00000082


	//----- nvinfo : EIATTR_KPARAM_INFO
	.align		4
.L_2207:
        /*0008*/ 	.byte	0x04, 0x17
        /*000a*/ 	.short	(.L_2209 - .L_2208)
.L_2208:
        /*000c*/ 	.word	0x00000000
        /*0010*/ 	.short	0x0003
        /*0012*/ 	.short	0x0d2c
        /*0014*/ 	.byte	0x00, 0xf0, 0x11, 0x00


	//----- nvinfo : EIATTR_KPARAM_INFO
	.align		4
.L_2209:
        /*0018*/ 	.byte	0x04, 0x17
        /*001a*/ 	.short	(.L_2211 - .L_2210)
.L_2210:
        /*001c*/ 	.word	0x00000000
        /*0020*/ 	.short	0x0002
        /*0022*/ 	.short	0x0d29
        /*0024*/ 	.byte	0x00, 0xf0, 0x05, 0x00


	//----- nvinfo : EIATTR_KPARAM_INFO
	.align		4
.L_2211:
        /*0028*/ 	.byte	0x04, 0x17
        /*002a*/ 	.short	(.L_2213 - .L_2212)
.L_2212:
        /*002c*/ 	.word	0x00000000
        /*0030*/ 	.short	0x0001
        /*0032*/ 	.short	0x0d28
        /*0034*/ 	.byte	0x00, 0xf0, 0x05, 0x00


	//----- nvinfo : EIATTR_KPARAM_INFO
	.align		4
.L_2213:
        /*0038*/ 	.byte	0x04, 0x17
        /*003a*/ 	.short	(.L_2215 - .L_2214)
.L_2214:
        /*003c*/ 	.word	0x00000000
        /*0040*/ 	.short	0x0000
        /*0042*/ 	.short	0x0000
        /*0044*/ 	.byte	0x00, 0xf0, 0xa1, 0x34


	//----- nvinfo : EIATTR_SPARSE_MMA_MASK
	.align		4
.L_2215:
        /*0048*/ 	.byte	0x03, 0x50
        /*004a*/ 	.short	0x0000


	//----- nvinfo : EIATTR_MAXREG_COUNT
	.align		4
        /*004c*/ 	.byte	0x03, 0x1b
        /*004e*/ 	.short	0x0080


	//----- nvinfo : EIATTR_MERCURY_ISA_VERSION
	.align		4
        /*0050*/ 	.byte	0x03, 0x5f
        /*0052*/ 	.short	0x0101


	//----- nvinfo : EIATTR_VRC_CTA_INIT_COUNT
	.align		4
        /*0054*/ 	.byte	0x02, 0x4a
	.zero		1
	.zero		1


	//----- nvinfo : EIATTR_EXIT_INSTR_OFFSETS
	.align		4
        /*0058*/ 	.byte	0x04, 0x1c
        /*005a*/ 	.short	(.L_2217 - .L_2216)


	//   ....[0]....
.L_2216:
        /*005c*/ 	.word	0x00000130


	//   ....[1]....
        /*0060*/ 	.word	0x00000980


	//   ....[2]....
        /*0064*/ 	.word	0x00000c10


	//   ....[3]....
        /*0068*/ 	.word	0x00000c30


	//   ....[4]....
        /*006c*/ 	.word	0x00000c80


	//   ....[5]....
        /*0070*/ 	.word	0x00000dd0


	//----- nvinfo : EIATTR_MAX_THREADS
	.align		4
.L_2217:
        /*0074*/ 	.byte	0x04, 0x05
        /*0076*/ 	.short	(.L_2219 - .L_2218)
.L_2218:
        /*0078*/ 	.word	0x00000200
        /*007c*/ 	.word	0x00000001
        /*0080*/ 	.word	0x00000001


	//----- nvinfo : EIATTR_CRS_STACK_SIZE
	.align		4
.L_2219:
        /*0084*/ 	.byte	0x04, 0x1e
        /*0086*/ 	.short	(.L_2221 - .L_2220)
.L_2220:
        /*0088*/ 	.word	0x00000000


	//----- nvinfo : EIATTR_CBANK_PARAM_SIZE
	.align		4
.L_2221:
        /*008c*/ 	.byte	0x03, 0x19
        /*008e*/ 	.short	0x0d30


	//----- nvinfo : EIATTR_PARAM_CBANK
	.align		4
        /*0090*/ 	.byte	0x04, 0x0a
        /*0092*/ 	.short	(.L_2223 - .L_2222)
	.align		4
.L_2222:
        /*0094*/ 	.word	index@(.nv.constant0._ZN2at6native57_GLOBAL__N__f3eca4a2_24_ForeachBinaryOpScalar_cu_86b9896c25multi_tensor_apply_kernelINS1_18TensorListMetadataILi1EEENS1_21BinaryOpScalarFunctorIfLi1ELi1ELi0EEEJSt5minusIfEfEEEvT_T0_DpT1_)
        /*0098*/ 	.short	0x0380
        /*009a*/ 	.short	0x0d30


	//----- nvinfo : EIATTR_SW_WAR
	.align		4
.L_2223:
        /*009c*/ 	.byte	0x04, 0x36
        /*009e*/ 	.short	(.L_2225 - .L_2224)
.L_2224:
        /*00a0*/ 	.word	0x00000008
.L_2225:


//--------------------- .nv.info._ZN2at6native57_GLOBAL__N__f3eca4a2_24_ForeachBinaryOpScalar_cu_86b9896c25multi_tensor_apply_kernelINS1_18TensorListMetadataILi1EEENS1_21BinaryOpScalarFunctorIdLi1ELi1ELi0EEEJSt5minusIdEdEEEvT_T0_DpT1_ --------------------------
	.section	.nv.info._ZN2at6native57_GLOBAL__N__f3eca4a2_24_ForeachBinaryOpScalar_cu_86b9896c25multi_tensor_apply_kernelINS1_18TensorListMetadataILi1EEENS1_21BinaryOpScalarFunctorIdLi1ELi1ELi0EEEJSt5minusIdEdEEEvT_T0_DpT1_,"",@"SHT_CUDA_INFO"
	.sectionflags	@""
	.align	4


	//----- nvinfo : EIATTR_CUDA_API_VERSION
	.align		4
        /*0000*/ 	.byte	0x04, 0x37
        /*0002*/ 	.short	(.L_2227 - .L_2226)
.L_2226:
        /*0004*/ 	.word	0x00000082


	//----- nvinfo : EIATTR_KPARAM_INFO
	.align		4
.L_2227:
        /*0008*/ 	.byte	0x04, 0x17
        /*000a*/ 	.short	(.L_2229 - .L_2228)
.L_2228:
        /*000c*/ 	.word	0x00000000
        /*0010*/ 	.short	0x0003
        /*0012*/ 	.short	0x0d30
        /*0014*/ 	.byte	0x00, 0xf0, 0x21, 0x00


	//----- nvinfo : EIATTR_KPARAM_INFO
	.align		4
.L_2229:
        /*0018*/ 	.byte	0x04, 0x17
        /*001a*/ 	.short	(.L_2231 - .L_2230)
.L_2230:
        /*001c*/ 	.word	0x00000000
        /*0020*/ 	.short	0x0002
        /*0022*/ 	.short	0x0d29
        /*0024*/ 	.byte	0x00, 0xf0, 0x05, 0x00


	//----- nvinfo : EIATTR_KPARAM_INFO
	.align		4
.L_2231:
        /*0028*/ 	.byte	0x04, 0x17
        /*002a*/ 	.short	(.L_2233 - .L_2232)
.L_2232:
        /*002c*/ 	.word	0x00000000
        /*0030*/ 	.short	0x0001
        /*0032*/ 	.short	0x0d28
        /*0034*/ 	.byte	0x00, 0xf0, 0x05, 0x00


	//----- nvinfo : EIATTR_KPARAM_INFO
	.align		4
.L_2233:
        /*0038*/ 	.byte	0x04, 0x17
        /*003a*/ 	.short	(.L_2235 - .L_2234)
.L_2234:
        /*003c*/ 	.word	0x00000000
        /*0040*/ 	.short	0x0000
        /*0042*/ 	.short	0x0000
        /*0044*/ 	.byte	0x00, 0xf0, 0xa1, 0x34


	//----- nvinfo : EIATTR_SPARSE_MMA_MASK
	.align		4
.L_2235:
        /*0048*/ 	.byte	0x03, 0x50
        /*004a*/ 	.short	0x0000


	//----- nvinfo : EIATTR_MAXREG_COUNT
	.align		4
        /*004c*/ 	.byte	0x03, 0x1b
        /*004e*/ 	.short	0x0080


	//----- nvinfo : EIATTR_MERCURY_ISA_VERSION
	.align		4
        /*0050*/ 	.byte	0x03, 0x5f
        /*0052*/ 	.short	0x0101


	//----- nvinfo : EIATTR_VRC_CTA_INIT_COUNT
	.align		4
        /*0054*/ 	.byte	0x02, 0x4a
	.zero		1
	.zero		1


	//----- nvinfo : EIATTR_EXIT_INSTR_OFFSETS
	.align		4
        /*0058*/ 	.byte	0x04, 0x1c
        /*005a*/ 	.short	(.L_2237 - .L_2236)


	//   ....[0]....
.L_2236:
        /*005c*/ 	.word	0x00000130


	//   ....[1]....
        /*0060*/ 	.word	0x00000c70


	//   ....[2]....
        /*0064*/ 	.word	0x00000fe0


	//   ....[3]....
        /*0068*/ 	.word	0x00001000


	//   ....[4]....
        /*006c*/ 	.word	0x00001050


	//   ....[5]....
        /*0070*/ 	.word	0x00001260


	//----- nvinfo : EIATTR_MAX_THREADS
	.align		4
.L_2237:
        /*0074*/ 	.byte	0x04, 0x05
        /*0076*/ 	.short	(.L_2239 - .L_2238)
.L_2238:
        /*0078*/ 	.word	0x00000200
        /*007c*/ 	.word	0x00000001
        /*0080*/ 	.word	0x00000001


	//----- nvinfo : EIATTR_CRS_STACK_SIZE
	.align		4
.L_2239:
        /*0084*/ 	.byte	0x04, 0x1e
        /*0086*/ 	.short	(.L_2241 - .L_2240)
.L_2240:
        /*0088*/ 	.word	0x00000000


	//----- nvinfo : EIATTR_CBANK_PARAM_SIZE
	.align		4
.L_2241:
        /*008c*/ 	.byte	0x03, 0x19
        /*008e*/ 	.short	0x0d38


	//----- nvinfo : EIATTR_PARAM_CBANK
	.align		4
        /*0090*/ 	.byte	0x04, 0x0a
        /*0092*/ 	.short	(.L_2243 - .L_2242)
	.align		4
.L_2242:
        /*0094*/ 	.word	index@(.nv.constant0._ZN2at6native57_GLOBAL__N__f3eca4a2_24_ForeachBinaryOpScalar_cu_86b9896c25multi_tensor_apply_kernelINS1_18TensorListMetadataILi1EEENS1_21BinaryOpScalarFunctorIdLi1ELi1ELi0EEEJSt5minusIdEdEEEvT_T0_DpT1_)
        /*0098*/ 	.short	0x0380
        /*009a*/ 	.short	0x0d38


	//----- nvinfo : EIATTR_SW_WAR
	.align		4
.L_2243:
        /*009c*/ 	.byte	0x04, 0x36
        /*009e*/ 	.short	(.L_2245 - .L_2244)
.L_2244:
        /*00a0*/ 	.word	0x00000008
.L_2245:


//--------------------- .nv.info._ZN2at6native57_GLOBAL__N__f3eca4a2_24_ForeachBinaryOpScalar_cu_86b9896c25multi_tensor_apply_kernelINS1_18TensorListMetadataILi1EEENS1_21BinaryOpScalarFunctorIsLi1ELi1ELi0EEEJSt5minusIsEsEEEvT_T0_DpT1_ --------------------------
	.section	.nv.info._ZN2at6native57_GLOBAL__N__f3eca4a2_24_ForeachBinaryOpScalar_cu_86b9896c25multi_tensor_apply_kernelINS1_18TensorListMetadataILi1EEENS1_21BinaryOpScalarFunctorIsLi1ELi1ELi0EEEJSt5minusIsEsEEEvT_T0_DpT1_,"",@"SHT_CUDA_INFO"
	.sectionflags	@""
	.align	4


	//----- nvinfo : EIATTR_CUDA_API_VERSION
	.align		4
        /*0000*/ 	.byte	0x04, 0x37
        /*0002*/ 	.short	(.L_2247 - .L_2246)
.L_2246:
        /*0004*/ 	.word	0x00000082


	//----- nvinfo : EIATTR_KPARAM_INFO
	.align		4
.L_2247:
        /*0008*/ 	.byte	0x04, 0x17
        /*000a*/ 	.short	(.L_2249 - .L_2248)
.L_2248:
        /*000c*/ 	.word	0x00000000
        /*0010*/ 	.short	0x0003
        /*0012*/ 	.short	0x0d2a
        /*0014*/ 	.byte	0x00, 0xf0, 0x09, 0x00


	//----- nvinfo : EIATTR_KPARAM_INFO
	.align		4
.L_2249:
        /*0018*/ 	.byte	0x04, 0x17
        /*001a*/ 	.short	(.L_2251 - .L_2250)
.L_2250:
        /*001c*/ 	.word	0x00000000
        /*0020*/ 	.short	0x0002
        /*0022*/ 	.short	0x0d29
        /*0024*/ 	.byte	0x00, 0xf0, 0x05, 0x00


	//----- nvinfo : EIATTR_KPARAM_INFO
	.align		4
.L_2251:
        /*0028*/ 	.byte	0x04, 0x17
        /*002a*/ 	.short	(.L_2253 - .L_2252)
.L_2252:
        /*002c*/ 	.word	0x00000000
        /*0030*/ 	.short	0x0001
        /*0032*/ 	.short	0x0d28
        /*0034*/ 	.byte	0x00, 0xf0, 0x05, 0x00


	//----- nvinfo : EIATTR_KPARAM_INFO
	.align		4
.L_2253:
        /*0038*/ 	.byte	0x04, 0x17
        /*003a*/ 	.short	(.L_2255 - .L_2254)
.L_2254:
        /*003c*/ 	.word	0x00000000
        /*0040*/ 	.short	0x0000
        /*0042*/ 	.short	0x0000
        /*0044*/ 	.byte	0x00, 0xf0, 0xa1, 0x34


	//----- nvinfo : EIATTR_SPARSE_MMA_MASK
	.align		4
.L_2255:
        /*0048*/ 	.byte	0x03, 0x50
        /*004a*/ 	.short	0x0000


	//----- nvinfo : EIATTR_MAXREG_COUNT
	.align		4
        /*004c*/ 	.byte	0x03, 0x1b
        /*004e*/ 	.short	0x0080


	//----- nvinfo : EIATTR_MERCURY_ISA_VERSION
	.align		4
        /*0050*/ 	.byte	0x03, 0x5f
        /*0052*/ 	.short	0x0101


	//----- nvinfo : EIATTR_VRC_CTA_INIT_COUNT
	.align		4
        /*0054*/ 	.byte	0x02, 0x4a
	.zero		1
	.zero		1


	//----- nvinfo : EIATTR_EXIT_INSTR_OFFSETS
	.align		4
        /*0058*/ 	.byte	0x04, 0x1c
        /*005a*/ 	.short	(.L_2257 - .L_2256)


	//   ....[0]....
.L_2256:
        /*005c*/ 	.word	0x00000140


	//   ....[1]....
        /*0060*/ 	.word	0x00000ac0


	//   ....[2]....
        /*0064*/ 	.word	0x00000d90


	//   ....[3]....
        /*0068*/ 	.word	0x00000db0


	//   ....[4]....
        /*006c*/ 	.word	0x00000e00


	//   ....[5]....
        /*0070*/ 	.word	0x00000fb0


	//----- nvinfo : EIATTR_MAX_THREADS
	.align		4
.L_2257:
        /*0074*/ 	.byte	0x04, 0x05
        /*0076*/ 	.short	(.L_2259 - .L_2258)
.L_2258:
        /*0078*/ 	.word	0x00000200
        /*007c*/ 	.word	0x00000001
        /*0080*/ 	.word	0x00000001


	//----- nvinfo : EIATTR_CRS_STACK_SIZE
	.align		4
.L_2259:
        /*0084*/ 	.byte	0x04, 0x1e
        /*0086*/ 	.short	(.L_2261 - .L_2260)
.L_2260:
        /*0088*/ 	.word	0x00000000


	//----- nvinfo : EIATTR_CBANK_PARAM_SIZE
	.align		4
.L_2261:
        /*008c*/ 	.byte	0x03, 0x19
        /*008e*/ 	.short	0x0d2c


	//----- nvinfo : EIATTR_PARAM_CBANK
	.align		4
        /*0090*/ 	.byte	0x04, 0x0a
        /*0092*/ 	.short	(.L_2263 - .L_2262)
	.align		4
.L_2262:
        /*0094*/ 	.word	index@(.nv.constant0._ZN2at6native57_GLOBAL__N__f3eca4a2_24_ForeachBinaryOpScalar_cu_86b9896c25multi_tensor_apply_kernelINS1_18TensorListMetadataILi1EEENS1_21BinaryOpScalarFunctorIsLi1ELi1ELi0EEEJSt5minusIsEsEEEvT_T0_DpT1_)
        /*0098*/ 	.short	0x0380
        /*009a*/ 	.short	0x0d2c


	//----- nvinfo : EIATTR_SW_WAR
	.align		4
.L_2263:
        /*009c*/ 	.byte	0x04, 0x36
        /*009e*/ 	.short	(.L_2265 - .L_2264)
.L_2264:
        /*00a0*/ 	.word	0x00000008
.L_2265:


//--------------------- .nv.info._ZN2at6native57_GLOBAL__N__f3eca4a2_24_ForeachBinaryOpScalar_cu_86b9896c25multi_tensor_apply_kernelINS1_18TensorListMetadataILi1EEENS1_21BinaryOpScalarFunctorIlLi1ELi1ELi0EEEJSt5minusIlElEEEvT_T0_DpT1_ --------------------------
	.section	.nv.info._ZN2at6native57_GLOBAL__N__f3eca4a2_24_ForeachBinaryOpScalar_cu_86b9896c25multi_tensor_apply_kernelINS1_18TensorListMetadataILi1EEENS1_21BinaryOpScalarFunctorIlLi1ELi1ELi0EEEJSt5minusIlElEEEvT_T0_DpT1_,"",@"SHT_CUDA_INFO"
	.sectionflags	@""
	.align	4


	//----- nvinfo : EIATTR_CUDA_API_VERSION
	.align		4
        /*0000*/ 	.byte	0x04, 0x37
        /*0002*/ 	.short	(.L_2267 - .L_2266)
.L_2266:
        /*0004*/ 	.word	0x00000082


	//----- nvinfo : EIATTR_KPARAM_INFO
	.align		4
.L_2267:
        /*0008*/ 	.byte	0x04, 0x17
        /*000a*/ 	.short	(.L_2269 - .L_2268)
.L_2268:
        /*000c*/ 	.word	0x00000000
        /*0010*/ 	.short	0x0003
        /*0012*/ 	.short	0x0d30
        /*0014*/ 	.byte	0x00, 0xf0, 0x21, 0x00


	//----- nvinfo : EIATTR_KPARAM_INFO
	.align		4
.L_2269:
        /*0018*/ 	.byte	0x04, 0x17
        /*001a*/ 	.short	(.L_2271 - .L_2270)
.L_2270:
        /*001c*/ 	.word	0x00000000
        /*0020*/ 	.short	0x0002
        /*0022*/ 	.short	0x0d29
        /*0024*/ 	.byte	0x00, 0xf0, 0x05, 0x00


	//----- nvinfo : EIATTR_KPARAM_INFO
	.align		4
.L_2271:
        /*0028*/ 	.byte	0x04, 0x17
        /*002a*/ 	.short	(.L_2273 - .L_2272)
.L_2272:
        /*002c*/ 	.word	0x00000000
        /*0030*/ 	.short	0x0001
        /*0032*/ 	.short	0x0d28
        /*0034*/ 	.byte	0x00, 0xf0, 0x05, 0x00


	//----- nvinfo : EIATTR_KPARAM_INFO
	.align		4
.L_2273:
        /*0038*/ 	.byte	0x04, 0x17
        /*003a*/ 	.short	(.L_2275 - .L_2274)
.L_2274:
        /*003c*/ 	.word	0x00000000
        /*0040*/ 	.short	0x0000
        /*0042*/ 	.short	0x0000
        /*0044*/ 	.byte	0x00, 0xf0, 0xa1, 0x34


	//----- nvinfo : EIATTR_SPARSE_MMA_MASK
	.align		4
.L_2275:
        /*0048*/ 	.byte	0x03, 0x50
        /*004a*/ 	.short	0x0000


	//----- nvinfo : EIATTR_MAXREG_COUNT
	.align		4
        /*004c*/ 	.byte	0x03, 0x1b
        /*004e*/ 	.short	0x0080


	//----- nvinfo : EIATTR_MERCURY_ISA_VERSION
	.align		4
        /*0050*/ 	.byte	0x03, 0x5f
        /*0052*/ 	.short	0x0101


	//----- nvinfo : EIATTR_VRC_CTA_INIT_COUNT
	.align		4
        /*0054*/ 	.byte	0x02, 0x4a
	.zero		1
	.zero		1


	//----- nvinfo : EIATTR_EXIT_INSTR_OFFSETS
	.align		4
        /*0058*/ 	.byte	0x04, 0x1c
        /*005a*/ 	.short	(.L_2277 - .L_2276)


	//   ....[0]....
.L_2276:
        /*005c*/ 	.word	0x00000140


	//   ....[1]....
        /*0060*/ 	.word	0x00000ba0


	//   ....[2]....
        /*0064*/ 	.word	0x00000eb0


	//   ....[3]....
        /*0068*/ 	.word	0x00000ed0


	//   ....[4]....
        /*006c*/ 	.word	0x00000f20


	//   ....[5]....
        /*0070*/ 	.word	0x000010f0


	//----- nvinfo : EIATTR_MAX_THREADS
	.align		4
.L_2277:
        /*0074*/ 	.byte	0x04, 0x05
        /*0076*/ 	.short	(.L_2279 - .L_2278)
.L_2278:
        /*0078*/ 	.word	0x00000200
        /*007c*/ 	.word	0x00000001
        /*0080*/ 	.word	0x00000001


	//----- nvinfo : EIATTR_CRS_STACK_SIZE
	.align		4
.L_2279:
        /*0084*/ 	.byte	0x04, 0x1e
        /*0086*/ 	.short	(.L_2281 - .L_2280)
.L_2280:
        /*0088*/ 	.word	0x00000000


	//----- nvinfo : EIATTR_CBANK_PARAM_SIZE
	.align		4
.L_2281:
        /*008c*/ 	.byte	0x03, 0x19
        /*008e*/ 	.short	0x0d38


	//----- nvinfo : EIATTR_PARAM_CBANK
	.align		4
        /*0090*/ 	.byte	0x04, 0x0a
        /*0092*/ 	.short	(.L_2283 - .L_2282)
	.align		4
.L_2282:
        /*0094*/ 	.word	index@(.nv.constant0._ZN2at6native57_GLOBAL__N__f3eca4a2_24_ForeachBinaryOpScalar_cu_86b9896c25multi_tensor_apply_kernelINS1_18TensorListMetadataILi1EEENS1_21BinaryOpScalarFunctorIlLi1ELi1ELi0EEEJSt5minusIlElEEEvT_T0_DpT1_)
        /*0098*/ 	.short	0x0380
        /*009a*/ 	.short	0x0d38


	//----- nvinfo : EIATTR_SW_WAR
	.align		4
.L_2283:
        /*009c*/ 	.byte	0x04, 0x36
        /*009e*/ 	.short	(.L_2285 - .L_2284)
.L_2284:
        /*00a0*/ 	.word	0x00000008
.L_2285:


//--------------------- .nv.info._ZN2at6native57_GLOBAL__N__f3eca4a2_24_ForeachBinaryOpScalar_cu_86b9896c25multi_tensor_apply_kernelINS1_18TensorListMetadataILi1EEENS1_21BinaryOpScalarFunctorIiLi1ELi1ELi0EEEJSt5minusIiEiEEEvT_T0_DpT1_ --------------------------
	.section	.nv.info._ZN2at6native57_GLOBAL__N__f3eca4a2_24_ForeachBinaryOpScalar_cu_86b9896c25multi_tensor_apply_kernelINS1_18TensorListMetadataILi1EEENS1_21BinaryOpScalarFunctorIiLi1ELi1ELi0EEEJSt5minusIiEiEEEvT_T0_DpT1_,"",@"SHT_CUDA_INFO"
	.sectionflags	@""
	.align	4


	//----- nvinfo : EIATTR_CUDA_API_VERSION
	.align		4
        /*0000*/ 	.byte	0x04, 0x37
        /*0002*/ 	.short	(.L_2287 - .L_2286)
.L_2286:
        /*0004*/ 	.word	0x00000082


	//----- nvinfo : EIATTR_KPARAM_INFO
	.align		4
.L_2287:
        /*0008*/ 	.byte	0x04, 0x17
        /*000a*/ 	.short	(.L_2289 - .L_2288)
.L_2288:
        /*000c*/ 	.word	0x00000000
        /*0010*/ 	.short	0x0003
        /*0012*/ 	.short	0x0d2c
        /*0014*/ 	.byte	0x00, 0xf0, 0x11, 0x00


	//----- nvinfo : EIATTR_KPARAM_INFO
	.align		4
.L_2289:
        /*0018*/ 	.byte	0x04, 0x17
        /*001a*/ 	.short	(.L_2291 - .L_2290)
.L_2290:
        /*001c*/ 	.word	0x00000000
        /*0020*/ 	.short	0x0002
        /*0022*/ 	.short	0x0d29
        /*0024*/ 	.byte	0x00, 0xf0, 0x05, 0x00


	//----- nvinfo : EIATTR_KPARAM_INFO
	.align		4
.L_2291:
        /*0028*/ 	.byte	0x04, 0x17
        /*002a*/ 	.short	(.L_2293 - .L_2292)
.L_2292:
        /*002c*/ 	.word	0x00000000
        /*0030*/ 	.short	0x0001
        /*0032*/ 	.short	0x0d28
        /*0034*/ 	.byte	0x00, 0xf0, 0x05, 0x00


	//----- nvinfo : EIATTR_KPARAM_INFO
	.align		4
.L_2293:
        /*0038*/ 	.byte	0x04, 0x17
        /*003a*/ 	.short	(.L_2295 - .L_2294)
.L_2294:
        /*003c*/ 	.word	0x00000000
        /*0040*/ 	.short	0x0000
        /*0042*/ 	.short	0x0000
        /*0044*/ 	.byte	0x00, 0xf0, 0xa1, 0x34


	//----- nvinfo : EIATTR_SPARSE_MMA_MASK
	.align		4
.L_2295:
        /*0048*/ 	.byte	0x03, 0x50
        /*004a*/ 	.short	0x0000


	//----- nvinfo : EIATTR_MAXREG_COUNT
	.align		4
        /*004c*/ 	.byte	0x03, 0x1b
        /*004e*/ 	.short	0x0080


	//----- nvinfo : EIATTR_MERCURY_ISA_VERSION
	.align		4
        /*0050*/ 	.byte	0x03, 0x5f
        /*0052*/ 	.short	0x0101


	//----- nvinfo : EIATTR_VRC_CTA_INIT_COUNT
	.align		4
        /*0054*/ 	.byte	0x02, 0x4a
	.zero		1
	.zero		1


	//----- nvinfo : EIATTR_EXIT_INSTR_OFFSETS
	.align		4
        /*0058*/ 	.byte	0x04, 0x1c
        /*005a*/ 	.short	(.L_2297 - .L_2296)


	//   ....[0]....
.L_2296:
        /*005c*/ 	.word	0x00000130


	//   ....[1]....
        /*0060*/ 	.word	0x00000980


	//   ....[2]....
        /*0064*/ 	.word	0x00000c10


	//   ....[3]....
        /*0068*/ 	.word	0x00000c30


	//   ....[4]....
        /*006c*/ 	.word	0x00000c80


	//   ....[5]....
        /*0070*/ 	.word	0x00000dd0


	//----- nvinfo : EIATTR_MAX_THREADS
	.align		4
.L_2297:
        /*0074*/ 	.byte	0x04, 0x05
        /*0076*/ 	.short	(.L_2299 - .L_2298)
.L_2298:
        /*0078*/ 	.word	0x00000200
        /*007c*/ 	.word	0x00000001
        /*0080*/ 	.word	0x00000001


	//----- nvinfo : EIATTR_CRS_STACK_SIZE
	.align		4
.L_2299:
        /*0084*/ 	.byte	0x04, 0x1e
        /*0086*/ 	.short	(.L_2301 - .L_2300)
.L_2300:
        /*0088*/ 	.word	0x00000000


	//----- nvinfo : EIATTR_CBANK_PARAM_SIZE
	.align		4
.L_2301:
        /*008c*/ 	.byte	0x03, 0x19
        /*008e*/ 	.short	0x0d30


	//----- nvinfo : EIATTR_PARAM_CBANK
	.align		4
        /*0090*/ 	.byte	0x04, 0x0a
        /*0092*/ 	.short	(.L_2303 - .L_2302)
	.align		4
.L_2302:
        /*0094*/ 	.word	index@(.nv.constant0._ZN2at6native57_GLOBAL__N__f3eca4a2_24_ForeachBinaryOpScalar_cu_86b9896c25multi_tensor_apply_kernelINS1_18TensorListMetadataILi1EEENS1_21BinaryOpScalarFunctorIiLi1ELi1ELi0EEEJSt5minusIiEiEEEvT_T0_DpT1_)
        /*0098*/ 	.short	0x0380
        /*009a*/ 	.short	0x0d30


	//----- nvinfo : EIATTR_SW_WAR
	.align		4
.L_2303:
        /*009c*/ 	.byte	0x04, 0x36
        /*009e*/ 	.short	(.L_2305 - .L_2304)
.L_2304:
        /*00a0*/ 	.word	0x00000008
.L_2305:


//--------------------- .nv.info._ZN2at6native57_GLOBAL__N__f3eca4a2_24_ForeachBinaryOpScalar_cu_86b9896c25multi_tensor_apply_kernelINS1_18TensorListMetadataILi1EEENS1_21BinaryOpScalarFunctorIaLi1ELi1ELi0EEEJSt5minusIaEaEEEvT_T0_DpT1_ --------------------------
	.section	.nv.info._ZN2at6native57_GLOBAL__N__f3eca4a2_24_ForeachBinaryOpScalar_cu_86b9896c25multi_tensor_apply_kernelINS1_18TensorListMetadataILi1EEENS1_21BinaryOpScalarFunctorIaLi1ELi1ELi0EEEJSt5minusIaEaEEEvT_T0_DpT1_,"",@"SHT_CUDA_INFO"
	.sectionflags	@""
	.align	4


	//----- nvinfo : EIATTR_CUDA_API_VERSION
	.align		4
        /*0000*/ 	.byte	0x04, 0x37
        /*0002*/ 	.short	(.L_2307 - .L_2306)
.L_2306:
        /*0004*/ 	.word	0x00000082


	//----- nvinfo : EIATTR_KPARAM_INFO
	.align		4
.L_2307:
        /*0008*/ 	.byte	0x04, 0x17
        /*000a*/ 	.short	(.L_2309 - .L_2308)
.L_2308:
        /*000c*/ 	.word	0x00000000
        /*0010*/ 	.short	0x0003
        /*0012*/ 	.short	0x0d2a
        /*0014*/ 	.byte	0x00, 0xf0, 0x05, 0x00


	//----- nvinfo : EIATTR_KPARAM_INFO
	.align		4
.L_2309:
        /*0018*/ 	.byte	0x04, 0x17
        /*001a*/ 	.short	(.L_2311 - .L_2310)
.L_2310:
        /*001c*/ 	.word	0x00000000
        /*0020*/ 	.short	0x0002
        /*0022*/ 	.short	0x0d29
        /*0024*/ 	.byte	0x00, 0xf0, 0x05, 0x00


	//----- nvinfo : EIATTR_KPARAM_INFO
	.align		4
.L_2311:
        /*0028*/ 	.byte	0x04, 0x17
        /*002a*/ 	.short	(.L_2313 - .L_2312)
.L_2312:
        /*002c*/ 	.word	0x00000000
        /*0030*/ 	.short	0x0001
        /*0032*/ 	.short	0x0d28
        /*0034*/ 	.byte	0x00, 0xf0, 0x05, 0x00


	//----- nvinfo : EIATTR_KPARAM_INFO
	.align		4
.L_2313:
        /*0038*/ 	.byte	0x04, 0x17
        /*003a*/ 	.short	(.L_2315 - .L_2314)
.L_2314:
        /*003c*/ 	.word	0x00000000
        /*0040*/ 	.short	0x0000
        /*0042*/ 	.short	0x0000
        /*0044*/ 	.byte	0x00, 0xf0, 0xa1, 0x34


	//----- nvinfo : EIATTR_SPARSE_MMA_MASK
	.align		4
.L_2315:
        /*0048*/ 	.byte	0x03, 0x50
        /*004a*/ 	.short	0x0000


	//----- nvinfo : EIATTR_MAXREG_COUNT
	.align		4
        /*004c*/ 	.byte	0x03, 0x1b
        /*004e*/ 	.short	0x0080


	//----- nvinfo : EIATTR_MERCURY_ISA_VERSION
	.align		4
        /*0050*/ 	.byte	0x03, 0x5f
        /*0052*/ 	.short	0x0101


	//----- nvinfo : EIATTR_VRC_CTA_INIT_COUNT
	.align		4
        /*0054*/ 	.byte	0x02, 0x4a
	.zero		1
	.zero		1


	//----- nvinfo : EIATTR_EXIT_INSTR_OFFSETS
	.align		4
        /*0058*/ 	.byte	0x04, 0x1c
        /*005a*/ 	.short	(.L_2317 - .L_2316)


	//   ....[0]....
.L_2316:
        /*005c*/ 	.word	0x00000150


	//   ....[1]....
        /*0060*/ 	.word	0x00000cb0


	//   ....[2]....
        /*0064*/ 	.word	0x00000f60


	//   ....[3]....
        /*0068*/ 	.word	0x00000f80


	//   ....[4]....
        /*006c*/ 	.word	0x00000fd0


	//   ....[5]....
        /*0070*/ 	.word	0x000011e0


	//----- nvinfo : EIATTR_MAX_THREADS
	.align		4
.L_2317:
        /*0074*/ 	.byte	0x04, 0x05
        /*0076*/ 	.short	(.L_2319 - .L_2318)
.L_2318:
        /*0078*/ 	.word	0x00000200
        /*007c*/ 	.word	0x00000001
        /*0080*/ 	.word	0x00000001


	//----- nvinfo : EIATTR_CRS_STACK_SIZE
	.align		4
.L_2319:
        /*0084*/ 	.byte	0x04, 0x1e
        /*0086*/ 	.short	(.L_2321 - .L_2320)
.L_2320:
        /*0088*/ 	.word	0x00000000


	//----- nvinfo : EIATTR_CBANK_PARAM_SIZE
	.align		4
.L_2321:
        /*008c*/ 	.byte	0x03, 0x19
        /*008e*/ 	.short	0x0d2b


	//----- nvinfo : EIATTR_PARAM_CBANK
	.align		4
        /*0090*/ 	.byte	0x04, 0x0a
        /*0092*/ 	.short	(.L_2323 - .L_2322)
	.align		4
.L_2322:
        /*0094*/ 	.word	index@(.nv.constant0._ZN2at6native57_GLOBAL__N__f3eca4a2_24_ForeachBinaryOpScalar_cu_86b9896c25multi_tensor_apply_kernelINS1_18TensorListMetadataILi1EEENS1_21BinaryOpScalarFunctorIaLi1ELi1ELi0EEEJSt5minusIaEaEEEvT_T0_DpT1_)
        /*0098*/ 	.short	0x0380
        /*009a*/ 	.short	0x0d2b


	//----- nvinfo : EIATTR_SW_WAR
	.align		4
.L_2323:
        /*009c*/ 	.byte	0x04, 0x36
        /*009e*/ 	.short	(.L_2325 - .L_2324)
.L_2324:
        /*00a0*/ 	.word	0x00000008
.L_2325:


//--------------------- .nv.info._ZN2at6native57_GLOBAL__N__f3eca4a2_24_ForeachBinaryOpScalar_cu_86b9896c25multi_tensor_apply_kernelINS1_18TensorListMetadataILi1EEENS1_21BinaryOpScalarFunctorIhLi1ELi1ELi0EEEJSt5minusIhEhEEEvT_T0_DpT1_ --------------------------
	.section	.nv.info._ZN2at6native57_GLOBAL__N__f3eca4a2_24_ForeachBinaryOpScalar_cu_86b9896c25multi_tensor_apply_kernelINS1_18TensorListMetadataILi1EEENS1_21BinaryOpScalarFunctorIhLi1ELi1ELi0EEEJSt5minusIhEhEEEvT_T0_DpT1_,"",@"SHT_CUDA_INFO"
	.sectionflags	@""
	.align	4


	//----- nvinfo : EIATTR_CUDA_API_VERSION
	.align		4
        /*0000*/ 	.byte	0x04, 0x37
        /*0002*/ 	.short	(.L_2327 - .L_2326)
.L_2326:
        /*0004*/ 	.word	0x00000082


	//----- nvinfo : EIATTR_KPARAM_INFO
	.align		4
.L_2327:
        /*0008*/ 	.byte	0x04, 0x17
        /*000a*/ 	.short	(.L_2329 - .L_2328)
.L_2328:
        /*000c*/ 	.word	0x00000000
        /*0010*/ 	.short	0x0003
        /*0012*/ 	.short	0x0d2a
        /*0014*/ 	.byte	0x00, 0xf0, 0x05, 0x00


	//----- nvinfo : EIATTR_KPARAM_INFO
	.align		4
.L_2329:
        /*0018*/ 	.byte	0x04, 0x17
        /*001a*/ 	.short	(.L_2331 - .L_2330)
.L_2330:
        /*001c*/ 	.word	0x00000000
        /*0020*/ 	.short	0x0002
        /*0022*/ 	.short	0x0d29
        /*0024*/ 	.byte	0x00, 0xf0, 0x05, 0x00


	//----- nvinfo : EIATTR_KPARAM_INFO
	.align		4
.L_2331:
        /*0028*/ 	.byte	0x04, 0x17
        /*002a*/ 	.short	(.L_2333 - .L_2332)
.L_2332:
        /*002c*/ 	.word	0x00000000
        /*0030*/ 	.short	0x0001
        /*0032*/ 	.short	0x0d28
        /*0034*/ 	.byte	0x00, 0xf0, 0x05, 0x00


	//----- nvinfo : EIATTR_KPARAM_INFO
	.align		4
.L_2333:
        /*0038*/ 	.byte	0x04, 0x17
        /*003a*/ 	.short	(.L_2335 - .L_2334)
.L_2334:
        /*003c*/ 	.word	0x00000000
        /*0040*/ 	.short	0x0000
        /*0042*/ 	.short	0x0000
        /*0044*/ 	.byte	0x00, 0xf0, 0xa1, 0x34


	//----- nvinfo : EIATTR_SPARSE_MMA_MASK
	.align		4
.L_2335:
        /*0048*/ 	.byte	0x03, 0x50
        /*004a*/ 	.short	0x0000


	//----- nvinfo : EIATTR_MAXREG_COUNT
	.align		4
        /*004c*/ 	.byte	0x03, 0x1b
        /*004e*/ 	.short	0x0080


	//----- nvinfo : EIATTR_MERCURY_ISA_VERSION
	.align		4
        /*0050*/ 	.byte	0x03, 0x5f
        /*0052*/ 	.short	0x0101


	//----- nvinfo : EIATTR_VRC_CTA_INIT_COUNT
	.align		4
        /*0054*/ 	.byte	0x02, 0x4a
	.zero		1
	.zero		1


	//----- nvinfo : EIATTR_EXIT_INSTR_OFFSETS
	.align		4
        /*0058*/ 	.byte	0x04, 0x1c
        /*005a*/ 	.short	(.L_2337 - .L_2336)


	//   ....[0]....
.L_2336:
        /*005c*/ 	.word	0x00000140


	//   ....[1]....
        /*0060*/ 	.word	0x00000ca0


	//   ....[2]....
        /*0064*/ 	.word	0x00000f50


	//   ....[3]....
        /*0068*/ 	.word	0x00000f70


	//   ....[4]....
        /*006c*/ 	.word	0x00000fc0


	//   ....[5]....
        /*0070*/ 	.word	0x000011d0


	//----- nvinfo : EIATTR_MAX_THREADS
	.align		4
.L_2337:
        /*0074*/ 	.byte	0x04, 0x05
        /*0076*/ 	.short	(.L_2339 - .L_2338)
.L_2338:
        /*0078*/ 	.word	0x00000200
        /*007c*/ 	.word	0x00000001
        /*0080*/ 	.word	0x00000001


	//----- nvinfo : EIATTR_CRS_STACK_SIZE
	.align		4
.L_2339:
        /*0084*/ 	.byte	0x04, 0x1e
        /*0086*/ 	.short	(.L_2341 - .L_2340)
.L_2340:
        /*0088*/ 	.word	0x00000000


	//----- nvinfo : EIATTR_CBANK_PARAM_SIZE
	.align		4
.L_2341:
        /*008c*/ 	.byte	0x03, 0x19
        /*008e*/ 	.short	0x0d2b


	//----- nvinfo : EIATTR_PARAM_CBANK
	.align		4
        /*0090*/ 	.byte	0x04, 0x0a
        /*0092*/ 	.short	(.L_2343 - .L_2342)
	.align		4
.L_2342:
        /*0094*/ 	.word	index@(.nv.constant0._ZN2at6native57_GLOBAL__N__f3eca4a2_24_ForeachBinaryOpScalar_cu_86b9896c25multi_tensor_apply_kernelINS1_18TensorListMetadataILi1EEENS1_21BinaryOpScalarFunctorIhLi1ELi1ELi0EEEJSt5minusIhEhEEEvT_T0_DpT1_)
        /*0098*/ 	.short	0x0380
        /*009a*/ 	.short	0x0d2b


	//----- nvinfo : EIATTR_SW_WAR
	.align		4
.L_2343:
        /*009c*/ 	.byte	0x04, 0x36
        /*009e*/ 	.short	(.L_2345 - .L_2344)
.L_2344:
        /*00a0*/ 	.word	0x00000008
.L_2345:


//--------------------- .nv.info._ZN2at6native57_GLOBAL__N__f3eca4a2_24_ForeachBinaryOpScalar_cu_86b9896c25multi_tensor_apply_kernelINS1_18TensorListMetadataILi2EEENS1_21BinaryOpScalarFunctorIN3c108BFloat16ELi2ELi1ELi1EEEJNS1_21reverse_power_functorIfEEfEEEvT_T0_DpT1_ --------------------------
	.section	.nv.info._ZN2at6native57_GLOBAL__N__f3eca4a2_24_ForeachBinaryOpScalar_cu_86b9896c25multi_tensor_apply_kernelINS1_18TensorListMetadataILi2EEENS1_21BinaryOpScalarFunctorIN3c108BFloat16ELi2ELi1ELi1EEEJNS1_21reverse_power_functorIfEEfEEEvT_T0_DpT1_,"",@"SHT_CUDA_INFO"
	.sectionflags	@""
	.align	4


	//----- nvinfo : EIATTR_CUDA_API_VERSION
	.align		4
        /*0000*/ 	.byte	0x04, 0x37
        /*0002*/ 	.short	(.L_2347 - .L_2346)
.L_2346:
        /*0004*/ 	.word	0x00000082


	//----- nvinfo : EIATTR_KPARAM_INFO
	.align		4
.L_2347:
        /*0008*/ 	.byte	0x04, 0x17
        /*000a*/ 	.short	(.L_2349 - .L_2348)
.L_2348:
        /*000c*/ 	.word	0x00000000
        /*0010*/ 	.short	0x0003
        /*0012*/ 	.short	0x0c4c
        /*0014*/ 	.byte	0x00, 0xf0, 0x11, 0x00


	//----- nvinfo : EIATTR_KPARAM_INFO
	.align		4
.L_2349:
        /*0018*/ 	.byte	0x04, 0x17
        /*001a*/ 	.short	(.L_2351 - .L_2350)
.L_2350:
        /*001c*/ 	.word	0x00000000
        /*0020*/ 	.short	0x0002
        /*0022*/ 	.short	0x0c49
        /*0024*/ 	.byte	0x00, 0xf0, 0x05, 0x00


	//----- nvinfo : EIATTR_KPARAM_INFO
	.align		4
.L_2351:
        /*0028*/ 	.byte	0x04, 0x17
        /*002a*/ 	.short	(.L_2353 - .L_2352)
.L_2352:
        /*002c*/ 	.word	0x00000000
        /*0030*/ 	.short	0x0001
        /*0032*/ 	.short	0x0c48
        /*0034*/ 	.byte	0x00, 0xf0, 0x05, 0x00


	//----- nvinfo : EIATTR_KPARAM_INFO
	.align		4
.L_2353:
        /*0038*/ 	.byte	0x04, 0x17
        /*003a*/ 	.short	(.L_2355 - .L_2354)
.L_2354:
        /*003c*/ 	.word	0x00000000
        /*0040*/ 	.short	0x0000
        /*0042*/ 	.short	0x0000
        /*0044*/ 	.byte	0x00, 0xf0, 0x21, 0x31


	//----- nvinfo : EIATTR_SPARSE_MMA_MASK
	.align		4
.L_2355:
        /*0048*/ 	.byte	0x03, 0x50
        /*004a*/ 	.short	0x0000


	//----- nvinfo : EIATTR_MAXREG_COUNT
	.align		4
        /*004c*/ 	.byte	0x03, 0x1b
        /*004e*/ 	.short	0x0080


	//----- nvinfo : EIATTR_MERCURY_ISA_VERSION
	.align		4
        /*0050*/ 	.byte	0x03, 0x5f
        /*0052*/ 	.short	0x0101


	//----- nvinfo : EIATTR_VRC_CTA_INIT_COUNT
	.align		4
        /*0054*/ 	.byte	0x02, 0x4a
	.zero		1
	.zero		1


	//----- nvinfo : EIATTR_EXIT_INSTR_OFFSETS
	.align		4
        /*0058*/ 	.byte	0x04, 0x1c
        /*005a*/ 	.short	(.L_2357 - .L_2356)


	//   ....[0]....
.L_2356:
        /*005c*/ 	.word	0x00000170


	//   ....[1]....
        /*0060*/ 	.word	0x00000bb0


	//   ....[2]....
        /*0064*/ 	.word	0x00000f20


	//   ....[3]....
        /*0068*/ 	.word	0x00000f80


	//   ....[4]....
        /*006c*/ 	.word	0x00000fd0


	//   ....[5]....
        /*0070*/ 	.word	0x00001230


	//----- nvinfo : EIATTR_MAX_THREADS
	.align		4
.L_2357:
        /*0074*/ 	.byte	0x04, 0x05
        /*0076*/ 	.short	(.L_2359 - .L_2358)
.L_2358:
        /*0078*/ 	.word	0x00000200
        /*007c*/ 	.word	0x00000001
        /*0080*/ 	.word	0x00000001


	//----- nvinfo : EIATTR_CRS_STACK_SIZE
	.align		4
.L_2359:
        /*0084*/ 	.byte	0x04, 0x1e
        /*0086*/ 	.short	(.L_2361 - .L_2360)
.L_2360:
        /*0088*/ 	.word	0x00000000


	//----- nvinfo : EIATTR_CBANK_PARAM_SIZE
	.align		4
.L_2361:
        /*008c*/ 	.byte	0x03, 0x19
        /*008e*/ 	.short	0x0c50


	//----- nvinfo : EIATTR_PARAM_CBANK
	.align		4
        /*0090*/ 	.byte	0x04, 0x0a
        /*0092*/ 	.short	(.L_2363 - .L_2362)
	.align		4
.L_2362:
        /*0094*/ 	.word	index@(.nv.constant0._ZN2at6native57_GLOBAL__N__f3eca4a2_24_ForeachBinaryOpScalar_cu_86b9896c25multi_tensor_apply_kernelINS1_18TensorListMetadataILi2EEENS1_21BinaryOpScalarFunctorIN3c108BFloat16ELi2ELi1ELi1EEEJNS1_21reverse_power_functorIfEEfEEEvT_T0_DpT1_)
        /*0098*/ 	.short	0x0380
        /*009a*/ 	.short	0x0c50


	//----- nvinfo : EIATTR_SW_WAR
	.align		4
.L_2363:
        /*009c*/ 	.byte	0x04, 0x36
        /*009e*/ 	.short	(.L_2365 - .L_2364)
.L_2364:
        /*00a0*/ 	.word	0x00000008
.L_2365:


//--------------------- .nv.info._ZN2at6native57_GLOBAL__N__f3eca4a2_24_ForeachBinaryOpScalar_cu_86b9896c25multi_tensor_apply_kernelINS1_18TensorListMetadataILi2EEENS1_21BinaryOpScalarFunctorIN3c104HalfELi2ELi1ELi1EEEJNS1_21reverse_power_functorIfEEfEEEvT_T0_DpT1_ --------------------------
	.section	.nv.info._ZN2at6native57_GLOBAL__N__f3eca4a2_24_ForeachBinaryOpScalar_cu_86b9896c25multi_tensor_apply_kernelINS1_18TensorListMetadataILi2EEENS1_21BinaryOpScalarFunctorIN3c104HalfELi2ELi1ELi1EEEJNS1_21reverse_power_functorIfEEfEEEvT_T0_DpT1_,"",@"SHT_CUDA_INFO"
	.sectionflags	@""
	.align	4


	//----- nvinfo : EIATTR_CUDA_API_VERSION
	.align		4
        /*0000*/ 	.byte	0x04, 0x37
        /*0002*/ 	.short	(.L_2367 - .L_2366)
.L_2366:
        /*0004*/ 	.word	0x00000082


	//----- nvinfo : EIATTR_KPARAM_INFO
	.align		4
.L_2367:
        /*0008*/ 	.byte	0x04, 0x17
        /*000a*/ 	.short	(.L_2369 - .L_2368)
.L_2368:
        /*000c*/ 	.word	0x00000000
        /*0010*/ 	.short	0x0003
        /*0012*/ 	.short	0x0c4c
        /*0014*/ 	.byte	0x00, 0xf0, 0x11, 0x00


	//----- nvinfo : EIATTR_KPARAM_INFO
	.align		4
.L_2369:
        /*0018*/ 	.byte	0x04, 0x17
        /*001a*/ 	.short	(.L_2371 - .L_2370)
.L_2370:
        /*001c*/ 	.word	0x00000000
        /*0020*/ 	.short	0x0002
        /*0022*/ 	.short	0x0c49
        /*0024*/ 	.byte	0x00, 0xf0, 0x05, 0x00


	//----- nvinfo : EIATTR_KPARAM_INFO
	.align		4
.L_2371:
        /*0028*/ 	.byte	0x04, 0x17
        /*002a*/ 	.short	(.L_2373 - .L_2372)
.L_2372:
        /*002c*/ 	.word	0x00000000
        /*0030*/ 	.short	0x0001
        /*0032*/ 	.short	0x0c48
        /*0034*/ 	.byte	0x00, 0xf0, 0x05, 0x00


	//----- nvinfo : EIATTR_KPARAM_INFO
	.align		4
.L_2373:
        /*0038*/ 	.byte	0x04, 0x17
        /*003a*/ 	.short	(.L_2375 - .L_2374)
.L_2374:
        /*003c*/ 	.word	0x00000000
        /*0040*/ 	.short	0x0000
        /*0042*/ 	.short	0x0000
        /*0044*/ 	.byte	0x00, 0xf0, 0x21, 0x31


	//----- nvinfo : EIATTR_SPARSE_MMA_MASK
	.align		4
.L_2375:
        /*0048*/ 	.byte	0x03, 0x50
        /*004a*/ 	.short	0x0000


	//----- nvinfo : EIATTR_MAXREG_COUNT
	.align		4
        /*004c*/ 	.byte	0x03, 0x1b
        /*004e*/ 	.short	0x0080


	//----- nvinfo : EIATTR_MERCURY_ISA_VERSION
	.align		4
        /*0050*/ 	.byte	0x03, 0x5f
        /*0052*/ 	.short	0x0101


	//----- nvinfo : EIATTR_VRC_CTA_INIT_COUNT
	.align		4
        /*0054*/ 	.byte	0x02, 0x4a
	.zero		1
	.zero		1


	//----- nvinfo : EIATTR_EXIT_INSTR_OFFSETS
	.align		4
        /*0058*/ 	.byte	0x04, 0x1c
        /*005a*/ 	.short	(.L_2377 - .L_2376)


	//   ....[0]....
.L_2376:
        /*005c*/ 	.word	0x00000170


	//   ....[1]....
        /*0060*/ 	.word	0x00000bb0


	//   ....[2]....
        /*0064*/ 	.word	0x00000f20


	//   ....[3]....
        /*0068*/ 	.word	0x00000f80


	//   ....[4]....
        /*006c*/ 	.word	0x00000fd0


	//   ....[5]....
        /*0070*/ 	.word	0x00001210


	//----- nvinfo : EIATTR_MAX_THREADS
	.align		4
.L_2377:
        /*0074*/ 	.byte	0x04, 0x05
        /*0076*/ 	.short	(.L_2379 - .L_2378)
.L_2378:
        /*0078*/ 	.word	0x00000200
        /*007c*/ 	.word	0x00000001
        /*0080*/ 	.word	0x00000001


	//----- nvinfo : EIATTR_CRS_STACK_SIZE
	.align		4
.L_2379:
        /*0084*/ 	.byte	0x04, 0x1e
        /*0086*/ 	.short	(.L_2381 - .L_2380)
.L_2380:
        /*0088*/ 	.word	0x00000000


	//----- nvinfo : EIATTR_CBANK_PARAM_SIZE
	.align		4
.L_2381:
        /*008c*/ 	.byte	0x03, 0x19
        /*008e*/ 	.short	0x0c50


	//----- nvinfo : EIATTR_PARAM_CBANK
	.align		4
        /*0090*/ 	.byte	0x04, 0x0a
        /*0092*/ 	.short	(.L_2383 - .L_2382)
	.align		4
.L_2382:
        /*0094*/ 	.word	index@(.nv.constant0._ZN2at6native57_GLOBAL__N__f3eca4a2_24_ForeachBinaryOpScalar_cu_86b9896c25multi_tensor_apply_kernelINS1_18TensorListMetadataILi2EEENS1_21BinaryOpScalarFunctorIN3c104HalfELi2ELi1ELi1EEEJNS1_21reverse_power_functorIfEEfEEEvT_T0_DpT1_)
        /*0098*/ 	.short	0x0380
        /*009a*/ 	.short	0x0c50


	//----- nvinfo : EIATTR_SW_WAR
	.align		4
.L_2383:
        /*009c*/ 	.byte	0x04, 0x36
        /*009e*/ 	.short	(.L_2385 - .L_2384)
.L_2384:
        /*00a0*/ 	.word	0x00000008
.L_2385:


//--------------------- .nv.info._ZN2at6native57_GLOBAL__N__f3eca4a2_24_ForeachBinaryOpScalar_cu_86b9896c25multi_tensor_apply_kernelINS1_18TensorListMetadataILi2EEENS1_21BinaryOpScalarFunctorIN3c107complexIfEELi2ELi1ELi1EEEJNS1_21reverse_power_functorIS8_EES8_EEEvT_T0_DpT1_ --------------------------
	.section	.nv.info._ZN2at6native57_GLOBAL__N__f3eca4a2_24_ForeachBinaryOpScalar_cu_86b9896c25multi_tensor_apply_kernelINS1_18TensorListMetadataILi2EEENS1_21BinaryOpScalarFunctorIN3c107complexIfEELi2ELi1ELi1EEEJNS1_21reverse_power_functorIS8_EES8_EEEvT_T0_DpT1_,"",@"SHT_CUDA_INFO"
	.sectionflags	@""
	.align	4


	//----- nvinfo : EIATTR_CUDA_API_VERSION
	.align		4
        /*0000*/ 	.byte	0x04, 0x37
        /*0002*/ 	.short	(.L_2387 - .L_2386)
.L_2386:
        /*0004*/ 	.word	0x00000082


	//----- nvinfo : EIATTR_KPARAM_INFO
	.align		4
.L_2387:
        /*0008*/ 	.byte	0x04, 0x17
        /*000a*/ 	.short	(.L_2389 - .L_2388)
.L_2388:
        /*000c*/ 	.word	0x00000000
        /*0010*/ 	.short	0x0003
        /*0012*/ 	.short	0x0c50
        /*0014*/ 	.byte	0x00, 0xf0, 0x21, 0x00


	//----- nvinfo : EIATTR_KPARAM_INFO
	.align		4
.L_2389:
        /*0018*/ 	.byte	0x04, 0x17
        /*001a*/ 	.short	(.L_2391 - .L_2390)
.L_2390:
        /*001c*/ 	.word	0x00000000
        /*0020*/ 	.short	0x0002
        /*0022*/ 	.short	0x0c49
        /*0024*/ 	.byte	0x00, 0xf0, 0x05, 0x00


	//----- nvinfo : EIATTR_KPARAM_INFO
	.align		4
.L_2391:
        /*0028*/ 	.byte	0x04, 0x17
        /*002a*/ 	.short	(.L_2393 - .L_2392)
.L_2392:
        /*002c*/ 	.word	0x00000000
        /*0030*/ 	.short	0x0001
        /*0032*/ 	.short	0x0c48
        /*0034*/ 	.byte	0x00, 0xf0, 0x05, 0x00


	//----- nvinfo : EIATTR_KPARAM_INFO
	.align		4
.L_2393:
        /*0038*/ 	.byte	0x04, 0x17
        /*003a*/ 	.short	(.L_2395 - .L_2394)
.L_2394:
        /*003c*/ 	.word	0x00000000
        /*0040*/ 	.short	0x0000
        /*0042*/ 	.short	0x0000
        /*0044*/ 	.byte	0x00, 0xf0, 0x21, 0x31


	//----- nvinfo : EIATTR_SPARSE_MMA_MASK
	.align		4
.L_2395:
        /*0048*/ 	.byte	0x03, 0x50
        /*004a*/ 	.short	0x0000


	//----- nvinfo : EIATTR_MAXREG_COUNT
	.align		4
        /*004c*/ 	.byte	0x03, 0x1b
        /*004e*/ 	.short	0x0080


	//----- nvinfo : EIATTR_MERCURY_ISA_VERSION
	.align		4
        /*0050*/ 	.byte	0x03, 0x5f
        /*0052*/ 	.short	0x0101


	//----- nvinfo : EIATTR_VRC_CTA_INIT_COUNT
	.align		4
        /*0054*/ 	.byte	0x02, 0x4a
	.zero		1
	.zero		1


	//----- nvinfo : EIATTR_EXIT_INSTR_OFFSETS
	.align		4
        /*0058*/ 	.byte	0x04, 0x1c
        /*005a*/ 	.short	(.L_2397 - .L_2396)


	//   ....[0]....
.L_2396:
        /*005c*/ 	.word	0x00000170


	//   ....[1]....
        /*0060*/ 	.word	0x00008f70


	//   ....[2]....
        /*0064*/ 	.word	0x00008fc0


	//   ....[3]....
        /*0068*/ 	.word	0x00011ab0


	//----- nvinfo : EIATTR_MAX_THREADS
	.align		4
.L_2397:
        /*006c*/ 	.byte	0x04, 0x05
        /*006e*/ 	.short	(.L_2399 - .L_2398)
.L_2398:
        /*0070*/ 	.word	0x00000200
        /*0074*/ 	.word	0x00000001
        /*0078*/ 	.word	0x00000001


	//----- nvinfo : EIATTR_CRS_STACK_SIZE
	.align		4
.L_2399:
        /*007c*/ 	.byte	0x04, 0x1e
        /*007e*/ 	.short	(.L_2401 - .L_2400)
.L_2400:
        /*0080*/ 	.word	0x00000000


	//----- nvinfo : EIATTR_CBANK_PARAM_SIZE
	.align		4
.L_2401:
        /*0084*/ 	.byte	0x03, 0x19
        /*0086*/ 	.short	0x0c58


	//----- nvinfo : EIATTR_PARAM_CBANK
	.align		4
        /*0088*/ 	.byte	0x04, 0x0a
        /*008a*/ 	.short	(.L_2403 - .L_2402)
	.align		4
.L_2402:
        /*008c*/ 	.word	index@(.nv.constant0._ZN2at6native57_GLOBAL__N__f3eca4a2_24_ForeachBinaryOpScalar_cu_86b9896c25multi_tensor_apply_kernelINS1_18TensorListMetadataILi2EEENS1_21BinaryOpScalarFunctorIN3c107complexIfEELi2ELi1ELi1EEEJNS1_21reverse_power_functorIS8_EES8_EEEvT_T0_DpT1_)
        /*0090*/ 	.short	0x0380
        /*0092*/ 	.short	0x0c58


	//----- nvinfo : EIATTR_SW_WAR
	.align		4
.L_2403:
        /*0094*/ 	.byte	0x04, 0x36
        /*0096*/ 	.short	(.L_2405 - .L_2404)
.L_2404:
        /*0098*/ 	.word	0x00000008
.L_2405:


//--------------------- .nv.info._ZN2at6native57_GLOBAL__N__f3eca4a2_24_ForeachBinaryOpScalar_cu_86b9896c25multi_tensor_apply_kernelINS1_18TensorListMetadataILi2EEENS1_21BinaryOpScalarFunctorIN3c107complexIdEELi2ELi1ELi1EEEJNS1_21reverse_power_functorIS8_EES8_EEEvT_T0_DpT1_ --------------------------
	.section	.nv.info._ZN2at6native57_GLOBAL__N__f3eca4a2_24_ForeachBinaryOpScalar_cu_86b9896c25multi_tensor_apply_kernelINS1_18TensorListMetadataILi2EEENS1_21BinaryOpScalarFunctorIN3c107complexIdEELi2ELi1ELi1EEEJNS1_21reverse_power_functorIS8_EES8_EEEvT_T0_DpT1_,"",@"SHT_CUDA_INFO"
	.sectionflags	@""
	.align	4


	//----- nvinfo : EIATTR_CUDA_API_VERSION
	.align		4
        /*0000*/ 	.byte	0x04, 0x37
        /*0002*/ 	.short	(.L_2407 - .L_2406)
.L_2406:
        /*0004*/ 	.word	0x00000082


	//----- nvinfo : EIATTR_KPARAM_INFO
	.align		4
.L_2407:
        /*0008*/ 	.byte	0x04, 0x17
        /*000a*/ 	.short	(.L_2409 - .L_2408)
.L_2408:
        /*000c*/ 	.word	0x00000000
        /*0010*/ 	.short	0x0003
        /*0012*/ 	.short	0x0c50
        /*0014*/ 	.byte	0x00, 0xf0, 0x41, 0x00


	//----- nvinfo : EIATTR_KPARAM_INFO
	.align		4
.L_2409:
        /*0018*/ 	.byte	0x04, 0x17
        /*001a*/ 	.short	(.L_2411 - .L_2410)
.L_2410:
        /*001c*/ 	.word	0x00000000
        /*0020*/ 	.short	0x0002
        /*0022*/ 	.short	0x0c49
        /*0024*/ 	.byte	0x00, 0xf0, 0x05, 0x00


	//----- nvinfo : EIATTR_KPARAM_INFO
	.align		4
.L_2411:
        /*0028*/ 	.byte	0x04, 0x17
        /*002a*/ 	.short	(.L_2413 - .L_2412)
.L_2412:
        /*002c*/ 	.word	0x00000000
        /*0030*/ 	.short	0x0001
        /*0032*/ 	.short	0x0c48
        /*0034*/ 	.byte	0x00, 0xf0, 0x05, 0x00


	//----- nvinfo : EIATTR_KPARAM_INFO
	.align		4
.L_2413:
        /*0038*/ 	.byte	0x04, 0x17
        /*003a*/ 	.short	(.L_2415 - .L_2414)
.L_2414:
        /*003c*/ 	.word	0x00000000
        /*0040*/ 	.short	0x0000
        /*0042*/ 	.short	0x0000
        /*0044*/ 	.byte	0x00, 0xf0, 0x21, 0x31


	//----- nvinfo : EIATTR_SPARSE_MMA_MASK
	.align		4
.L_2415:
        /*0048*/ 	.byte	0x03, 0x50
        /*004a*/ 	.short	0x0000


	//----- nvinfo : EIATTR_MAXREG_COUNT
	.align		4
        /*004c*/ 	.byte	0x03, 0x1b
        /*004e*/ 	.short	0x0080


	//----- nvinfo : EIATTR_MERCURY_ISA_VERSION
	.align		4
        /*0050*/ 	.byte	0x03, 0x5f
        /*0052*/ 	.short	0x0101


	//----- nvinfo : EIATTR_VRC_CTA_INIT_COUNT
	.align		4
        /*0054*/ 	.byte	0x02, 0x4a
	.zero		1
	.zero		1


	//----- nvinfo : EIATTR_EXIT_INSTR_OFFSETS
	.align		4
        /*0058*/ 	.byte	0x04, 0x1c
        /*005a*/ 	.short	(.L_2417 - .L_2416)


	//   ....[0]....
.L_2416:
        /*005c*/ 	.word	0x00000170


	//   ....[1]....
        /*0060*/ 	.word	0x000341c0


	//   ....[2]....
        /*0064*/ 	.word	0x00034210


	//   ....[3]....
        /*0068*/ 	.word	0x00067c70


	//----- nvinfo : EIATTR_MAX_THREADS
	.align		4
.L_2417:
        /*006c*/ 	.byte	0x04, 0x05
        /*006e*/ 	.short	(.L_2419 - .L_2418)
.L_2418:
        /*0070*/ 	.word	0x00000200
        /*0074*/ 	.word	0x00000001
        /*0078*/ 	.word	0x00000001


	//----- nvinfo : EIATTR_CRS_STACK_SIZE
	.align		4
.L_2419:
        /*007c*/ 	.byte	0x04, 0x1e
        /*007e*/ 	.short	(.L_2421 - .L_2420)
.L_2420:
        /*0080*/ 	.word	0x00000000


	//----- nvinfo : EIATTR_CBANK_PARAM_SIZE
	.align		4
.L_2421:
        /*0084*/ 	.byte	0x03, 0x19
        /*0086*/ 	.short	0x0c60


	//----- nvinfo : EIATTR_PARAM_CBANK
	.align		4
        /*0088*/ 	.byte	0x04, 0x0a
        /*008a*/ 	.short	(.L_2423 - .L_2422)
	.align		4
.L_2422:
        /*008c*/ 	.word	index@(.nv.constant0._ZN2at6native57_GLOBAL__N__f3eca4a2_24_ForeachBinaryOpScalar_cu_86b9896c25multi_tensor_apply_kernelINS1_18TensorListMetadataILi2EEENS1_21BinaryOpScalarFunctorIN3c107complexIdEELi2ELi1ELi1EEEJNS1_21reverse_power_functorIS8_EES8_EEEvT_T0_DpT1_)
        /*0090*/ 	.short	0x0380
        /*0092*/ 	.short	0x0c60


	//----- nvinfo : EIATTR_SW_WAR
	.align		4
.L_2423:
        /*0094*/ 	.byte	0x04, 0x36
        /*0096*/ 	.short	(.L_2425 - .L_2424)
.L_2424:
        /*0098*/ 	.word	0x00000008
.L_2425:


//--------------------- .nv.info._ZN2at6native57_GLOBAL__N__f3eca4a2_24_ForeachBinaryOpScalar_cu_86b9896c25multi_tensor_apply_kernelINS1_18TensorListMetadataILi2EEENS1_21BinaryOpScalarFunctorIfLi2ELi1ELi1EEEJNS1_21reverse_power_functorIfEEfEEEvT_T0_DpT1_ --------------------------
	.section	.nv.info._ZN2at6native57_GLOBAL__N__f3eca4a2_24_ForeachBinaryOpScalar_cu_86b9896c25multi_tensor_apply_kernelINS1_18TensorListMetadataILi2EEENS1_21BinaryOpScalarFunctorIfLi2ELi1ELi1EEEJNS1_21reverse_power_functorIfEEfEEEvT_T0_DpT1_,"",@"SHT_CUDA_INFO"
	.sectionflags	@""
	.align	4


	//----- nvinfo : EIATTR_CUDA_API_VERSION
	.align		4
        /*0000*/ 	.byte	0x04, 0x37
        /*0002*/ 	.short	(.L_2427 - .L_2426)
.L_2426:
        /*0004*/ 	.word	0x00000082


	//----- nvinfo : EIATTR_KPARAM_INFO
	.align		4
.L_2427:
        /*0008*/ 	.byte	0x04, 0x17
        /*000a*/ 	.short	(.L_2429 - .L_2428)
.L_2428:
        /*000c*/ 	.word	0x00000000
        /*0010*/ 	.short	0x0003
        /*0012*/ 	.short	0x0c4c
        /*0014*/ 	.byte	0x00, 0xf0, 0x11, 0x00


	//----- nvinfo : EIATTR_KPARAM_INFO
	.align		4
.L_2429:
        /*0018*/ 	.byte	0x04, 0x17
        /*001a*/ 	.short	(.L_2431 - .L_2430)
.L_2430:
        /*001c*/ 	.word	0x00000000
        /*0020*/ 	.short	0x0002
        /*0022*/ 	.short	0x0c49
        /*0024*/ 	.byte	0x00, 0xf0, 0x05, 0x00


	//----- nvinfo : EIATTR_KPARAM_INFO
	.align		4
.L_2431:
        /*0028*/ 	.byte	0x04, 0x17
        /*002a*/ 	.short	(.L_2433 - .L_2432)
.L_2432:
        /*002c*/ 	.word	0x00000000
        /*0030*/ 	.short	0x0001
        /*0032*/ 	.short	0x0c48
        /*0034*/ 	.byte	0x00, 0xf0, 0x05, 0x00


	//----- nvinfo : EIATTR_KPARAM_INFO
	.align		4
.L_2433:
        /*0038*/ 	.byte	0x04, 0x17
        /*003a*/ 	.short	(.L_2435 - .L_2434)
.L_2434:
        /*003c*/ 	.word	0x00000000
        /*0040*/ 	.short	0x0000
        /*0042*/ 	.short	0x0000
        /*0044*/ 	.byte	0x00, 0xf0, 0x21, 0x31


	//----- nvinfo : EIATTR_SPARSE_MMA_MASK
	.align		4
.L_2435:
        /*0048*/ 	.byte	0x03, 0x50
        /*004a*/ 	.short	0x0000


	//----- nvinfo : EIATTR_MAXREG_COUNT
	.align		4
        /*004c*/ 	.byte	0x03, 0x1b
        /*004e*/ 	.short	0x0080


	//----- nvinfo : EIATTR_MERCURY_ISA_VERSION
	.align		4
        /*0050*/ 	.byte	0x03, 0x5f
        /*0052*/ 	.short	0x0101


	//----- nvinfo : EIATTR_VRC_CTA_INIT_COUNT
	.align		4
        /*0054*/ 	.byte	0x02, 0x4a
	.zero		1
	.zero		1


	//----- nvinfo : EIATTR_EXIT_INSTR_OFFSETS
	.align		4
        /*0058*/ 	.byte	0x04, 0x1c
        /*005a*/ 	.short	(.L_2437 - .L_2436)


	//   ....[0]....
.L_2436:
        /*005c*/ 	.word	0x00000170


	//   ....[1]....
        /*0060*/ 	.word	0x00000a90


	//   ....[2]....
        /*0064*/ 	.word	0x00000da0


	//   ....[3]....
        /*0068*/ 	.word	0x00000df0


	//   ....[4]....
        /*006c*/ 	.word	0x00000e40


	//   ....[5]....
        /*0070*/ 	.word	0x00001020


	//----- nvinfo : EIATTR_MAX_THREADS
	.align		4
.L_2437:
        /*0074*/ 	.byte	0x04, 0x05
        /*0076*/ 	.short	(.L_2439 - .L_2438)
.L_2438:
        /*0078*/ 	.word	0x00000200
        /*007c*/ 	.word	0x00000001
        /*0080*/ 	.word	0x00000001


	//----- nvinfo : EIATTR_CRS_STACK_SIZE
	.align		4
.L_2439:
        /*0084*/ 	.byte	0x04, 0x1e
        /*0086*/ 	.short	(.L_2441 - .L_2440)
.L_2440:
        /*0088*/ 	.word	0x00000000


	//----- nvinfo : EIATTR_CBANK_PARAM_SIZE
	.align		4
.L_2441:
        /*008c*/ 	.byte	0x03, 0x19
        /*008e*/ 	.short	0x0c50


	//----- nvinfo : EIATTR_PARAM_CBANK
	.align		4
        /*0090*/ 	.byte	0x04, 0x0a
        /*0092*/ 	.short	(.L_2443 - .L_2442)
	.align		4
.L_2442:
        /*0094*/ 	.word	index@(.nv.constant0._ZN2at6native57_GLOBAL__N__f3eca4a2_24_ForeachBinaryOpScalar_cu_86b9896c25multi_tensor_apply_kernelINS1_18TensorListMetadataILi2EEENS1_21BinaryOpScalarFunctorIfLi2ELi1ELi1EEEJNS1_21reverse_power_functorIfEEfEEEvT_T0_DpT1_)
        /*0098*/ 	.short	0x0380
        /*009a*/ 	.short	0x0c50


	//----- nvinfo : EIATTR_SW_WAR
	.align		4
.L_2443:
        /*009c*/ 	.byte	0x04, 0x36
        /*009e*/ 	.short	(.L_2445 - .L_2444)
.L_2444:
        /*00a0*/ 	.word	0x00000008
.L_2445:


//--------------------- .nv.info._ZN2at6native57_GLOBAL__N__f3eca4a2_24_ForeachBinaryOpScalar_cu_86b9896c25multi_tensor_apply_kernelINS1_18TensorListMetadataILi2EEENS1_21BinaryOpScalarFunctorIdLi2ELi1ELi1EEEJNS1_21reverse_power_functorIdEEdEEEvT_T0_DpT1_ --------------------------
	.section	.nv.info._ZN2at6native57_GLOBAL__N__f3eca4a2_24_ForeachBinaryOpScalar_cu_86b9896c25multi_tensor_apply_kernelINS1_18TensorListMetadataILi2EEENS1_21BinaryOpScalarFunctorIdLi2ELi1ELi1EEEJNS1_21reverse_power_functorIdEEdEEEvT_T0_DpT1_,"",@"SHT_CUDA_INFO"
	.sectionflags	@""
	.align	4


	//----- nvinfo : EIATTR_CUDA_API_VERSION
	.align		4
        /*0000*/ 	.byte	0x04, 0x37
        /*0002*/ 	.short	(.L_2447 - .L_2446)
.L_2446:
        /*0004*/ 	.word	0x00000082


	//----- nvinfo : EIATTR_KPARAM_INFO
	.align		4
.L_2447:
        /*0008*/ 	.byte	0x04, 0x17
        /*000a*/ 	.short	(.L_2449 - .L_2448)
.L_2448:
        /*000c*/ 	.word	0x00000000
        /*0010*/ 	.short	0x0003
        /*0012*/ 	.short	0x0c50
        /*0014*/ 	.byte	0x00, 0xf0, 0x21, 0x00


	//----- nvinfo : EIATTR_KPARAM_INFO
	.align		4
.L_2449:
        /*0018*/ 	.byte	0x04, 0x17
        /*001a*/ 	.short	(.L_2451 - .L_2450)
.L_2450:
        /*001c*/ 	.word	0x00000000
        /*0020*/ 	.short	0x0002
        /*0022*/ 	.short	0x0c49
        /*0024*/ 	.byte	0x00, 0xf0, 0x05, 0x00


	//----- nvinfo : EIATTR_KPARAM_INFO
	.align		4
.L_2451:
        /*0028*/ 	.byte	0x04, 0x17
        /*002a*/ 	.short	(.L_2453 - .L_2452)
.L_2452:
        /*002c*/ 	.word	0x00000000
        /*0030*/ 	.short	0x0001
        /*0032*/ 	.short	0x0c48
        /*0034*/ 	.byte	0x00, 0xf0, 0x05, 0x00


	//----- nvinfo : EIATTR_KPARAM_INFO
	.align		4
.L_2453:
        /*0038*/ 	.byte	0x04, 0x17
        /*003a*/ 	.short	(.L_2455 - .L_2454)
.L_2454:
        /*003c*/ 	.word	0x00000000
        /*0040*/ 	.short	0x0000
        /*0042*/ 	.short	0x0000
        /*0044*/ 	.byte	0x00, 0xf0, 0x21, 0x31


	//----- nvinfo : EIATTR_SPARSE_MMA_MASK
	.align		4
.L_2455:
        /*0048*/ 	.byte	0x03, 0x50
        /*004a*/ 	.short	0x0000


	//----- nvinfo : EIATTR_MAXREG_COUNT
	.align		4
        /*004c*/ 	.byte	0x03, 0x1b
        /*004e*/ 	.short	0x0080


	//----- nvinfo : EIATTR_MERCURY_ISA_VERSION
	.align		4
        /*0050*/ 	.byte	0x03, 0x5f
        /*0052*/ 	.short	0x0101


	//----- nvinfo : EIATTR_VRC_CTA_INIT_COUNT
	.align		4
        /*0054*/ 	.byte	0x02, 0x4a
	.zero		1
	.zero		1


	//----- nvinfo : EIATTR_EXIT_INSTR_OFFSETS
	.align		4
        /*0058*/ 	.byte	0x04, 0x1c
        /*005a*/ 	.short	(.L_2457 - .L_2456)


	//   ....[0]....
.L_2456:
        /*005c*/ 	.word	0x00000170


	//   ....[1]....
        /*0060*/ 	.word	0x00001990


	//   ....[2]....
        /*0064*/ 	.word	0x00002b60


	//   ....[3]....
        /*0068*/ 	.word	0x00002bb0


	//   ....[4]....
        /*006c*/ 	.word	0x000041f0


	//   ....[5]....
        /*0070*/ 	.word	0x00005140


	//----- nvinfo : EIATTR_MAX_THREADS
	.align		4
.L_2457:
        /*0074*/ 	.byte	0x04, 0x05
        /*0076*/ 	.short	(.L_2459 - .L_2458)
.L_2458:
        /*0078*/ 	.word	0x00000200
        /*007c*/ 	.word	0x00000001
        /*0080*/ 	.word	0x00000001


	//----- nvinfo : EIATTR_CRS_STACK_SIZE
	.align		4
.L_2459:
        /*0084*/ 	.byte	0x04, 0x1e
        /*0086*/ 	.short	(.L_2461 - .L_2460)
.L_2460:
        /*0088*/ 	.word	0x00000000


	//----- nvinfo : EIATTR_CBANK_PARAM_SIZE
	.align		4
.L_2461:
        /*008c*/ 	.byte	0x03, 0x19
        /*008e*/ 	.short	0x0c58


	//----- nvinfo : EIATTR_PARAM_CBANK
	.align		4
        /*0090*/ 	.byte	0x04, 0x0a
        /*0092*/ 	.short	(.L_2463 - .L_2462)
	.align		4
.L_2462:
        /*0094*/ 	.word	index@(.nv.constant0._ZN2at6native57_GLOBAL__N__f3eca4a2_24_ForeachBinaryOpScalar_cu_86b9896c25multi_tensor_apply_kernelINS1_18TensorListMetadataILi2EEENS1_21BinaryOpScalarFunctorIdLi2ELi1ELi1EEEJNS1_21reverse_power_functorIdEEdEEEvT_T0_DpT1_)
        /*0098*/ 	.short	0x0380
        /*009a*/ 	.short	0x0c58


	//----- nvinfo : EIATTR_SW_WAR
	.align		4
.L_2463:
        /*009c*/ 	.byte	0x04, 0x36
        /*009e*/ 	.short	(.L_2465 - .L_2464)
.L_2464:
        /*00a0*/ 	.word	0x00000008
.L_2465:


//--------------------- .nv.info._ZN2at6native57_GLOBAL__N__f3eca4a2_24_ForeachBinaryOpScalar_cu_86b9896c25multi_tensor_apply_kernelINS1_18TensorListMetadataILi2EEENS1_21BinaryOpScalarFunctorIsLi2ELi1ELi1EEEJNS1_21reverse_power_functorIsEEsEEEvT_T0_DpT1_ --------------------------
	.section	.nv.info._ZN2at6native57_GLOBAL__N__f3eca4a2_24_ForeachBinaryOpScalar_cu_86b9896c25multi_tensor_apply_kernelINS1_18TensorListMetadataILi2EEENS1_21BinaryOpScalarFunctorIsLi2ELi1ELi1EEEJNS1_21reverse_power_functorIsEEsEEEvT_T0_DpT1_,"",@"SHT_CUDA_INFO"
	.sectionflags	@""
	.align	4


	//----- nvinfo : EIATTR_CUDA_API_VERSION
	.align		4
        /*0000*/ 	.byte	0x04, 0x37
        /*0002*/ 	.short	(.L_2467 - .L_2466)
.L_2466:
        /*0004*/ 	.word	0x00000082


	//----- nvinfo : EIATTR_KPARAM_INFO
	.align		4
.L_2467:
        /*0008*/ 	.byte	0x04, 0x17
        /*000a*/ 	.short	(.L_2469 - .L_2468)
.L_2468:
        /*000c*/ 	.word	0x00000000
        /*0010*/ 	.short	0x0003
        /*0012*/ 	.short	0x0c4a
        /*0014*/ 	.byte	0x00, 0xf0, 0x09, 0x00


	//----- nvinfo : EIATTR_KPARAM_INFO
	.align		4
.L_2469:
        /*0018*/ 	.byte	0x04, 0x17
        /*001a*/ 	.short	(.L_2471 - .L_2470)
.L_2470:
        /*001c*/ 	.word	0x00000000
        /*0020*/ 	.short	0x0002
        /*0022*/ 	.short	0x0c49
        /*0024*/ 	.byte	0x00, 0xf0, 0x05, 0x00


	//----- nvinfo : EIATTR_KPARAM_INFO
	.align		4
.L_2471:
        /*0028*/ 	.byte	0x04, 0x17
        /*002a*/ 	.short	(.L_2473 - .L_2472)
.L_2472:
        /*002c*/ 	.word	0x00000000
        /*0030*/ 	.short	0x0001
        /*0032*/ 	.short	0x0c48
        /*0034*/ 	.byte	0x00, 0xf0, 0x05, 0x00


	//----- nvinfo : EIATTR_KPARAM_INFO
	.align		4
.L_2473:
        /*0038*/ 	.byte	0x04, 0x17
        /*003a*/ 	.short	(.L_2475 - .L_2474)
.L_2474:
        /*003c*/ 	.word	0x00000000
        /*0040*/ 	.short	0x0000
        /*0042*/ 	.short	0x0000
        /*0044*/ 	.byte	0x00, 0xf0, 0x21, 0x31


	//----- nvinfo : EIATTR_SPARSE_MMA_MASK
	.align		4
.L_2475:
        /*0048*/ 	.byte	0x03, 0x50
        /*004a*/ 	.short	0x0000


	//----- nvinfo : EIATTR_MAXREG_COUNT
	.align		4
        /*004c*/ 	.byte	0x03, 0x1b
        /*004e*/ 	.short	0x0080


	//----- nvinfo : EIATTR_MERCURY_ISA_VERSION
	.align		4
        /*0050*/ 	.byte	0x03, 0x5f
        /*0052*/ 	.short	0x0101


	//----- nvinfo : EIATTR_VRC_CTA_INIT_COUNT
	.align		4
        /*0054*/ 	.byte	0x02, 0x4a
	.zero		1
	.zero		1


	//----- nvinfo : EIATTR_EXIT_INSTR_OFFSETS
	.align		4
        /*0058*/ 	.byte	0x04, 0x1c
        /*005a*/ 	.short	(.L_2477 - .L_2476)


	//   ....[0]....
.L_2476:
        /*005c*/ 	.word	0x00000170


	//   ....[1]....
        /*0060*/ 	.word	0x00001030


	//   ....[2]....
        /*0064*/ 	.word	0x000019f0


	//   ....[3]....
        /*0068*/ 	.word	0x00001d80


	//   ....[4]....
        /*006c*/ 	.word	0x00001dd0


	//   ....[5]....
        /*0070*/ 	.word	0x000029f0


	//   ....[6]....
        /*0074*/ 	.word	0x00003170


	//   ....[7]....
        /*0078*/ 	.word	0x00003260


	//----- nvinfo : EIATTR_MAX_THREADS
	.align		4
.L_2477:
        /*007c*/ 	.byte	0x04, 0x05
        /*007e*/ 	.short	(.L_2479 - .L_2478)
.L_2478:
        /*0080*/ 	.word	0x00000200
        /*0084*/ 	.word	0x00000001
        /*0088*/ 	.word	0x00000001


	//----- nvinfo : EIATTR_CRS_STACK_SIZE
	.align		4
.L_2479:
        /*008c*/ 	.byte	0x04, 0x1e
        /*008e*/ 	.short	(.L_2481 - .L_2480)
.L_2480:
        /*0090*/ 	.word	0x00000000


	//----- nvinfo : EIATTR_CBANK_PARAM_SIZE
	.align		4
.L_2481:
        /*0094*/ 	.byte	0x03, 0x19
        /*0096*/ 	.short	0x0c4c


	//----- nvinfo : EIATTR_PARAM_CBANK
	.align		4
        /*0098*/ 	.byte	0x04, 0x0a
        /*009a*/ 	.short	(.L_2483 - .L_2482)
	.align		4
.L_2482:
        /*009c*/ 	.word	index@(.nv.constant0._ZN2at6native57_GLOBAL__N__f3eca4a2_24_ForeachBinaryOpScalar_cu_86b9896c25multi_tensor_apply_kernelINS1_18TensorListMetadataILi2EEENS1_21BinaryOpScalarFunctorIsLi2ELi1ELi1EEEJNS1_21reverse_power_functorIsEEsEEEvT_T0_DpT1_)
        /*00a0*/ 	.short	0x0380
        /*00a2*/ 	.short	0x0c4c


	//----- nvinfo : EIATTR_SW_WAR
	.align		4
.L_2483:
        /*00a4*/ 	.byte	0x04, 0x36
        /*00a6*/ 	.short	(.L_2485 - .L_2484)
.L_2484:
        /*00a8*/ 	.word	0x00000008
.L_2485:


//--------------------- .nv.info._ZN2at6native57_GLOBAL__N__f3eca4a2_24_ForeachBinaryOpScalar_cu_86b9896c25multi_tensor_apply_kernelINS1_18TensorListMetadataILi2EEENS1_21BinaryOpScalarFunctorIlLi2ELi1ELi1EEEJNS1_21reverse_power_functorIlEElEEEvT_T0_DpT1_ --------------------------
	.section	.nv.info._ZN2at6native57_GLOBAL__N__f3eca4a2_24_ForeachBinaryOpScalar_cu_86b9896c25multi_tensor_apply_kernelINS1_18TensorListMetadataILi2EEENS1_21BinaryOpScalarFunctorIlLi2ELi1ELi1EEEJNS1_21reverse_power_functorIlEElEEEvT_T0_DpT1_,"",@"SHT_CUDA_INFO"
	.sectionflags	@""
	.align	4


	//----- nvinfo : EIATTR_CUDA_API_VERSION
	.align		4
        /*0000*/ 	.byte	0x04, 0x37
        /*0002*/ 	.short	(.L_2487 - .L_2486)
.L_2486:
        /*0004*/ 	.word	0x00000082


	//----- nvinfo : EIATTR_KPARAM_INFO
	.align		4
.L_2487:
        /*0008*/ 	.byte	0x04, 0x17
        /*000a*/ 	.short	(.L_2489 - .L_2488)
.L_2488:
        /*000c*/ 	.word	0x00000000
        /*0010*/ 	.short	0x0003
        /*0012*/ 	.short	0x0c50
        /*0014*/ 	.byte	0x00, 0xf0, 0x21, 0x00


	//----- nvinfo : EIATTR_KPARAM_INFO
	.align		4
.L_2489:
        /*0018*/ 	.byte	0x04, 0x17
        /*001a*/ 	.short	(.L_2491 - .L_2490)
.L_2490:
        /*001c*/ 	.word	0x00000000
        /*0020*/ 	.short	0x0002
        /*0022*/ 	.short	0x0c49
        /*0024*/ 	.byte	0x00, 0xf0, 0x05, 0x00


	//----- nvinfo : EIATTR_KPARAM_INFO
	.align		4
.L_2491:
        /*0028*/ 	.byte	0x04, 0x17
        /*002a*/ 	.short	(.L_2493 - .L_2492)
.L_2492:
        /*002c*/ 	.word	0x00000000
        /*0030*/ 	.short	0x0001
        /*0032*/ 	.short	0x0c48
        /*0034*/ 	.byte	0x00, 0xf0, 0x05, 0x00


	//----- nvinfo : EIATTR_KPARAM_INFO
	.align		4
.L_2493:
        /*0038*/ 	.byte	0x04, 0x17
        /*003a*/ 	.short	(.L_2495 - .L_2494)
.L_2494:
        /*003c*/ 	.word	0x00000000
        /*0040*/ 	.short	0x0000
        /*0042*/ 	.short	0x0000
        /*0044*/ 	.byte	0x00, 0xf0, 0x21, 0x31


	//----- nvinfo : EIATTR_SPARSE_MMA_MASK
	.align		4
.L_2495:
        /*0048*/ 	.byte	0x03, 0x50
        /*004a*/ 	.short	0x0000


	//----- nvinfo : EIATTR_MAXREG_COUNT
	.align		4
        /*004c*/ 	.byte	0x03, 0x1b
        /*004e*/ 	.short	0x0080


	//----- nvinfo : EIATTR_MERCURY_ISA_VERSION
	.align		4
        /*0050*/ 	.byte	0x03, 0x5f
        /*0052*/ 	.short	0x0101


	//----- nvinfo : EIATTR_VRC_CTA_INIT_COUNT
	.align		4
        /*0054*/ 	.byte	0x02, 0x4a
	.zero		1
	.zero		1


	//----- nvinfo : EIATTR_EXIT_INSTR_OFFSETS
	.align		4
        /*0058*/ 	.byte	0x04, 0x1c
        /*005a*/ 	.short	(.L_2497 - .L_2496)


	//   ....[0]....
.L_2496:
        /*005c*/ 	.word	0x00000170


	//   ....[1]....
        /*0060*/ 	.word	0x000013d0


	//   ....[2]....
        /*0064*/ 	.word	0x000020c0


	//   ....[3]....
        /*0068*/ 	.word	0x000024c0


	//   ....[4]....
        /*006c*/ 	.word	0x00002510


	//   ....[5]....
        /*0070*/ 	.word	0x00003480


	//   ....[6]....
        /*0074*/ 	.word	0x00003f10


	//   ....[7]....
        /*0078*/ 	.word	0x00004020


	//----- nvinfo : EIATTR_MAX_THREADS
	.align		4
.L_2497:
        /*007c*/ 	.byte	0x04, 0x05
        /*007e*/ 	.short	(.L_2499 - .L_2498)
.L_2498:
        /*0080*/ 	.word	0x00000200
        /*0084*/ 	.word	0x00000001
        /*0088*/ 	.word	0x00000001


	//----- nvinfo : EIATTR_CRS_STACK_SIZE
	.align		4
.L_2499:
        /*008c*/ 	.byte	0x04, 0x1e
        /*008e*/ 	.short	(.L_2501 - .L_2500)
.L_2500:
        /*0090*/ 	.word	0x00000000


	//----- nvinfo : EIATTR_CBANK_PARAM_SIZE
	.align		4
.L_2501:
        /*0094*/ 	.byte	0x03, 0x19
        /*0096*/ 	.short	0x0c58


	//----- nvinfo : EIATTR_PARAM_CBANK
	.align		4
        /*0098*/ 	.byte	0x04, 0x0a
        /*009a*/ 	.short	(.L_2503 - .L_2502)
	.align		4
.L_2502:
        /*009c*/ 	.word	index@(.nv.constant0._ZN2at6native57_GLOBAL__N__f3eca4a2_24_ForeachBinaryOpScalar_cu_86b9896c25multi_tensor_apply_kernelINS1_18TensorListMetadataILi2EEENS1_21BinaryOpScalarFunctorIlLi2ELi1ELi1EEEJNS1_21reverse_power_functorIlEElEEEvT_T0_DpT1_)
        /*00a0*/ 	.short	0x0380
        /*00a2*/ 	.short	0x0c58


	//----- nvinfo : EIATTR_SW_WAR
	.align		4
.L_2503:
        /*00a4*/ 	.byte	0x04, 0x36
        /*00a6*/ 	.short	(.L_2505 - .L_2504)
.L_2504:
        /*00a8*/ 	.word	0x00000008
.L_2505:


//--------------------- .nv.info._ZN2at6native57_GLOBAL__N__f3eca4a2_24_ForeachBinaryOpScalar_cu_86b9896c25multi_tensor_apply_kernelINS1_18TensorListMetadataILi2EEENS1_21BinaryOpScalarFunctorIiLi2ELi1ELi1EEEJNS1_21reverse_power_functorIiEEiEEEvT_T0_DpT1_ --------------------------
	.section	.nv.info._ZN2at6native57_GLOBAL__N__f3eca4a2_24_ForeachBinaryOpScalar_cu_86b9896c25multi_tensor_apply_kernelINS1_18TensorListMetadataILi2EEENS1_21BinaryOpScalarFunctorIiLi2ELi1ELi1EEEJNS1_21reverse_power_functorIiEEiEEEvT_T0_DpT1_,"",@"SHT_CUDA_INFO"
	.sectionflags	@""
	.align	4


	//----- nvinfo : EIATTR_CUDA_API_VERSION
	.align		4
        /*0000*/ 	.byte	0x04, 0x37
        /*0002*/ 	.short	(.L_2507 - .L_2506)
.L_2506:
        /*0004*/ 	.word	0x00000082


	//----- nvinfo : EIATTR_KPARAM_INFO
	.align		4
.L_2507:
        /*0008*/ 	.byte	0x04, 0x17
        /*000a*/ 	.short	(.L_2509 - .L_2508)
.L_2508:
        /*000c*/ 	.word	0x00000000
        /*0010*/ 	.short	0x0003
        /*0012*/ 	.short	0x0c4c
        /*0014*/ 	.byte	0x00, 0xf0, 0x11, 0x00


	//----- nvinfo : EIATTR_KPARAM_INFO
	.align		4
.L_2509:
        /*0018*/ 	.byte	0x04, 0x17
        /*001a*/ 	.short	(.L_2511 - .L_2510)
.L_2510:
        /*001c*/ 	.word	0x00000000
        /*0020*/ 	.short	0x0002
        /*0022*/ 	.short	0x0c49
        /*0024*/ 	.byte	0x00, 0xf0, 0x05, 0x00


	//----- nvinfo : EIATTR_KPARAM_INFO
	.align		4
.L_2511:
        /*0028*/ 	.byte	0x04, 0x17
        /*002a*/ 	.short	(.L_2513 - .L_2512)
.L_2512:
        /*002c*/ 	.word	0x00000000
        /*0030*/ 	.short	0x0001
        /*0032*/ 	.short	0x0c48
        /*0034*/ 	.byte	0x00, 0xf0, 0x05, 0x00


	//----- nvinfo : EIATTR_KPARAM_INFO
	.align		4
.L_2513:
        /*0038*/ 	.byte	0x04, 0x17
        /*003a*/ 	.short	(.L_2515 - .L_2514)
.L_2514:
        /*003c*/ 	.word	0x00000000
        /*0040*/ 	.short	0x0000
        /*0042*/ 	.short	0x0000
        /*0044*/ 	.byte	0x00, 0xf0, 0x21, 0x31


	//----- nvinfo : EIATTR_SPARSE_MMA_MASK
	.align		4
.L_2515:
        /*0048*/ 	.byte	0x03, 0x50
        /*004a*/ 	.short	0x0000


	//----- nvinfo : EIATTR_MAXREG_COUNT
	.align		4
        /*004c*/ 	.byte	0x03, 0x1b
        /*004e*/ 	.short	0x0080


	//----- nvinfo : EIATTR_MERCURY_ISA_VERSION
	.align		4
        /*0050*/ 	.byte	0x03, 0x5f
        /*0052*/ 	.short	0x0101


	//----- nvinfo : EIATTR_VRC_CTA_INIT_COUNT
	.align		4
        /*0054*/ 	.byte	0x02, 0x4a
	.zero		1
	.zero		1


	//----- nvinfo : EIATTR_EXIT_INSTR_OFFSETS
	.align		4
        /*0058*/ 	.byte	0x04, 0x1c
        /*005a*/ 	.short	(.L_2517 - .L_2516)


	//   ....[0]....
.L_2516:
        /*005c*/ 	.word	0x00000170


	//   ....[1]....
        /*0060*/ 	.word	0x00000d70


	//   ....[2]....
        /*0064*/ 	.word	0x000015d0


	//   ....[3]....
        /*0068*/ 	.word	0x00001930


	//   ....[4]....
        /*006c*/ 	.word	0x00001980


	//   ....[5]....
        /*0070*/ 	.word	0x00002290


	//   ....[6]....
        /*0074*/ 	.word	0x00002870


	//   ....[7]....
        /*0078*/ 	.word	0x00002980


	//----- nvinfo : EIATTR_MAX_THREADS
	.align		4
.L_2517:
        /*007c*/ 	.byte	0x04, 0x05
        /*007e*/ 	.short	(.L_2519 - .L_2518)
.L_2518:
        /*0080*/ 	.word	0x00000200
        /*0084*/ 	.word	0x00000001
        /*0088*/ 	.word	0x00000001


	//----- nvinfo : EIATTR_CRS_STACK_SIZE
	.align		4
.L_2519:
        /*008c*/ 	.byte	0x04, 0x1e
        /*008e*/ 	.short	(.L_2521 - .L_2520)
.L_2520:
        /*0090*/ 	.word	0x00000000


	//----- nvinfo : EIATTR_CBANK_PARAM_SIZE
	.align		4
.L_2521:
        /*0094*/ 	.byte	0x03, 0x19
        /*0096*/ 	.short	0x0c50


	//----- nvinfo : EIATTR_PARAM_CBANK
	.align		4
        /*0098*/ 	.byte	0x04, 0x0a
        /*009a*/ 	.short	(.L_2523 - .L_2522)
	.align		4
.L_2522:
        /*009c*/ 	.word	index@(.nv.constant0._ZN2at6native57_GLOBAL__N__f3eca4a2_24_ForeachBinaryOpScalar_cu_86b9896c25multi_tensor_apply_kernelINS1_18TensorListMetadataILi2EEENS1_21BinaryOpScalarFunctorIiLi2ELi1ELi1EEEJNS1_21reverse_power_functorIiEEiEEEvT_T0_DpT1_)
        /*00a0*/ 	.short	0x0380
        /*00a2*/ 	.short	0x0c50


	//----- nvinfo : EIATTR_SW_WAR
	.align		4
.L_2523:
        /*00a4*/ 	.byte	0x04, 0x36
        /*00a6*/ 	.short	(.L_2525 - .L_2524)
.L_2524:
        /*00a8*/ 	.word	0x00000008
.L_2525:


//--------------------- .nv.info._ZN2at6native57_GLOBAL__N__f3eca4a2_24_ForeachBinaryOpScalar_cu_86b9896c25multi_tensor_apply_kernelINS1_18TensorListMetadataILi2EEENS1_21BinaryOpScalarFunctorIaLi2ELi1ELi1EEEJNS1_21reverse_power_functorIaEEaEEEvT_T0_DpT1_ --------------------------
	.section	.nv.info._ZN2at6native57_GLOBAL__N__f3eca4a2_24_ForeachBinaryOpScalar_cu_86b9896c25multi_tensor_apply_kernelINS1_18TensorListMetadataILi2EEENS1_21BinaryOpScalarFunctorIaLi2ELi1ELi1EEEJNS1_21reverse_power_functorIaEEaEEEvT_T0_DpT1_,"",@"SHT_CUDA_INFO"
	.sectionflags	@""
	.align	4


	//----- nvinfo : EIATTR_CUDA_API_VERSION
	.align		4
        /*0000*/ 	.byte	0x04, 0x37
        /*0002*/ 	.short	(.L_2527 - .L_2526)
.L_2526:
        /*0004*/ 	.word	0x00000082


	//----- nvinfo : EIATTR_KPARAM_INFO
	.align		4
.L_2527:
        /*0008*/ 	.byte	0x04, 0x17
        /*000a*/ 	.short	(.L_2529 - .L_2528)
.L_2528:
        /*000c*/ 	.word	0x00000000
        /*0010*/ 	.short	0x0003
        /*0012*/ 	.short	0x0c4a
        /*0014*/ 	.byte	0x00, 0xf0, 0x05, 0x00


	//----- nvinfo : EIATTR_KPARAM_INFO
	.align		4
.L_2529:
        /*0018*/ 	.byte	0x04, 0x17
        /*001a*/ 	.short	(.L_2531 - .L_2530)
.L_2530:
        /*001c*/ 	.word	0x00000000
        /*0020*/ 	.short	0x0002
        /*0022*/ 	.short	0x0c49
        /*0024*/ 	.byte	0x00, 0xf0, 0x05, 0x00


	//----- nvinfo : EIATTR_KPARAM_INFO
	.align		4
.L_2531:
        /*0028*/ 	.byte	0x04, 0x17
        /*002a*/ 	.short	(.L_2533 - .L_2532)
.L_2532:
        /*002c*/ 	.word	0x00000000
        /*0030*/ 	.short	0x0001
        /*0032*/ 	.short	0x0c48
        /*0034*/ 	.byte	0x00, 0xf0, 0x05, 0x00


	//----- nvinfo : EIATTR_KPARAM_INFO
	.align		4
.L_2533:
        /*0038*/ 	.byte	0x04, 0x17
        /*003a*/ 	.short	(.L_2535 - .L_2534)
.L_2534:
        /*003c*/ 	.word	0x00000000
        /*0040*/ 	.short	0x0000
        /*0042*/ 	.short	0x0000
        /*0044*/ 	.byte	0x00, 0xf0, 0x21, 0x31


	//----- nvinfo : EIATTR_SPARSE_MMA_MASK
	.align		4
.L_2535:
        /*0048*/ 	.byte	0x03, 0x50
        /*004a*/ 	.short	0x0000


	//----- nvinfo : EIATTR_MAXREG_COUNT
	.align		4
        /*004c*/ 	.byte	0x03, 0x1b
        /*004e*/ 	.short	0x0080


	//----- nvinfo : EIATTR_MERCURY_ISA_VERSION
	.align		4
        /*0050*/ 	.byte	0x03, 0x5f
        /*0052*/ 	.short	0x0101


	//----- nvinfo : EIATTR_VRC_CTA_INIT_COUNT
	.align		4
        /*0054*/ 	.byte	0x02, 0x4a
	.zero		1
	.zero		1


	//----- nvinfo : EIATTR_EXIT_INSTR_OFFSETS
	.align		4
        /*0058*/ 	.byte	0x04, 0x1c
        /*005a*/ 	.short	(.L_2537 - .L_2536)


	//   ....[0]....
.L_2536:
        /*005c*/ 	.word	0x000001a0


	//   ....[1]....
        /*0060*/ 	.word	0x00000fc0


	//   ....[2]....
        /*0064*/ 	.word	0x00001940


	//   ....[3]....
        /*0068*/ 	.word	0x00001c70


	//   ....[4]....
        /*006c*/ 	.word	0x00001cc0


	//   ....[5]....
        /*0070*/ 	.word	0x00002950


	//   ....[6]....
        /*0074*/ 	.word	0x00003120


	//   ....[7]....
        /*0078*/ 	.word	0x00003200


	//----- nvinfo : EIATTR_MAX_THREADS
	.align		4
.L_2537:
        /*007c*/ 	.byte	0x04, 0x05
        /*007e*/ 	.short	(.L_2539 - .L_2538)
.L_2538:
        /*0080*/ 	.word	0x00000200
        /*0084*/ 	.word	0x00000001
        /*0088*/ 	.word	0x00000001


	//----- nvinfo : EIATTR_CRS_STACK_SIZE
	.align		4
.L_2539:
        /*008c*/ 	.byte	0x04, 0x1e
        /*008e*/ 	.short	(.L_2541 - .L_2540)
.L_2540:
        /*0090*/ 	.word	0x00000000


	//----- nvinfo : EIATTR_CBANK_PARAM_SIZE
	.align		4
.L_2541:
        /*0094*/ 	.byte	0x03, 0x19
        /*0096*/ 	.short	0x0c4b


	//----- nvinfo : EIATTR_PARAM_CBANK
	.align		4
        /*0098*/ 	.byte	0x04, 0x0a
        /*009a*/ 	.short	(.L_2543 - .L_2542)
	.align		4
.L_2542:
        /*009c*/ 	.word	index@(.nv.constant0._ZN2at6native57_GLOBAL__N__f3eca4a2_24_ForeachBinaryOpScalar_cu_86b9896c25multi_tensor_apply_kernelINS1_18TensorListMetadataILi2EEENS1_21BinaryOpScalarFunctorIaLi2ELi1ELi1EEEJNS1_21reverse_power_functorIaEEaEEEvT_T0_DpT1_)
        /*00a0*/ 	.short	0x0380
        /*00a2*/ 	.short	0x0c4b


	//----- nvinfo : EIATTR_SW_WAR
	.align		4
.L_2543:
        /*00a4*/ 	.byte	0x04, 0x36
        /*00a6*/ 	.short	(.L_2545 - .L_2544)
.L_2544:
        /*00a8*/ 	.word	0x00000008
.L_2545:


//--------------------- .nv.info._ZN2at6native57_GLOBAL__N__f3eca4a2_24_ForeachBinaryOpScalar_cu_86b9896c25multi_tensor_apply_kernelINS1_18TensorListMetadataILi2EEENS1_21BinaryOpScalarFunctorIhLi2ELi1ELi1EEEJNS1_21reverse_power_functorIhEEhEEEvT_T0_DpT1_ --------------------------
	.section	.nv.info._ZN2at6native57_GLOBAL__N__f3eca4a2_24_ForeachBinaryOpScalar_cu_86b9896c25multi_tensor_apply_kernelINS1_18TensorListMetadataILi2EEENS1_21BinaryOpScalarFunctorIhLi2ELi1ELi1EEEJNS1_21reverse_power_functorIhEEhEEEvT_T0_DpT1_,"",@"SHT_CUDA_INFO"
	.sectionflags	@""
	.align	4


	//----- nvinfo : EIATTR_CUDA_API_VERSION
	.align		4
        /*0000*/ 	.byte	0x04, 0x37
        /*0002*/ 	.short	(.L_2547 - .L_2546)
.L_2546:
        /*0004*/ 	.word	0x00000082


	//----- nvinfo : EIATTR_KPARAM_INFO
	.align		4
.L_2547:
        /*0008*/ 	.byte	0x04, 0x17
        /*000a*/ 	.short	(.L_2549 - .L_2548)
.L_2548:
        /*000c*/ 	.word	0x00000000
        /*0010*/ 	.short	0x0003
        /*0012*/ 	.short	0x0c4a
        /*0014*/ 	.byte	0x00, 0xf0, 0x05, 0x00


	//----- nvinfo : EIATTR_KPARAM_INFO
	.align		4
.L_2549:
        /*0018*/ 	.byte	0x04, 0x17
        /*001a*/ 	.short	(.L_2551 - .L_2550)
.L_2550:
        /*001c*/ 	.word	0x00000000
        /*0020*/ 	.short	0x0002
        /*0022*/ 	.short	0x0c49
        /*0024*/ 	.byte	0x00, 0xf0, 0x05, 0x00


	//----- nvinfo : EIATTR_KPARAM_INFO
	.align		4
.L_2551:
        /*0028*/ 	.byte	0x04, 0x17
        /*002a*/ 	.short	(.L_2553 - .L_2552)
.L_2552:
        /*002c*/ 	.word	0x00000000
        /*0030*/ 	.short	0x0001
        /*0032*/ 	.short	0x0c48
        /*0034*/ 	.byte	0x00, 0xf0, 0x05, 0x00


	//----- nvinfo : EIATTR_KPARAM_INFO
	.align		4
.L_2553:
        /*0038*/ 	.byte	0x04, 0x17
        /*003a*/ 	.short	(.L_2555 - .L_2554)
.L_2554:
        /*003c*/ 	.word	0x00000000
        /*0040*/ 	.short	0x0000
        /*0042*/ 	.short	0x0000
        /*0044*/ 	.byte	0x00, 0xf0, 0x21, 0x31


	//----- nvinfo : EIATTR_SPARSE_MMA_MASK
	.align		4
.L_2555:
        /*0048*/ 	.byte	0x03, 0x50
        /*004a*/ 	.short	0x0000


	//----- nvinfo : EIATTR_MAXREG_COUNT
	.align		4
        /*004c*/ 	.byte	0x03, 0x1b
        /*004e*/ 	.short	0x0080


	//----- nvinfo : EIATTR_MERCURY_ISA_VERSION
	.align		4
        /*0050*/ 	.byte	0x03, 0x5f
        /*0052*/ 	.short	0x0101


	//----- nvinfo : EIATTR_VRC_CTA_INIT_COUNT
	.align		4
        /*0054*/ 	.byte	0x02, 0x4a
	.zero		1
	.zero		1


	//----- nvinfo : EIATTR_EXIT_INSTR_OFFSETS
	.align		4
        /*0058*/ 	.byte	0x04, 0x1c
        /*005a*/ 	.short	(.L_2557 - .L_2556)


	//   ....[0]....
.L_2556:
        /*005c*/ 	.word	0x00000170


	//   ....[1]....
        /*0060*/ 	.word	0x00000a90


	//   ....[2]....
        /*0064*/ 	.word	0x00000ae0


	//   ....[3]....
        /*0068*/ 	.word	0x000011b0


	//----- nvinfo : EIATTR_MAX_THREADS
	.align		4
.L_2557:
        /*006c*/ 	.byte	0x04, 0x05
        /*006e*/ 	.short	(.L_2559 - .L_2558)
.L_2558:
        /*0070*/ 	.word	0x00000200
        /*0074*/ 	.word	0x00000001
        /*0078*/ 	.word	0x00000001


	//----- nvinfo : EIATTR_CRS_STACK_SIZE
	.align		4
.L_2559:
        /*007c*/ 	.byte	0x04, 0x1e
        /*007e*/ 	.short	(.L_2561 - .L_2560)
.L_2560:
        /*0080*/ 	.word	0x00000000


	//----- nvinfo : EIATTR_CBANK_PARAM_SIZE
	.align		4
.L_2561:
        /*0084*/ 	.byte	0x03, 0x19
        /*0086*/ 	.short	0x0c4b


	//----- nvinfo : EIATTR_PARAM_CBANK
	.align		4
        /*0088*/ 	.byte	0x04, 0x0a
        /*008a*/ 	.short	(.L_2563 - .L_2562)
	.align		4
.L_2562:
        /*008c*/ 	.word	index@(.nv.constant0._ZN2at6native57_GLOBAL__N__f3eca4a2_24_ForeachBinaryOpScalar_cu_86b9896c25multi_tensor_apply_kernelINS1_18TensorListMetadataILi2EEENS1_21BinaryOpScalarFunctorIhLi2ELi1ELi1EEEJNS1_21reverse_power_functorIhEEhEEEvT_T0_DpT1_)
        /*0090*/ 	.short	0x0380
        /*0092*/ 	.short	0x0c4b


	//----- nvinfo : EIATTR_SW_WAR
	.align		4
.L_2563:
        /*0094*/ 	.byte	0x04, 0x36
        /*0096*/ 	.short	(.L_2565 - .L_2564)
.L_2564:
        /*0098*/ 	.word	0x00000008
.L_2565:


//--------------------- .nv.info._ZN2at6native57_GLOBAL__N__f3eca4a2_24_ForeachBinaryOpScalar_cu_86b9896c25multi_tensor_apply_kernelINS1_18TensorListMetadataILi2EEENS1_21BinaryOpScalarFunctorIN3c108BFloat16ELi2ELi1ELi1EEEJNS1_13power_functorIfEEfEEEvT_T0_DpT1_ --------------------------
	.section	.nv.info._ZN2at6native57_GLOBAL__N__f3eca4a2_24_ForeachBinaryOpScalar_cu_86b9896c25multi_tensor_apply_kernelINS1_18TensorListMetadataILi2EEENS1_21BinaryOpScalarFunctorIN3c108BFloat16ELi2ELi1ELi1EEEJNS1_13power_functorIfEEfEEEvT_T0_DpT1_,"",@"SHT_CUDA_INFO"
	.sectionflags	@""
	.align	4


	//----- nvinfo : EIATTR_CUDA_API_VERSION
	.align		4
        /*0000*/ 	.byte	0x04, 0x37
        /*0002*/ 	.short	(.L_2567 - .L_2566)
.L_2566:
        /*0004*/ 	.word	0x00000082


	//----- nvinfo : EIATTR_KPARAM_INFO
	.align		4
.L_2567:
        /*0008*/ 	.byte	0x04, 0x17
        /*000a*/ 	.short	(.L_2569 - .L_2568)
.L_2568:
        /*000c*/ 	.word	0x00000000
        /*0010*/ 	.short	0x0003
        /*0012*/ 	.short	0x0c4c
        /*0014*/ 	.byte	0x00, 0xf0, 0x11, 0x00


	//----- nvinfo : EIATTR_KPARAM_INFO
	.align		4
.L_2569:
        /*0018*/ 	.byte	0x04, 0x17
        /*001a*/ 	.short	(.L_2571 - .L_2570)
.L_2570:
        /*001c*/ 	.word	0x00000000
        /*0020*/ 	.short	0x0002
        /*0022*/ 	.short	0x0c49
        /*0024*/ 	.byte	0x00, 0xf0, 0x05, 0x00


	//----- nvinfo : EIATTR_KPARAM_INFO
	.align		4
.L_2571:
        /*0028*/ 	.byte	0x04, 0x17
        /*002a*/ 	.short	(.L_2573 - .L_2572)
.L_2572:
        /*002c*/ 	.word	0x00000000
        /*0030*/ 	.short	0x0001
        /*0032*/ 	.short	0x0c48
        /*0034*/ 	.byte	0x00, 0xf0, 0x05, 0x00


	//----- nvinfo : EIATTR_KPARAM_INFO
	.align		4
.L_2573:
        /*0038*/ 	.byte	0x04, 0x17
        /*003a*/ 	.short	(.L_2575 - .L_2574)
.L_2574:
        /*003c*/ 	.word	0x00000000
        /*0040*/ 	.short	0x0000
        /*0042*/ 	.short	0x0000
        /*0044*/ 	.byte	0x00, 0xf0, 0x21, 0x31


	//----- nvinfo : EIATTR_SPARSE_MMA_MASK
	.align		4
.L_2575:
        /*0048*/ 	.byte	0x03, 0x50
        /*004a*/ 	.short	0x0000


	//----- nvinfo : EIATTR_MAXREG_COUNT
	.align		4
        /*004c*/ 	.byte	0x03, 0x1b
        /*004e*/ 	.short	0x0080


	//----- nvinfo : EIATTR_MERCURY_ISA_VERSION
	.align		4
        /*0050*/ 	.byte	0x03, 0x5f
        /*0052*/ 	.short	0x0101


	//----- nvinfo : EIATTR_VRC_CTA_INIT_COUNT
	.align		4
        /*0054*/ 	.byte	0x02, 0x4a
	.zero		1
	.zero		1


	//----- nvinfo : EIATTR_EXIT_INSTR_OFFSETS
	.align		4
        /*0058*/ 	.byte	0x04, 0x1c
        /*005a*/ 	.short	(.L_2577 - .L_2576)


	//   ....[0]....
.L_2576:
        /*005c*/ 	.word	0x00000170


	//   ....[1]....
        /*0060*/ 	.word	0x00000c20


	//   ....[2]....
        /*0064*/ 	.word	0x00000ff0


	//   ....[3]....
        /*0068*/ 	.word	0x00001050


	//   ....[4]....
        /*006c*/ 	.word	0x000010a0


	//   ....[5]....
        /*0070*/ 	.word	0x00001330


	//----- nvinfo : EIATTR_MAX_THREADS
	.align		4
.L_2577:
        /*0074*/ 	.byte	0x04, 0x05
        /*0076*/ 	.short	(.L_2579 - .L_2578)
.L_2578:
        /*0078*/ 	.word	0x00000200
        /*007c*/ 	.word	0x00000001
        /*0080*/ 	.word	0x00000001


	//----- nvinfo : EIATTR_CRS_STACK_SIZE
	.align		4
.L_2579:
        /*0084*/ 	.byte	0x04, 0x1e
        /*0086*/ 	.short	(.L_2581 - .L_2580)
.L_2580:
        /*0088*/ 	.word	0x00000000


	//----- nvinfo : EIATTR_CBANK_PARAM_SIZE
	.align		4
.L_2581:
        /*008c*/ 	.byte	0x03, 0x19
        /*008e*/ 	.short	0x0c50


	//----- nvinfo : EIATTR_PARAM_CBANK
	.align		4
        /*0090*/ 	.byte	0x04, 0x0a
        /*0092*/ 	.short	(.L_2583 - .L_2582)
	.align		4
.L_2582:
        /*0094*/ 	.word	index@(.nv.constant0._ZN2at6native57_GLOBAL__N__f3eca4a2_24_ForeachBinaryOpScalar_cu_86b9896c25multi_tensor_apply_kernelINS1_18TensorListMetadataILi2EEENS1_21BinaryOpScalarFunctorIN3c108BFloat16ELi2ELi1ELi1EEEJNS1_13power_functorIfEEfEEEvT_T0_DpT1_)
        /*0098*/ 	.short	0x0380
        /*009a*/ 	.short	0x0c50


	//----- nvinfo : EIATTR_SW_WAR
	.align		4
.L_2583:
        /*009c*/ 	.byte	0x04, 0x36
        /*009e*/ 	.short	(.L_2585 - .L_2584)
.L_2584:
        /*00a0*/ 	.word	0x00000008
.L_2585:


//--------------------- .nv.info._ZN2at6native57_GLOBAL__N__f3eca4a2_24_ForeachBinaryOpScalar_cu_86b9896c25multi_tensor_apply_kernelINS1_18TensorListMetadataILi2EEENS1_21BinaryOpScalarFunctorIN3c104HalfELi2ELi1ELi1EEEJNS1_13power_functorIfEEfEEEvT_T0_DpT1_ --------------------------
	.section	.nv.info._ZN2at6native57_GLOBAL__N__f3eca4a2_24_ForeachBinaryOpScalar_cu_86b9896c25multi_tensor_apply_kernelINS1_18TensorListMetadataILi2EEENS1_21BinaryOpScalarFunctorIN3c104HalfELi2ELi1ELi1EEEJNS1_13power_functorIfEEfEEEvT_T0_DpT1_,"",@"SHT_CUDA_INFO"
	.sectionflags	@""
	.align	4


	//----- nvinfo : EIATTR_CUDA_API_VERSION
	.align		4
        /*0000*/ 	.byte	0x04, 0x37
        /*0002*/ 	.short	(.L_2587 - .L_2586)
.L_2586:
        /*0004*/ 	.word	0x00000082


	//----- nvinfo : EIATTR_KPARAM_INFO
	.align		4
.L_2587:
        /*0008*/ 	.byte	0x04, 0x17
        /*000a*/ 	.short	(.L_2589 - .L_2588)
.L_2588:
        /*000c*/ 	.word	0x00000000
        /*0010*/ 	.short	0x0003
        /*0012*/ 	.short	0x0c4c
        /*0014*/ 	.byte	0x00, 0xf0, 0x11, 0x00


	//----- nvinfo : EIATTR_KPARAM_INFO
	.align		4
.L_2589:
        /*0018*/ 	.byte	0x04, 0x17
        /*001a*/ 	.short	(.L_2591 - .L_2590)
.L_2590:
        /*001c*/ 	.word	0x00000000
        /*0020*/ 	.short	0x0002
        /*0022*/ 	.short	0x0c49
        /*0024*/ 	.byte	0x00, 0xf0, 0x05, 0x00


	//----- nvinfo : EIATTR_KPARAM_INFO
	.align		4
.L_2591:
        /*0028*/ 	.byte	0x04, 0x17
        /*002a*/ 	.short	(.L_2593 - .L_2592)
.L_2592:
        /*002c*/ 	.word	0x00000000
        /*0030*/ 	.short	0x0001
        /*0032*/ 	.short	0x0c48
        /*0034*/ 	.byte	0x00, 0xf0, 0x05, 0x00


	//----- nvinfo : EIATTR_KPARAM_INFO
	.align		4
.L_2593:
        /*0038*/ 	.byte	0x04, 0x17
        /*003a*/ 	.short	(.L_2595 - .L_2594)
.L_2594:
        /*003c*/ 	.word	0x00000000
        /*0040*/ 	.short	0x0000
        /*0042*/ 	.short	0x0000
        /*0044*/ 	.byte	0x00, 0xf0, 0x21, 0x31


	//----- nvinfo : EIATTR_SPARSE_MMA_MASK
	.align		4
.L_2595:
        /*0048*/ 	.byte	0x03, 0x50
        /*004a*/ 	.short	0x0000


	//----- nvinfo : EIATTR_MAXREG_COUNT
	.align		4
        /*004c*/ 	.byte	0x03, 0x1b
        /*004e*/ 	.short	0x0080


	//----- nvinfo : EIATTR_MERCURY_ISA_VERSION
	.align		4
        /*0050*/ 	.byte	0x03, 0x5f
        /*0052*/ 	.short	0x0101


	//----- nvinfo : EIATTR_VRC_CTA_INIT_COUNT
	.align		4
        /*0054*/ 	.byte	0x02, 0x4a
	.zero		1
	.zero		1


	//----- nvinfo : EIATTR_EXIT_INSTR_OFFSETS
	.align		4
        /*0058*/ 	.byte	0x04, 0x1c
        /*005a*/ 	.short	(.L_2597 - .L_2596)


	//   ....[0]....
.L_2596:
        /*005c*/ 	.word	0x00000170


	//   ....[1]....
        /*0060*/ 	.word	0x00000c20


	//   ....[2]....
        /*0064*/ 	.word	0x00000ff0


	//   ....[3]....
        /*0068*/ 	.word	0x00001050


	//   ....[4]....
        /*006c*/ 	.word	0x000010a0


	//   ....[5]....
        /*0070*/ 	.word	0x00001310


	//----- nvinfo : EIATTR_MAX_THREADS
	.align		4
.L_2597:
        /*0074*/ 	.byte	0x04, 0x05
        /*0076*/ 	.short	(.L_2599 - .L_2598)
.L_2598:
        /*0078*/ 	.word	0x00000200
        /*007c*/ 	.word	0x00000001
        /*0080*/ 	.word	0x00000001


	//----- nvinfo : EIATTR_CRS_STACK_SIZE
	.align		4
.L_2599:
        /*0084*/ 	.byte	0x04, 0x1e
        /*0086*/ 	.short	(.L_2601 - .L_2600)
.L_2600:
        /*0088*/ 	.word	0x00000000


	//----- nvinfo : EIATTR_CBANK_PARAM_SIZE
	.align		4
.L_2601:
        /*008c*/ 	.byte	0x03, 0x19
        /*008e*/ 	.short	0x0c50


	//----- nvinfo : EIATTR_PARAM_CBANK
	.align		4
        /*0090*/ 	.byte	0x04, 0x0a
        /*0092*/ 	.short	(.L_2603 - .L_2602)
	.align		4
.L_2602:
        /*0094*/ 	.word	index@(.nv.constant0._ZN2at6native57_GLOBAL__N__f3eca4a2_24_ForeachBinaryOpScalar_cu_86b9896c25multi_tensor_apply_kernelINS1_18TensorListMetadataILi2EEENS1_21BinaryOpScalarFunctorIN3c104HalfELi2ELi1ELi1EEEJNS1_13power_functorIfEEfEEEvT_T0_DpT1_)
        /*0098*/ 	.short	0x0380
        /*009a*/ 	.short	0x0c50


	//----- nvinfo : EIATTR_SW_WAR
	.align		4
.L_2603:
        /*009c*/ 	.byte	0x04, 0x36
        /*009e*/ 	.short	(.L_2605 - .L_2604)
.L_2604:
        /*00a0*/ 	.word	0x00000008
.L_2605:


//--------------------- .nv.info._ZN2at6native57_GLOBAL__N__f3eca4a2_24_ForeachBinaryOpScalar_cu_86b9896c25multi_tensor_apply_kernelINS1_18TensorListMetadataILi2EEENS1_21BinaryOpScalarFunctorIN3c107complexIfEELi2ELi1ELi1EEEJNS1_13power_functorIS8_EES8_EEEvT_T0_DpT1_ --------------------------
	.section	.nv.info._ZN2at6native57_GLOBAL__N__f3eca4a2_24_ForeachBinaryOpScalar_cu_86b9896c25multi_tensor_apply_kernelINS1_18TensorListMetadataILi2EEENS1_21BinaryOpScalarFunctorIN3c107complexIfEELi2ELi1ELi1EEEJNS1_13power_functorIS8_EES8_EEEvT_T0_DpT1_,"",@"SHT_CUDA_INFO"
	.sectionflags	@""
	.align	4


	//----- nvinfo : EIATTR_CUDA_API_VERSION
	.align		4
        /*0000*/ 	.byte	0x04, 0x37
        /*0002*/ 	.short	(.L_2607 - .L_2606)
.L_2606:
        /*0004*/ 	.word	0x00000082


	//----- nvinfo : EIATTR_KPARAM_INFO
	.align		4
.L_2607:
        /*0008*/ 	.byte	0x04, 0x17
        /*000a*/ 	.short	(.L_2609 - .L_2608)
.L_2608:
        /*000c*/ 	.word	0x00000000
        /*0010*/ 	.short	0x0003
        /*0012*/ 	.short	0x0c50
        /*0014*/ 	.byte	0x00, 0xf0, 0x21, 0x00


	//----- nvinfo : EIATTR_KPARAM_INFO
	.align		4
.L_2609:
        /*0018*/ 	.byte	0x04, 0x17
        /*001a*/ 	.short	(.L_2611 - .L_2610)
.L_2610:
        /*001c*/ 	.word	0x00000000
        /*0020*/ 	.short	0x0002
        /*0022*/ 	.short	0x0c49
        /*0024*/ 	.byte	0x00, 0xf0, 0x05, 0x00


	//----- nvinfo : EIATTR_KPARAM_INFO
	.align		4
.L_2611:
        /*0028*/ 	.byte	0x04, 0x17
        /*002a*/ 	.short	(.L_2613 - .L_2612)
.L_2612:
        /*002c*/ 	.word	0x00000000
        /*0030*/ 	.short	0x0001
        /*0032*/ 	.short	0x0c48
        /*0034*/ 	.byte	0x00, 0xf0, 0x05, 0x00


	//----- nvinfo : EIATTR_KPARAM_INFO
	.align		4
.L_2613:
        /*0038*/ 	.byte	0x04, 0x17
        /*003a*/ 	.short	(.L_2615 - .L_2614)
.L_2614:
        /*003c*/ 	.word	0x00000000
        /*0040*/ 	.short	0x0000
        /*0042*/ 	.short	0x0000
        /*0044*/ 	.byte	0x00, 0xf0, 0x21, 0x31


	//----- nvinfo : EIATTR_SPARSE_MMA_MASK
	.align		4
.L_2615:
        /*0048*/ 	.byte	0x03, 0x50
        /*004a*/ 	.short	0x0000


	//----- nvinfo : EIATTR_MAXREG_COUNT
	.align		4
        /*004c*/ 	.byte	0x03, 0x1b
        /*004e*/ 	.short	0x0080


	//----- nvinfo : EIATTR_MERCURY_ISA_VERSION
	.align		4
        /*0050*/ 	.byte	0x03, 0x5f
        /*0052*/ 	.short	0x0101


	//----- nvinfo : EIATTR_VRC_CTA_INIT_COUNT
	.align		4
        /*0054*/ 	.byte	0x02, 0x4a
	.zero		1
	.zero		1


	//----- nvinfo : EIATTR_EXIT_INSTR_OFFSETS
	.align		4
        /*0058*/ 	.byte	0x04, 0x1c
        /*005a*/ 	.short	(.L_2617 - .L_2616)


	//   ....[0]....
.L_2616:
        /*005c*/ 	.word	0x00000170


	//   ....[1]....
        /*0060*/ 	.word	0x0000a790


	//   ....[2]....
        /*0064*/ 	.word	0x0000a7e0


	//   ....[3]....
        /*0068*/ 	.word	0x000149a0


	//----- nvinfo : EIATTR_MAX_THREADS
	.align		4
.L_2617:
        /*006c*/ 	.byte	0x04, 0x05
        /*006e*/ 	.short	(.L_2619 - .L_2618)
.L_2618:
        /*0070*/ 	.word	0x00000200
        /*0074*/ 	.word	0x00000001
        /*0078*/ 	.word	0x00000001


	//----- nvinfo : EIATTR_CRS_STACK_SIZE
	.align		4
.L_2619:
        /*007c*/ 	.byte	0x04, 0x1e
        /*007e*/ 	.short	(.L_2621 - .L_2620)
.L_2620:
        /*0080*/ 	.word	0x00000000


	//----- nvinfo : EIATTR_CBANK_PARAM_SIZE
	.align		4
.L_2621:
        /*0084*/ 	.byte	0x03, 0x19
        /*0086*/ 	.short	0x0c58


	//----- nvinfo : EIATTR_PARAM_CBANK
	.align		4
        /*0088*/ 	.byte	0x04, 0x0a
        /*008a*/ 	.short	(.L_2623 - .L_2622)
	.align		4
.L_2622:
        /*008c*/ 	.word	index@(.nv.constant0._ZN2at6native57_GLOBAL__N__f3eca4a2_24_ForeachBinaryOpScalar_cu_86b9896c25multi_tensor_apply_kernelINS1_18TensorListMetadataILi2EEENS1_21BinaryOpScalarFunctorIN3c107complexIfEELi2ELi1ELi1EEEJNS1_13power_functorIS8_EES8_EEEvT_T0_DpT1_)
        /*0090*/ 	.short	0x0380
        /*0092*/ 	.short	0x0c58


	//----- nvinfo : EIATTR_SW_WAR
	.align		4
.L_2623:
        /*0094*/ 	.byte	0x04, 0x36
        /*0096*/ 	.short	(.L_2625 - .L_2624)
.L_2624:
        /*0098*/ 	.word	0x00000008
.L_2625:


//--------------------- .nv.info._ZN2at6native57_GLOBAL__N__f3eca4a2_24_ForeachBinaryOpScalar_cu_86b9896c25multi_tensor_apply_kernelINS1_18TensorListMetadataILi2EEENS1_21BinaryOpScalarFunctorIN3c107complexIdEELi2ELi1ELi1EEEJNS1_13power_functorIS8_EES8_EEEvT_T0_DpT1_ --------------------------
	.section	.nv.info._ZN2at6native57_GLOBAL__N__f3eca4a2_24_ForeachBinaryOpScalar_cu_86b9896c25multi_tensor_apply_kernelINS1_18TensorListMetadataILi2EEENS1_21BinaryOpScalarFunctorIN3c107complexIdEELi2ELi1ELi1EEEJNS1_13power_functorIS8_EES8_EEEvT_T0_DpT1_,"",@"SHT_CUDA_INFO"
	.sectionflags	@""
	.align	4


	//----- nvinfo : EIATTR_CUDA_API_VERSION
	.align		4
        /*0000*/ 	.byte	0x04, 0x37
        /*0002*/ 	.short	(.L_2627 - .L_2626)
.L_2626:
        /*0004*/ 	.word	0x00000082


	//----- nvinfo : EIATTR_KPARAM_INFO
	.align		4
.L_2627:
        /*0008*/ 	.byte	0x04, 0x17
        /*000a*/ 	.short	(.L_2629 - .L_2628)
.L_2628:
        /*000c*/ 	.word	0x00000000
        /*0010*/ 	.short	0x0003
        /*0012*/ 	.short	0x0c50
        /*0014*/ 	.byte	0x00, 0xf0, 0x41, 0x00


	//----- nvinfo : EIATTR_KPARAM_INFO
	.align		4
.L_2629:
        /*0018*/ 	.byte	0x04, 0x17
        /*001a*/ 	.short	(.L_2631 - .L_2630)
.L_2630:
        /*001c*/ 	.word	0x00000000
        /*0020*/ 	.short	0x0002
        /*0022*/ 	.short	0x0c49
        /*0024*/ 	.byte	0x00, 0xf0, 0x05, 0x00


	//----- nvinfo : EIATTR_KPARAM_INFO
	.align		4
.L_2631:
        /*0028*/ 	.byte	0x04, 0x17
        /*002a*/ 	.short	(.L_2633 - .L_2632)
.L_2632:
        /*002c*/ 	.word	0x00000000
        /*0030*/ 	.short	0x0001
        /*0032*/ 	.short	0x0c48
        /*0034*/ 	.byte	0x00, 0xf0, 0x05, 0x00


	//----- nvinfo : EIATTR_KPARAM_INFO
	.align		4
.L_2633:
        /*0038*/ 	.byte	0x04, 0x17
        /*003a*/ 	.short	(.L_2635 - .L_2634)
.L_2634:
        /*003c*/ 	.word	0x00000000
        /*0040*/ 	.short	0x0000
        /*0042*/ 	.short	0x0000
        /*0044*/ 	.byte	0x00, 0xf0, 0x21, 0x31


	//----- nvinfo : EIATTR_SPARSE_MMA_MASK
	.align		4
.L_2635:
        /*0048*/ 	.byte	0x03, 0x50
        /*004a*/ 	.short	0x0000


	//----- nvinfo : EIATTR_MAXREG_COUNT
	.align		4
        /*004c*/ 	.byte	0x03, 0x1b
        /*004e*/ 	.short	0x0080


	//----- nvinfo : EIATTR_MERCURY_ISA_VERSION
	.align		4
        /*0050*/ 	.byte	0x03, 0x5f
        /*0052*/ 	.short	0x0101


	//----- nvinfo : EIATTR_VRC_CTA_INIT_COUNT
	.align		4
        /*0054*/ 	.byte	0x02, 0x4a
	.zero		1
	.zero		1


	//----- nvinfo : EIATTR_EXIT_INSTR_OFFSETS
	.align		4
        /*0058*/ 	.byte	0x04, 0x1c
        /*005a*/ 	.short	(.L_2637 - .L_2636)


	//   ....[0]....
.L_2636:
        /*005c*/ 	.word	0x00000180


	//   ....[1]....
        /*0060*/ 	.word	0x00057380


	//   ....[2]....
        /*0064*/ 	.word	0x000573d0


	//   ....[3]....
        /*0068*/ 	.word	0x000ae340


	//----- nvinfo : EIATTR_MAX_THREADS
	.align		4
.L_2637:
        /*006c*/ 	.byte	0x04, 0x05
        /*006e*/ 	.short	(.L_2639 - .L_2638)
.L_2638:
        /*0070*/ 	.word	0x00000200
        /*0074*/ 	.word	0x00000001
        /*0078*/ 	.word	0x00000001


	//----- nvinfo : EIATTR_CRS_STACK_SIZE
	.align		4
.L_2639:
        /*007c*/ 	.byte	0x04, 0x1e
        /*007e*/ 	.short	(.L_2641 - .L_2640)
.L_2640:
        /*0080*/ 	.word	0x00000000


	//----- nvinfo : EIATTR_CBANK_PARAM_SIZE
	.align		4
.L_2641:
        /*0084*/ 	.byte	0x03, 0x19
        /*0086*/ 	.short	0x0c60


	//----- nvinfo : EIATTR_PARAM_CBANK
	.align		4
        /*0088*/ 	.byte	0x04, 0x0a
        /*008a*/ 	.short	(.L_2643 - .L_2642)
	.align		4
.L_2642:
        /*008c*/ 	.word	index@(.nv.constant0._ZN2at6native57_GLOBAL__N__f3eca4a2_24_ForeachBinaryOpScalar_cu_86b9896c25multi_tensor_apply_kernelINS1_18TensorListMetadataILi2EEENS1_21BinaryOpScalarFunctorIN3c107complexIdEELi2ELi1ELi1EEEJNS1_13power_functorIS8_EES8_EEEvT_T0_DpT1_)
        /*0090*/ 	.short	0x0380
        /*0092*/ 	.short	0x0c60


	//----- nvinfo : EIATTR_SW_WAR
	.align		4
.L_2643:
        /*0094*/ 	.byte	0x04, 0x36
        /*0096*/ 	.short	(.L_2645 - .L_2644)
.L_2644:
        /*0098*/ 	.word	0x00000008
.L_2645:


//--------------------- .nv.info._ZN2at6native57_GLOBAL__N__f3eca4a2_24_ForeachBinaryOpScalar_cu_86b9896c25multi_tensor_apply_kernelINS1_18TensorListMetadataILi2EEENS1_21BinaryOpScalarFunctorIfLi2ELi1ELi1EEEJNS1_13power_functorIfEEfEEEvT_T0_DpT1_ --------------------------
	.section	.nv.info._ZN2at6native57_GLOBAL__N__f3eca4a2_24_ForeachBinaryOpScalar_cu_86b9896c25multi_tensor_apply_kernelINS1_18TensorListMetadataILi2EEENS1_21BinaryOpScalarFunctorIfLi2ELi1ELi1EEEJNS1_13power_functorIfEEfEEEvT_T0_DpT1_,"",@"SHT_CUDA_INFO"
	.sectionflags	@""
	.align	4


	//----- nvinfo : EIATTR_CUDA_API_VERSION
	.align		4
        /*0000*/ 	.byte	0x04, 0x37
        /*0002*/ 	.short	(.L_2647 - .L_2646)
.L_2646:
        /*0004*/ 	.word	0x00000082


	//----- nvinfo : EIATTR_KPARAM_INFO
	.align		4
.L_2647:
        /*0008*/ 	.byte	0x04, 0x17
        /*000a*/ 	.short	(.L_2649 - .L_2648)
.L_2648:
        /*000c*/ 	.word	0x00000000
        /*0010*/ 	.short	0x0003
        /*0012*/ 	.short	0x0c4c
        /*0014*/ 	.byte	0x00, 0xf0, 0x11, 0x00


	//----- nvinfo : EIATTR_KPARAM_INFO
	.align		4
.L_2649:
        /*0018*/ 	.byte	0x04, 0x17
        /*001a*/ 	.short	(.L_2651 - .L_2650)
.L_2650:
        /*001c*/ 	.word	0x00000000
        /*0020*/ 	.short	0x0002
        /*0022*/ 	.short	0x0c49
        /*0024*/ 	.byte	0x00, 0xf0, 0x05, 0x00


	//----- nvinfo : EIATTR_KPARAM_INFO
	.align		4
.L_2651:
        /*0028*/ 	.byte	0x04, 0x17
        /*002a*/ 	.short	(.L_2653 - .L_2652)
.L_2652:
        /*002c*/ 	.word	0x00000000
        /*0030*/ 	.short	0x0001
        /*0032*/ 	.short	0x0c48
        /*0034*/ 	.byte	0x00, 0xf0, 0x05, 0x00


	//----- nvinfo : EIATTR_KPARAM_INFO
	.align		4
.L_2653:
        /*0038*/ 	.byte	0x04, 0x17
        /*003a*/ 	.short	(.L_2655 - .L_2654)
.L_2654:
        /*003c*/ 	.word	0x00000000
        /*0040*/ 	.short	0x0000
        /*0042*/ 	.short	0x0000
        /*0044*/ 	.byte	0x00, 0xf0, 0x21, 0x31


	//----- nvinfo : EIATTR_SPARSE_MMA_MASK
	.align		4
.L_2655:
        /*0048*/ 	.byte	0x03, 0x50
        /*004a*/ 	.short	0x0000


	//----- nvinfo : EIATTR_MAXREG_COUNT
	.align		4
        /*004c*/ 	.byte	0x03, 0x1b
        /*004e*/ 	.short	0x0080


	//----- nvinfo : EIATTR_MERCURY_ISA_VERSION
	.align		4
        /*0050*/ 	.byte	0x03, 0x5f
        /*0052*/ 	.short	0x0101


	//----- nvinfo : EIATTR_VRC_CTA_INIT_COUNT
	.align		4
        /*0054*/ 	.byte	0x02, 0x4a
	.zero		1
	.zero		1


	//----- nvinfo : EIATTR_EXIT_INSTR_OFFSETS
	.align		4
        /*0058*/ 	.byte	0x04, 0x1c
        /*005a*/ 	.short	(.L_2657 - .L_2656)


	//   ....[0]....
.L_2656:
        /*005c*/ 	.word	0x00000170


	//   ....[1]....
        /*0060*/ 	.word	0x00000ae0


	//   ....[2]....
        /*0064*/ 	.word	0x00000e20


	//   ....[3]....
        /*0068*/ 	.word	0x00000e70


	//   ....[4]....
        /*006c*/ 	.word	0x00000ec0


	//   ....[5]....
        /*0070*/ 	.word	0x000010d0


	//----- nvinfo : EIATTR_MAX_THREADS
	.align		4
.L_2657:
        /*0074*/ 	.byte	0x04, 0x05
        /*0076*/ 	.short	(.L_2659 - .L_2658)
.L_2658:
        /*0078*/ 	.word	0x00000200
        /*007c*/ 	.word	0x00000001
        /*0080*/ 	.word	0x00000001


	//----- nvinfo : EIATTR_CRS_STACK_SIZE
	.align		4
.L_2659:
        /*0084*/ 	.byte	0x04, 0x1e
        /*0086*/ 	.short	(.L_2661 - .L_2660)
.L_2660:
        /*0088*/ 	.word	0x00000000


	//----- nvinfo : EIATTR_CBANK_PARAM_SIZE
	.align		4
.L_2661:
        /*008c*/ 	.byte	0x03, 0x19
        /*008e*/ 	.short	0x0c50


	//----- nvinfo : EIATTR_PARAM_CBANK
	.align		4
        /*0090*/ 	.byte	0x04, 0x0a
        /*0092*/ 	.short	(.L_2663 - .L_2662)
	.align		4
.L_2662:
        /*0094*/ 	.word	index@(.nv.constant0._ZN2at6native57_GLOBAL__N__f3eca4a2_24_ForeachBinaryOpScalar_cu_86b9896c25multi_tensor_apply_kernelINS1_18TensorListMetadataILi2EEENS1_21BinaryOpScalarFunctorIfLi2ELi1ELi1EEEJNS1_13power_functorIfEEfEEEvT_T0_DpT1_)
        /*0098*/ 	.short	0x0380
        /*009a*/ 	.short	0x0c50


	//----- nvinfo : EIATTR_SW_WAR
	.align		4
.L_2663:
        /*009c*/ 	.byte	0x04, 0x36
        /*009e*/ 	.short	(.L_2665 - .L_2664)
.L_2664:
        /*00a0*/ 	.word	0x00000008
.L_2665:


//--------------------- .nv.info._ZN2at6native57_GLOBAL__N__f3eca4a2_24_ForeachBinaryOpScalar_cu_86b9896c25multi_tensor_apply_kernelINS1_18TensorListMetadataILi2EEENS1_21BinaryOpScalarFunctorIdLi2ELi1ELi1EEEJNS1_13power_functorIdEEdEEEvT_T0_DpT1_ --------------------------
	.section	.nv.info._ZN2at6native57_GLOBAL__N__f3eca4a2_24_ForeachBinaryOpScalar_cu_86b9896c25multi_tensor_apply_kernelINS1_18TensorListMetadataILi2EEENS1_21BinaryOpScalarFunctorIdLi2ELi1ELi1EEEJNS1_13power_functorIdEEdEEEvT_T0_DpT1_,"",@"SHT_CUDA_INFO"
	.sectionflags	@""
	.align	4


	//----- nvinfo : EIATTR_CUDA_API_VERSION
	.align		4
        /*0000*/ 	.byte	0x04, 0x37
        /*0002*/ 	.short	(.L_2667 - .L_2666)
.L_2666:
        /*0004*/ 	.word	0x00000082


	//----- nvinfo : EIATTR_KPARAM_INFO
	.align		4
.L_2667:
        /*0008*/ 	.byte	0x04, 0x17
        /*000a*/ 	.short	(.L_2669 - .L_2668)
.L_2668:
        /*000c*/ 	.word	0x00000000
        /*0010*/ 	.short	0x0003
        /*0012*/ 	.short	0x0c50
        /*0014*/ 	.byte	0x00, 0xf0, 0x21, 0x00


	//----- nvinfo : EIATTR_KPARAM_INFO
	.align		4
.L_2669:
        /*0018*/ 	.byte	0x04, 0x17
        /*001a*/ 	.short	(.L_2671 - .L_2670)
.L_2670:
        /*001c*/ 	.word	0x00000000
        /*0020*/ 	.short	0x0002
        /*0022*/ 	.short	0x0c49
        /*0024*/ 	.byte	0x00, 0xf0, 0x05, 0x00


	//----- nvinfo : EIATTR_KPARAM_INFO
	.align		4
.L_2671:
        /*0028*/ 	.byte	0x04, 0x17
        /*002a*/ 	.short	(.L_2673 - .L_2672)
.L_2672:
        /*002c*/ 	.word	0x00000000
        /*0030*/ 	.short	0x0001
        /*0032*/ 	.short	0x0c48
        /*0034*/ 	.byte	0x00, 0xf0, 0x05, 0x00


	//----- nvinfo : EIATTR_KPARAM_INFO
	.align		4
.L_2673:
        /*0038*/ 	.byte	0x04, 0x17
        /*003a*/ 	.short	(.L_2675 - .L_2674)
.L_2674:
        /*003c*/ 	.word	0x00000000
        /*0040*/ 	.short	0x0000
        /*0042*/ 	.short	0x0000
        /*0044*/ 	.byte	0x00, 0xf0, 0x21, 0x31


	//----- nvinfo : EIATTR_SPARSE_MMA_MASK
	.align		4
.L_2675:
        /*0048*/ 	.byte	0x03, 0x50
        /*004a*/ 	.short	0x0000


	//----- nvinfo : EIATTR_MAXREG_COUNT
	.align		4
        /*004c*/ 	.byte	0x03, 0x1b
        /*004e*/ 	.short	0x0080


	//----- nvinfo : EIATTR_MERCURY_ISA_VERSION
	.align		4
        /*0050*/ 	.byte	0x03, 0x5f
        /*0052*/ 	.short	0x0101


	//----- nvinfo : EIATTR_VRC_CTA_INIT_COUNT
	.align		4
        /*0054*/ 	.byte	0x02, 0x4a
	.zero		1
	.zero		1


	//----- nvinfo : EIATTR_EXIT_INSTR_OFFSETS
	.align		4
        /*0058*/ 	.byte	0x04, 0x1c
        /*005a*/ 	.short	(.L_2677 - .L_2676)


	//   ....[0]....
.L_2676:
        /*005c*/ 	.word	0x00000180


	//   ....[1]....
        /*0060*/ 	.word	0x00001b30


	//   ....[2]....
        /*0064*/ 	.word	0x00001b80


	//   ....[3]....
        /*0068*/ 	.word	0x00003120


	//----- nvinfo : EIATTR_MAX_THREADS
	.align		4
.L_2677:
        /*006c*/ 	.byte	0x04, 0x05
        /*006e*/ 	.short	(.L_2679 - .L_2678)
.L_2678:
        /*0070*/ 	.word	0x00000200
        /*0074*/ 	.word	0x00000001
        /*0078*/ 	.word	0x00000001


	//----- nvinfo : EIATTR_CRS_STACK_SIZE
	.align		4
.L_2679:
        /*007c*/ 	.byte	0x04, 0x1e
        /*007e*/ 	.short	(.L_2681 - .L_2680)
.L_2680:
        /*0080*/ 	.word	0x00000000


	//----- nvinfo : EIATTR_CBANK_PARAM_SIZE
	.align		4
.L_2681:
        /*0084*/ 	.byte	0x03, 0x19
        /*0086*/ 	.short	0x0c58


	//----- nvinfo : EIATTR_PARAM_CBANK
	.align		4
        /*0088*/ 	.byte	0x04, 0x0a
        /*008a*/ 	.short	(.L_2683 - .L_2682)
	.align		4
.L_2682:
        /*008c*/ 	.word	index@(.nv.constant0._ZN2at6native57_GLOBAL__N__f3eca4a2_24_ForeachBinaryOpScalar_cu_86b9896c25multi_tensor_apply_kernelINS1_18TensorListMetadataILi2EEENS1_21BinaryOpScalarFunctorIdLi2ELi1ELi1EEEJNS1_13power_functorIdEEdEEEvT_T0_DpT1_)
        /*0090*/ 	.short	0x0380
        /*0092*/ 	.short	0x0c58


	//----- nvinfo : EIATTR_SW_WAR
	.align		4
.L_2683:
        /*0094*/ 	.byte	0x04, 0x36
        /*0096*/ 	.short	(.L_2685 - .L_2684)
.L_2684:
        /*0098*/ 	.word	0x00000008
.L_2685:


//--------------------- .nv.info._ZN2at6native57_GLOBAL__N__f3eca4a2_24_ForeachBinaryOpScalar_cu_86b9896c25multi_tensor_apply_kernelINS1_18TensorListMetadataILi2EEENS1_21BinaryOpScalarFunctorIsLi2ELi1ELi1EEEJNS1_13power_functorIsEEsEEEvT_T0_DpT1_ --------------------------
	.section	.nv.info._ZN2at6native57_GLOBAL__N__f3eca4a2_24_ForeachBinaryOpScalar_cu_86b9896c25multi_tensor_apply_kernelINS1_18TensorListMetadataILi2EEENS1_21BinaryOpScalarFunctorIsLi2ELi1ELi1EEEJNS1_13power_functorIsEEsEEEvT_T0_DpT1_,"",@"SHT_CUDA_INFO"
	.sectionflags	@""
	.align	4


	//----- nvinfo : EIATTR_CUDA_API_VERSION
	.align		4
        /*0000*/ 	.byte	0x04, 0x37
        /*0002*/ 	.short	(.L_2687 - .L_2686)
.L_2686:
        /*0004*/ 	.word	0x00000082


	//----- nvinfo : EIATTR_KPARAM_INFO
	.align		4
.L_2687:
        /*0008*/ 	.byte	0x04, 0x17
        /*000a*/ 	.short	(.L_2689 - .L_2688)
.L_2688:
        /*000c*/ 	.word	0x00000000
        /*0010*/ 	.short	0x0003
        /*0012*/ 	.short	0x0c4a
        /*0014*/ 	.byte	0x00, 0xf0, 0x09, 0x00


	//----- nvinfo : EIATTR_KPARAM_INFO
	.align		4
.L_2689:
        /*0018*/ 	.byte	0x04, 0x17
        /*001a*/ 	.short	(.L_2691 - .L_2690)
.L_2690:
        /*001c*/ 	.word	0x00000000
        /*0020*/ 	.short	0x0002
        /*0022*/ 	.short	0x0c49
        /*0024*/ 	.byte	0x00, 0xf0, 0x05, 0x00


	//----- nvinfo : EIATTR_KPARAM_INFO
	.align		4
.L_2691:
        /*0028*/ 	.byte	0x04, 0x17
        /*002a*/ 	.short	(.L_2693 - .L_2692)
.L_2692:
        /*002c*/ 	.word	0x00000000
        /*0030*/ 	.short	0x0001
        /*0032*/ 	.short	0x0c48
        /*0034*/ 	.byte	0x00, 0xf0, 0x05, 0x00


	//----- nvinfo : EIATTR_KPARAM_INFO
	.align		4
.L_2693:
        /*0038*/ 	.byte	0x04, 0x17
        /*003a*/ 	.short	(.L_2695 - .L_2694)
.L_2694:
        /*003c*/ 	.word	0x00000000
        /*0040*/ 	.short	0x0000
        /*0042*/ 	.short	0x0000
        /*0044*/ 	.byte	0x00, 0xf0, 0x21, 0x31


	//----- nvinfo : EIATTR_SPARSE_MMA_MASK
	.align		4
.L_2695:
        /*0048*/ 	.byte	0x03, 0x50
        /*004a*/ 	.short	0x0000


	//----- nvinfo : EIATTR_MAXREG_COUNT
	.align		4
        /*004c*/ 	.byte	0x03, 0x1b
        /*004e*/ 	.short	0x0080


	//----- nvinfo : EIATTR_MERCURY_ISA_VERSION
	.align		4
        /*0050*/ 	.byte	0x03, 0x5f
        /*0052*/ 	.short	0x0101


	//----- nvinfo : EIATTR_VRC_CTA_INIT_COUNT
	.align		4
        /*0054*/ 	.byte	0x02, 0x4a
	.zero		1
	.zero		1


	//----- nvinfo : EIATTR_EXIT_INSTR_OFFSETS
	.align		4
        /*0058*/ 	.byte	0x04, 0x1c
        /*005a*/ 	.short	(.L_2697 - .L_2696)


	//   ....[0]....
.L_2696:
        /*005c*/ 	.word	0x00000180


	//   ....[1]....
        /*0060*/ 	.word	0x00000e30


	//   ....[2]....
        /*0064*/ 	.word	0x000012d0


	//   ....[3]....
        /*0068*/ 	.word	0x00001310


	//   ....[4]....
        /*006c*/ 	.word	0x00001a80


	//   ....[5]....
        /*0070*/ 	.word	0x000020e0


	//   ....[6]....
        /*0074*/ 	.word	0x000022c0


	//   ....[7]....
        /*0078*/ 	.word	0x00002320


	//   ....[8]....
        /*007c*/ 	.word	0x00002370


	//   ....[9]....
        /*0080*/ 	.word	0x00002790


	//   ....[10]....
        /*0084*/ 	.word	0x00002cb0


	//   ....[11]....
        /*0088*/ 	.word	0x00002da0


	//----- nvinfo : EIATTR_MAX_THREADS
	.align		4
.L_2697:
        /*008c*/ 	.byte	0x04, 0x05
        /*008e*/ 	.short	(.L_2699 - .L_2698)
.L_2698:
        /*0090*/ 	.word	0x00000200
        /*0094*/ 	.word	0x00000001
        /*0098*/ 	.word	0x00000001


	//----- nvinfo : EIATTR_CRS_STACK_SIZE
	.align		4
.L_2699:
        /*009c*/ 	.byte	0x04, 0x1e
        /*009e*/ 	.short	(.L_2701 - .L_2700)
.L_2700:
        /*00a0*/ 	.word	0x00000000


	//----- nvinfo : EIATTR_CBANK_PARAM_SIZE
	.align		4
.L_2701:
        /*00a4*/ 	.byte	0x03, 0x19
        /*00a6*/ 	.short	0x0c4c


	//----- nvinfo : EIATTR_PARAM_CBANK
	.align		4
        /*00a8*/ 	.byte	0x04, 0x0a
        /*00aa*/ 	.short	(.L_2703 - .L_2702)
	.align		4
.L_2702:
        /*00ac*/ 	.word	index@(.nv.constant0._ZN2at6native57_GLOBAL__N__f3eca4a2_24_ForeachBinaryOpScalar_cu_86b9896c25multi_tensor_apply_kernelINS1_18TensorListMetadataILi2EEENS1_21BinaryOpScalarFunctorIsLi2ELi1ELi1EEEJNS1_13power_functorIsEEsEEEvT_T0_DpT1_)
        /*00b0*/ 	.short	0x0380
        /*00b2*/ 	.short	0x0c4c


	//----- nvinfo : EIATTR_SW_WAR
	.align		4
.L_2703:
        /*00b4*/ 	.byte	0x04, 0x36
        /*00b6*/ 	.short	(.L_2705 - .L_2704)
.L_2704:
        /*00b8*/ 	.word	0x00000008
.L_2705:


//--------------------- .nv.info._ZN2at6native57_GLOBAL__N__f3eca4a2_24_ForeachBinaryOpScalar_cu_86b9896c25multi_tensor_apply_kernelINS1_18TensorListMetadataILi2EEENS1_21BinaryOpScalarFunctorIlLi2ELi1ELi1EEEJNS1_13power_functorIlEElEEEvT_T0_DpT1_ --------------------------
	.section	.nv.info._ZN2at6native57_GLOBAL__N__f3eca4a2_24_ForeachBinaryOpScalar_cu_86b9896c25multi_tensor_apply_kernelINS1_18TensorListMetadataILi2EEENS1_21BinaryOpScalarFunctorIlLi2ELi1ELi1EEEJNS1_13power_functorIlEElEEEvT_T0_DpT1_,"",@"SHT_CUDA_INFO"
	.sectionflags	@""
	.align	4


	//----- nvinfo : EIATTR_CUDA_API_VERSION
	.align		4
        /*0000*/ 	.byte	0x04, 0x37
        /*0002*/ 	.short	(.L_2707 - .L_2706)
.L_2706:
        /*0004*/ 	.word	0x00000082


	//----- nvinfo : EIATTR_KPARAM_INFO
	.align		4
.L_2707:
        /*0008*/ 	.byte	0x04, 0x17
        /*000a*/ 	.short	(.L_2709 - .L_2708)
.L_2708:
        /*000c*/ 	.word	0x00000000
        /*0010*/ 	.short	0x0003
        /*0012*/ 	.short	0x0c50
        /*0014*/ 	.byte	0x00, 0xf0, 0x21, 0x00


	//----- nvinfo : EIATTR_KPARAM_INFO
	.align		4
.L_2709:
        /*0018*/ 	.byte	0x04, 0x17
        /*001a*/ 	.short	(.L_2711 - .L_2710)
.L_2710:
        /*001c*/ 	.word	0x00000000
        /*0020*/ 	.short	0x0002
        /*0022*/ 	.short	0x0c49
        /*0024*/ 	.byte	0x00, 0xf0, 0x05, 0x00


	//----- nvinfo : EIATTR_KPARAM_INFO
	.align		4
.L_2711:
        /*0028*/ 	.byte	0x04, 0x17
        /*002a*/ 	.short	(.L_2713 - .L_2712)
.L_2712:
        /*002c*/ 	.word	0x00000000
        /*0030*/ 	.short	0x0001
        /*0032*/ 	.short	0x0c48
        /*0034*/ 	.byte	0x00, 0xf0, 0x05, 0x00


	//----- nvinfo : EIATTR_KPARAM_INFO
	.align		4
.L_2713:
        /*0038*/ 	.byte	0x04, 0x17
        /*003a*/ 	.short	(.L_2715 - .L_2714)
.L_2714:
        /*003c*/ 	.word	0x00000000
        /*0040*/ 	.short	0x0000
        /*0042*/ 	.short	0x0000
        /*0044*/ 	.byte	0x00, 0xf0, 0x21, 0x31


	//----- nvinfo : EIATTR_SPARSE_MMA_MASK
	.align		4
.L_2715:
        /*0048*/ 	.byte	0x03, 0x50
        /*004a*/ 	.short	0x0000


	//----- nvinfo : EIATTR_MAXREG_COUNT
	.align		4
        /*004c*/ 	.byte	0x03, 0x1b
        /*004e*/ 	.short	0x0080


	//----- nvinfo : EIATTR_MERCURY_ISA_VERSION
	.align		4
        /*0050*/ 	.byte	0x03, 0x5f
        /*0052*/ 	.short	0x0101


	//----- nvinfo : EIATTR_VRC_CTA_INIT_COUNT
	.align		4
        /*0054*/ 	.byte	0x02, 0x4a
	.zero		1
	.zero		1


	//----- nvinfo : EIATTR_EXIT_INSTR_OFFSETS
	.align		4
        /*0058*/ 	.byte	0x04, 0x1c
        /*005a*/ 	.short	(.L_2717 - .L_2716)


	//   ....[0]....
.L_2716:
        /*005c*/ 	.word	0x00000170


	//   ....[1]....
        /*0060*/ 	.word	0x00000fb0


	//   ....[2]....
        /*0064*/ 	.word	0x000014d0


	//   ....[3]....
        /*0068*/ 	.word	0x00001510


	//   ....[4]....
        /*006c*/ 	.word	0x00001f20


	//   ....[5]....
        /*0070*/ 	.word	0x000025c0


	//   ....[6]....
        /*0074*/ 	.word	0x000027c0


	//   ....[7]....
        /*0078*/ 	.word	0x00002820


	//   ....[8]....
        /*007c*/ 	.word	0x00002870


	//   ....[9]....
        /*0080*/ 	.word	0x00002cd0


	//   ....[10]....
        /*0084*/ 	.word	0x00003440


	//   ....[11]....
        /*0088*/ 	.word	0x00003550


	//----- nvinfo : EIATTR_MAX_THREADS
	.align		4
.L_2717:
        /*008c*/ 	.byte	0x04, 0x05
        /*008e*/ 	.short	(.L_2719 - .L_2718)
.L_2718:
        /*0090*/ 	.word	0x00000200
        /*0094*/ 	.word	0x00000001
        /*0098*/ 	.word	0x00000001


	//----- nvinfo : EIATTR_CRS_STACK_SIZE
	.align		4
.L_2719:
        /*009c*/ 	.byte	0x04, 0x1e
        /*009e*/ 	.short	(.L_2721 - .L_2720)
.L_2720:
        /*00a0*/ 	.word	0x00000000


	//----- nvinfo : EIATTR_CBANK_PARAM_SIZE
	.align		4
.L_2721:
        /*00a4*/ 	.byte	0x03, 0x19
        /*00a6*/ 	.short	0x0c58


	//----- nvinfo : EIATTR_PARAM_CBANK
	.align		4
        /*00a8*/ 	.byte	0x04, 0x0a
        /*00aa*/ 	.short	(.L_2723 - .L_2722)
	.align		4
.L_2722:
        /*00ac*/ 	.word	index@(.nv.constant0._ZN2at6native57_GLOBAL__N__f3eca4a2_24_ForeachBinaryOpScalar_cu_86b9896c25multi_tensor_apply_kernelINS1_18TensorListMetadataILi2EEENS1_21BinaryOpScalarFunctorIlLi2ELi1ELi1EEEJNS1_13power_functorIlEElEEEvT_T0_DpT1_)
        /*00b0*/ 	.short	0x0380
        /*00b2*/ 	.short	0x0c58


	//----- nvinfo : EIATTR_SW_WAR
	.align		4
.L_2723:
        /*00b4*/ 	.byte	0x04, 0x36
        /*00b6*/ 	.short	(.L_2725 - .L_2724)
.L_2724:
        /*00b8*/ 	.word	0x00000008
.L_2725:


//--------------------- .nv.info._ZN2at6native57_GLOBAL__N__f3eca4a2_24_ForeachBinaryOpScalar_cu_86b9896c25multi_tensor_apply_kernelINS1_18TensorListMetadataILi2EEENS1_21BinaryOpScalarFunctorIiLi2ELi1ELi1EEEJNS1_13power_functorIiEEiEEEvT_T0_DpT1_ --------------------------
	.section	.nv.info._ZN2at6native57_GLOBAL__N__f3eca4a2_24_ForeachBinaryOpScalar_cu_86b9896c25multi_tensor_apply_kernelINS1_18TensorListMetadataILi2EEENS1_21BinaryOpScalarFunctorIiLi2ELi1ELi1EEEJNS1_13power_functorIiEEiEEEvT_T0_DpT1_,"",@"SHT_CUDA_INFO"
	.sectionflags	@""
	.align	4


	//----- nvinfo : EIATTR_CUDA_API_VERSION
	.align		4
        /*0000*/ 	.byte	0x04, 0x37
        /*0002*/ 	.short	(.L_2727 - .L_2726)
.L_2726:
        /*0004*/ 	.word	0x00000082


	//----- nvinfo : EIATTR_KPARAM_INFO
	.align		4
.L_2727:
        /*0008*/ 	.byte	0x04, 0x17
        /*000a*/ 	.short	(.L_2729 - .L_2728)
.L_2728:
        /*000c*/ 	.word	0x00000000
        /*0010*/ 	.short	0x0003
        /*0012*/ 	.short	0x0c4c
        /*0014*/ 	.byte	0x00, 0xf0, 0x11, 0x00


	//----- nvinfo : EIATTR_KPARAM_INFO
	.align		4
.L_2729:
        /*0018*/ 	.byte	0x04, 0x17
        /*001a*/ 	.short	(.L_2731 - .L_2730)
.L_2730:
        /*001c*/ 	.word	0x00000000
        /*0020*/ 	.short	0x0002
        /*0022*/ 	.short	0x0c49
        /*0024*/ 	.byte	0x00, 0xf0, 0x05, 0x00


	//----- nvinfo : EIATTR_KPARAM_INFO
	.align		4
.L_2731:
        /*0028*/ 	.byte	0x04, 0x17
        /*002a*/ 	.short	(.L_2733 - .L_2732)
.L_2732:
        /*002c*/ 	.word	0x00000000
        /*0030*/ 	.short	0x0001
        /*0032*/ 	.short	0x0c48
        /*0034*/ 	.byte	0x00, 0xf0, 0x05, 0x00


	//----- nvinfo : EIATTR_KPARAM_INFO
	.align		4
.L_2733:
        /*0038*/ 	.byte	0x04, 0x17
        /*003a*/ 	.short	(.L_2735 - .L_2734)
.L_2734:
        /*003c*/ 	.word	0x00000000
        /*0040*/ 	.short	0x0000
        /*0042*/ 	.short	0x0000
        /*0044*/ 	.byte	0x00, 0xf0, 0x21, 0x31


	//----- nvinfo : EIATTR_SPARSE_MMA_MASK
	.align		4
.L_2735:
        /*0048*/ 	.byte	0x03, 0x50
        /*004a*/ 	.short	0x0000


	//----- nvinfo : EIATTR_MAXREG_COUNT
	.align		4
        /*004c*/ 	.byte	0x03, 0x1b
        /*004e*/ 	.short	0x0080


	//----- nvinfo : EIATTR_MERCURY_ISA_VERSION
	.align		4
        /*0050*/ 	.byte	0x03, 0x5f
        /*0052*/ 	.short	0x0101


	//----- nvinfo : EIATTR_VRC_CTA_INIT_COUNT
	.align		4
        /*0054*/ 	.byte	0x02, 0x4a
	.zero		1
	.zero		1


	//----- nvinfo : EIATTR_EXIT_INSTR_OFFSETS
	.align		4
        /*0058*/ 	.byte	0x04, 0x1c
        /*005a*/ 	.short	(.L_2737 - .L_2736)


	//   ....[0]....
.L_2736:
        /*005c*/ 	.word	0x00000170


	//   ....[1]....
        /*0060*/ 	.word	0x00000d90


	//   ....[2]....
        /*0064*/ 	.word	0x000011f0


	//   ....[3]....
        /*0068*/ 	.word	0x00001230


	//   ....[4]....
        /*006c*/ 	.word	0x00001890


	//   ....[5]....
        /*0070*/ 	.word	0x00001eb0


	//   ....[6]....
        /*0074*/ 	.word	0x00002080


	//   ....[7]....
        /*0078*/ 	.word	0x000020d0


	//   ....[8]....
        /*007c*/ 	.word	0x00002120


	//   ....[9]....
        /*0080*/ 	.word	0x00002490


	//   ....[10]....
        /*0084*/ 	.word	0x00002860


	//   ....[11]....
        /*0088*/ 	.word	0x00002970


	//----- nvinfo : EIATTR_MAX_THREADS
	.align		4
.L_2737:
        /*008c*/ 	.byte	0x04, 0x05
        /*008e*/ 	.short	(.L_2739 - .L_2738)
.L_2738:
        /*0090*/ 	.word	0x00000200
        /*0094*/ 	.word	0x00000001
        /*0098*/ 	.word	0x00000001


	//----- nvinfo : EIATTR_CRS_STACK_SIZE
	.align		4
.L_2739:
        /*009c*/ 	.byte	0x04, 0x1e
        /*009e*/ 	.short	(.L_2741 - .L_2740)
.L_2740:
        /*00a0*/ 	.word	0x00000000


	//----- nvinfo : EIATTR_CBANK_PARAM_SIZE
	.align		4
.L_2741:
        /*00a4*/ 	.byte	0x03, 0x19
        /*00a6*/ 	.short	0x0c50


	//----- nvinfo : EIATTR_PARAM_CBANK
	.align		4
        /*00a8*/ 	.byte	0x04, 0x0a
        /*00aa*/ 	.short	(.L_2743 - .L_2742)
	.align		4
.L_2742:
        /*00ac*/ 	.word	index@(.nv.constant0._ZN2at6native57_GLOBAL__N__f3eca4a2_24_ForeachBinaryOpScalar_cu_86b9896c25multi_tensor_apply_kernelINS1_18TensorListMetadataILi2EEENS1_21BinaryOpScalarFunctorIiLi2ELi1ELi1EEEJNS1_13power_functorIiEEiEEEvT_T0_DpT1_)
        /*00b0*/ 	.short	0x0380
        /*00b2*/ 	.short	0x0c50


	//----- nvinfo : EIATTR_SW_WAR
	.align		4
.L_2743:
        /*00b4*/ 	.byte	0x04, 0x36
        /*00b6*/ 	.short	(.L_2745 - .L_2744)
.L_2744:
        /*00b8*/ 	.word	0x00000008
.L_2745:


//--------------------- .nv.info._ZN2at6native57_GLOBAL__N__f3eca4a2_24_ForeachBinaryOpScalar_cu_86b9896c25multi_tensor_apply_kernelINS1_18TensorListMetadataILi2EEENS1_21BinaryOpScalarFunctorIaLi2ELi1ELi1EEEJNS1_13power_functorIaEEaEEEvT_T0_DpT1_ --------------------------
	.section	.nv.info._ZN2at6native57_GLOBAL__N__f3eca4a2_24_ForeachBinaryOpScalar_cu_86b9896c25multi_tensor_apply_kernelINS1_18TensorListMetadataILi2EEENS1_21BinaryOpScalarFunctorIaLi2ELi1ELi1EEEJNS1_13power_functorIaEEaEEEvT_T0_DpT1_,"",@"SHT_CUDA_INFO"
	.sectionflags	@""
	.align	4


	//----- nvinfo : EIATTR_CUDA_API_VERSION
	.align		4
        /*0000*/ 	.byte	0x04, 0x37
        /*0002*/ 	.short	(.L_2747 - .L_2746)
.L_2746:
        /*0004*/ 	.word	0x00000082


	//----- nvinfo : EIATTR_KPARAM_INFO
	.align		4
.L_2747:
        /*0008*/ 	.byte	0x04, 0x17
        /*000a*/ 	.short	(.L_2749 - .L_2748)
.L_2748:
        /*000c*/ 	.word	0x00000000
        /*0010*/ 	.short	0x0003
        /*0012*/ 	.short	0x0c4a
        /*0014*/ 	.byte	0x00, 0xf0, 0x05, 0x00


	//----- nvinfo : EIATTR_KPARAM_INFO
	.align		4
.L_2749:
        /*0018*/ 	.byte	0x04, 0x17
        /*001a*/ 	.short	(.L_2751 - .L_2750)
.L_2750:
        /*001c*/ 	.word	0x00000000
        /*0020*/ 	.short	0x0002
        /*0022*/ 	.short	0x0c49
        /*0024*/ 	.byte	0x00, 0xf0, 0x05, 0x00


	//----- nvinfo : EIATTR_KPARAM_INFO
	.align		4
.L_2751:
        /*0028*/ 	.byte	0x04, 0x17
        /*002a*/ 	.short	(.L_2753 - .L_2752)
.L_2752:
        /*002c*/ 	.word	0x00000000
        /*0030*/ 	.short	0x0001
        /*0032*/ 	.short	0x0c48
        /*0034*/ 	.byte	0x00, 0xf0, 0x05, 0x00


	//----- nvinfo : EIATTR_KPARAM_INFO
	.align		4
.L_2753:
        /*0038*/ 	.byte	0x04, 0x17
        /*003a*/ 	.short	(.L_2755 - .L_2754)
.L_2754:
        /*003c*/ 	.word	0x00000000
        /*0040*/ 	.short	0x0000
        /*0042*/ 	.short	0x0000
        /*0044*/ 	.byte	0x00, 0xf0, 0x21, 0x31


	//----- nvinfo : EIATTR_SPARSE_MMA_MASK
	.align		4
.L_2755:
        /*0048*/ 	.byte	0x03, 0x50
        /*004a*/ 	.short	0x0000


	//----- nvinfo : EIATTR_MAXREG_COUNT
	.align		4
        /*004c*/ 	.byte	0x03, 0x1b
        /*004e*/ 	.short	0x0080


	//----- nvinfo : EIATTR_MERCURY_ISA_VERSION
	.align		4
        /*0050*/ 	.byte	0x03, 0x5f
        /*0052*/ 	.short	0x0101


	//----- nvinfo : EIATTR_VRC_CTA_INIT_COUNT
	.align		4
        /*0054*/ 	.byte	0x02, 0x4a
	.zero		1
	.zero		1


	//----- nvinfo : EIATTR_EXIT_INSTR_OFFSETS
	.align		4
        /*0058*/ 	.byte	0x04, 0x1c
        /*005a*/ 	.short	(.L_2757 - .L_2756)


	//   ....[0]....
.L_2756:
        /*005c*/ 	.word	0x00000170


	//   ....[1]....
        /*0060*/ 	.word	0x00001350


	//   ....[2]....
        /*0064*/ 	.word	0x000018c0


	//   ....[3]....
        /*0068*/ 	.word	0x00001900


	//   ....[4]....
        /*006c*/ 	.word	0x000020a0


	//   ....[5]....
        /*0070*/ 	.word	0x00002860


	//   ....[6]....
        /*0074*/ 	.word	0x00002a40


	//   ....[7]....
        /*0078*/ 	.word	0x00002a90


	//   ....[8]....
        /*007c*/ 	.word	0x00002ae0


	//   ....[9]....
        /*0080*/ 	.word	0x00002ff0


	//   ....[10]....
        /*0084*/ 	.word	0x00003580


	//   ....[11]....
        /*0088*/ 	.word	0x00003660


	//----- nvinfo : EIATTR_MAX_THREADS
	.align		4
.L_2757:
        /*008c*/ 	.byte	0x04, 0x05
        /*008e*/ 	.short	(.L_2759 - .L_2758)
.L_2758:
        /*0090*/ 	.word	0x00000200
        /*0094*/ 	.word	0x00000001
        /*0098*/ 	.word	0x00000001


	//----- nvinfo : EIATTR_CRS_STACK_SIZE
	.align		4
.L_2759:
        /*009c*/ 	.byte	0x04, 0x1e
        /*009e*/ 	.short	(.L_2761 - .L_2760)
.L_2760:
        /*00a0*/ 	.word	0x00000000


	//----- nvinfo : EIATTR_CBANK_PARAM_SIZE
	.align		4
.L_2761:
        /*00a4*/ 	.byte	0x03, 0x19
        /*00a6*/ 	.short	0x0c4b


	//----- nvinfo : EIATTR_PARAM_CBANK
	.align		4
        /*00a8*/ 	.byte	0x04, 0x0a
        /*00aa*/ 	.short	(.L_2763 - .L_2762)
	.align		4
.L_2762:
        /*00ac*/ 	.word	index@(.nv.constant0._ZN2at6native57_GLOBAL__N__f3eca4a2_24_ForeachBinaryOpScalar_cu_86b9896c25multi_tensor_apply_kernelINS1_18TensorListMetadataILi2EEENS1_21BinaryOpScalarFunctorIaLi2ELi1ELi1EEEJNS1_13power_functorIaEEaEEEvT_T0_DpT1_)
        /*00b0*/ 	.short	0x0380
        /*00b2*/ 	.short	0x0c4b


	//----- nvinfo : EIATTR_SW_WAR
	.align		4
.L_2763:
        /*00b4*/ 	.byte	0x04, 0x36
        /*00b6*/ 	.short	(.L_2765 - .L_2764)
.L_2764:
        /*00b8*/ 	.word	0x00000008
.L_2765:


//--------------------- .nv.info._ZN2at6native57_GLOBAL__N__f3eca4a2_24_ForeachBinaryOpScalar_cu_86b9896c25multi_tensor_apply_kernelINS1_18TensorListMetadataILi2EEENS1_21BinaryOpScalarFunctorIhLi2ELi1ELi1EEEJNS1_13power_functorIhEEhEEEvT_T0_DpT1_ --------------------------
	.section	.nv.info._ZN2at6native57_GLOBAL__N__f3eca4a2_24_ForeachBinaryOpScalar_cu_86b9896c25multi_tensor_apply_kernelINS1_18TensorListMetadataILi2EEENS1_21BinaryOpScalarFunctorIhLi2ELi1ELi1EEEJNS1_13power_functorIhEEhEEEvT_T0_DpT1_,"",@"SHT_CUDA_INFO"
	.sectionflags	@""
	.align	4


	//----- nvinfo : EIATTR_CUDA_API_VERSION
	.align		4
        /*0000*/ 	.byte	0x04, 0x37
        /*0002*/ 	.short	(.L_2767 - .L_2766)
.L_2766:
        /*0004*/ 	.word	0x00000082


	//----- nvinfo : EIATTR_KPARAM_INFO
	.align		4
.L_2767:
        /*0008*/ 	.byte	0x04, 0x17
        /*000a*/ 	.short	(.L_2769 - .L_2768)
.L_2768:
        /*000c*/ 	.word	0x00000000
        /*0010*/ 	.short	0x0003
        /*0012*/ 	.short	0x0c4a
        /*0014*/ 	.byte	0x00, 0xf0, 0x05, 0x00


	//----- nvinfo : EIATTR_KPARAM_INFO
	.align		4
.L_2769:
        /*0018*/ 	.byte	0x04, 0x17
        /*001a*/ 	.short	(.L_2771 - .L_2770)
.L_2770:
        /*001c*/ 	.word	0x00000000
        /*0020*/ 	.short	0x0002
        /*0022*/ 	.short	0x0c49
        /*0024*/ 	.byte	0x00, 0xf0, 0x05, 0x00


	//----- nvinfo : EIATTR_KPARAM_INFO
	.align		4
.L_2771:
        /*0028*/ 	.byte	0x04, 0x17
        /*002a*/ 	.short	(.L_2773 - .L_2772)
.L_2772:
        /*002c*/ 	.word	0x00000000
        /*0030*/ 	.short	0x0001
        /*0032*/ 	.short	0x0c48
        /*0034*/ 	.byte	0x00, 0xf0, 0x05, 0x00


	//----- nvinfo : EIATTR_KPARAM_INFO
	.align		4
.L_2773:
        /*0038*/ 	.byte	0x04, 0x17
        /*003a*/ 	.short	(.L_2775 - .L_2774)
.L_2774:
        /*003c*/ 	.word	0x00000000
        /*0040*/ 	.short	0x0000
        /*0042*/ 	.short	0x0000
        /*0044*/ 	.byte	0x00, 0xf0, 0x21, 0x31


	//----- nvinfo : EIATTR_SPARSE_MMA_MASK
	.align		4
.L_2775:
        /*0048*/ 	.byte	0x03, 0x50
        /*004a*/ 	.short	0x0000


	//----- nvinfo : EIATTR_MAXREG_COUNT
	.align		4
        /*004c*/ 	.byte	0x03, 0x1b
        /*004e*/ 	.short	0x0080


	//----- nvinfo : EIATTR_MERCURY_ISA_VERSION
	.align		4
        /*0050*/ 	.byte	0x03, 0x5f
        /*0052*/ 	.short	0x0101


	//----- nvinfo : EIATTR_VRC_CTA_INIT_COUNT
	.align		4
        /*0054*/ 	.byte	0x02, 0x4a
	.zero		1
	.zero		1


	//----- nvinfo : EIATTR_EXIT_INSTR_OFFSETS
	.align		4
        /*0058*/ 	.byte	0x04, 0x1c
        /*005a*/ 	.short	(.L_2777 - .L_2776)


	//   ....[0]....
.L_2776:
        /*005c*/ 	.word	0x00000180


	//   ....[1]....
        /*0060*/ 	.word	0x00000950


	//   ....[2]....
        /*0064*/ 	.word	0x000010f0


	//   ....[3]....
        /*0068*/ 	.word	0x000012e0


	//   ....[4]....
        /*006c*/ 	.word	0x00001330


	//   ....[5]....
        /*0070*/ 	.word	0x00001380


	//   ....[6]....
        /*0074*/ 	.word	0x00001920


	//   ....[7]....
        /*0078*/ 	.word	0x00001a00


	//----- nvinfo : EIATTR_MAX_THREADS
	.align		4
.L_2777:
        /*007c*/ 	.byte	0x04, 0x05
        /*007e*/ 	.short	(.L_2779 - .L_2778)
.L_2778:
        /*0080*/ 	.word	0x00000200
        /*0084*/ 	.word	0x00000001
        /*0088*/ 	.word	0x00000001


	//----- nvinfo : EIATTR_CRS_STACK_SIZE
	.align		4
.L_2779:
        /*008c*/ 	.byte	0x04, 0x1e
        /*008e*/ 	.short	(.L_2781 - .L_2780)
.L_2780:
        /*0090*/ 	.word	0x00000000


	//----- nvinfo : EIATTR_CBANK_PARAM_SIZE
	.align		4
.L_2781:
        /*0094*/ 	.byte	0x03, 0x19
        /*0096*/ 	.short	0x0c4b


	//----- nvinfo : EIATTR_PARAM_CBANK
	.align		4
        /*0098*/ 	.byte	0x04, 0x0a
        /*009a*/ 	.short	(.L_2783 - .L_2782)
	.align		4
.L_2782:
        /*009c*/ 	.word	index@(.nv.constant0._ZN2at6native57_GLOBAL__N__f3eca4a2_24_ForeachBinaryOpScalar_cu_86b9896c25multi_tensor_apply_kernelINS1_18TensorListMetadataILi2EEENS1_21BinaryOpScalarFunctorIhLi2ELi1ELi1EEEJNS1_13power_functorIhEEhEEEvT_T0_DpT1_)
        /*00a0*/ 	.short	0x0380
        /*00a2*/ 	.short	0x0c4b


	//----- nvinfo : EIATTR_SW_WAR
	.align		4
.L_2783:
        /*00a4*/ 	.byte	0x04, 0x36
        /*00a6*/ 	.short	(.L_2785 - .L_2784)
.L_2784:
        /*00a8*/ 	.word	0x00000008
.L_2785:


//--------------------- .nv.info._ZN2at6native57_GLOBAL__N__f3eca4a2_24_ForeachBinaryOpScalar_cu_86b9896c25multi_tensor_apply_kernelINS1_18TensorListMetadataILi1EEENS1_21BinaryOpScalarFunctorIN3c108BFloat16ELi1ELi1ELi0EEEJNS1_13power_functorIfEEfEEEvT_T0_DpT1_ --------------------------
	.section	.nv.info._ZN2at6native57_GLOBAL__N__f3eca4a2_24_ForeachBinaryOpScalar_cu_86b9896c25multi_tensor_apply_kernelINS1_18TensorListMetadataILi1EEENS1_21BinaryOpScalarFunctorIN3c108BFloat16ELi1ELi1ELi0EEEJNS1_13power_functorIfEEfEEEvT_T0_DpT1_,"",@"SHT_CUDA_INFO"
	.sectionflags	@""
	.align	4


	//----- nvinfo : EIATTR_CUDA_API_VERSION
	.align		4
        /*0000*/ 	.byte	0x04, 0x37
        /*0002*/ 	.short	(.L_2787 - .L_2786)
.L_2786:
        /*0004*/ 	.word	0x00000082


	//----- nvinfo : EIATTR_KPARAM_INFO
	.align		4
.L_2787:
        /*0008*/ 	.byte	0x04, 0x17
        /*000a*/ 	.short	(.L_2789 - .L_2788)
.L_2788:
        /*000c*/ 	.word	0x00000000
        /*0010*/ 	.short	0x0003
        /*0012*/ 	.short	0x0d2c
        /*0014*/ 	.byte	0x00, 0xf0, 0x11, 0x00


	//----- nvinfo : EIATTR_KPARAM_INFO
	.align		4
.L_2789:
        /*0018*/ 	.byte	0x04, 0x17
        /*001a*/ 	.short	(.L_2791 - .L_2790)
.L_2790:
        /*001c*/ 	.word	0x00000000
        /*0020*/ 	.short	0x0002
        /*0022*/ 	.short	0x0d29
        /*0024*/ 	.byte	0x00, 0xf0, 0x05, 0x00


	//----- nvinfo : EIATTR_KPARAM_INFO
	.align		4
.L_2791:
        /*0028*/ 	.byte	0x04, 0x17
        /*002a*/ 	.short	(.L_2793 - .L_2792)
.L_2792:
        /*002c*/ 	.word	0x00000000
        /*0030*/ 	.short	0x0001
        /*0032*/ 	.short	0x0d28
        /*0034*/ 	.byte	0x00, 0xf0, 0x05, 0x00


	//----- nvinfo : EIATTR_KPARAM_INFO
	.align		4
.L_2793:
        /*0038*/ 	.byte	0x04, 0x17
        /*003a*/ 	.short	(.L_2795 - .L_2794)
.L_2794:
        /*003c*/ 	.word	0x00000000
        /*0040*/ 	.short	0x0000
        /*0042*/ 	.short	0x0000
        /*0044*/ 	.byte	0x00, 0xf0, 0xa1, 0x34


	//----- nvinfo : EIATTR_SPARSE_MMA_MASK
	.align		4
.L_2795:
        /*0048*/ 	.byte	0x03, 0x50
        /*004a*/ 	.short	0x0000


	//----- nvinfo : EIATTR_MAXREG_COUNT
	.align		4
        /*004c*/ 	.byte	0x03, 0x1b
        /*004e*/ 	.short	0x0080


	//----- nvinfo : EIATTR_MERCURY_ISA_VERSION
	.align		4
        /*0050*/ 	.byte	0x03, 0x5f
        /*0052*/ 	.short	0x0101


	//----- nvinfo : EIATTR_VRC_CTA_INIT_COUNT
	.align		4
        /*0054*/ 	.byte	0x02, 0x4a
	.zero		1
	.zero		1


	//----- nvinfo : EIATTR_EXIT_INSTR_OFFSETS
	.align		4
        /*0058*/ 	.byte	0x04, 0x1c
        /*005a*/ 	.short	(.L_2797 - .L_2796)


	//   ....[0]....
.L_2796:
        /*005c*/ 	.word	0x00000140


	//   ....[1]....
        /*0060*/ 	.word	0x00000b90


	//   ....[2]....
        /*0064*/ 	.word	0x00000f10


	//   ....[3]....
        /*0068*/ 	.word	0x00000f50


	//   ....[4]....
        /*006c*/ 	.word	0x00000fa0


	//   ....[5]....
        /*0070*/ 	.word	0x000011f0


	//----- nvinfo : EIATTR_MAX_THREADS
	.align		4
.L_2797:
        /*0074*/ 	.byte	0x04, 0x05
        /*0076*/ 	.short	(.L_2799 - .L_2798)
.L_2798:
        /*0078*/ 	.word	0x00000200
        /*007c*/ 	.word	0x00000001
        /*0080*/ 	.word	0x00000001


	//----- nvinfo : EIATTR_CRS_STACK_SIZE
	.align		4
.L_2799:
        /*0084*/ 	.byte	0x04, 0x1e
        /*0086*/ 	.short	(.L_2801 - .L_2800)
.L_2800:
        /*0088*/ 	.word	0x00000000


	//----- nvinfo : EIATTR_CBANK_PARAM_SIZE
	.align		4
.L_2801:
        /*008c*/ 	.byte	0x03, 0x19
        /*008e*/ 	.short	0x0d30


	//----- nvinfo : EIATTR_PARAM_CBANK
	.align		4
        /*0090*/ 	.byte	0x04, 0x0a
        /*0092*/ 	.short	(.L_2803 - .L_2802)
	.align		4
.L_2802:
        /*0094*/ 	.word	index@(.nv.constant0._ZN2at6native57_GLOBAL__N__f3eca4a2_24_ForeachBinaryOpScalar_cu_86b9896c25multi_tensor_apply_kernelINS1_18TensorListMetadataILi1EEENS1_21BinaryOpScalarFunctorIN3c108BFloat16ELi1ELi1ELi0EEEJNS1_13power_functorIfEEfEEEvT_T0_DpT1_)
        /*0098*/ 	.short	0x0380
        /*009a*/ 	.short	0x0d30


	//----- nvinfo : EIATTR_SW_WAR
	.align		4
.L_2803:
        /*009c*/ 	.byte	0x04, 0x36
        /*009e*/ 	.short	(.L_2805 - .L_2804)
.L_2804:
        /*00a0*/ 	.word	0x00000008
.L_2805:


//--------------------- .nv.info._ZN2at6native57_GLOBAL__N__f3eca4a2_24_ForeachBinaryOpScalar_cu_86b9896c25multi_tensor_apply_kernelINS1_18TensorListMetadataILi1EEENS1_21BinaryOpScalarFunctorIN3c104HalfELi1ELi1ELi0EEEJNS1_13power_functorIfEEfEEEvT_T0_DpT1_ --------------------------
	.section	.nv.info._ZN2at6native57_GLOBAL__N__f3eca4a2_24_ForeachBinaryOpScalar_cu_86b9896c25multi_tensor_apply_kernelINS1_18TensorListMetadataILi1EEENS1_21BinaryOpScalarFunctorIN3c104HalfELi1ELi1ELi0EEEJNS1_13power_functorIfEEfEEEvT_T0_DpT1_,"",@"SHT_CUDA_INFO"
	.sectionflags	@""
	.align	4


	//----- nvinfo : EIATTR_CUDA_API_VERSION
	.align		4
        /*0000*/ 	.byte	0x04, 0x37
        /*0002*/ 	.short	(.L_2807 - .L_2806)
.L_2806:
        /*0004*/ 	.word	0x00000082


	//----- nvinfo : EIATTR_KPARAM_INFO
	.align		4
.L_2807:
        /*0008*/ 	.byte	0x04, 0x17
        /*000a*/ 	.short	(.L_2809 - .L_2808)
.L_2808:
        /*000c*/ 	.word	0x00000000
        /*0010*/ 	.short	0x0003
        /*0012*/ 	.short	0x0d2c
        /*0014*/ 	.byte	0x00, 0xf0, 0x11, 0x00


	//----- nvinfo : EIATTR_KPARAM_INFO
	.align		4
.L_2809:
        /*0018*/ 	.byte	0x04, 0x17
        /*001a*/ 	.short	(.L_2811 - .L_2810)
.L_2810:
        /*001c*/ 	.word	0x00000000
        /*0020*/ 	.short	0x0002
        /*0022*/ 	.short	0x0d29
        /*0024*/ 	.byte	0x00, 0xf0, 0x05, 0x00


	//----- nvinfo : EIATTR_KPARAM_INFO
	.align		4
.L_2811:
        /*0028*/ 	.byte	0x04, 0x17
        /*002a*/ 	.short	(.L_2813 - .L_2812)
.L_2812:
        /*002c*/ 	.word	0x00000000
        /*0030*/ 	.short	0x0001
        /*0032*/ 	.short	0x0d28
        /*0034*/ 	.byte	0x00, 0xf0, 0x05, 0x00


	//----- nvinfo : EIATTR_KPARAM_INFO
	.align		4
.L_2813:
        /*0038*/ 	.byte	0x04, 0x17
        /*003a*/ 	.short	(.L_2815 - .L_2814)
.L_2814:
        /*003c*/ 	.word	0x00000000
        /*0040*/ 	.short	0x0000
        /*0042*/ 	.short	0x0000
        /*0044*/ 	.byte	0x00, 0xf0, 0xa1, 0x34


	//----- nvinfo : EIATTR_SPARSE_MMA_MASK
	.align		4
.L_2815:
        /*0048*/ 	.byte	0x03, 0x50
        /*004a*/ 	.short	0x0000


	//----- nvinfo : EIATTR_MAXREG_COUNT
	.align		4
        /*004c*/ 	.byte	0x03, 0x1b
        /*004e*/ 	.short	0x0080


	//----- nvinfo : EIATTR_MERCURY_ISA_VERSION
	.align		4
        /*0050*/ 	.byte	0x03, 0x5f
        /*0052*/ 	.short	0x0101


	//----- nvinfo : EIATTR_VRC_CTA_INIT_COUNT
	.align		4
        /*0054*/ 	.byte	0x02, 0x4a
	.zero		1
	.zero		1


	//----- nvinfo : EIATTR_EXIT_INSTR_OFFSETS
	.align		4
        /*0058*/ 	.byte	0x04, 0x1c
        /*005a*/ 	.short	(.L_2817 - .L_2816)


	//   ....[0]....
.L_2816:
        /*005c*/ 	.word	0x00000140


	//   ....[1]....
        /*0060*/ 	.word	0x00000b90


	//   ....[2]....
        /*0064*/ 	.word	0x00000f10


	//   ....[3]....
        /*0068*/ 	.word	0x00000f50


	//   ....[4]....
        /*006c*/ 	.word	0x00000fa0


	//   ....[5]....
        /*0070*/ 	.word	0x000011d0


	//----- nvinfo : EIATTR_MAX_THREADS
	.align		4
.L_2817:
        /*0074*/ 	.byte	0x04, 0x05
        /*0076*/ 	.short	(.L_2819 - .L_2818)
.L_2818:
        /*0078*/ 	.word	0x00000200
        /*007c*/ 	.word	0x00000001
        /*0080*/ 	.word	0x00000001


	//----- nvinfo : EIATTR_CRS_STACK_SIZE
	.align		4
.L_2819:
        /*0084*/ 	.byte	0x04, 0x1e
        /*0086*/ 	.short	(.L_2821 - .L_2820)
.L_2820:
        /*0088*/ 	.word	0x00000000


	//----- nvinfo : EIATTR_CBANK_PARAM_SIZE
	.align		4
.L_2821:
        /*008c*/ 	.byte	0x03, 0x19
        /*008e*/ 	.short	0x0d30


	//----- nvinfo : EIATTR_PARAM_CBANK
	.align		4
        /*0090*/ 	.byte	0x04, 0x0a
        /*0092*/ 	.short	(.L_2823 - .L_2822)
	.align		4
.L_2822:
        /*0094*/ 	.word	index@(.nv.constant0._ZN2at6native57_GLOBAL__N__f3eca4a2_24_ForeachBinaryOpScalar_cu_86b9896c25multi_tensor_apply_kernelINS1_18TensorListMetadataILi1EEENS1_21BinaryOpScalarFunctorIN3c104HalfELi1ELi1ELi0EEEJNS1_13power_functorIfEEfEEEvT_T0_DpT1_)
        /*0098*/ 	.short	0x0380
        /*009a*/ 	.short	0x0d30


	//----- nvinfo : EIATTR_SW_WAR
	.align		4
.L_2823:
        /*009c*/ 	.byte	0x04, 0x36
        /*009e*/ 	.short	(.L_2825 - .L_2824)
.L_2824:
        /*00a0*/ 	.word	0x00000008
.L_2825:


//--------------------- .nv.info._ZN2at6native57_GLOBAL__N__f3eca4a2_24_ForeachBinaryOpScalar_cu_86b9896c25multi_tensor_apply_kernelINS1_18TensorListMetadataILi1EEENS1_21BinaryOpScalarFunctorIN3c107complexIfEELi1ELi1ELi0EEEJNS1_13power_functorIS8_EES8_EEEvT_T0_DpT1_ --------------------------
	.section	.nv.info._ZN2at6native57_GLOBAL__N__f3eca4a2_24_ForeachBinaryOpScalar_cu_86b9896c25multi_tensor_apply_kernelINS1_18TensorListMetadataILi1EEENS1_21BinaryOpScalarFunctorIN3c107complexIfEELi1ELi1ELi0EEEJNS1_13power_functorIS8_EES8_EEEvT_T0_DpT1_,"",@"SHT_CUDA_INFO"
	.sectionflags	@""
	.align	4


	//----- nvinfo : EIATTR_CUDA_API_VERSION
	.align		4
        /*0000*/ 	.byte	0x04, 0x37
        /*0002*/ 	.short	(.L_2827 - .L_2826)
.L_2826:
        /*0004*/ 	.word	0x00000082


	//----- nvinfo : EIATTR_KPARAM_INFO
	.align		4
.L_2827:
        /*0008*/ 	.byte	0x04, 0x17
        /*000a*/ 	.short	(.L_2829 - .L_2828)
.L_2828:
        /*000c*/ 	.word	0x00000000
        /*0010*/ 	.short	0x0003
        /*0012*/ 	.short	0x0d30
        /*0014*/ 	.byte	0x00, 0xf0, 0x21, 0x00


	//----- nvinfo : EIATTR_KPARAM_INFO
	.align		4
.L_2829:
        /*0018*/ 	.byte	0x04, 0x17
        /*001a*/ 	.short	(.L_2831 - .L_2830)
.L_2830:
        /*001c*/ 	.word	0x00000000
        /*0020*/ 	.short	0x0002
        /*0022*/ 	.short	0x0d29
        /*0024*/ 	.byte	0x00, 0xf0, 0x05, 0x00


	//----- nvinfo : EIATTR_KPARAM_INFO
	.align		4
.L_2831:
        /*0028*/ 	.byte	0x04, 0x17
        /*002a*/ 	.short	(.L_2833 - .L_2832)
.L_2832:
        /*002c*/ 	.word	0x00000000
        /*0030*/ 	.short	0x0001
        /*0032*/ 	.short	0x0d28
        /*0034*/ 	.byte	0x00, 0xf0, 0x05, 0x00


	//----- nvinfo : EIATTR_KPARAM_INFO
	.align		4
.L_2833:
        /*0038*/ 	.byte	0x04, 0x17
        /*003a*/ 	.short	(.L_2835 - .L_2834)
.L_2834:
        /*003c*/ 	.word	0x00000000
        /*0040*/ 	.short	0x0000
        /*0042*/ 	.short	0x0000
        /*0044*/ 	.byte	0x00, 0xf0, 0xa1, 0x34


	//----- nvinfo : EIATTR_SPARSE_MMA_MASK
	.align		4
.L_2835:
        /*0048*/ 	.byte	0x03, 0x50
        /*004a*/ 	.short	0x0000


	//----- nvinfo : EIATTR_MAXREG_COUNT
	.align		4
        /*004c*/ 	.byte	0x03, 0x1b
        /*004e*/ 	.short	0x0080


	//----- nvinfo : EIATTR_MERCURY_ISA_VERSION
	.align		4
        /*0050*/ 	.byte	0x03, 0x5f
        /*0052*/ 	.short	0x0101


	//----- nvinfo : EIATTR_VRC_CTA_INIT_COUNT
	.align		4
        /*0054*/ 	.byte	0x02, 0x4a
	.zero		1
	.zero		1


	//----- nvinfo : EIATTR_EXIT_INSTR_OFFSETS
	.align		4
        /*0058*/ 	.byte	0x04, 0x1c
        /*005a*/ 	.short	(.L_2837 - .L_2836)


	//   ....[0]....
.L_2836:
        /*005c*/ 	.word	0x00000140


	//   ....[1]....
        /*0060*/ 	.word	0x0000a740


	//   ....[2]....
        /*0064*/ 	.word	0x0000a790


	//   ....[3]....
        /*0068*/ 	.word	0x00014910


	//----- nvinfo : EIATTR_MAX_THREADS
	.align		4
.L_2837:
        /*006c*/ 	.byte	0x04, 0x05
        /*006e*/ 	.short	(.L_2839 - .L_2838)
.L_2838:
        /*0070*/ 	.word	0x00000200
        /*0074*/ 	.word	0x00000001
        /*0078*/ 	.word	0x00000001


	//----- nvinfo : EIATTR_CRS_STACK_SIZE
	.align		4
.L_2839:
        /*007c*/ 	.byte	0x04, 0x1e
        /*007e*/ 	.short	(.L_2841 - .L_2840)
.L_2840:
        /*0080*/ 	.word	0x00000000


	//----- nvinfo : EIATTR_CBANK_PARAM_SIZE
	.align		4
.L_2841:
        /*0084*/ 	.byte	0x03, 0x19
        /*0086*/ 	.short	0x0d38


	//----- nvinfo : EIATTR_PARAM_CBANK
	.align		4
        /*0088*/ 	.byte	0x04, 0x0a
        /*008a*/ 	.short	(.L_2843 - .L_2842)
	.align		4
.L_2842:
        /*008c*/ 	.word	index@(.nv.constant0._ZN2at6native57_GLOBAL__N__f3eca4a2_24_ForeachBinaryOpScalar_cu_86b9896c25multi_tensor_apply_kernelINS1_18TensorListMetadataILi1EEENS1_21BinaryOpScalarFunctorIN3c107complexIfEELi1ELi1ELi0EEEJNS1_13power_functorIS8_EES8_EEEvT_T0_DpT1_)
        /*0090*/ 	.short	0x0380
        /*0092*/ 	.short	0x0d38


	//----- nvinfo : EIATTR_SW_WAR
	.align		4
.L_2843:
        /*0094*/ 	.byte	0x04, 0x36
        /*0096*/ 	.short	(.L_2845 - .L_2844)
.L_2844:
        /*0098*/ 	.word	0x00000008
.L_2845:


//--------------------- .nv.info._ZN2at6native57_GLOBAL__N__f3eca4a2_24_ForeachBinaryOpScalar_cu_86b9896c25multi_tensor_apply_kernelINS1_18TensorListMetadataILi1EEENS1_21BinaryOpScalarFunctorIN3c107complexIdEELi1ELi1ELi0EEEJNS1_13power_functorIS8_EES8_EEEvT_T0_DpT1_ --------------------------
	.section	.nv.info._ZN2at6native57_GLOBAL__N__f3eca4a2_24_ForeachBinaryOpScalar_cu_86b9896c25multi_tensor_apply_kernelINS1_18TensorListMetadataILi1EEENS1_21BinaryOpScalarFunctorIN3c107complexIdEELi1ELi1ELi0EEEJNS1_13power_functorIS8_EES8_EEEvT_T0_DpT1_,"",@"SHT_CUDA_INFO"
	.sectionflags	@""
	.align	4


	//----- nvinfo : EIATTR_CUDA_API_VERSION
	.align		4
        /*0000*/ 	.byte	0x04, 0x37
        /*0002*/ 	.short	(.L_2847 - .L_2846)
.L_2846:
        /*0004*/ 	.word	0x00000082


	//----- nvinfo : EIATTR_KPARAM_INFO
	.align		4
.L_2847:
        /*0008*/ 	.byte	0x04, 0x17
        /*000a*/ 	.short	(.L_2849 - .L_2848)
.L_2848:
        /*000c*/ 	.word	0x00000000
        /*0010*/ 	.short	0x0003
        /*0012*/ 	.short	0x0d30
        /*0014*/ 	.byte	0x00, 0xf0, 0x41, 0x00


	//----- nvinfo : EIATTR_KPARAM_INFO
	.align		4
.L_2849:
        /*0018*/ 	.byte	0x04, 0x17
        /*001a*/ 	.short	(.L_2851 - .L_2850)
.L_2850:
        /*001c*/ 	.word	0x00000000
        /*0020*/ 	.short	0x0002
        /*0022*/ 	.short	0x0d29
        /*0024*/ 	.byte	0x00, 0xf0, 0x05, 0x00


	//----- nvinfo : EIATTR_KPARAM_INFO
	.align		4
.L_2851:
        /*0028*/ 	.byte	0x04, 0x17
        /*002a*/ 	.short	(.L_2853 - .L_2852)
.L_2852:
        /*002c*/ 	.word	0x00000000
        /*0030*/ 	.short	0x0001
        /*0032*/ 	.short	0x0d28
        /*0034*/ 	.byte	0x00, 0xf0, 0x05, 0x00


	//----- nvinfo : EIATTR_KPARAM_INFO
	.align		4
.L_2853:
        /*0038*/ 	.byte	0x04, 0x17
        /*003a*/ 	.short	(.L_2855 - .L_2854)
.L_2854:
        /*003c*/ 	.word	0x00000000
        /*0040*/ 	.short	0x0000
        /*0042*/ 	.short	0x0000
        /*0044*/ 	.byte	0x00, 0xf0, 0xa1, 0x34


	//----- nvinfo : EIATTR_SPARSE_MMA_MASK
	.align		4
.L_2855:
        /*0048*/ 	.byte	0x03, 0x50
        /*004a*/ 	.short	0x0000


	//----- nvinfo : EIATTR_MAXREG_COUNT
	.align		4
        /*004c*/ 	.byte	0x03, 0x1b
        /*004e*/ 	.short	0x0080


	//----- nvinfo : EIATTR_MERCURY_ISA_VERSION
	.align		4
        /*0050*/ 	.byte	0x03, 0x5f
        /*0052*/ 	.short	0x0101


	//----- nvinfo : EIATTR_VRC_CTA_INIT_COUNT
	.align		4
        /*0054*/ 	.byte	0x02, 0x4a
	.zero		1
	.zero		1


	//----- nvinfo : EIATTR_EXIT_INSTR_OFFSETS
	.align		4
        /*0058*/ 	.byte	0x04, 0x1c
        /*005a*/ 	.short	(.L_2857 - .L_2856)


	//   ....[0]....
.L_2856:
        /*005c*/ 	.word	0x00000150


	//   ....[1]....
        /*0060*/ 	.word	0x00057600


	//   ....[2]....
        /*0064*/ 	.word	0x00057650


	//   ....[3]....
        /*0068*/ 	.word	0x000ae560


	//----- nvinfo : EIATTR_MAX_THREADS
	.align		4
.L_2857:
        /*006c*/ 	.byte	0x04, 0x05
        /*006e*/ 	.short	(.L_2859 - .L_2858)
.L_2858:
        /*0070*/ 	.word	0x00000200
        /*0074*/ 	.word	0x00000001
        /*0078*/ 	.word	0x00000001


	//----- nvinfo : EIATTR_CRS_STACK_SIZE
	.align		4
.L_2859:
        /*007c*/ 	.byte	0x04, 0x1e
        /*007e*/ 	.short	(.L_2861 - .L_2860)
.L_2860:
        /*0080*/ 	.word	0x00000000


	//----- nvinfo : EIATTR_CBANK_PARAM_SIZE
	.align		4
.L_2861:
        /*0084*/ 	.byte	0x03, 0x19
        /*0086*/ 	.short	0x0d40


	//----- nvinfo : EIATTR_PARAM_CBANK
	.align		4
        /*0088*/ 	.byte	0x04, 0x0a
        /*008a*/ 	.short	(.L_2863 - .L_2862)
	.align		4
.L_2862:
        /*008c*/ 	.word	index@(.nv.constant0._ZN2at6native57_GLOBAL__N__f3eca4a2_24_ForeachBinaryOpScalar_cu_86b9896c25multi_tensor_apply_kernelINS1_18TensorListMetadataILi1EEENS1_21BinaryOpScalarFunctorIN3c107complexIdEELi1ELi1ELi0EEEJNS1_13power_functorIS8_EES8_EEEvT_T0_DpT1_)
        /*0090*/ 	.short	0x0380
        /*0092*/ 	.short	0x0d40


	//----- nvinfo : EIATTR_SW_WAR
	.align		4
.L_2863:
        /*0094*/ 	.byte	0x04, 0x36
        /*0096*/ 	.short	(.L_2865 - .L_2864)
.L_2864:
        /*0098*/ 	.word	0x00000008
.L_2865:


//--------------------- .nv.info._ZN2at6native57_GLOBAL__N__f3eca4a2_24_ForeachBinaryOpScalar_cu_86b9896c25multi_tensor_apply_kernelINS1_18TensorListMetadataILi1EEENS1_21BinaryOpScalarFunctorIfLi1ELi1ELi0EEEJNS1_13power_functorIfEEfEEEvT_T0_DpT1_ --------------------------
	.section	.nv.info._ZN2at6native57_GLOBAL__N__f3eca4a2_24_ForeachBinaryOpScalar_cu_86b9896c25multi_tensor_apply_kernelINS1_18TensorListMetadataILi1EEENS1_21BinaryOpScalarFunctorIfLi1ELi1ELi0EEEJNS1_13power_functorIfEEfEEEvT_T0_DpT1_,"",@"SHT_CUDA_INFO"
	.sectionflags	@""
	.align	4


	//----- nvinfo : EIATTR_CUDA_API_VERSION
	.align		4
        /*0000*/ 	.byte	0x04, 0x37
        /*0002*/ 	.short	(.L_2867 - .L_2866)
.L_2866:
        /*0004*/ 	.word	0x00000082


	//----- nvinfo : EIATTR_KPARAM_INFO
	.align		4
.L_2867:
        /*0008*/ 	.byte	0x04, 0x17
        /*000a*/ 	.short	(.L_2869 - .L_2868)
.L_2868:
        /*000c*/ 	.word	0x00000000
        /*0010*/ 	.short	0x0003
        /*0012*/ 	.short	0x0d2c
        /*0014*/ 	.byte	0x00, 0xf0, 0x11, 0x00


	//----- nvinfo : EIATTR_KPARAM_INFO
	.align		4
.L_2869:
        /*0018*/ 	.byte	0x04, 0x17
        /*001a*/ 	.short	(.L_2871 - .L_2870)
.L_2870:
        /*001c*/ 	.word	0x00000000
        /*0020*/ 	.short	0x0002
        /*0022*/ 	.short	0x0d29
        /*0024*/ 	.byte	0x00, 0xf0, 0x05, 0x00


	//----- nvinfo : EIATTR_KPARAM_INFO
	.align		4
.L_2871:
        /*0028*/ 	.byte	0x04, 0x17
        /*002a*/ 	.short	(.L_2873 - .L_2872)
.L_2872:
        /*002c*/ 	.word	0x00000000
        /*0030*/ 	.short	0x0001
        /*0032*/ 	.short	0x0d28
        /*0034*/ 	.byte	0x00, 0xf0, 0x05, 0x00


	//----- nvinfo : EIATTR_KPARAM_INFO
	.align		4
.L_2873:
        /*0038*/ 	.byte	0x04, 0x17
        /*003a*/ 	.short	(.L_2875 - .L_2874)
.L_2874:
        /*003c*/ 	.word	0x00000000
        /*0040*/ 	.short	0x0000
        /*0042*/ 	.short	0x0000
        /*0044*/ 	.byte	0x00, 0xf0, 0xa1, 0x34


	//----- nvinfo : EIATTR_SPARSE_MMA_MASK
	.align		4
.L_2875:
        /*0048*/ 	.byte	0x03, 0x50
        /*004a*/ 	.short	0x0000


	//----- nvinfo : EIATTR_MAXREG_COUNT
	.align		4
        /*004c*/ 	.byte	0x03, 0x1b
        /*004e*/ 	.short	0x0080


	//----- nvinfo : EIATTR_MERCURY_ISA_VERSION
	.align		4
        /*0050*/ 	.byte	0x03, 0x5f
        /*0052*/ 	.short	0x0101


	//----- nvinfo : EIATTR_VRC_CTA_INIT_COUNT
	.align		4
        /*0054*/ 	.byte	0x02, 0x4a
	.zero		1
	.zero		1


	//----- nvinfo : EIATTR_EXIT_INSTR_OFFSETS
	.align		4
        /*0058*/ 	.byte	0x04, 0x1c
        /*005a*/ 	.short	(.L_2877 - .L_2876)


	//   ....[0]....
.L_2876:
        /*005c*/ 	.word	0x00000140


	//   ....[1]....
        /*0060*/ 	.word	0x00000a40


	//   ....[2]....
        /*0064*/ 	.word	0x00000d50


	//   ....[3]....
        /*0068*/ 	.word	0x00000d80


	//   ....[4]....
        /*006c*/ 	.word	0x00000dd0


	//   ....[5]....
        /*0070*/ 	.word	0x00000fa0


	//----- nvinfo : EIATTR_MAX_THREADS
	.align		4
.L_2877:
        /*0074*/ 	.byte	0x04, 0x05
        /*0076*/ 	.short	(.L_2879 - .L_2878)
.L_2878:
        /*0078*/ 	.word	0x00000200
        /*007c*/ 	.word	0x00000001
        /*0080*/ 	.word	0x00000001


	//----- nvinfo : EIATTR_CRS_STACK_SIZE
	.align		4
.L_2879:
        /*0084*/ 	.byte	0x04, 0x1e
        /*0086*/ 	.short	(.L_2881 - .L_2880)
.L_2880:
        /*0088*/ 	.word	0x00000000


	//----- nvinfo : EIATTR_CBANK_PARAM_SIZE
	.align		4
.L_2881:
        /*008c*/ 	.byte	0x03, 0x19
        /*008e*/ 	.short	0x0d30


	//----- nvinfo : EIATTR_PARAM_CBANK
	.align		4
        /*0090*/ 	.byte	0x04, 0x0a
        /*0092*/ 	.short	(.L_2883 - .L_2882)
	.align		4
.L_2882:
        /*0094*/ 	.word	index@(.nv.constant0._ZN2at6native57_GLOBAL__N__f3eca4a2_24_ForeachBinaryOpScalar_cu_86b9896c25multi_tensor_apply_kernelINS1_18TensorListMetadataILi1EEENS1_21BinaryOpScalarFunctorIfLi1ELi1ELi0EEEJNS1_13power_functorIfEEfEEEvT_T0_DpT1_)
        /*0098*/ 	.short	0x0380
        /*009a*/ 	.short	0x0d30


	//----- nvinfo : EIATTR_SW_WAR
	.align		4
.L_2883:
        /*009c*/ 	.byte	0x04, 0x36
        /*009e*/ 	.short	(.L_2885 - .L_2884)
.L_2884:
        /*00a0*/ 	.word	0x00000008
.L_2885:


//--------------------- .nv.info._ZN2at6native57_GLOBAL__N__f3eca4a2_24_ForeachBinaryOpScalar_cu_86b9896c25multi_tensor_apply_kernelINS1_18TensorListMetadataILi1EEENS1_21BinaryOpScalarFunctorIdLi1ELi1ELi0EEEJNS1_13power_functorIdEEdEEEvT_T0_DpT1_ --------------------------
	.section	.nv.info._ZN2at6native57_GLOBAL__N__f3eca4a2_24_ForeachBinaryOpScalar_cu_86b9896c25multi_tensor_apply_kernelINS1_18TensorListMetadataILi1EEENS1_21BinaryOpScalarFunctorIdLi1ELi1ELi0EEEJNS1_13power_functorIdEEdEEEvT_T0_DpT1_,"",@"SHT_CUDA_INFO"
	.sectionflags	@""
	.align	4


	//----- nvinfo : EIATTR_CUDA_API_VERSION
	.align		4
        /*0000*/ 	.byte	0x04, 0x37
        /*0002*/ 	.short	(.L_2887 - .L_2886)
.L_2886:
        /*0004*/ 	.word	0x00000082


	//----- nvinfo : EIATTR_KPARAM_INFO
	.align		4
.L_2887:
        /*0008*/ 	.byte	0x04, 0x17
        /*000a*/ 	.short	(.L_2889 - .L_2888)
.L_2888:
        /*000c*/ 	.word	0x00000000
        /*0010*/ 	.short	0x0003
        /*0012*/ 	.short	0x0d30
        /*0014*/ 	.byte	0x00, 0xf0, 0x21, 0x00


	//----- nvinfo : EIATTR_KPARAM_INFO
	.align		4
.L_2889:
        /*0018*/ 	.byte	0x04, 0x17
        /*001a*/ 	.short	(.L_2891 - .L_2890)
.L_2890:
        /*001c*/ 	.word	0x00000000
        /*0020*/ 	.short	0x0002
        /*0022*/ 	.short	0x0d29
        /*0024*/ 	.byte	0x00, 0xf0, 0x05, 0x00


	//----- nvinfo : EIATTR_KPARAM_INFO
	.align		4
.L_2891:
        /*0028*/ 	.byte	0x04, 0x17
        /*002a*/ 	.short	(.L_2893 - .L_2892)
.L_2892:
        /*002c*/ 	.word	0x00000000
        /*0030*/ 	.short	0x0001
        /*0032*/ 	.short	0x0d28
        /*0034*/ 	.byte	0x00, 0xf0, 0x05, 0x00


	//----- nvinfo : EIATTR_KPARAM_INFO
	.align		4
.L_2893:
        /*0038*/ 	.byte	0x04, 0x17
        /*003a*/ 	.short	(.L_2895 - .L_2894)
.L_2894:
        /*003c*/ 	.word	0x00000000
        /*0040*/ 	.short	0x0000
        /*0042*/ 	.short	0x0000
        /*0044*/ 	.byte	0x00, 0xf0, 0xa1, 0x34


	//----- nvinfo : EIATTR_SPARSE_MMA_MASK
	.align		4
.L_2895:
        /*0048*/ 	.byte	0x03, 0x50
        /*004a*/ 	.short	0x0000


	//----- nvinfo : EIATTR_MAXREG_COUNT
	.align		4
        /*004c*/ 	.byte	0x03, 0x1b
        /*004e*/ 	.short	0x0080


	//----- nvinfo : EIATTR_MERCURY_ISA_VERSION
	.align		4
        /*0050*/ 	.byte	0x03, 0x5f
        /*0052*/ 	.short	0x0101


	//----- nvinfo : EIATTR_VRC_CTA_INIT_COUNT
	.align		4
        /*0054*/ 	.byte	0x02, 0x4a
	.zero		1
	.zero		1


	//----- nvinfo : EIATTR_EXIT_INSTR_OFFSETS
	.align		4
        /*0058*/ 	.byte	0x04, 0x1c
        /*005a*/ 	.short	(.L_2897 - .L_2896)


	//   ....[0]....
.L_2896:
        /*005c*/ 	.word	0x00000150


	//   ....[1]....
        /*0060*/ 	.word	0x00001bb0


	//   ....[2]....
        /*0064*/ 	.word	0x00001c00


	//   ....[3]....
        /*0068*/ 	.word	0x000031c0


	//----- nvinfo : EIATTR_MAX_THREADS
	.align		4
.L_2897:
        /*006c*/ 	.byte	0x04, 0x05
        /*006e*/ 	.short	(.L_2899 - .L_2898)
.L_2898:
        /*0070*/ 	.word	0x00000200
        /*0074*/ 	.word	0x00000001
        /*0078*/ 	.word	0x00000001


	//----- nvinfo : EIATTR_CRS_STACK_SIZE
	.align		4
.L_2899:
        /*007c*/ 	.byte	0x04, 0x1e
        /*007e*/ 	.short	(.L_2901 - .L_2900)
.L_2900:
        /*0080*/ 	.word	0x00000000


	//----- nvinfo : EIATTR_CBANK_PARAM_SIZE
	.align		4
.L_2901:
        /*0084*/ 	.byte	0x03, 0x19
        /*0086*/ 	.short	0x0d38


	//----- nvinfo : EIATTR_PARAM_CBANK
	.align		4
        /*0088*/ 	.byte	0x04, 0x0a
        /*008a*/ 	.short	(.L_2903 - .L_2902)
	.align		4
.L_2902:
        /*008c*/ 	.word	index@(.nv.constant0._ZN2at6native57_GLOBAL__N__f3eca4a2_24_ForeachBinaryOpScalar_cu_86b9896c25multi_tensor_apply_kernelINS1_18TensorListMetadataILi1EEENS1_21BinaryOpScalarFunctorIdLi1ELi1ELi0EEEJNS1_13power_functorIdEEdEEEvT_T0_DpT1_)
        /*0090*/ 	.short	0x0380
        /*0092*/ 	.short	0x0d38


	//----- nvinfo : EIATTR_SW_WAR
	.align		4
.L_2903:
        /*0094*/ 	.byte	0x04, 0x36
        /*0096*/ 	.short	(.L_2905 - .L_2904)
.L_2904:
        /*0098*/ 	.word	0x00000008
.L_2905:


//--------------------- .nv.info._ZN2at6native57_GLOBAL__N__f3eca4a2_24_ForeachBinaryOpScalar_cu_86b9896c25multi_tensor_apply_kernelINS1_18TensorListMetadataILi1EEENS1_21BinaryOpScalarFunctorIsLi1ELi1ELi0EEEJNS1_13power_functorIsEEsEEEvT_T0_DpT1_ --------------------------
	.section	.nv.info._ZN2at6native57_GLOBAL__N__f3eca4a2_24_ForeachBinaryOpScalar_cu_86b9896c25multi_tensor_apply_kernelINS1_18TensorListMetadataILi1EEENS1_21BinaryOpScalarFunctorIsLi1ELi1ELi0EEEJNS1_13power_functorIsEEsEEEvT_T0_DpT1_,"",@"SHT_CUDA_INFO"
	.sectionflags	@""
	.align	4


	//----- nvinfo : EIATTR_CUDA_API_VERSION
	.align		4
        /*0000*/ 	.byte	0x04, 0x37
        /*0002*/ 	.short	(.L_2907 - .L_2906)
.L_2906:
        /*0004*/ 	.word	0x00000082


	//----- nvinfo : EIATTR_KPARAM_INFO
	.align		4
.L_2907:
        /*0008*/ 	.byte	0x04, 0x17
        /*000a*/ 	.short	(.L_2909 - .L_2908)
.L_2908:
        /*000c*/ 	.word	0x00000000
        /*0010*/ 	.short	0x0003
        /*0012*/ 	.short	0x0d2a
        /*0014*/ 	.byte	0x00, 0xf0, 0x09, 0x00


	//----- nvinfo : EIATTR_KPARAM_INFO
	.align		4
.L_2909:
        /*0018*/ 	.byte	0x04, 0x17
        /*001a*/ 	.short	(.L_2911 - .L_2910)
.L_2910:
        /*001c*/ 	.word	0x00000000
        /*0020*/ 	.short	0x0002
        /*0022*/ 	.short	0x0d29
        /*0024*/ 	.byte	0x00, 0xf0, 0x05, 0x00


	//----- nvinfo : EIATTR_KPARAM_INFO
	.align		4
.L_2911:
        /*0028*/ 	.byte	0x04, 0x17
        /*002a*/ 	.short	(.L_2913 - .L_2912)
.L_2912:
        /*002c*/ 	.word	0x00000000
        /*0030*/ 	.short	0x0001
        /*0032*/ 	.short	0x0d28
        /*0034*/ 	.byte	0x00, 0xf0, 0x05, 0x00


	//----- nvinfo : EIATTR_KPARAM_INFO
	.align		4
.L_2913:
        /*0038*/ 	.byte	0x04, 0x17
        /*003a*/ 	.short	(.L_2915 - .L_2914)
.L_2914:
        /*003c*/ 	.word	0x00000000
        /*0040*/ 	.short	0x0000
        /*0042*/ 	.short	0x0000
        /*0044*/ 	.byte	0x00, 0xf0, 0xa1, 0x34


	//----- nvinfo : EIATTR_SPARSE_MMA_MASK
	.align		4
.L_2915:
        /*0048*/ 	.byte	0x03, 0x50
        /*004a*/ 	.short	0x0000


	//----- nvinfo : EIATTR_MAXREG_COUNT
	.align		4
        /*004c*/ 	.byte	0x03, 0x1b
        /*004e*/ 	.short	0x0080


	//----- nvinfo : EIATTR_MERCURY_ISA_VERSION
	.align		4
        /*0050*/ 	.byte	0x03, 0x5f
        /*0052*/ 	.short	0x0101


	//----- nvinfo : EIATTR_VRC_CTA_INIT_COUNT
	.align		4
        /*0054*/ 	.byte	0x02, 0x4a
	.zero		1
	.zero		1


	//----- nvinfo : EIATTR_EXIT_INSTR_OFFSETS
	.align		4
        /*0058*/ 	.byte	0x04, 0x1c
        /*005a*/ 	.short	(.L_2917 - .L_2916)


	//   ....[0]....
.L_2916:
        /*005c*/ 	.word	0x00000150


	//   ....[1]....
        /*0060*/ 	.word	0x00000dc0


	//   ....[2]....
        /*0064*/ 	.word	0x00001220


	//   ....[3]....
        /*0068*/ 	.word	0x00001240


	//   ....[4]....
        /*006c*/ 	.word	0x00001950


	//   ....[5]....
        /*0070*/ 	.word	0x00001fb0


	//   ....[6]....
        /*0074*/ 	.word	0x00002190


	//   ....[7]....
        /*0078*/ 	.word	0x000021f0


	//   ....[8]....
        /*007c*/ 	.word	0x00002240


	//   ....[9]....
        /*0080*/ 	.word	0x00002610


	//   ....[10]....
        /*0084*/ 	.word	0x00002b10


	//   ....[11]....
        /*0088*/ 	.word	0x00002c00


	//----- nvinfo : EIATTR_MAX_THREADS
	.align		4
.L_2917:
        /*008c*/ 	.byte	0x04, 0x05
        /*008e*/ 	.short	(.L_2919 - .L_2918)
.L_2918:
        /*0090*/ 	.word	0x00000200
        /*0094*/ 	.word	0x00000001
        /*0098*/ 	.word	0x00000001


	//----- nvinfo : EIATTR_CRS_STACK_SIZE
	.align		4
.L_2919:
        /*009c*/ 	.byte	0x04, 0x1e
        /*009e*/ 	.short	(.L_2921 - .L_2920)
.L_2920:
        /*00a0*/ 	.word	0x00000000


	//----- nvinfo : EIATTR_CBANK_PARAM_SIZE
	.align		4
.L_2921:
        /*00a4*/ 	.byte	0x03, 0x19
        /*00a6*/ 	.short	0x0d2c


	//----- nvinfo : EIATTR_PARAM_CBANK
	.align		4
        /*00a8*/ 	.byte	0x04, 0x0a
        /*00aa*/ 	.short	(.L_2923 - .L_2922)
	.align		4
.L_2922:
        /*00ac*/ 	.word	index@(.nv.constant0._ZN2at6native57_GLOBAL__N__f3eca4a2_24_ForeachBinaryOpScalar_cu_86b9896c25multi_tensor_apply_kernelINS1_18TensorListMetadataILi1EEENS1_21BinaryOpScalarFunctorIsLi1ELi1ELi0EEEJNS1_13power_functorIsEEsEEEvT_T0_DpT1_)
        /*00b0*/ 	.short	0x0380
        /*00b2*/ 	.short	0x0d2c


	//----- nvinfo : EIATTR_SW_WAR
	.align		4
.L_2923:
        /*00b4*/ 	.byte	0x04, 0x36
        /*00b6*/ 	.short	(.L_2925 - .L_2924)
.L_2924:
        /*00b8*/ 	.word	0x00000008
.L_2925:


//--------------------- .nv.info._ZN2at6native57_GLOBAL__N__f3eca4a2_24_ForeachBinaryOpScalar_cu_86b9896c25multi_tensor_apply_kernelINS1_18TensorListMetadataILi1EEENS1_21BinaryOpScalarFunctorIlLi1ELi1ELi0EEEJNS1_13power_functorIlEElEEEvT_T0_DpT1_ --------------------------
	.section	.nv.info._ZN2at6native57_GLOBAL__N__f3eca4a2_24_ForeachBinaryOpScalar_cu_86b9896c25multi_tensor_apply_kernelINS1_18TensorListMetadataILi1EEENS1_21BinaryOpScalarFunctorIlLi1ELi1ELi0EEEJNS1_13power_functorIlEElEEEvT_T0_DpT1_,"",@"SHT_CUDA_INFO"
	.sectionflags	@""
	.align	4


	//----- nvinfo : EIATTR_CUDA_API_VERSION
	.align		4
        /*0000*/ 	.byte	0x04, 0x37
        /*0002*/ 	.short	(.L_2927 - .L_2926)
.L_2926:
        /*0004*/ 	.word	0x00000082


	//----- nvinfo : EIATTR_KPARAM_INFO
	.align		4
.L_2927:
        /*0008*/ 	.byte	0x04, 0x17
        /*000a*/ 	.short	(.L_2929 - .L_2928)
.L_2928:
        /*000c*/ 	.word	0x00000000
        /*0010*/ 	.short	0x0003
        /*0012*/ 	.short	0x0d30
        /*0014*/ 	.byte	0x00, 0xf0, 0x21, 0x00


	//----- nvinfo : EIATTR_KPARAM_INFO
	.align		4
.L_2929:
        /*0018*/ 	.byte	0x04, 0x17
        /*001a*/ 	.short	(.L_2931 - .L_2930)
.L_2930:
        /*001c*/ 	.word	0x00000000
        /*0020*/ 	.short	0x0002
        /*0022*/ 	.short	0x0d29
        /*0024*/ 	.byte	0x00, 0xf0, 0x05, 0x00


	//----- nvinfo : EIATTR_KPARAM_INFO
	.align		4
.L_2931:
        /*0028*/ 	.byte	0x04, 0x17
        /*002a*/ 	.short	(.L_2933 - .L_2932)
.L_2932:
        /*002c*/ 	.word	0x00000000
        /*0030*/ 	.short	0x0001
        /*0032*/ 	.short	0x0d28
        /*0034*/ 	.byte	0x00, 0xf0, 0x05, 0x00


	//----- nvinfo : EIATTR_KPARAM_INFO
	.align		4
.L_2933:
        /*0038*/ 	.byte	0x04, 0x17
        /*003a*/ 	.short	(.L_2935 - .L_2934)
.L_2934:
        /*003c*/ 	.word	0x00000000
        /*0040*/ 	.short	0x0000
        /*0042*/ 	.short	0x0000
        /*0044*/ 	.byte	0x00, 0xf0, 0xa1, 0x34


	//----- nvinfo : EIATTR_SPARSE_MMA_MASK
	.align		4
.L_2935:
        /*0048*/ 	.byte	0x03, 0x50
        /*004a*/ 	.short	0x0000


	//----- nvinfo : EIATTR_MAXREG_COUNT
	.align		4
        /*004c*/ 	.byte	0x03, 0x1b
        /*004e*/ 	.short	0x0080


	//----- nvinfo : EIATTR_MERCURY_ISA_VERSION
	.align		4
        /*0050*/ 	.byte	0x03, 0x5f
        /*0052*/ 	.short	0x0101


	//----- nvinfo : EIATTR_VRC_CTA_INIT_COUNT
	.align		4
        /*0054*/ 	.byte	0x02, 0x4a
	.zero		1
	.zero		1


	//----- nvinfo : EIATTR_EXIT_INSTR_OFFSETS
	.align		4
        /*0058*/ 	.byte	0x04, 0x1c
        /*005a*/ 	.short	(.L_2937 - .L_2936)


	//   ....[0]....
.L_2936:
        /*005c*/ 	.word	0x00000140


	//   ....[1]....
        /*0060*/ 	.word	0x00001070


	//   ....[2]....
        /*0064*/ 	.word	0x00001570


	//   ....[3]....
        /*0068*/ 	.word	0x00001590


	//   ....[4]....
        /*006c*/ 	.word	0x00002070


	//   ....[5]....
        /*0070*/ 	.word	0x00002720


	//   ....[6]....
        /*0074*/ 	.word	0x00002920


	//   ....[7]....
        /*0078*/ 	.word	0x00002980


	//   ....[8]....
        /*007c*/ 	.word	0x000029d0


	//   ....[9]....
        /*0080*/ 	.word	0x00002df0


	//   ....[10]....
        /*0084*/ 	.word	0x00003540


	//   ....[11]....
        /*0088*/ 	.word	0x00003650


	//----- nvinfo : EIATTR_MAX_THREADS
	.align		4
.L_2937:
        /*008c*/ 	.byte	0x04, 0x05
        /*008e*/ 	.short	(.L_2939 - .L_2938)
.L_2938:
        /*0090*/ 	.word	0x00000200
        /*0094*/ 	.word	0x00000001
        /*0098*/ 	.word	0x00000001


	//----- nvinfo : EIATTR_CRS_STACK_SIZE
	.align		4
.L_2939:
        /*009c*/ 	.byte	0x04, 0x1e
        /*009e*/ 	.short	(.L_2941 - .L_2940)
.L_2940:
        /*00a0*/ 	.word	0x00000000


	//----- nvinfo : EIATTR_CBANK_PARAM_SIZE
	.align		4
.L_2941:
        /*00a4*/ 	.byte	0x03, 0x19
        /*00a6*/ 	.short	0x0d38


	//----- nvinfo : EIATTR_PARAM_CBANK
	.align		4
        /*00a8*/ 	.byte	0x04, 0x0a
        /*00aa*/ 	.short	(.L_2943 - .L_2942)
	.align		4
.L_2942:
        /*00ac*/ 	.word	index@(.nv.constant0._ZN2at6native57_GLOBAL__N__f3eca4a2_24_ForeachBinaryOpScalar_cu_86b9896c25multi_tensor_apply_kernelINS1_18TensorListMetadataILi1EEENS1_21BinaryOpScalarFunctorIlLi1ELi1ELi0EEEJNS1_13power_functorIlEElEEEvT_T0_DpT1_)
        /*00b0*/ 	.short	0x0380
        /*00b2*/ 	.short	0x0d38


	//----- nvinfo : EIATTR_SW_WAR
	.align		4
.L_2943:
        /*00b4*/ 	.byte	0x04, 0x36
        /*00b6*/ 	.short	(.L_2945 - .L_2944)
.L_2944:
        /*00b8*/ 	.word	0x00000008
.L_2945:


//--------------------- .nv.info._ZN2at6native57_GLOBAL__N__f3eca4a2_24_ForeachBinaryOpScalar_cu_86b9896c25multi_tensor_apply_kernelINS1_18TensorListMetadataILi1EEENS1_21BinaryOpScalarFunctorIiLi1ELi1ELi0EEEJNS1_13power_functorIiEEiEEEvT_T0_DpT1_ --------------------------
	.section	.nv.info._ZN2at6native57_GLOBAL__N__f3eca4a2_24_ForeachBinaryOpScalar_cu_86b9896c25multi_tensor_apply_kernelINS1_18TensorListMetadataILi1EEENS1_21BinaryOpScalarFunctorIiLi1ELi1ELi0EEEJNS1_13power_functorIiEEiEEEvT_T0_DpT1_,"",@"SHT_CUDA_INFO"
	.sectionflags	@""
	.align	4


	//----- nvinfo : EIATTR_CUDA_API_VERSION
	.align		4
        /*0000*/ 	.byte	0x04, 0x37
        /*0002*/ 	.short	(.L_2947 - .L_2946)
.L_2946:
        /*0004*/ 	.word	0x00000082


	//----- nvinfo : EIATTR_KPARAM_INFO
	.align		4
.L_2947:
        /*0008*/ 	.byte	0x04, 0x17
        /*000a*/ 	.short	(.L_2949 - .L_2948)
.L_2948:
        /*000c*/ 	.word	0x00000000
        /*0010*/ 	.short	0x0003
        /*0012*/ 	.short	0x0d2c
        /*0014*/ 	.byte	0x00, 0xf0, 0x11, 0x00


	//----- nvinfo : EIATTR_KPARAM_INFO
	.align		4
.L_2949:
        /*0018*/ 	.byte	0x04, 0x17
        /*001a*/ 	.short	(.L_2951 - .L_2950)
.L_2950:
        /*001c*/ 	.word	0x00000000
        /*0020*/ 	.short	0x0002
        /*0022*/ 	.short	0x0d29
        /*0024*/ 	.byte	0x00, 0xf0, 0x05, 0x00


	//----- nvinfo : EIATTR_KPARAM_INFO
	.align		4
.L_2951:
        /*0028*/ 	.byte	0x04, 0x17
        /*002a*/ 	.short	(.L_2953 - .L_2952)
.L_2952:
        /*002c*/ 	.word	0x00000000
        /*0030*/ 	.short	0x0001
        /*0032*/ 	.short	0x0d28
        /*0034*/ 	.byte	0x00, 0xf0, 0x05, 0x00


	//----- nvinfo : EIATTR_KPARAM_INFO
	.align		4
.L_2953:
        /*0038*/ 	.byte	0x04, 0x17
        /*003a*/ 	.short	(.L_2955 - .L_2954)
.L_2954:
        /*003c*/ 	.word	0x00000000
        /*0040*/ 	.short	0x0000
        /*0042*/ 	.short	0x0000
        /*0044*/ 	.byte	0x00, 0xf0, 0xa1, 0x34


	//----- nvinfo : EIATTR_SPARSE_MMA_MASK
	.align		4
.L_2955:
        /*0048*/ 	.byte	0x03, 0x50
        /*004a*/ 	.short	0x0000


	//----- nvinfo : EIATTR_MAXREG_COUNT
	.align		4
        /*004c*/ 	.byte	0x03, 0x1b
        /*004e*/ 	.short	0x0080


	//----- nvinfo : EIATTR_MERCURY_ISA_VERSION
	.align		4
        /*0050*/ 	.byte	0x03, 0x5f
        /*0052*/ 	.short	0x0101


	//----- nvinfo : EIATTR_VRC_CTA_INIT_COUNT
	.align		4
        /*0054*/ 	.byte	0x02, 0x4a
	.zero		1
	.zero		1


	//----- nvinfo : EIATTR_EXIT_INSTR_OFFSETS
	.align		4
        /*0058*/ 	.byte	0x04, 0x1c
        /*005a*/ 	.short	(.L_2957 - .L_2956)


	//   ....[0]....
.L_2956:
        /*005c*/ 	.word	0x00000140


	//   ....[1]....
        /*0060*/ 	.word	0x00000d00


	//   ....[2]....
        /*0064*/ 	.word	0x00001120


	//   ....[3]....
        /*0068*/ 	.word	0x00001140


	//   ....[4]....
        /*006c*/ 	.word	0x00001730


	//   ....[5]....
        /*0070*/ 	.word	0x00001d50


	//   ....[6]....
        /*0074*/ 	.word	0x00001f20


	//   ....[7]....
        /*0078*/ 	.word	0x00001f70


	//   ....[8]....
        /*007c*/ 	.word	0x00001fc0


	//   ....[9]....
        /*0080*/ 	.word	0x000022f0


	//   ....[10]....
        /*0084*/ 	.word	0x00002680


	//   ....[11]....
        /*0088*/ 	.word	0x00002790


	//----- nvinfo : EIATTR_MAX_THREADS
	.align		4
.L_2957:
        /*008c*/ 	.byte	0x04, 0x05
        /*008e*/ 	.short	(.L_2959 - .L_2958)
.L_2958:
        /*0090*/ 	.word	0x00000200
        /*0094*/ 	.word	0x00000001
        /*0098*/ 	.word	0x00000001


	//----- nvinfo : EIATTR_CRS_STACK_SIZE
	.align		4
.L_2959:
        /*009c*/ 	.byte	0x04, 0x1e
        /*009e*/ 	.short	(.L_2961 - .L_2960)
.L_2960:
        /*00a0*/ 	.word	0x00000000


	//----- nvinfo : EIATTR_CBANK_PARAM_SIZE
	.align		4
.L_2961:
        /*00a4*/ 	.byte	0x03, 0x19
        /*00a6*/ 	.short	0x0d30


	//----- nvinfo : EIATTR_PARAM_CBANK
	.align		4
        /*00a8*/ 	.byte	0x04, 0x0a
        /*00aa*/ 	.short	(.L_2963 - .L_2962)
	.align		4
.L_2962:
        /*00ac*/ 	.word	index@(.nv.constant0._ZN2at6native57_GLOBAL__N__f3eca4a2_24_ForeachBinaryOpScalar_cu_86b9896c25multi_tensor_apply_kernelINS1_18TensorListMetadataILi1EEENS1_21BinaryOpScalarFunctorIiLi1ELi1ELi0EEEJNS1_13power_functorIiEEiEEEvT_T0_DpT1_)
        /*00b0*/ 	.short	0x0380
        /*00b2*/ 	.short	0x0d30


	//----- nvinfo : EIATTR_SW_WAR
	.align		4
.L_2963:
        /*00b4*/ 	.byte	0x04, 0x36
        /*00b6*/ 	.short	(.L_2965 - .L_2964)
.L_2964:
        /*00b8*/ 	.word	0x00000008
.L_2965:


//--------------------- .nv.info._ZN2at6native57_GLOBAL__N__f3eca4a2_24_ForeachBinaryOpScalar_cu_86b9896c25multi_tensor_apply_kernelINS1_18TensorListMetadataILi1EEENS1_21BinaryOpScalarFunctorIaLi1ELi1ELi0EEEJNS1_13power_functorIaEEaEEEvT_T0_DpT1_ --------------------------
	.section	.nv.info._ZN2at6native57_GLOBAL__N__f3eca4a2_24_ForeachBinaryOpScalar_cu_86b9896c25multi_tensor_apply_kernelINS1_18TensorListMetadataILi1EEENS1_21BinaryOpScalarFunctorIaLi1ELi1ELi0EEEJNS1_13power_functorIaEEaEEEvT_T0_DpT1_,"",@"SHT_CUDA_INFO"
	.sectionflags	@""
	.align	4


	//----- nvinfo : EIATTR_CUDA_API_VERSION
	.align		4
        /*0000*/ 	.byte	0x04, 0x37
        /*0002*/ 	.short	(.L_2967 - .L_2966)
.L_2966:
        /*0004*/ 	.word	0x00000082


	//----- nvinfo : EIATTR_KPARAM_INFO
	.align		4
.L_2967:
        /*0008*/ 	.byte	0x04, 0x17
        /*000a*/ 	.short	(.L_2969 - .L_2968)
.L_2968:
        /*000c*/ 	.word	0x00000000
        /*0010*/ 	.short	0x0003
        /*0012*/ 	.short	0x0d2a
        /*0014*/ 	.byte	0x00, 0xf0, 0x05, 0x00


	//----- nvinfo : EIATTR_KPARAM_INFO
	.align		4
.L_2969:
        /*0018*/ 	.byte	0x04, 0x17
        /*001a*/ 	.short	(.L_2971 - .L_2970)
.L_2970:
        /*001c*/ 	.word	0x00000000
        /*0020*/ 	.short	0x0002
        /*0022*/ 	.short	0x0d29
        /*0024*/ 	.byte	0x00, 0xf0, 0x05, 0x00


	//----- nvinfo : EIATTR_KPARAM_INFO
	.align		4
.L_2971:
        /*0028*/ 	.byte	0x04, 0x17
        /*002a*/ 	.short	(.L_2973 - .L_2972)
.L_2972:
        /*002c*/ 	.word	0x00000000
        /*0030*/ 	.short	0x0001
        /*0032*/ 	.short	0x0d28
        /*0034*/ 	.byte	0x00, 0xf0, 0x05, 0x00


	//----- nvinfo : EIATTR_KPARAM_INFO
	.align		4
.L_2973:
        /*0038*/ 	.byte	0x04, 0x17
        /*003a*/ 	.short	(.L_2975 - .L_2974)
.L_2974:
        /*003c*/ 	.word	0x00000000
        /*0040*/ 	.short	0x0000
        /*0042*/ 	.short	0x0000
        /*0044*/ 	.byte	0x00, 0xf0, 0xa1, 0x34


	//----- nvinfo : EIATTR_SPARSE_MMA_MASK
	.align		4
.L_2975:
        /*0048*/ 	.byte	0x03, 0x50
        /*004a*/ 	.short	0x0000


	//----- nvinfo : EIATTR_MAXREG_COUNT
	.align		4
        /*004c*/ 	.byte	0x03, 0x1b
        /*004e*/ 	.short	0x0080


	//----- nvinfo : EIATTR_MERCURY_ISA_VERSION
	.align		4
        /*0050*/ 	.byte	0x03, 0x5f
        /*0052*/ 	.short	0x0101


	//----- nvinfo : EIATTR_VRC_CTA_INIT_COUNT
	.align		4
        /*0054*/ 	.byte	0x02, 0x4a
	.zero		1
	.zero		1


	//----- nvinfo : EIATTR_EXIT_INSTR_OFFSETS
	.align		4
        /*0058*/ 	.byte	0x04, 0x1c
        /*005a*/ 	.short	(.L_2977 - .L_2976)


	//   ....[0]....
.L_2976:
        /*005c*/ 	.word	0x00000160


	//   ....[1]....
        /*0060*/ 	.word	0x000010b0


	//   ....[2]....
        /*0064*/ 	.word	0x00001550


	//   ....[3]....
        /*0068*/ 	.word	0x00001570


	//   ....[4]....
        /*006c*/ 	.word	0x00001c50


	//   ....[5]....
        /*0070*/ 	.word	0x00002410


	//   ....[6]....
        /*0074*/ 	.word	0x000025f0


	//   ....[7]....
        /*0078*/ 	.word	0x00002640


	//   ....[8]....
        /*007c*/ 	.word	0x00002690


	//   ....[9]....
        /*0080*/ 	.word	0x00002b50


	//   ....[10]....
        /*0084*/ 	.word	0x000030a0


	//   ....[11]....
        /*0088*/ 	.word	0x00003180


	//----- nvinfo : EIATTR_MAX_THREADS
	.align		4
.L_2977:
        /*008c*/ 	.byte	0x04, 0x05
        /*008e*/ 	.short	(.L_2979 - .L_2978)
.L_2978:
        /*0090*/ 	.word	0x00000200
        /*0094*/ 	.word	0x00000001
        /*0098*/ 	.word	0x00000001


	//----- nvinfo : EIATTR_CRS_STACK_SIZE
	.align		4
.L_2979:
        /*009c*/ 	.byte	0x04, 0x1e
        /*009e*/ 	.short	(.L_2981 - .L_2980)
.L_2980:
        /*00a0*/ 	.word	0x00000000


	//----- nvinfo : EIATTR_CBANK_PARAM_SIZE
	.align		4
.L_2981:
        /*00a4*/ 	.byte	0x03, 0x19
        /*00a6*/ 	.short	0x0d2b


	//----- nvinfo : EIATTR_PARAM_CBANK
	.align		4
        /*00a8*/ 	.byte	0x04, 0x0a
        /*00aa*/ 	.short	(.L_2983 - .L_2982)
	.align		4
.L_2982:
        /*00ac*/ 	.word	index@(.nv.constant0._ZN2at6native57_GLOBAL__N__f3eca4a2_24_ForeachBinaryOpScalar_cu_86b9896c25multi_tensor_apply_kernelINS1_18TensorListMetadataILi1EEENS1_21BinaryOpScalarFunctorIaLi1ELi1ELi0EEEJNS1_13power_functorIaEEaEEEvT_T0_DpT1_)
        /*00b0*/ 	.short	0x0380
        /*00b2*/ 	.short	0x0d2b


	//----- nvinfo : EIATTR_SW_WAR
	.align		4
.L_2983:
        /*00b4*/ 	.byte	0x04, 0x36
        /*00b6*/ 	.short	(.L_2985 - .L_2984)
.L_2984:
        /*00b8*/ 	.word	0x00000008
.L_2985:


//--------------------- .nv.info._ZN2at6native57_GLOBAL__N__f3eca4a2_24_ForeachBinaryOpScalar_cu_86b9896c25multi_tensor_apply_kernelINS1_18TensorListMetadataILi1EEENS1_21BinaryOpScalarFunctorIhLi1ELi1ELi0EEEJNS1_13power_functorIhEEhEEEvT_T0_DpT1_ --------------------------
	.section	.nv.info._ZN2at6native57_GLOBAL__N__f3eca4a2_24_ForeachBinaryOpScalar_cu_86b9896c25multi_tensor_apply_kernelINS1_18TensorListMetadataILi1EEENS1_21BinaryOpScalarFunctorIhLi1ELi1ELi0EEEJNS1_13power_functorIhEEhEEEvT_T0_DpT1_,"",@"SHT_CUDA_INFO"
	.sectionflags	@""
	.align	4


	//----- nvinfo : EIATTR_CUDA_API_VERSION
	.align		4
        /*0000*/ 	.byte	0x04, 0x37
        /*0002*/ 	.short	(.L_2987 - .L_2986)
.L_2986:
        /*0004*/ 	.word	0x00000082


	//----- nvinfo : EIATTR_KPARAM_INFO
	.align		4
.L_2987:
        /*0008*/ 	.byte	0x04, 0x17
        /*000a*/ 	.short	(.L_2989 - .L_2988)
.L_2988:
        /*000c*/ 	.word	0x00000000
        /*0010*/ 	.short	0x0003
        /*0012*/ 	.short	0x0d2a
        /*0014*/ 	.byte	0x00, 0xf0, 0x05, 0x00


	//----- nvinfo : EIATTR_KPARAM_INFO
	.align		4
.L_2989:
        /*0018*/ 	.byte	0x04, 0x17
        /*001a*/ 	.short	(.L_2991 - .L_2990)
.L_2990:
        /*001c*/ 	.word	0x00000000
        /*0020*/ 	.short	0x0002
        /*0022*/ 	.short	0x0d29
        /*0024*/ 	.byte	0x00, 0xf0, 0x05, 0x00


	//----- nvinfo : EIATTR_KPARAM_INFO
	.align		4
.L_2991:
        /*0028*/ 	.byte	0x04, 0x17
        /*002a*/ 	.short	(.L_2993 - .L_2992)
.L_2992:
        /*002c*/ 	.word	0x00000000
        /*0030*/ 	.short	0x0001
        /*0032*/ 	.short	0x0d28
        /*0034*/ 	.byte	0x00, 0xf0, 0x05, 0x00


	//----- nvinfo : EIATTR_KPARAM_INFO
	.align		4
.L_2993:
        /*0038*/ 	.byte	0x04, 0x17
        /*003a*/ 	.short	(.L_2995 - .L_2994)
.L_2994:
        /*003c*/ 	.word	0x00000000
        /*0040*/ 	.short	0x0000
        /*0042*/ 	.short	0x0000
        /*0044*/ 	.byte	0x00, 0xf0, 0xa1, 0x34


	//----- nvinfo : EIATTR_SPARSE_MMA_MASK
	.align		4
.L_2995:
        /*0048*/ 	.byte	0x03, 0x50
        /*004a*/ 	.short	0x0000


	//----- nvinfo : EIATTR_MAXREG_COUNT
	.align		4
        /*004c*/ 	.byte	0x03, 0x1b
        /*004e*/ 	.short	0x0080


	//----- nvinfo : EIATTR_MERCURY_ISA_VERSION
	.align		4
        /*0050*/ 	.byte	0x03, 0x5f
        /*0052*/ 	.short	0x0101


	//----- nvinfo : EIATTR_VRC_CTA_INIT_COUNT
	.align		4
        /*0054*/ 	.byte	0x02, 0x4a
	.zero		1
	.zero		1


	//----- nvinfo : EIATTR_EXIT_INSTR_OFFSETS
	.align		4
        /*0058*/ 	.byte	0x04, 0x1c
        /*005a*/ 	.short	(.L_2997 - .L_2996)


	//   ....[0]....
.L_2996:
        /*005c*/ 	.word	0x00000140


	//   ....[1]....
        /*0060*/ 	.word	0x00000890


	//   ....[2]....
        /*0064*/ 	.word	0x00001030


	//   ....[3]....
        /*0068*/ 	.word	0x00001220


	//   ....[4]....
        /*006c*/ 	.word	0x00001270


	//   ....[5]....
        /*0070*/ 	.word	0x000012c0


	//   ....[6]....
        /*0074*/ 	.word	0x00001830


	//   ....[7]....
        /*0078*/ 	.word	0x00001910


	//----- nvinfo : EIATTR_MAX_THREADS
	.align		4
.L_2997:
        /*007c*/ 	.byte	0x04, 0x05
        /*007e*/ 	.short	(.L_2999 - .L_2998)
.L_2998:
        /*0080*/ 	.word	0x00000200
        /*0084*/ 	.word	0x00000001
        /*0088*/ 	.word	0x00000001


	//----- nvinfo : EIATTR_CRS_STACK_SIZE
	.align		4
.L_2999:
        /*008c*/ 	.byte	0x04, 0x1e
        /*008e*/ 	.short	(.L_3001 - .L_3000)
.L_3000:
        /*0090*/ 	.word	0x00000000


	//----- nvinfo : EIATTR_CBANK_PARAM_SIZE
	.align		4
.L_3001:
        /*0094*/ 	.byte	0x03, 0x19
        /*0096*/ 	.short	0x0d2b


	//----- nvinfo : EIATTR_PARAM_CBANK
	.align		4
        /*0098*/ 	.byte	0x04, 0x0a
        /*009a*/ 	.short	(.L_3003 - .L_3002)
	.align		4
.L_3002:
        /*009c*/ 	.word	index@(.nv.constant0._ZN2at6native57_GLOBAL__N__f3eca4a2_24_ForeachBinaryOpScalar_cu_86b9896c25multi_tensor_apply_kernelINS1_18TensorListMetadataILi1EEENS1_21BinaryOpScalarFunctorIhLi1ELi1ELi0EEEJNS1_13power_functorIhEEhEEEvT_T0_DpT1_)
        /*00a0*/ 	.short	0x0380
        /*00a2*/ 	.short	0x0d2b


	//----- nvinfo : EIATTR_SW_WAR
	.align		4
.L_3003:
        /*00a4*/ 	.byte	0x04, 0x36
        /*00a6*/ 	.short	(.L_3005 - .L_3004)
.L_3004:
        /*00a8*/ 	.word	0x00000008
.L_3005:


//--------------------- .nv.info._ZN2at6native57_GLOBAL__N__f3eca4a2_24_ForeachBinaryOpScalar_cu_86b9896c25multi_tensor_apply_kernelINS1_18TensorListMetadataILi2EEENS1_21BinaryOpScalarFunctorIN3c108BFloat16ELi2ELi1ELi1EEEJSt10multipliesIfEfEEEvT_T0_DpT1_ --------------------------
	.section	.nv.info._ZN2at6native57_GLOBAL__N__f3eca4a2_24_ForeachBinaryOpScalar_cu_86b9896c25multi_tensor_apply_kernelINS1_18TensorListMetadataILi2EEENS1_21BinaryOpScalarFunctorIN3c108BFloat16ELi2ELi1ELi1EEEJSt10multipliesIfEfEEEvT_T0_DpT1_,"",@"SHT_CUDA_INFO"
	.sectionflags	@""
	.align	4


	//----- nvinfo : EIATTR_CUDA_API_VERSION
	.align		4
        /*0000*/ 	.byte	0x04, 0x37
        /*0002*/ 	.short	(.L_3007 - .L_3006)
.L_3006:
        /*0004*/ 	.word	0x00000082


	//----- nvinfo : EIATTR_KPARAM_INFO
	.align		4
.L_3007:
        /*0008*/ 	.byte	0x04, 0x17
        /*000a*/ 	.short	(.L_3009 - .L_3008)
.L_3008:
        /*000c*/ 	.word	0x00000000
        /*0010*/ 	.short	0x0003
        /*0012*/ 	.short	0x0c4c
        /*0014*/ 	.byte	0x00, 0xf0, 0x11, 0x00


	//----- nvinfo : EIATTR_KPARAM_INFO
	.align		4
.L_3009:
        /*0018*/ 	.byte	0x04, 0x17
        /*001a*/ 	.short	(.L_3011 - .L_3010)
.L_3010:
        /*001c*/ 	.word	0x00000000
        /*0020*/ 	.short	0x0002
        /*0022*/ 	.short	0x0c49
        /*0024*/ 	.byte	0x00, 0xf0, 0x05, 0x00


	//----- nvinfo : EIATTR_KPARAM_INFO
	.align		4
.L_3011:
        /*0028*/ 	.byte	0x04, 0x17
        /*002a*/ 	.short	(.L_3013 - .L_3012)
.L_3012:
        /*002c*/ 	.word	0x00000000
        /*0030*/ 	.short	0x0001
        /*0032*/ 	.short	0x0c48
        /*0034*/ 	.byte	0x00, 0xf0, 0x05, 0x00


	//----- nvinfo : EIATTR_KPARAM_INFO
	.align		4
.L_3013:
        /*0038*/ 	.byte	0x04, 0x17
        /*003a*/ 	.short	(.L_3015 - .L_3014)
.L_3014:
        /*003c*/ 	.word	0x00000000
        /*0040*/ 	.short	0x0000
        /*0042*/ 	.short	0x0000
        /*0044*/ 	.byte	0x00, 0xf0, 0x21, 0x31


	//----- nvinfo : EIATTR_SPARSE_MMA_MASK
	.align		4
.L_3015:
        /*0048*/ 	.byte	0x03, 0x50
        /*004a*/ 	.short	0x0000


	//----- nvinfo : EIATTR_MAXREG_COUNT
	.align		4
        /*004c*/ 	.byte	0x03, 0x1b
        /*004e*/ 	.short	0x0080


	//----- nvinfo : EIATTR_MERCURY_ISA_VERSION
	.align		4
        /*0050*/ 	.byte	0x03, 0x5f
        /*0052*/ 	.short	0x0101


	//----- nvinfo : EIATTR_VRC_CTA_INIT_COUNT
	.align		4
        /*0054*/ 	.byte	0x02, 0x4a
	.zero		1
	.zero		1


	//----- nvinfo : EIATTR_EXIT_INSTR_OFFSETS
	.align		4
        /*0058*/ 	.byte	0x04, 0x1c
        /*005a*/ 	.short	(.L_3017 - .L_3016)


	//   ....[0]....
.L_3016:
        /*005c*/ 	.word	0x00000170


	//   ....[1]....
        /*0060*/ 	.word	0x00000b40


	//   ....[2]....
        /*0064*/ 	.word	0x00000e90


	//   ....[3]....
        /*0068*/ 	.word	0x00000ee0


	//   ....[4]....
        /*006c*/ 	.word	0x00000f30


	//   ....[5]....
        /*0070*/ 	.word	0x00001140


	//----- nvinfo : EIATTR_MAX_THREADS
	.align		4
.L_3017:
        /*0074*/ 	.byte	0x04, 0x05
        /*0076*/ 	.short	(.L_3019 - .L_3018)
.L_3018:
        /*0078*/ 	.word	0x00000200
        /*007c*/ 	.word	0x00000001
        /*0080*/ 	.word	0x00000001


	//----- nvinfo : EIATTR_CRS_STACK_SIZE
	.align		4
.L_3019:
        /*0084*/ 	.byte	0x04, 0x1e
        /*0086*/ 	.short	(.L_3021 - .L_3020)
.L_3020:
        /*0088*/ 	.word	0x00000000


	//----- nvinfo : EIATTR_CBANK_PARAM_SIZE
	.align		4
.L_3021:
        /*008c*/ 	.byte	0x03, 0x19
        /*008e*/ 	.short	0x0c50


	//----- nvinfo : EIATTR_PARAM_CBANK
	.align		4
        /*0090*/ 	.byte	0x04, 0x0a
        /*0092*/ 	.short	(.L_3023 - .L_3022)
	.align		4
.L_3022:
        /*0094*/ 	.word	index@(.nv.constant0._ZN2at6native57_GLOBAL__N__f3eca4a2_24_ForeachBinaryOpScalar_cu_86b9896c25multi_tensor_apply_kernelINS1_18TensorListMetadataILi2EEENS1_21BinaryOpScalarFunctorIN3c108BFloat16ELi2ELi1ELi1EEEJSt10multipliesIfEfEEEvT_T0_DpT1_)
        /*0098*/ 	.short	0x0380
        /*009a*/ 	.short	0x0c50


	//----- nvinfo : EIATTR_SW_WAR
	.align		4
.L_3023:
        /*009c*/ 	.byte	0x04, 0x36
        /*009e*/ 	.short	(.L_3025 - .L_3024)
.L_3024:
        /*00a0*/ 	.word	0x00000008
.L_3025:


//--------------------- .nv.info._ZN2at6native57_GLOBAL__N__f3eca4a2_24_ForeachBinaryOpScalar_cu_86b9896c25multi_tensor_apply_kernelINS1_18TensorListMetadataILi2EEENS1_21BinaryOpScalarFunctorIN3c104HalfELi2ELi1ELi1EEEJSt10multipliesIfEfEEEvT_T0_DpT1_ --------------------------
	.section	.nv.info._ZN2at6native57_GLOBAL__N__f3eca4a2_24_ForeachBinaryOpScalar_cu_86b9896c25multi_tensor_apply_kernelINS1_18TensorListMetadataILi2EEENS1_21BinaryOpScalarFunctorIN3c104HalfELi2ELi1ELi1EEEJSt10multipliesIfEfEEEvT_T0_DpT1_,"",@"SHT_CUDA_INFO"
	.sectionflags	@""
	.align	4


	//----- nvinfo : EIATTR_CUDA_API_VERSION
	.align		4
        /*0000*/ 	.byte	0x04, 0x37
        /*0002*/ 	.short	(.L_3027 - .L_3026)
.L_3026:
        /*0004*/ 	.word	0x00000082


	//----- nvinfo : EIATTR_KPARAM_INFO
	.align		4
.L_3027:
        /*0008*/ 	.byte	0x04, 0x17
        /*000a*/ 	.short	(.L_3029 - .L_3028)
.L_3028:
        /*000c*/ 	.word	0x00000000
        /*0010*/ 	.short	0x0003
        /*0012*/ 	.short	0x0c4c
        /*0014*/ 	.byte	0x00, 0xf0, 0x11, 0x00


	//----- nvinfo : EIATTR_KPARAM_INFO
	.align		4
.L_3029:
        /*0018*/ 	.byte	0x04, 0x17
        /*001a*/ 	.short	(.L_3031 - .L_3030)
.L_3030:
        /*001c*/ 	.word	0x00000000
        /*0020*/ 	.short	0x0002
        /*0022*/ 	.short	0x0c49
        /*0024*/ 	.byte	0x00, 0xf0, 0x05, 0x00


	//----- nvinfo : EIATTR_KPARAM_INFO
	.align		4
.L_3031:
        /*0028*/ 	.byte	0x04, 0x17
        /*002a*/ 	.short	(.L_3033 - .L_3032)
.L_3032:
        /*002c*/ 	.word	0x00000000
        /*0030*/ 	.short	0x0001
        /*0032*/ 	.short	0x0c48
        /*0034*/ 	.byte	0x00, 0xf0, 0x05, 0x00


	//----- nvinfo : EIATTR_KPARAM_INFO
	.align		4
.L_3033:
        /*0038*/ 	.byte	0x04, 0x17
        /*003a*/ 	.short	(.L_3035 - .L_3034)
.L_3034:
        /*003c*/ 	.word	0x00000000
        /*0040*/ 	.short	0x0000
        /*0042*/ 	.short	0x0000
        /*0044*/ 	.byte	0x00, 0xf0, 0x21, 0x31


	//----- nvinfo : EIATTR_SPARSE_MMA_MASK
	.align		4
.L_3035:
        /*0048*/ 	.byte	0x03, 0x50
        /*004a*/ 	.short	0x0000


	//----- nvinfo : EIATTR_MAXREG_COUNT
	.align		4
        /*004c*/ 	.byte	0x03, 0x1b
        /*004e*/ 	.short	0x0080


	//----- nvinfo : EIATTR_MERCURY_ISA_VERSION
	.align		4
        /*0050*/ 	.byte	0x03, 0x5f
        /*0052*/ 	.short	0x0101


	//----- nvinfo : EIATTR_VRC_CTA_INIT_COUNT
	.align		4
        /*0054*/ 	.byte	0x02, 0x4a
	.zero		1
	.zero		1


	//----- nvinfo : EIATTR_EXIT_INSTR_OFFSETS
	.align		4
        /*0058*/ 	.byte	0x04, 0x1c
        /*005a*/ 	.short	(.L_3037 - .L_3036)


	//   ....[0]....
.L_3036:
        /*005c*/ 	.word	0x00000170


	//   ....[1]....
        /*0060*/ 	.word	0x00000b40


	//   ....[2]....
        /*0064*/ 	.word	0x00000e90


	//   ....[3]....
        /*0068*/ 	.word	0x00000ee0


	//   ....[4]....
        /*006c*/ 	.word	0x00000f30


	//   ....[5]....
        /*0070*/ 	.word	0x00001120


	//----- nvinfo : EIATTR_MAX_THREADS
	.align		4
.L_3037:
        /*0074*/ 	.byte	0x04, 0x05
        /*0076*/ 	.short	(.L_3039 - .L_3038)
.L_3038:
        /*0078*/ 	.word	0x00000200
        /*007c*/ 	.word	0x00000001
        /*0080*/ 	.word	0x00000001


	//----- nvinfo : EIATTR_CRS_STACK_SIZE
	.align		4
.L_3039:
        /*0084*/ 	.byte	0x04, 0x1e
        /*0086*/ 	.short	(.L_3041 - .L_3040)
.L_3040:
        /*0088*/ 	.word	0x00000000


	//----- nvinfo : EIATTR_CBANK_PARAM_SIZE
	.align		4
.L_3041:
        /*008c*/ 	.byte	0x03, 0x19
        /*008e*/ 	.short	0x0c50


	//----- nvinfo : EIATTR_PARAM_CBANK
	.align		4
        /*0090*/ 	.byte	0x04, 0x0a
        /*0092*/ 	.short	(.L_3043 - .L_3042)
	.align		4
.L_3042:
        /*0094*/ 	.word	index@(.nv.constant0._ZN2at6native57_GLOBAL__N__f3eca4a2_24_ForeachBinaryOpScalar_cu_86b9896c25multi_tensor_apply_kernelINS1_18TensorListMetadataILi2EEENS1_21BinaryOpScalarFunctorIN3c104HalfELi2ELi1ELi1EEEJSt10multipliesIfEfEEEvT_T0_DpT1_)
        /*0098*/ 	.short	0x0380
        /*009a*/ 	.short	0x0c50


	//----- nvinfo : EIATTR_SW_WAR
	.align		4
.L_3043:
        /*009c*/ 	.byte	0x04, 0x36
        /*009e*/ 	.short	(.L_3045 - .L_3044)
.L_3044:
        /*00a0*/ 	.word	0x00000008
.L_3045:


//--------------------- .nv.info._ZN2at6native57_GLOBAL__N__f3eca4a2_24_ForeachBinaryOpScalar_cu_86b9896c25multi_tensor_apply_kernelINS1_18TensorListMetadataILi2EEENS1_21BinaryOpScalarFunctorIbLi2ELi1ELi1EEEJSt10multipliesIbEbEEEvT_T0_DpT1_ --------------------------
	.section	.nv.info._ZN2at6native57_GLOBAL__N__f3eca4a2_24_ForeachBinaryOpScalar_cu_86b9896c25multi_tensor_apply_kernelINS1_18TensorListMetadataILi2EEENS1_21BinaryOpScalarFunctorIbLi2ELi1ELi1EEEJSt10multipliesIbEbEEEvT_T0_DpT1_,"",@"SHT_CUDA_INFO"
	.sectionflags	@""
	.align	4


	//----- nvinfo : EIATTR_CUDA_API_VERSION
	.align		4
        /*0000*/ 	.byte	0x04, 0x37
        /*0002*/ 	.short	(.L_3047 - .L_3046)
.L_3046:
        /*0004*/ 	.word	0x00000082


	//----- nvinfo : EIATTR_KPARAM_INFO
	.align		4
.L_3047:
        /*0008*/ 	.byte	0x04, 0x17
        /*000a*/ 	.short	(.L_3049 - .L_3048)
.L_3048:
        /*000c*/ 	.word	0x00000000
        /*0010*/ 	.short	0x0003
        /*0012*/ 	.short	0x0c4a
        /*0014*/ 	.byte	0x00, 0xf0, 0x05, 0x00


	//----- nvinfo : EIATTR_KPARAM_INFO
	.align		4
.L_3049:
        /*0018*/ 	.byte	0x04, 0x17
        /*001a*/ 	.short	(.L_3051 - .L_3050)
.L_3050:
        /*001c*/ 	.word	0x00000000
        /*0020*/ 	.short	0x0002
        /*0022*/ 	.short	0x0c49
        /*0024*/ 	.byte	0x00, 0xf0, 0x05, 0x00


	//----- nvinfo : EIATTR_KPARAM_INFO
	.align		4
.L_3051:
        /*0028*/ 	.byte	0x04, 0x17
        /*002a*/ 	.short	(.L_3053 - .L_3052)
.L_3052:
        /*002c*/ 	.word	0x00000000
        /*0030*/ 	.short	0x0001
        /*0032*/ 	.short	0x0c48
        /*0034*/ 	.byte	0x00, 0xf0, 0x05, 0x00


	//----- nvinfo : EIATTR_KPARAM_INFO
	.align		4
.L_3053:
        /*0038*/ 	.byte	0x04, 0x17
        /*003a*/ 	.short	(.L_3055 - .L_3054)
.L_3054:
        /*003c*/ 	.word	0x00000000
        /*0040*/ 	.short	0x0000
        /*0042*/ 	.short	0x0000
        /*0044*/ 	.byte	0x00, 0xf0, 0x21, 0x31


	//----- nvinfo : EIATTR_SPARSE_MMA_MASK
	.align		4
.L_3055:
        /*0048*/ 	.byte	0x03, 0x50
        /*004a*/ 	.short	0x0000


	//----- nvinfo : EIATTR_MAXREG_COUNT
	.align		4
        /*004c*/ 	.byte	0x03, 0x1b
        /*004e*/ 	.short	0x0080


	//----- nvinfo : EIATTR_MERCURY_ISA_VERSION
	.align		4
        /*0050*/ 	.byte	0x03, 0x5f
        /*0052*/ 	.short	0x0101


	//----- nvinfo : EIATTR_VRC_CTA_INIT_COUNT
	.align		4
        /*0054*/ 	.byte	0x02, 0x4a
	.zero		1
	.zero		1


	//----- nvinfo : EIATTR_EXIT_INSTR_OFFSETS
	.align		4
        /*0058*/ 	.byte	0x04, 0x1c
        /*005a*/ 	.short	(.L_3057 - .L_3056)


	//   ....[0]....
.L_3056:
        /*005c*/ 	.word	0x00000170


	//   ....[1]....
        /*0060*/ 	.word	0x00000d70


	//   ....[2]....
        /*0064*/ 	.word	0x000010b0


	//   ....[3]....
        /*0068*/ 	.word	0x00001100


	//   ....[4]....
        /*006c*/ 	.word	0x00001150


	//   ....[5]....
        /*0070*/ 	.word	0x000013a0


	//----- nvinfo : EIATTR_MAX_THREADS
	.align		4
.L_3057:
        /*0074*/ 	.byte	0x04, 0x05
        /*0076*/ 	.short	(.L_3059 - .L_3058)
.L_3058:
        /*0078*/ 	.word	0x00000200
        /*007c*/ 	.word	0x00000001
        /*0080*/ 	.word	0x00000001


	//----- nvinfo : EIATTR_CRS_STACK_SIZE
	.align		4
.L_3059:
        /*0084*/ 	.byte	0x04, 0x1e
        /*0086*/ 	.short	(.L_3061 - .L_3060)
.L_3060:
        /*0088*/ 	.word	0x00000000


	//----- nvinfo : EIATTR_CBANK_PARAM_SIZE
	.align		4
.L_3061:
        /*008c*/ 	.byte	0x03, 0x19
        /*008e*/ 	.short	0x0c4b


	//----- nvinfo : EIATTR_PARAM_CBANK
	.align		4
        /*0090*/ 	.byte	0x04, 0x0a
        /*0092*/ 	.short	(.L_3063 - .L_3062)
	.align		4
.L_3062:
        /*0094*/ 	.word	index@(.nv.constant0._ZN2at6native57_GLOBAL__N__f3eca4a2_24_ForeachBinaryOpScalar_cu_86b9896c25multi_tensor_apply_kernelINS1_18TensorListMetadataILi2EEENS1_21BinaryOpScalarFunctorIbLi2ELi1ELi1EEEJSt10multipliesIbEbEEEvT_T0_DpT1_)
        /*0098*/ 	.short	0x0380
        /*009a*/ 	.short	0x0c4b


	//----- nvinfo : EIATTR_SW_WAR
	.align		4
.L_3063:
        /*009c*/ 	.byte	0x04, 0x36
        /*009e*/ 	.short	(.L_3065 - .L_3064)
.L_3064:
        /*00a0*/ 	.word	0x00000008
.L_3065:


//--------------------- .nv.info._ZN2at6native57_GLOBAL__N__f3eca4a2_24_ForeachBinaryOpScalar_cu_86b9896c25multi_tensor_apply_kernelINS1_18TensorListMetadataILi2EEENS1_21BinaryOpScalarFunctorIN3c107complexIfEELi2ELi1ELi1EEEJSt10multipliesIS8_ES8_EEEvT_T0_DpT1_ --------------------------
	.section	.nv.info._ZN2at6native57_GLOBAL__N__f3eca4a2_24_ForeachBinaryOpScalar_cu_86b9896c25multi_tensor_apply_kernelINS1_18TensorListMetadataILi2EEENS1_21BinaryOpScalarFunctorIN3c107complexIfEELi2ELi1ELi1EEEJSt10multipliesIS8_ES8_EEEvT_T0_DpT1_,"",@"SHT_CUDA_INFO"
	.sectionflags	@""
	.align	4


	//----- nvinfo : EIATTR_CUDA_API_VERSION
	.align		4
        /*0000*/ 	.byte	0x04, 0x37
        /*0002*/ 	.short	(.L_3067 - .L_3066)
.L_3066:
        /*0004*/ 	.word	0x00000082


	//----- nvinfo : EIATTR_KPARAM_INFO
	.align		4
.L_3067:
        /*0008*/ 	.byte	0x04, 0x17
        /*000a*/ 	.short	(.L_3069 - .L_3068)
.L_3068:
        /*000c*/ 	.word	0x00000000
        /*0010*/ 	.short	0x0003
        /*0012*/ 	.short	0x0c50
        /*0014*/ 	.byte	0x00, 0xf0, 0x21, 0x00


	//----- nvinfo : EIATTR_KPARAM_INFO
	.align		4
.L_3069:
        /*0018*/ 	.byte	0x04, 0x17
        /*001a*/ 	.short	(.L_3071 - .L_3070)
.L_3070:
        /*001c*/ 	.word	0x00000000
        /*0020*/ 	.short	0x0002
        /*0022*/ 	.short	0x0c49
        /*0024*/ 	.byte	0x00, 0xf0, 0x05, 0x00


	//----- nvinfo : EIATTR_KPARAM_INFO
	.align		4
.L_3071:
        /*0028*/ 	.byte	0x04, 0x17
        /*002a*/ 	.short	(.L_3073 - .L_3072)
.L_3072:
        /*002c*/ 	.word	0x00000000
        /*0030*/ 	.short	0x0001
        /*0032*/ 	.short	0x0c48
        /*0034*/ 	.byte	0x00, 0xf0, 0x05, 0x00


	//----- nvinfo : EIATTR_KPARAM_INFO
	.align		4
.L_3073:
        /*0038*/ 	.byte	0x04, 0x17
        /*003a*/ 	.short	(.L_3075 - .L_3074)
.L_3074:
        /*003c*/ 	.word	0x00000000
        /*0040*/ 	.short	0x0000
        /*0042*/ 	.short	0x0000
        /*0044*/ 	.byte	0x00, 0xf0, 0x21, 0x31


	//----- nvinfo : EIATTR_SPARSE_MMA_MASK
	.align		4
.L_3075:
        /*0048*/ 	.byte	0x03, 0x50
        /*004a*/ 	.short	0x0000


	//----- nvinfo : EIATTR_MAXREG_COUNT
	.align		4
        /*004c*/ 	.byte	0x03, 0x1b
        /*004e*/ 	.short	0x0080


	//----- nvinfo : EIATTR_MERCURY_ISA_VERSION
	.align		4
        /*0050*/ 	.byte	0x03, 0x5f
        /*0052*/ 	.short	0x0101


	//----- nvinfo : EIATTR_VRC_CTA_INIT_COUNT
	.align		4
        /*0054*/ 	.byte	0x02, 0x4a
	.zero		1
	.zero		1


	//----- nvinfo : EIATTR_EXIT_INSTR_OFFSETS
	.align		4
        /*0058*/ 	.byte	0x04, 0x1c
        /*005a*/ 	.short	(.L_3077 - .L_3076)


	//   ....[0]....
.L_3076:
        /*005c*/ 	.word	0x00000160


	//   ....[1]....
        /*0060*/ 	.word	0x00000620


	//   ....[2]....
        /*0064*/ 	.word	0x00000670


	//   ....[3]....
        /*0068*/ 	.word	0x000008d0


	//----- nvinfo : EIATTR_MAX_THREADS
	.align		4
.L_3077:
        /*006c*/ 	.byte	0x04, 0x05
        /*006e*/ 	.short	(.L_3079 - .L_3078)
.L_3078:
        /*0070*/ 	.word	0x00000200
        /*0074*/ 	.word	0x00000001
        /*0078*/ 	.word	0x00000001


	//----- nvinfo : EIATTR_CRS_STACK_SIZE
	.align		4
.L_3079:
        /*007c*/ 	.byte	0x04, 0x1e
        /*007e*/ 	.short	(.L_3081 - .L_3080)
.L_3080:
        /*0080*/ 	.word	0x00000000


	//----- nvinfo : EIATTR_CBANK_PARAM_SIZE
	.align		4
.L_3081:
        /*0084*/ 	.byte	0x03, 0x19
        /*0086*/ 	.short	0x0c58


	//----- nvinfo : EIATTR_PARAM_CBANK
	.align		4
        /*0088*/ 	.byte	0x04, 0x0a
        /*008a*/ 	.short	(.L_3083 - .L_3082)
	.align		4
.L_3082:
        /*008c*/ 	.word	index@(.nv.constant0._ZN2at6native57_GLOBAL__N__f3eca4a2_24_ForeachBinaryOpScalar_cu_86b9896c25multi_tensor_apply_kernelINS1_18TensorListMetadataILi2EEENS1_21BinaryOpScalarFunctorIN3c107complexIfEELi2ELi1ELi1EEEJSt10multipliesIS8_ES8_EEEvT_T0_DpT1_)
        /*0090*/ 	.short	0x0380
        /*0092*/ 	.short	0x0c58


	//----- nvinfo : EIATTR_SW_WAR
	.align		4
.L_3083:
        /*0094*/ 	.byte	0x04, 0x36
        /*0096*/ 	.short	(.L_3085 - .L_3084)
.L_3084:
        /*0098*/ 	.word	0x00000008
.L_3085:


//--------------------- .nv.info._ZN2at6native57_GLOBAL__N__f3eca4a2_24_ForeachBinaryOpScalar_cu_86b9896c25multi_tensor_apply_kernelINS1_18TensorListMetadataILi2EEENS1_21BinaryOpScalarFunctorIN3c107complexIdEELi2ELi1ELi1EEEJSt10multipliesIS8_ES8_EEEvT_T0_DpT1_ --------------------------
	.section	.nv.info._ZN2at6native57_GLOBAL__N__f3eca4a2_24_ForeachBinaryOpScalar_cu_86b9896c25multi_tensor_apply_kernelINS1_18TensorListMetadataILi2EEENS1_21BinaryOpScalarFunctorIN3c107complexIdEELi2ELi1ELi1EEEJSt10multipliesIS8_ES8_EEEvT_T0_DpT1_,"",@"SHT_CUDA_INFO"
	.sectionflags	@""
	.align	4


	//----- nvinfo : EIATTR_CUDA_API_VERSION
	.align		4
        /*0000*/ 	.byte	0x04, 0x37
        /*0002*/ 	.short	(.L_3087 - .L_3086)
.L_3086:
        /*0004*/ 	.word	0x00000082


	//----- nvinfo : EIATTR_KPARAM_INFO
	.align		4
.L_3087:
        /*0008*/ 	.byte	0x04, 0x17
        /*000a*/ 	.short	(.L_3089 - .L_3088)
.L_3088:
        /*000c*/ 	.word	0x00000000
        /*0010*/ 	.short	0x0003
        /*0012*/ 	.short	0x0c50
        /*0014*/ 	.byte	0x00, 0xf0, 0x41, 0x00


	//----- nvinfo : EIATTR_KPARAM_INFO
	.align		4
.L_3089:
        /*0018*/ 	.byte	0x04, 0x17
        /*001a*/ 	.short	(.L_3091 - .L_3090)
.L_3090:
        /*001c*/ 	.word	0x00000000
        /*0020*/ 	.short	0x0002
        /*0022*/ 	.short	0x0c49
        /*0024*/ 	.byte	0x00, 0xf0, 0x05, 0x00


	//----- nvinfo : EIATTR_KPARAM_INFO
	.align		4
.L_3091:
        /*0028*/ 	.byte	0x04, 0x17
        /*002a*/ 	.short	(.L_3093 - .L_3092)
.L_3092:
        /*002c*/ 	.word	0x00000000
        /*0030*/ 	.short	0x0001
        /*0032*/ 	.short	0x0c48
        /*0034*/ 	.byte	0x00, 0xf0, 0x05, 0x00


	//----- nvinfo : EIATTR_KPARAM_INFO
	.align		4
.L_3093:
        /*0038*/ 	.byte	0x04, 0x17
        /*003a*/ 	.short	(.L_3095 - .L_3094)
.L_3094:
        /*003c*/ 	.word	0x00000000
        /*0040*/ 	.short	0x0000
        /*0042*/ 	.short	0x0000
        /*0044*/ 	.byte	0x00, 0xf0, 0x21, 0x31


	//----- nvinfo : EIATTR_SPARSE_MMA_MASK
	.align		4
.L_3095:
        /*0048*/ 	.byte	0x03, 0x50
        /*004a*/ 	.short	0x0000


	//----- nvinfo : EIATTR_MAXREG_COUNT
	.align		4
        /*004c*/ 	.byte	0x03, 0x1b
        /*004e*/ 	.short	0x0080


	//----- nvinfo : EIATTR_MERCURY_ISA_VERSION
	.align		4
        /*0050*/ 	.byte	0x03, 0x5f
        /*0052*/ 	.short	0x0101


	//----- nvinfo : EIATTR_VRC_CTA_INIT_COUNT
	.align		4
        /*0054*/ 	.byte	0x02, 0x4a
	.zero		1
	.zero		1


	//----- nvinfo : EIATTR_EXIT_INSTR_OFFSETS
	.align		4
        /*0058*/ 	.byte	0x04, 0x1c
        /*005a*/ 	.short	(.L_3097 - .L_3096)


	//   ....[0]....
.L_3096:
        /*005c*/ 	.word	0x00000170


	//   ....[1]....
        /*0060*/ 	.word	0x000009d0


	//   ....[2]....
        /*0064*/ 	.word	0x00000a20


	//   ....[3]....
        /*0068*/ 	.word	0x00001050


	//----- nvinfo : EIATTR_MAX_THREADS
	.align		4
.L_3097:
        /*006c*/ 	.byte	0x04, 0x05
        /*006e*/ 	.short	(.L_3099 - .L_3098)
.L_3098:
        /*0070*/ 	.word	0x00000200
        /*0074*/ 	.word	0x00000001
        /*0078*/ 	.word	0x00000001


	//----- nvinfo : EIATTR_CRS_STACK_SIZE
	.align		4
.L_3099:
        /*007c*/ 	.byte	0x04, 0x1e
        /*007e*/ 	.short	(.L_3101 - .L_3100)
.L_3100:
        /*0080*/ 	.word	0x00000000


	//----- nvinfo : EIATTR_CBANK_PARAM_SIZE
	.align		4
.L_3101:
        /*0084*/ 	.byte	0x03, 0x19
        /*0086*/ 	.short	0x0c60


	//----- nvinfo : EIATTR_PARAM_CBANK
	.align		4
        /*0088*/ 	.byte	0x04, 0x0a
        /*008a*/ 	.short	(.L_3103 - .L_3102)
	.align		4
.L_3102:
        /*008c*/ 	.word	index@(.nv.constant0._ZN2at6native57_GLOBAL__N__f3eca4a2_24_ForeachBinaryOpScalar_cu_86b9896c25multi_tensor_apply_kernelINS1_18TensorListMetadataILi2EEENS1_21BinaryOpScalarFunctorIN3c107complexIdEELi2ELi1ELi1EEEJSt10multipliesIS8_ES8_EEEvT_T0_DpT1_)
        /*0090*/ 	.short	0x0380
        /*0092*/ 	.short	0x0c60


	//----- nvinfo : EIATTR_SW_WAR
	.align		4
.L_3103:
        /*0094*/ 	.byte	0x04, 0x36
        /*0096*/ 	.short	(.L_3105 - .L_3104)
.L_3104:
        /*0098*/ 	.word	0x00000008
.L_3105:


//--------------------- .nv.info._ZN2at6native57_GLOBAL__N__f3eca4a2_24_ForeachBinaryOpScalar_cu_86b9896c25multi_tensor_apply_kernelINS1_18TensorListMetadataILi2EEENS1_21BinaryOpScalarFunctorIfLi2ELi1ELi1EEEJSt10multipliesIfEfEEEvT_T0_DpT1_ --------------------------
	.section	.nv.info._ZN2at6native57_GLOBAL__N__f3eca4a2_24_ForeachBinaryOpScalar_cu_86b9896c25multi_tensor_apply_kernelINS1_18TensorListMetadataILi2EEENS1_21BinaryOpScalarFunctorIfLi2ELi1ELi1EEEJSt10multipliesIfEfEEEvT_T0_DpT1_,"",@"SHT_CUDA_INFO"
	.sectionflags	@""
	.align	4


	//----- nvinfo : EIATTR_CUDA_API_VERSION
	.align		4
        /*0000*/ 	.byte	0x04, 0x37
        /*0002*/ 	.short	(.L_3107 - .L_3106)
.L_3106:
        /*0004*/ 	.word	0x00000082


	//----- nvinfo : EIATTR_KPARAM_INFO
	.align		4
.L_3107:
        /*0008*/ 	.byte	0x04, 0x17
        /*000a*/ 	.short	(.L_3109 - .L_3108)
.L_3108:
        /*000c*/ 	.word	0x00000000
        /*0010*/ 	.short	0x0003
        /*0012*/ 	.short	0x0c4c
        /*0014*/ 	.byte	0x00, 0xf0, 0x11, 0x00


	//----- nvinfo : EIATTR_KPARAM_INFO
	.align		4
.L_3109:
        /*0018*/ 	.byte	0x04, 0x17
        /*001a*/ 	.short	(.L_3111 - .L_3110)
.L_3110:
        /*001c*/ 	.word	0x00000000
        /*0020*/ 	.short	0x0002
        /*0022*/ 	.short	0x0c49
        /*0024*/ 	.byte	0x00, 0xf0, 0x05, 0x00


	//----- nvinfo : EIATTR_KPARAM_INFO
	.align		4
.L_3111:
        /*0028*/ 	.byte	0x04, 0x17
        /*002a*/ 	.short	(.L_3113 - .L_3112)
.L_3112:
        /*002c*/ 	.word	0x00000000
        /*0030*/ 	.short	0x0001
        /*0032*/ 	.short	0x0c48
        /*0034*/ 	.byte	0x00, 0xf0, 0x05, 0x00


	//----- nvinfo : EIATTR_KPARAM_INFO
	.align		4
.L_3113:
        /*0038*/ 	.byte	0x04, 0x17
        /*003a*/ 	.short	(.L_3115 - .L_3114)
.L_3114:
        /*003c*/ 	.word	0x00000000
        /*0040*/ 	.short	0x0000
        /*0042*/ 	.short	0x0000
        /*0044*/ 	.byte	0x00, 0xf0, 0x21, 0x31


	//----- nvinfo : EIATTR_SPARSE_MMA_MASK
	.align		4
.L_3115:
        /*0048*/ 	.byte	0x03, 0x50
        /*004a*/ 	.short	0x0000


	//----- nvinfo : EIATTR_MAXREG_COUNT
	.align		4
        /*004c*/ 	.byte	0x03, 0x1b
        /*004e*/ 	.short	0x0080


	//----- nvinfo : EIATTR_MERCURY_ISA_VERSION
	.align		4
        /*0050*/ 	.byte	0x03, 0x5f
        /*0052*/ 	.short	0x0101


	//----- nvinfo : EIATTR_VRC_CTA_INIT_COUNT
	.align		4
        /*0054*/ 	.byte	0x02, 0x4a
	.zero		1
	.zero		1


	//----- nvinfo : EIATTR_EXIT_INSTR_OFFSETS
	.align		4
        /*0058*/ 	.byte	0x04, 0x1c
        /*005a*/ 	.short	(.L_3117 - .L_3116)


	//   ....[0]....
.L_3116:
        /*005c*/ 	.word	0x00000170


	//   ....[1]....
        /*0060*/ 	.word	0x00000a60


	//   ....[2]....
        /*0064*/ 	.word	0x00000d40


	//   ....[3]....
        /*0068*/ 	.word	0x00000d80


	//   ....[4]....
        /*006c*/ 	.word	0x00000dd0


	//   ....[5]....
        /*0070*/ 	.word	0x00000f60


	//----- nvinfo : EIATTR_MAX_THREADS
	.align		4
.L_3117:
        /*0074*/ 	.byte	0x04, 0x05
        /*0076*/ 	.short	(.L_3119 - .L_3118)
.L_3118:
        /*0078*/ 	.word	0x00000200
        /*007c*/ 	.word	0x00000001
        /*0080*/ 	.word	0x00000001


	//----- nvinfo : EIATTR_CRS_STACK_SIZE
	.align		4
.L_3119:
        /*0084*/ 	.byte	0x04, 0x1e
        /*0086*/ 	.short	(.L_3121 - .L_3120)
.L_3120:
        /*0088*/ 	.word	0x00000000


	//----- nvinfo : EIATTR_CBANK_PARAM_SIZE
	.align		4
.L_3121:
        /*008c*/ 	.byte	0x03, 0x19
        /*008e*/ 	.short	0x0c50


	//----- nvinfo : EIATTR_PARAM_CBANK
	.align		4
        /*0090*/ 	.byte	0x04, 0x0a
        /*0092*/ 	.short	(.L_3123 - .L_3122)
	.align		4
.L_3122:
        /*0094*/ 	.word	index@(.nv.constant0._ZN2at6native57_GLOBAL__N__f3eca4a2_24_ForeachBinaryOpScalar_cu_86b9896c25multi_tensor_apply_kernelINS1_18TensorListMetadataILi2EEENS1_21BinaryOpScalarFunctorIfLi2ELi1ELi1EEEJSt10multipliesIfEfEEEvT_T0_DpT1_)
        /*0098*/ 	.short	0x0380
        /*009a*/ 	.short	0x0c50


	//----- nvinfo : EIATTR_SW_WAR
	.align		4
.L_3123:
        /*009c*/ 	.byte	0x04, 0x36
        /*009e*/ 	.short	(.L_3125 - .L_3124)
.L_3124:
        /*00a0*/ 	.word	0x00000008
.L_3125:


//--------------------- .nv.info._ZN2at6native57_GLOBAL__N__f3eca4a2_24_ForeachBinaryOpScalar_cu_86b9896c25multi_tensor_apply_kernelINS1_18TensorListMetadataILi2EEENS1_21BinaryOpScalarFunctorIdLi2ELi1ELi1EEEJSt10multipliesIdEdEEEvT_T0_DpT1_ --------------------------
	.section	.nv.info._ZN2at6native57_GLOBAL__N__f3eca4a2_24_ForeachBinaryOpScalar_cu_86b9896c25multi_tensor_apply_kernelINS1_18TensorListMetadataILi2EEENS1_21BinaryOpScalarFunctorIdLi2ELi1ELi1EEEJSt10multipliesIdEdEEEvT_T0_DpT1_,"",@"SHT_CUDA_INFO"
	.sectionflags	@""
	.align	4


	//----- nvinfo : EIATTR_CUDA_API_VERSION
	.align		4
        /*0000*/ 	.byte	0x04, 0x37
        /*0002*/ 	.short	(.L_3127 - .L_3126)
.L_3126:
        /*0004*/ 	.word	0x00000082


	//----- nvinfo : EIATTR_KPARAM_INFO
	.align		4
.L_3127:
        /*0008*/ 	.byte	0x04, 0x17
        /*000a*/ 	.short	(.L_3129 - .L_3128)
.L_3128:
        /*000c*/ 	.word	0x00000000
        /*0010*/ 	.short	0x0003
        /*0012*/ 	.short	0x0c50
        /*0014*/ 	.byte	0x00, 0xf0, 0x21, 0x00


	//----- nvinfo : EIATTR_KPARAM_INFO
	.align		4
.L_3129:
        /*0018*/ 	.byte	0x04, 0x17
        /*001a*/ 	.short	(.L_3131 - .L_3130)
.L_3130:
        /*001c*/ 	.word	0x00000000
        /*0020*/ 	.short	0x0002
        /*0022*/ 	.short	0x0c49
        /*0024*/ 	.byte	0x00, 0xf0, 0x05, 0x00


	//----- nvinfo : EIATTR_KPARAM_INFO
	.align		4
.L_3131:
        /*0028*/ 	.byte	0x04, 0x17
        /*002a*/ 	.short	(.L_3133 - .L_3132)
.L_3132:
        /*002c*/ 	.word	0x00000000
        /*0030*/ 	.short	0x0001
        /*0032*/ 	.short	0x0c48
        /*0034*/ 	.byte	0x00, 0xf0, 0x05, 0x00


	//----- nvinfo : EIATTR_KPARAM_INFO
	.align		4
.L_3133:
        /*0038*/ 	.byte	0x04, 0x17
        /*003a*/ 	.short	(.L_3135 - .L_3134)
.L_3134:
        /*003c*/ 	.word	0x00000000
        /*0040*/ 	.short	0x0000
        /*0042*/ 	.short	0x0000
        /*0044*/ 	.byte	0x00, 0xf0, 0x21, 0x31


	//----- nvinfo : EIATTR_SPARSE_MMA_MASK
	.align		4
.L_3135:
        /*0048*/ 	.byte	0x03, 0x50
        /*004a*/ 	.short	0x0000


	//----- nvinfo : EIATTR_MAXREG_COUNT
	.align		4
        /*004c*/ 	.byte	0x03, 0x1b
        /*004e*/ 	.short	0x0080


	//----- nvinfo : EIATTR_MERCURY_ISA_VERSION
	.align		4
        /*0050*/ 	.byte	0x03, 0x5f
        /*0052*/ 	.short	0x0101


	//----- nvinfo : EIATTR_VRC_CTA_INIT_COUNT
	.align		4
        /*0054*/ 	.byte	0x02, 0x4a
	.zero		1
	.zero		1


	//----- nvinfo : EIATTR_EXIT_INSTR_OFFSETS
	.align		4
        /*0058*/ 	.byte	0x04, 0x1c
        /*005a*/ 	.short	(.L_3137 - .L_3136)


	//   ....[0]....
.L_3136:
        /*005c*/ 	.word	0x00000160


	//   ....[1]....
        /*0060*/ 	.word	0x00000b70


	//   ....[2]....
        /*0064*/ 	.word	0x00000f20


	//   ....[3]....
        /*0068*/ 	.word	0x00000f60


	//   ....[4]....
        /*006c*/ 	.word	0x00000fb0


	//   ....[5]....
        /*0070*/ 	.word	0x00001200


	//----- nvinfo : EIATTR_MAX_THREADS
	.align		4
.L_3137:
        /*0074*/ 	.byte	0x04, 0x05
        /*0076*/ 	.short	(.L_3139 - .L_3138)
.L_3138:
        /*0078*/ 	.word	0x00000200
        /*007c*/ 	.word	0x00000001
        /*0080*/ 	.word	0x00000001


	//----- nvinfo : EIATTR_CRS_STACK_SIZE
	.align		4
.L_3139:
        /*0084*/ 	.byte	0x04, 0x1e
        /*0086*/ 	.short	(.L_3141 - .L_3140)
.L_3140:
        /*0088*/ 	.word	0x00000000


	//----- nvinfo : EIATTR_CBANK_PARAM_SIZE
	.align		4
.L_3141:
        /*008c*/ 	.byte	0x03, 0x19
        /*008e*/ 	.short	0x0c58


	//----- nvinfo : EIATTR_PARAM_CBANK
	.align		4
        /*0090*/ 	.byte	0x04, 0x0a
        /*0092*/ 	.short	(.L_3143 - .L_3142)
	.align		4
.L_3142:
        /*0094*/ 	.word	index@(.nv.constant0._ZN2at6native57_GLOBAL__N__f3eca4a2_24_ForeachBinaryOpScalar_cu_86b9896c25multi_tensor_apply_kernelINS1_18TensorListMetadataILi2EEENS1_21BinaryOpScalarFunctorIdLi2ELi1ELi1EEEJSt10multipliesIdEdEEEvT_T0_DpT1_)
        /*0098*/ 	.short	0x0380
        /*009a*/ 	.short	0x0c58


	//----- nvinfo : EIATTR_SW_WAR
	.align		4
.L_3143:
        /*009c*/ 	.byte	0x04, 0x36
        /*009e*/ 	.short	(.L_3145 - .L_3144)
.L_3144:
        /*00a0*/ 	.word	0x00000008
.L_3145:


//--------------------- .nv.info._ZN2at6native57_GLOBAL__N__f3eca4a2_24_ForeachBinaryOpScalar_cu_86b9896c25multi_tensor_apply_kernelINS1_18TensorListMetadataILi2EEENS1_21BinaryOpScalarFunctorIsLi2ELi1ELi1EEEJSt10multipliesIsEsEEEvT_T0_DpT1_ --------------------------
	.section	.nv.info._ZN2at6native57_GLOBAL__N__f3eca4a2_24_ForeachBinaryOpScalar_cu_86b9896c25multi_tensor_apply_kernelINS1_18TensorListMetadataILi2EEENS1_21BinaryOpScalarFunctorIsLi2ELi1ELi1EEEJSt10multipliesIsEsEEEvT_T0_DpT1_,"",@"SHT_CUDA_INFO"
	.sectionflags	@""
	.align	4


	//----- nvinfo : EIATTR_CUDA_API_VERSION
	.align		4
        /*0000*/ 	.byte	0x04, 0x37
        /*0002*/ 	.short	(.L_3147 - .L_3146)
.L_3146:
        /*0004*/ 	.word	0x00000082


	//----- nvinfo : EIATTR_KPARAM_INFO
	.align		4
.L_3147:
        /*0008*/ 	.byte	0x04, 0x17
        /*000a*/ 	.short	(.L_3149 - .L_3148)
.L_3148:
        /*000c*/ 	.word	0x00000000
        /*0010*/ 	.short	0x0003
        /*0012*/ 	.short	0x0c4a
        /*0014*/ 	.byte	0x00, 0xf0, 0x09, 0x00


	//----- nvinfo : EIATTR_KPARAM_INFO
	.align		4
.L_3149:
        /*0018*/ 	.byte	0x04, 0x17
        /*001a*/ 	.short	(.L_3151 - .L_3150)
.L_3150:
        /*001c*/ 	.word	0x00000000
        /*0020*/ 	.short	0x0002
        /*0022*/ 	.short	0x0c49
        /*0024*/ 	.byte	0x00, 0xf0, 0x05, 0x00


	//----- nvinfo : EIATTR_KPARAM_INFO
	.align		4
.L_3151:
        /*0028*/ 	.byte	0x04, 0x17
        /*002a*/ 	.short	(.L_3153 - .L_3152)
.L_3152:
        /*002c*/ 	.word	0x00000000
        /*0030*/ 	.short	0x0001
        /*0032*/ 	.short	0x0c48
        /*0034*/ 	.byte	0x00, 0xf0, 0x05, 0x00


	//----- nvinfo : EIATTR_KPARAM_INFO
	.align		4
.L_3153:
        /*0038*/ 	.byte	0x04, 0x17
        /*003a*/ 	.short	(.L_3155 - .L_3154)
.L_3154:
        /*003c*/ 	.word	0x00000000
        /*0040*/ 	.short	0x0000
        /*0042*/ 	.short	0x0000
        /*0044*/ 	.byte	0x00, 0xf0, 0x21, 0x31


	//----- nvinfo : EIATTR_SPARSE_MMA_MASK
	.align		4
.L_3155:
        /*0048*/ 	.byte	0x03, 0x50
        /*004a*/ 	.short	0x0000


	//----- nvinfo : EIATTR_MAXREG_COUNT
	.align		4
        /*004c*/ 	.byte	0x03, 0x1b
        /*004e*/ 	.short	0x0080


	//----- nvinfo : EIATTR_MERCURY_ISA_VERSION
	.align		4
        /*0050*/ 	.byte	0x03, 0x5f
        /*0052*/ 	.short	0x0101


	//----- nvinfo : EIATTR_VRC_CTA_INIT_COUNT
	.align		4
        /*0054*/ 	.byte	0x02, 0x4a
	.zero		1
	.zero		1


	//----- nvinfo : EIATTR_EXIT_INSTR_OFFSETS
	.align		4
        /*0058*/ 	.byte	0x04, 0x1c
        /*005a*/ 	.short	(.L_3157 - .L_3156)


	//   ....[0]....
.L_3156:
        /*005c*/ 	.word	0x00000170


	//   ....[1]....
        /*0060*/ 	.word	0x00000b90


	//   ....[2]....
        /*0064*/ 	.word	0x00000ee0


	//   ....[3]....
        /*0068*/ 	.word	0x00000f20


	//   ....[4]....
        /*006c*/ 	.word	0x00000f70


	//   ....[5]....
        /*0070*/ 	.word	0x00001170


	//----- nvinfo : EIATTR_MAX_THREADS
	.align		4
.L_3157:
        /*0074*/ 	.byte	0x04, 0x05
        /*0076*/ 	.short	(.L_3159 - .L_3158)
.L_3158:
        /*0078*/ 	.word	0x00000200
        /*007c*/ 	.word	0x00000001
        /*0080*/ 	.word	0x00000001


	//----- nvinfo : EIATTR_CRS_STACK_SIZE
	.align		4
.L_3159:
        /*0084*/ 	.byte	0x04, 0x1e
        /*0086*/ 	.short	(.L_3161 - .L_3160)
.L_3160:
        /*0088*/ 	.word	0x00000000


	//----- nvinfo : EIATTR_CBANK_PARAM_SIZE
	.align		4
.L_3161:
        /*008c*/ 	.byte	0x03, 0x19
        /*008e*/ 	.short	0x0c4c


	//----- nvinfo : EIATTR_PARAM_CBANK
	.align		4
        /*0090*/ 	.byte	0x04, 0x0a
        /*0092*/ 	.short	(.L_3163 - .L_3162)
	.align		4
.L_3162:
        /*0094*/ 	.word	index@(.nv.constant0._ZN2at6native57_GLOBAL__N__f3eca4a2_24_ForeachBinaryOpScalar_cu_86b9896c25multi_tensor_apply_kernelINS1_18TensorListMetadataILi2EEENS1_21BinaryOpScalarFunctorIsLi2ELi1ELi1EEEJSt10multipliesIsEsEEEvT_T0_DpT1_)
        /*0098*/ 	.short	0x0380
        /*009a*/ 	.short	0x0c4c


	//----- nvinfo : EIATTR_SW_WAR
	.align		4
.L_3163:
        /*009c*/ 	.byte	0x04, 0x36
        /*009e*/ 	.short	(.L_3165 - .L_3164)
.L_3164:
        /*00a0*/ 	.word	0x00000008
.L_3165:


//--------------------- .nv.info._ZN2at6native57_GLOBAL__N__f3eca4a2_24_ForeachBinaryOpScalar_cu_86b9896c25multi_tensor_apply_kernelINS1_18TensorListMetadataILi2EEENS1_21BinaryOpScalarFunctorIlLi2ELi1ELi1EEEJSt10multipliesIlElEEEvT_T0_DpT1_ --------------------------
	.section	.nv.info._ZN2at6native57_GLOBAL__N__f3eca4a2_24_ForeachBinaryOpScalar_cu_86b9896c25multi_tensor_apply_kernelINS1_18TensorListMetadataILi2EEENS1_21BinaryOpScalarFunctorIlLi2ELi1ELi1EEEJSt10multipliesIlElEEEvT_T0_DpT1_,"",@"SHT_CUDA_INFO"
	.sectionflags	@""
	.align	4


	//----- nvinfo : EIATTR_CUDA_API_VERSION
	.align		4
        /*0000*/ 	.byte	0x04, 0x37
        /*0002*/ 	.short	(.L_3167 - .L_3166)
.L_3166:
        /*0004*/ 	.word	0x00000082


	//----- nvinfo : EIATTR_KPARAM_INFO
	.align		4
.L_3167:
        /*0008*/ 	.byte	0x04, 0x17
        /*000a*/ 	.short	(.L_3169 - .L_3168)
.L_3168:
        /*000c*/ 	.word	0x00000000
        /*0010*/ 	.short	0x0003
        /*0012*/ 	.short	0x0c50
        /*0014*/ 	.byte	0x00, 0xf0, 0x21, 0x00


	//----- nvinfo : EIATTR_KPARAM_INFO
	.align		4
.L_3169:
        /*0018*/ 	.byte	0x04, 0x17
        /*001a*/ 	.short	(.L_3171 - .L_3170)
.L_3170:
        /*001c*/ 	.word	0x00000000
        /*0020*/ 	.short	0x0002
        /*0022*/ 	.short	0x0c49
        /*0024*/ 	.byte	0x00, 0xf0, 0x05, 0x00


	//----- nvinfo : EIATTR_KPARAM_INFO
	.align		4
.L_3171:
        /*0028*/ 	.byte	0x04, 0x17
        /*002a*/ 	.short	(.L_3173 - .L_3172)
.L_3172:
        /*002c*/ 	.word	0x00000000
        /*0030*/ 	.short	0x0001
        /*0032*/ 	.short	0x0c48
        /*0034*/ 	.byte	0x00, 0xf0, 0x05, 0x00


	//----- nvinfo : EIATTR_KPARAM_INFO
	.align		4
.L_3173:
        /*0038*/ 	.byte	0x04, 0x17
        /*003a*/ 	.short	(.L_3175 - .L_3174)
.L_3174:
        /*003c*/ 	.word	0x00000000
        /*0040*/ 	.short	0x0000
        /*0042*/ 	.short	0x0000
        /*0044*/ 	.byte	0x00, 0xf0, 0x21, 0x31


	//----- nvinfo : EIATTR_SPARSE_MMA_MASK
	.align		4
.L_3175:
        /*0048*/ 	.byte	0x03, 0x50
        /*004a*/ 	.short	0x0000


	//----- nvinfo : EIATTR_MAXREG_COUNT
	.align		4
        /*004c*/ 	.byte	0x03, 0x1b
        /*004e*/ 	.short	0x0080


	//----- nvinfo : EIATTR_MERCURY_ISA_VERSION
	.align		4
        /*0050*/ 	.byte	0x03, 0x5f
        /*0052*/ 	.short	0x0101


	//----- nvinfo : EIATTR_VRC_CTA_INIT_COUNT
	.align		4
        /*0054*/ 	.byte	0x02, 0x4a
	.zero		1
	.zero		1


	//----- nvinfo : EIATTR_EXIT_INSTR_OFFSETS
	.align		4
        /*0058*/ 	.byte	0x04, 0x1c
        /*005a*/ 	.short	(.L_3177 - .L_3176)


	//   ....[0]....
.L_3176:
        /*005c*/ 	.word	0x00000160


	//   ....[1]....
        /*0060*/ 	.word	0x00000d30


	//   ....[2]....
        /*0064*/ 	.word	0x000010d0


	//   ....[3]....
        /*0068*/ 	.word	0x00001130


	//   ....[4]....
        /*006c*/ 	.word	0x00001180


	//   ....[5]....
        /*0070*/ 	.word	0x000013f0


	//----- nvinfo : EIATTR_MAX_THREADS
	.align		4
.L_3177:
        /*0074*/ 	.byte	0x04, 0x05
        /*0076*/ 	.short	(.L_3179 - .L_3178)
.L_3178:
        /*0078*/ 	.word	0x00000200
        /*007c*/ 	.word	0x00000001
        /*0080*/ 	.word	0x00000001


	//----- nvinfo : EIATTR_CRS_STACK_SIZE
	.align		4
.L_3179:
        /*0084*/ 	.byte	0x04, 0x1e
        /*0086*/ 	.short	(.L_3181 - .L_3180)
.L_3180:
        /*0088*/ 	.word	0x00000000


	//----- nvinfo : EIATTR_CBANK_PARAM_SIZE
	.align		4
.L_3181:
        /*008c*/ 	.byte	0x03, 0x19
        /*008e*/ 	.short	0x0c58


	//----- nvinfo : EIATTR_PARAM_CBANK
	.align		4
        /*0090*/ 	.byte	0x04, 0x0a
        /*0092*/ 	.short	(.L_3183 - .L_3182)
	.align		4
.L_3182:
        /*0094*/ 	.word	index@(.nv.constant0._ZN2at6native57_GLOBAL__N__f3eca4a2_24_ForeachBinaryOpScalar_cu_86b9896c25multi_tensor_apply_kernelINS1_18TensorListMetadataILi2EEENS1_21BinaryOpScalarFunctorIlLi2ELi1ELi1EEEJSt10multipliesIlElEEEvT_T0_DpT1_)
        /*0098*/ 	.short	0x0380
        /*009a*/ 	.short	0x0c58


	//----- nvinfo : EIATTR_SW_WAR
	.align		4
.L_3183:
        /*009c*/ 	.byte	0x04, 0x36
        /*009e*/ 	.short	(.L_3185 - .L_3184)
.L_3184:
        /*00a0*/ 	.word	0x00000008
.L_3185:


//--------------------- .nv.info._ZN2at6native57_GLOBAL__N__f3eca4a2_24_ForeachBinaryOpScalar_cu_86b9896c25multi_tensor_apply_kernelINS1_18TensorListMetadataILi2EEENS1_21BinaryOpScalarFunctorIiLi2ELi1ELi1EEEJSt10multipliesIiEiEEEvT_T0_DpT1_ --------------------------
	.section	.nv.info._ZN2at6native57_GLOBAL__N__f3eca4a2_24_ForeachBinaryOpScalar_cu_86b9896c25multi_tensor_apply_kernelINS1_18TensorListMetadataILi2EEENS1_21BinaryOpScalarFunctorIiLi2ELi1ELi1EEEJSt10multipliesIiEiEEEvT_T0_DpT1_,"",@"SHT_CUDA_INFO"
	.sectionflags	@""
	.align	4


	//----- nvinfo : EIATTR_CUDA_API_VERSION
	.align		4
        /*0000*/ 	.byte	0x04, 0x37
        /*0002*/ 	.short	(.L_3187 - .L_3186)
.L_3186:
        /*0004*/ 	.word	0x00000082


	//----- nvinfo : EIATTR_KPARAM_INFO
	.align		4
.L_3187:
        /*0008*/ 	.byte	0x04, 0x17
        /*000a*/ 	.short	(.L_3189 - .L_3188)
.L_3188:
        /*000c*/ 	.word	0x00000000
        /*0010*/ 	.short	0x0003
        /*0012*/ 	.short	0x0c4c
        /*0014*/ 	.byte	0x00, 0xf0, 0x11, 0x00


	//----- nvinfo : EIATTR_KPARAM_INFO
	.align		4
.L_3189:
        /*0018*/ 	.byte	0x04, 0x17
        /*001a*/ 	.short	(.L_3191 - .L_3190)
.L_3190:
        /*001c*/ 	.word	0x00000000
        /*0020*/ 	.short	0x0002
        /*0022*/ 	.short	0x0c49
        /*0024*/ 	.byte	0x00, 0xf0, 0x05, 0x00


	//----- nvinfo : EIATTR_KPARAM_INFO
	.align		4
.L_3191:
        /*0028*/ 	.byte	0x04, 0x17
        /*002a*/ 	.short	(.L_3193 - .L_3192)
.L_3192:
        /*002c*/ 	.word	0x00000000
        /*0030*/ 	.short	0x0001
        /*0032*/ 	.short	0x0c48
        /*0034*/ 	.byte	0x00, 0xf0, 0x05, 0x00


	//----- nvinfo : EIATTR_KPARAM_INFO
	.align		4
.L_3193:
        /*0038*/ 	.byte	0x04, 0x17
        /*003a*/ 	.short	(.L_3195 - .L_3194)
.L_3194:
        /*003c*/ 	.word	0x00000000
        /*0040*/ 	.short	0x0000
        /*0042*/ 	.short	0x0000
        /*0044*/ 	.byte	0x00, 0xf0, 0x21, 0x31


	//----- nvinfo : EIATTR_SPARSE_MMA_MASK
	.align		4
.L_3195:
        /*0048*/ 	.byte	0x03, 0x50
        /*004a*/ 	.short	0x0000


	//----- nvinfo : EIATTR_MAXREG_COUNT
	.align		4
        /*004c*/ 	.byte	0x03, 0x1b
        /*004e*/ 	.short	0x0080


	//----- nvinfo : EIATTR_MERCURY_ISA_VERSION
	.align		4
        /*0050*/ 	.byte	0x03, 0x5f
        /*0052*/ 	.short	0x0101


	//----- nvinfo : EIATTR_VRC_CTA_INIT_COUNT
	.align		4
        /*0054*/ 	.byte	0x02, 0x4a
	.zero		1
	.zero		1


	//----- nvinfo : EIATTR_EXIT_INSTR_OFFSETS
	.align		4
        /*0058*/ 	.byte	0x04, 0x1c
        /*005a*/ 	.short	(.L_3197 - .L_3196)


	//   ....[0]....
.L_3196:
        /*005c*/ 	.word	0x00000170


	//   ....[1]....
        /*0060*/ 	.word	0x00000a60


	//   ....[2]....
        /*0064*/ 	.word	0x00000d40


	//   ....[3]....
        /*0068*/ 	.word	0x00000d80


	//   ....[4]....
        /*006c*/ 	.word	0x00000dd0


	//   ....[5]....
        /*0070*/ 	.word	0x00000f60


	//----- nvinfo : EIATTR_MAX_THREADS
	.align		4
.L_3197:
        /*0074*/ 	.byte	0x04, 0x05
        /*0076*/ 	.short	(.L_3199 - .L_3198)
.L_3198:
        /*0078*/ 	.word	0x00000200
        /*007c*/ 	.word	0x00000001
        /*0080*/ 	.word	0x00000001


	//----- nvinfo : EIATTR_CRS_STACK_SIZE
	.align		4
.L_3199:
        /*0084*/ 	.byte	0x04, 0x1e
        /*0086*/ 	.short	(.L_3201 - .L_3200)
.L_3200:
        /*0088*/ 	.word	0x00000000


	//----- nvinfo : EIATTR_CBANK_PARAM_SIZE
	.align		4
.L_3201:
        /*008c*/ 	.byte	0x03, 0x19
        /*008e*/ 	.short	0x0c50


	//----- nvinfo : EIATTR_PARAM_CBANK
	.align		4
        /*0090*/ 	.byte	0x04, 0x0a
        /*0092*/ 	.short	(.L_3203 - .L_3202)
	.align		4
.L_3202:
        /*0094*/ 	.word	index@(.nv.constant0._ZN2at6native57_GLOBAL__N__f3eca4a2_24_ForeachBinaryOpScalar_cu_86b9896c25multi_tensor_apply_kernelINS1_18TensorListMetadataILi2EEENS1_21BinaryOpScalarFunctorIiLi2ELi1ELi1EEEJSt10multipliesIiEiEEEvT_T0_DpT1_)
        /*0098*/ 	.short	0x0380
        /*009a*/ 	.short	0x0c50


	//----- nvinfo : EIATTR_SW_WAR
	.align		4
.L_3203:
        /*009c*/ 	.byte	0x04, 0x36
        /*009e*/ 	.short	(.L_3205 - .L_3204)
.L_3204:
        /*00a0*/ 	.word	0x00000008
.L_3205:


//--------------------- .nv.info._ZN2at6native57_GLOBAL__N__f3eca4a2_24_ForeachBinaryOpScalar_cu_86b9896c25multi_tensor_apply_kernelINS1_18TensorListMetadataILi2EEENS1_21BinaryOpScalarFunctorIaLi2ELi1ELi1EEEJSt10multipliesIaEaEEEvT_T0_DpT1_ --------------------------
	.section	.nv.info._ZN2at6native57_GLOBAL__N__f3eca4a2_24_ForeachBinaryOpScalar_cu_86b9896c25multi_tensor_apply_kernelINS1_18TensorListMetadataILi2EEENS1_21BinaryOpScalarFunctorIaLi2ELi1ELi1EEEJSt10multipliesIaEaEEEvT_T0_DpT1_,"",@"SHT_CUDA_INFO"
	.sectionflags	@""
	.align	4


	//----- nvinfo : EIATTR_CUDA_API_VERSION
	.align		4
        /*0000*/ 	.byte	0x04, 0x37
        /*0002*/ 	.short	(.L_3207 - .L_3206)
.L_3206:
        /*0004*/ 	.word	0x00000082


	//----- nvinfo : EIATTR_KPARAM_INFO
	.align		4
.L_3207:
        /*0008*/ 	.byte	0x04, 0x17
        /*000a*/ 	.short	(.L_3209 - .L_3208)
.L_3208:
        /*000c*/ 	.word	0x00000000
        /*0010*/ 	.short	0x0003
        /*0012*/ 	.short	0x0c4a
        /*0014*/ 	.byte	0x00, 0xf0, 0x05, 0x00


	//----- nvinfo : EIATTR_KPARAM_INFO
	.align		4
.L_3209:
        /*0018*/ 	.byte	0x04, 0x17
        /*001a*/ 	.short	(.L_3211 - .L_3210)
.L_3210:
        /*001c*/ 	.word	0x00000000
        /*0020*/ 	.short	0x0002
        /*0022*/ 	.short	0x0c49
        /*0024*/ 	.byte	0x00, 0xf0, 0x05, 0x00


	//----- nvinfo : EIATTR_KPARAM_INFO
	.align		4
.L_3211:
        /*0028*/ 	.byte	0x04, 0x17
        /*002a*/ 	.short	(.L_3213 - .L_3212)
.L_3212:
        /*002c*/ 	.word	0x00000000
        /*0030*/ 	.short	0x0001
        /*0032*/ 	.short	0x0c48
        /*0034*/ 	.byte	0x00, 0xf0, 0x05, 0x00


	//----- nvinfo : EIATTR_KPARAM_INFO
	.align		4
.L_3213:
        /*0038*/ 	.byte	0x04, 0x17
        /*003a*/ 	.short	(.L_3215 - .L_3214)
.L_3214:
        /*003c*/ 	.word	0x00000000
        /*0040*/ 	.short	0x0000
        /*0042*/ 	.short	0x0000
        /*0044*/ 	.byte	0x00, 0xf0, 0x21, 0x31


	//----- nvinfo : EIATTR_SPARSE_MMA_MASK
	.align		4
.L_3215:
        /*0048*/ 	.byte	0x03, 0x50
        /*004a*/ 	.short	0x0000


	//----- nvinfo : EIATTR_MAXREG_COUNT
	.align		4
        /*004c*/ 	.byte	0x03, 0x1b
        /*004e*/ 	.short	0x0080


	//----- nvinfo : EIATTR_MERCURY_ISA_VERSION
	.align		4
        /*0050*/ 	.byte	0x03, 0x5f
        /*0052*/ 	.short	0x0101


	//----- nvinfo : EIATTR_VRC_CTA_INIT_COUNT
	.align		4
        /*0054*/ 	.byte	0x02, 0x4a
	.zero		1
	.zero		1


	//----- nvinfo : EIATTR_EXIT_INSTR_OFFSETS
	.align		4
        /*0058*/ 	.byte	0x04, 0x1c
        /*005a*/ 	.short	(.L_3217 - .L_3216)


	//   ....[0]....
.L_3216:
        /*005c*/ 	.word	0x00000170


	//   ....[1]....
        /*0060*/ 	.word	0x00000e20


	//   ....[2]....
        /*0064*/ 	.word	0x00001170


	//   ....[3]....
        /*0068*/ 	.word	0x000011b0


	//   ....[4]....
        /*006c*/ 	.word	0x00001200


	//   ....[5]....
        /*0070*/ 	.word	0x00001440


	//----- nvinfo : EIATTR_MAX_THREADS
	.align		4
.L_3217:
        /*0074*/ 	.byte	0x04, 0x05
        /*0076*/ 	.short	(.L_3219 - .L_3218)
.L_3218:
        /*0078*/ 	.word	0x00000200
        /*007c*/ 	.word	0x00000001
        /*0080*/ 	.word	0x00000001


	//----- nvinfo : EIATTR_CRS_STACK_SIZE
	.align		4
.L_3219:
        /*0084*/ 	.byte	0x04, 0x1e
        /*0086*/ 	.short	(.L_3221 - .L_3220)
.L_3220:
        /*0088*/ 	.word	0x00000000


	//----- nvinfo : EIATTR_CBANK_PARAM_SIZE
	.align		4
.L_3221:
        /*008c*/ 	.byte	0x03, 0x19
        /*008e*/ 	.short	0x0c4b


	//----- nvinfo : EIATTR_PARAM_CBANK
	.align		4
        /*0090*/ 	.byte	0x04, 0x0a
        /*0092*/ 	.short	(.L_3223 - .L_3222)
	.align		4
.L_3222:
        /*0094*/ 	.word	index@(.nv.constant0._ZN2at6native57_GLOBAL__N__f3eca4a2_24_ForeachBinaryOpScalar_cu_86b9896c25multi_tensor_apply_kernelINS1_18TensorListMetadataILi2EEENS1_21BinaryOpScalarFunctorIaLi2ELi1ELi1EEEJSt10multipliesIaEaEEEvT_T0_DpT1_)
        /*0098*/ 	.short	0x0380
        /*009a*/ 	.short	0x0c4b


	//----- nvinfo : EIATTR_SW_WAR
	.align		4
.L_3223:
        /*009c*/ 	.byte	0x04, 0x36
        /*009e*/ 	.short	(.L_3225 - .L_3224)
.L_3224:
        /*00a0*/ 	.word	0x00000008
.L_3225:


//--------------------- .nv.info._ZN2at6native57_GLOBAL__N__f3eca4a2_24_ForeachBinaryOpScalar_cu_86b9896c25multi_tensor_apply_kernelINS1_18TensorListMetadataILi2EEENS1_21BinaryOpScalarFunctorIhLi2ELi1ELi1EEEJSt10multipliesIhEhEEEvT_T0_DpT1_ --------------------------
	.section	.nv.info._ZN2at6native57_GLOBAL__N__f3eca4a2_24_ForeachBinaryOpScalar_cu_86b9896c25multi_tensor_apply_kernelINS1_18TensorListMetadataILi2EEENS1_21BinaryOpScalarFunctorIhLi2ELi1ELi1EEEJSt10multipliesIhEhEEEvT_T0_DpT1_,"",@"SHT_CUDA_INFO"
	.sectionflags	@""
	.align	4


	//----- nvinfo : EIATTR_CUDA_API_VERSION
	.align		4
        /*0000*/ 	.byte	0x04, 0x37
        /*0002*/ 	.short	(.L_3227 - .L_3226)
.L_3226:
        /*0004*/ 	.word	0x00000082


	//----- nvinfo : EIATTR_KPARAM_INFO
	.align		4
.L_3227:
        /*0008*/ 	.byte	0x04, 0x17
        /*000a*/ 	.short	(.L_3229 - .L_3228)
.L_3228:
        /*000c*/ 	.word	0x00000000
        /*0010*/ 	.short	0x0003
        /*0012*/ 	.short	0x0c4a
        /*0014*/ 	.byte	0x00, 0xf0, 0x05, 0x00


	//----- nvinfo : EIATTR_KPARAM_INFO
	.align		4
.L_3229:
        /*0018*/ 	.byte	0x04, 0x17
        /*001a*/ 	.short	(.L_3231 - .L_3230)
.L_3230:
        /*001c*/ 	.word	0x00000000
        /*0020*/ 	.short	0x0002
        /*0022*/ 	.short	0x0c49
        /*0024*/ 	.byte	0x00, 0xf0, 0x05, 0x00


	//----- nvinfo : EIATTR_KPARAM_INFO
	.align		4
.L_3231:
        /*0028*/ 	.byte	0x04, 0x17
        /*002a*/ 	.short	(.L_3233 - .L_3232)
.L_3232:
        /*002c*/ 	.word	0x00000000
        /*0030*/ 	.short	0x0001
        /*0032*/ 	.short	0x0c48
        /*0034*/ 	.byte	0x00, 0xf0, 0x05, 0x00


	//----- nvinfo : EIATTR_KPARAM_INFO
	.align		4
.L_3233:
        /*0038*/ 	.byte	0x04, 0x17
        /*003a*/ 	.short	(.L_3235 - .L_3234)
.L_3234:
        /*003c*/ 	.word	0x00000000
        /*0040*/ 	.short	0x0000
        /*0042*/ 	.short	0x0000
        /*0044*/ 	.byte	0x00, 0xf0, 0x21, 0x31


	//----- nvinfo : EIATTR_SPARSE_MMA_MASK
	.align		4
.L_3235:
        /*0048*/ 	.byte	0x03, 0x50
        /*004a*/ 	.short	0x0000


	//----- nvinfo : EIATTR_MAXREG_COUNT
	.align		4
        /*004c*/ 	.byte	0x03, 0x1b
        /*004e*/ 	.short	0x0080


	//----- nvinfo : EIATTR_MERCURY_ISA_VERSION
	.align		4
        /*0050*/ 	.byte	0x03, 0x5f
        /*0052*/ 	.short	0x0101


	//----- nvinfo : EIATTR_VRC_CTA_INIT_COUNT
	.align		4
        /*0054*/ 	.byte	0x02, 0x4a
	.zero		1
	.zero		1


	//----- nvinfo : EIATTR_EXIT_INSTR_OFFSETS
	.align		4
        /*0058*/ 	.byte	0x04, 0x1c
        /*005a*/ 	.short	(.L_3237 - .L_3236)


	//   ....[0]....
.L_3236:
        /*005c*/ 	.word	0x00000170


	//   ....[1]....
        /*0060*/ 	.word	0x00000ec0


	//   ....[2]....
        /*0064*/ 	.word	0x00001220


	//   ....[3]....
        /*0068*/ 	.word	0x00001260


	//   ....[4]....
        /*006c*/ 	.word	0x000012b0


	//   ....[5]....
        /*0070*/ 	.word	0x00001500


	//----- nvinfo : EIATTR_MAX_THREADS
	.align		4
.L_3237:
        /*0074*/ 	.byte	0x04, 0x05
        /*0076*/ 	.short	(.L_3239 - .L_3238)
.L_3238:
        /*0078*/ 	.word	0x00000200
        /*007c*/ 	.word	0x00000001
        /*0080*/ 	.word	0x00000001


	//----- nvinfo : EIATTR_CRS_STACK_SIZE
	.align		4
.L_3239:
        /*0084*/ 	.byte	0x04, 0x1e
        /*0086*/ 	.short	(.L_3241 - .L_3240)
.L_3240:
        /*0088*/ 	.word	0x00000000


	//----- nvinfo : EIATTR_CBANK_PARAM_SIZE
	.align		4
.L_3241:
        /*008c*/ 	.byte	0x03, 0x19
        /*008e*/ 	.short	0x0c4b


	//----- nvinfo : EIATTR_PARAM_CBANK
	.align		4
        /*0090*/ 	.byte	0x04, 0x0a
        /*0092*/ 	.short	(.L_3243 - .L_3242)
	.align		4
.L_3242:
        /*0094*/ 	.word	index@(.nv.constant0._ZN2at6native57_GLOBAL__N__f3eca4a2_24_ForeachBinaryOpScalar_cu_86b9896c25multi_tensor_apply_kernelINS1_18TensorListMetadataILi2EEENS1_21BinaryOpScalarFunctorIhLi2ELi1ELi1EEEJSt10multipliesIhEhEEEvT_T0_DpT1_)
        /*0098*/ 	.short	0x0380
        /*009a*/ 	.short	0x0c4b


	//----- nvinfo : EIATTR_SW_WAR
	.align		4
.L_3243:
        /*009c*/ 	.byte	0x04, 0x36
        /*009e*/ 	.short	(.L_3245 - .L_3244)
.L_3244:
        /*00a0*/ 	.word	0x00000008
.L_3245:


//--------------------- .nv.info._ZN2at6native57_GLOBAL__N__f3eca4a2_24_ForeachBinaryOpScalar_cu_86b9896c25multi_tensor_apply_kernelINS1_18TensorListMetadataILi1EEENS1_21BinaryOpScalarFunctorIN3c108BFloat16ELi1ELi1ELi0EEEJSt10multipliesIfEfEEEvT_T0_DpT1_ --------------------------
	.section	.nv.info._ZN2at6native57_GLOBAL__N__f3eca4a2_24_ForeachBinaryOpScalar_cu_86b9896c25multi_tensor_apply_kernelINS1_18TensorListMetadataILi1EEENS1_21BinaryOpScalarFunctorIN3c108BFloat16ELi1ELi1ELi0EEEJSt10multipliesIfEfEEEvT_T0_DpT1_,"",@"SHT_CUDA_INFO"
	.sectionflags	@""
	.align	4


	//----- nvinfo : EIATTR_CUDA_API_VERSION
	.align		4
        /*0000*/ 	.byte	0x04, 0x37
        /*0002*/ 	.short	(.L_3247 - .L_3246)
.L_3246:
        /*0004*/ 	.word	0x00000082


	//----- nvinfo : EIATTR_KPARAM_INFO
	.align		4
.L_3247:
        /*0008*/ 	.byte	0x04, 0x17
        /*000a*/ 	.short	(.L_3249 - .L_3248)
.L_3248:
        /*000c*/ 	.word	0x00000000
        /*0010*/ 	.short	0x0003
        /*0012*/ 	.short	0x0d2c
        /*0014*/ 	.byte	0x00, 0xf0, 0x11, 0x00


	//----- nvinfo : EIATTR_KPARAM_INFO
	.align		4
.L_3249:
        /*0018*/ 	.byte	0x04, 0x17
        /*001a*/ 	.short	(.L_3251 - .L_3250)
.L_3250:
        /*001c*/ 	.word	0x00000000
        /*0020*/ 	.short	0x0002
        /*0022*/ 	.short	0x0d29
        /*0024*/ 	.byte	0x00, 0xf0, 0x05, 0x00


	//----- nvinfo : EIATTR_KPARAM_INFO
	.align		4
.L_3251:
        /*0028*/ 	.byte	0x04, 0x17
        /*002a*/ 	.short	(.L_3253 - .L_3252)
.L_3252:
        /*002c*/ 	.word	0x00000000
        /*0030*/ 	.short	0x0001
        /*0032*/ 	.short	0x0d28
        /*0034*/ 	.byte	0x00, 0xf0, 0x05, 0x00


	//----- nvinfo : EIATTR_KPARAM_INFO
	.align		4
.L_3253:
        /*0038*/ 	.byte	0x04, 0x17
        /*003a*/ 	.short	(.L_3255 - .L_3254)
.L_3254:
        /*003c*/ 	.word	0x00000000
        /*0040*/ 	.short	0x0000
        /*0042*/ 	.short	0x0000
        /*0044*/ 	.byte	0x00, 0xf0, 0xa1, 0x34


	//----- nvinfo : EIATTR_SPARSE_MMA_MASK
	.align		4
.L_3255:
        /*0048*/ 	.byte	0x03, 0x50
        /*004a*/ 	.short	0x0000


	//----- nvinfo : EIATTR_MAXREG_COUNT
	.align		4
        /*004c*/ 	.byte	0x03, 0x1b
        /*004e*/ 	.short	0x0080


	//----- nvinfo : EIATTR_MERCURY_ISA_VERSION
	.align		4
        /*0050*/ 	.byte	0x03, 0x5f
        /*0052*/ 	.short	0x0101


	//----- nvinfo : EIATTR_VRC_CTA_INIT_COUNT
	.align		4
        /*0054*/ 	.byte	0x02, 0x4a
	.zero		1
	.zero		1


	//----- nvinfo : EIATTR_EXIT_INSTR_OFFSETS
	.align		4
        /*0058*/ 	.byte	0x04, 0x1c
        /*005a*/ 	.short	(.L_3257 - .L_3256)


	//   ....[0]....
.L_3256:
        /*005c*/ 	.word	0x00000140


	//   ....[1]....
        /*0060*/ 	.word	0x00000ab0


	//   ....[2]....
        /*0064*/ 	.word	0x00000dc0


	//   ....[3]....
        /*0068*/ 	.word	0x00000df0


	//   ....[4]....
        /*006c*/ 	.word	0x00000e40


	//   ....[5]....
        /*0070*/ 	.word	0x00001010


	//----- nvinfo : EIATTR_MAX_THREADS
	.align		4
.L_3257:
        /*0074*/ 	.byte	0x04, 0x05
        /*0076*/ 	.short	(.L_3259 - .L_3258)
.L_3258:
        /*0078*/ 	.word	0x00000200
        /*007c*/ 	.word	0x00000001
        /*0080*/ 	.word	0x00000001


	//----- nvinfo : EIATTR_CRS_STACK_SIZE
	.align		4
.L_3259:
        /*0084*/ 	.byte	0x04, 0x1e
        /*0086*/ 	.short	(.L_3261 - .L_3260)
.L_3260:
        /*0088*/ 	.word	0x00000000


	//----- nvinfo : EIATTR_CBANK_PARAM_SIZE
	.align		4
.L_3261:
        /*008c*/ 	.byte	0x03, 0x19
        /*008e*/ 	.short	0x0d30


	//----- nvinfo : EIATTR_PARAM_CBANK
	.align		4
        /*0090*/ 	.byte	0x04, 0x0a
        /*0092*/ 	.short	(.L_3263 - .L_3262)
	.align		4
.L_3262:
        /*0094*/ 	.word	index@(.nv.constant0._ZN2at6native57_GLOBAL__N__f3eca4a2_24_ForeachBinaryOpScalar_cu_86b9896c25multi_tensor_apply_kernelINS1_18TensorListMetadataILi1EEENS1_21BinaryOpScalarFunctorIN3c108BFloat16ELi1ELi1ELi0EEEJSt10multipliesIfEfEEEvT_T0_DpT1_)
        /*0098*/ 	.short	0x0380
        /*009a*/ 	.short	0x0d30


	//----- nvinfo : EIATTR_SW_WAR
	.align		4
.L_3263:
        /*009c*/ 	.byte	0x04, 0x36
        /*009e*/ 	.short	(.L_3265 - .L_3264)
.L_3264:
        /*00a0*/ 	.word	0x00000008
.L_3265:


//--------------------- .nv.info._ZN2at6native57_GLOBAL__N__f3eca4a2_24_ForeachBinaryOpScalar_cu_86b9896c25multi_tensor_apply_kernelINS1_18TensorListMetadataILi1EEENS1_21BinaryOpScalarFunctorIN3c104HalfELi1ELi1ELi0EEEJSt10multipliesIfEfEEEvT_T0_DpT1_ --------------------------
	.section	.nv.info._ZN2at6native57_GLOBAL__N__f3eca4a2_24_ForeachBinaryOpScalar_cu_86b9896c25multi_tensor_apply_kernelINS1_18TensorListMetadataILi1EEENS1_21BinaryOpScalarFunctorIN3c104HalfELi1ELi1ELi0EEEJSt10multipliesIfEfEEEvT_T0_DpT1_,"",@"SHT_CUDA_INFO"
	.sectionflags	@""
	.align	4


	//----- nvinfo : EIATTR_CUDA_API_VERSION
	.align		4
        /*0000*/ 	.byte	0x04, 0x37
        /*0002*/ 	.short	(.L_3267 - .L_3266)
.L_3266:
        /*0004*/ 	.word	0x00000082


	//----- nvinfo : EIATTR_KPARAM_INFO
	.align		4
.L_3267:
        /*0008*/ 	.byte	0x04, 0x17
        /*000a*/ 	.short	(.L_3269 - .L_3268)
.L_3268:
        /*000c*/ 	.word	0x00000000
        /*0010*/ 	.short	0x0003
        /*0012*/ 	.short	0x0d2c
        /*0014*/ 	.byte	0x00, 0xf0, 0x11, 0x00


	//----- nvinfo : EIATTR_KPARAM_INFO
	.align		4
.L_3269:
        /*0018*/ 	.byte	0x04, 0x17
        /*001a*/ 	.short	(.L_3271 - .L_3270)
.L_3270:
        /*001c*/ 	.word	0x00000000
        /*0020*/ 	.short	0x0002
        /*0022*/ 	.short	0x0d29
        /*0024*/ 	.byte	0x00, 0xf0, 0x05, 0x00


	//----- nvinfo : EIATTR_KPARAM_INFO
	.align		4
.L_3271:
        /*0028*/ 	.byte	0x04, 0x17
        /*002a*/ 	.short	(.L_3273 - .L_3272)
.L_3272:
        /*002c*/ 	.word	0x00000000
        /*0030*/ 	.short	0x0001
        /*0032*/ 	.short	0x0d28
        /*0034*/ 	.byte	0x00, 0xf0, 0x05, 0x00


	//----- nvinfo : EIATTR_KPARAM_INFO
	.align		4
.L_3273:
        /*0038*/ 	.byte	0x04, 0x17
        /*003a*/ 	.short	(.L_3275 - .L_3274)
.L_3274:
        /*003c*/ 	.word	0x00000000
        /*0040*/ 	.short	0x0000
        /*0042*/ 	.short	0x0000
        /*0044*/ 	.byte	0x00, 0xf0, 0xa1, 0x34


	//----- nvinfo : EIATTR_SPARSE_MMA_MASK
	.align		4
.L_3275:
        /*0048*/ 	.byte	0x03, 0x50
        /*004a*/ 	.short	0x0000


	//----- nvinfo : EIATTR_MAXREG_COUNT
	.align		4
        /*004c*/ 	.byte	0x03, 0x1b
        /*004e*/ 	.short	0x0080


	//----- nvinfo : EIATTR_MERCURY_ISA_VERSION
	.align		4
        /*0050*/ 	.byte	0x03, 0x5f
        /*0052*/ 	.short	0x0101


	//----- nvinfo : EIATTR_VRC_CTA_INIT_COUNT
	.align		4
        /*0054*/ 	.byte	0x02, 0x4a
	.zero		1
	.zero		1


	//----- nvinfo : EIATTR_EXIT_INSTR_OFFSETS
	.align		4
        /*0058*/ 	.byte	0x04, 0x1c
        /*005a*/ 	.short	(.L_3277 - .L_3276)


	//   ....[0]....
.L_3276:
        /*005c*/ 	.word	0x00000140


	//   ....[1]....
        /*0060*/ 	.word	0x00000ab0


	//   ....[2]....
        /*0064*/ 	.word	0x00000dc0


	//   ....[3]....
        /*0068*/ 	.word	0x00000df0


	//   ....[4]....
        /*006c*/ 	.word	0x00000e40


	//   ....[5]....
        /*0070*/ 	.word	0x00000ff0


	//----- nvinfo : EIATTR_MAX_THREADS
	.align		4
.L_3277:
        /*0074*/ 	.byte	0x04, 0x05
        /*0076*/ 	.short	(.L_3279 - .L_3278)
.L_3278:
        /*0078*/ 	.word	0x00000200
        /*007c*/ 	.word	0x00000001
        /*0080*/ 	.word	0x00000001


	//----- nvinfo : EIATTR_CRS_STACK_SIZE
	.align		4
.L_3279:
        /*0084*/ 	.byte	0x04, 0x1e
        /*0086*/ 	.short	(.L_3281 - .L_3280)
.L_3280:
        /*0088*/ 	.word	0x00000000


	//----- nvinfo : EIATTR_CBANK_PARAM_SIZE
	.align		4
.L_3281:
        /*008c*/ 	.byte	0x03, 0x19
        /*008e*/ 	.short	0x0d30


	//----- nvinfo : EIATTR_PARAM_CBANK
	.align		4
        /*0090*/ 	.byte	0x04, 0x0a
        /*0092*/ 	.short	(.L_3283 - .L_3282)
	.align		4
.L_3282:
        /*0094*/ 	.word	index@(.nv.constant0._ZN2at6native57_GLOBAL__N__f3eca4a2_24_ForeachBinaryOpScalar_cu_86b9896c25multi_tensor_apply_kernelINS1_18TensorListMetadataILi1EEENS1_21BinaryOpScalarFunctorIN3c104HalfELi1ELi1ELi0EEEJSt10multipliesIfEfEEEvT_T0_DpT1_)
        /*0098*/ 	.short	0x0380
        /*009a*/ 	.short	0x0d30


	//----- nvinfo : EIATTR_SW_WAR
	.align		4
.L_3283:
        /*009c*/ 	.byte	0x04, 0x36
        /*009e*/ 	.short	(.L_3285 - .L_3284)
.L_3284:
        /*00a0*/ 	.word	0x00000008
.L_3285:


//--------------------- .nv.info._ZN2at6native57_GLOBAL__N__f3eca4a2_24_ForeachBinaryOpScalar_cu_86b9896c25multi_tensor_apply_kernelINS1_18TensorListMetadataILi1EEENS1_21BinaryOpScalarFunctorIbLi1ELi1ELi0EEEJSt10multipliesIbEbEEEvT_T0_DpT1_ --------------------------
	.section	.nv.info._ZN2at6native57_GLOBAL__N__f3eca4a2_24_ForeachBinaryOpScalar_cu_86b9896c25multi_tensor_apply_kernelINS1_18TensorListMetadataILi1EEENS1_21BinaryOpScalarFunctorIbLi1ELi1ELi0EEEJSt10multipliesIbEbEEEvT_T0_DpT1_,"",@"SHT_CUDA_INFO"
	.sectionflags	@""
	.align	4


	//----- nvinfo : EIATTR_CUDA_API_VERSION
	.align		4
        /*0000*/ 	.byte	0x04, 0x37
        /*0002*/ 	.short	(.L_3287 - .L_3286)
.L_3286:
        /*0004*/ 	.word	0x00000082


	//----- nvinfo : EIATTR_KPARAM_INFO
	.align		4
.L_3287:
        /*0008*/ 	.byte	0x04, 0x17
        /*000a*/ 	.short	(.L_3289 - .L_3288)
.L_3288:
        /*000c*/ 	.word	0x00000000
        /*0010*/ 	.short	0x0003
        /*0012*/ 	.short	0x0d2a
        /*0014*/ 	.byte	0x00, 0xf0, 0x05, 0x00


	//----- nvinfo : EIATTR_KPARAM_INFO
	.align		4
.L_3289:
        /*0018*/ 	.byte	0x04, 0x17
        /*001a*/ 	.short	(.L_3291 - .L_3290)
.L_3290:
        /*001c*/ 	.word	0x00000000
        /*0020*/ 	.short	0x0002
        /*0022*/ 	.short	0x0d29
        /*0024*/ 	.byte	0x00, 0xf0, 0x05, 0x00


	//----- nvinfo : EIATTR_KPARAM_INFO
	.align		4
.L_3291:
        /*0028*/ 	.byte	0x04, 0x17
        /*002a*/ 	.short	(.L_3293 - .L_3292)
.L_3292:
        /*002c*/ 	.word	0x00000000
        /*0030*/ 	.short	0x0001
        /*0032*/ 	.short	0x0d28
        /*0034*/ 	.byte	0x00, 0xf0, 0x05, 0x00


	//----- nvinfo : EIATTR_KPARAM_INFO
	.align		4
.L_3293:
        /*0038*/ 	.byte	0x04, 0x17
        /*003a*/ 	.short	(.L_3295 - .L_3294)
.L_3294:
        /*003c*/ 	.word	0x00000000
        /*0040*/ 	.short	0x0000
        /*0042*/ 	.short	0x0000
        /*0044*/ 	.byte	0x00, 0xf0, 0xa1, 0x34


	//----- nvinfo : EIATTR_SPARSE_MMA_MASK
	.align		4
.L_3295:
        /*0048*/ 	.byte	0x03, 0x50
        /*004a*/ 	.short	0x0000


	//----- nvinfo : EIATTR_MAXREG_COUNT
	.align		4
        /*004c*/ 	.byte	0x03, 0x1b
        /*004e*/ 	.short	0x0080


	//----- nvinfo : EIATTR_MERCURY_ISA_VERSION
	.align		4
        /*0050*/ 	.byte	0x03, 0x5f
        /*0052*/ 	.short	0x0101


	//----- nvinfo : EIATTR_VRC_CTA_INIT_COUNT
	.align		4
        /*0054*/ 	.byte	0x02, 0x4a
	.zero		1
	.zero		1


	//----- nvinfo : EIATTR_EXIT_INSTR_OFFSETS
	.align		4
        /*0058*/ 	.byte	0x04, 0x1c
        /*005a*/ 	.short	(.L_3297 - .L_3296)


	//   ....[0]....
.L_3296:
        /*005c*/ 	.word	0x00000130


	//   ....[1]....
        /*0060*/ 	.word	0x00000b50


	//   ....[2]....
        /*0064*/ 	.word	0x00000e30


	//   ....[3]....
        /*0068*/ 	.word	0x00000e50


	//   ....[4]....
        /*006c*/ 	.word	0x00000ea0


	//   ....[5]....
        /*0070*/ 	.word	0x000010b0


	//----- nvinfo : EIATTR_MAX_THREADS
	.align		4
.L_3297:
        /*0074*/ 	.byte	0x04, 0x05
        /*0076*/ 	.short	(.L_3299 - .L_3298)
.L_3298:
        /*0078*/ 	.word	0x00000200
        /*007c*/ 	.word	0x00000001
        /*0080*/ 	.word	0x00000001


	//----- nvinfo : EIATTR_CRS_STACK_SIZE
	.align		4
.L_3299:
        /*0084*/ 	.byte	0x04, 0x1e
        /*0086*/ 	.short	(.L_3301 - .L_3300)
.L_3300:
        /*0088*/ 	.word	0x00000000


	//----- nvinfo : EIATTR_CBANK_PARAM_SIZE
	.align		4
.L_3301:
        /*008c*/ 	.byte	0x03, 0x19
        /*008e*/ 	.short	0x0d2b


	//----- nvinfo : EIATTR_PARAM_CBANK
	.align		4
        /*0090*/ 	.byte	0x04, 0x0a
        /*0092*/ 	.short	(.L_3303 - .L_3302)
	.align		4
.L_3302:
        /*0094*/ 	.word	index@(.nv.constant0._ZN2at6native57_GLOBAL__N__f3eca4a2_24_ForeachBinaryOpScalar_cu_86b9896c25multi_tensor_apply_kernelINS1_18TensorListMetadataILi1EEENS1_21BinaryOpScalarFunctorIbLi1ELi1ELi0EEEJSt10multipliesIbEbEEEvT_T0_DpT1_)
        /*0098*/ 	.short	0x0380
        /*009a*/ 	.short	0x0d2b


	//----- nvinfo : EIATTR_SW_WAR
	.align		4
.L_3303:
        /*009c*/ 	.byte	0x04, 0x36
        /*009e*/ 	.short	(.L_3305 - .L_3304)
.L_3304:
        /*00a0*/ 	.word	0x00000008
.L_3305:


//--------------------- .nv.info._ZN2at6native57_GLOBAL__N__f3eca4a2_24_ForeachBinaryOpScalar_cu_86b9896c25multi_tensor_apply_kernelINS1_18TensorListMetadataILi1EEENS1_21BinaryOpScalarFunctorIN3c107complexIfEELi1ELi1ELi0EEEJSt10multipliesIS8_ES8_EEEvT_T0_DpT1_ --------------------------
	.section	.nv.info._ZN2at6native57_GLOBAL__N__f3eca4a2_24_ForeachBinaryOpScalar_cu_86b9896c25multi_tensor_apply_kernelINS1_18TensorListMetadataILi1EEENS1_21BinaryOpScalarFunctorIN3c107complexIfEELi1ELi1ELi0EEEJSt10multipliesIS8_ES8_EEEvT_T0_DpT1_,"",@"SHT_CUDA_INFO"
	.sectionflags	@""
	.align	4


	//----- nvinfo : EIATTR_CUDA_API_VERSION
	.align		4
        /*0000*/ 	.byte	0x04, 0x37
        /*0002*/ 	.short	(.L_3307 - .L_3306)
.L_3306:
        /*0004*/ 	.word	0x00000082


	//----- nvinfo : EIATTR_KPARAM_INFO
	.align		4
.L_3307:
        /*0008*/ 	.byte	0x04, 0x17
        /*000a*/ 	.short	(.L_3309 - .L_3308)
.L_3308:
        /*000c*/ 	.word	0x00000000
        /*0010*/ 	.short	0x0003
        /*0012*/ 	.short	0x0d30
        /*0014*/ 	.byte	0x00, 0xf0, 0x21, 0x00


	//----- nvinfo : EIATTR_KPARAM_INFO
	.align		4
.L_3309:
        /*0018*/ 	.byte	0x04, 0x17
        /*001a*/ 	.short	(.L_3311 - .L_3310)
.L_3310:
        /*001c*/ 	.word	0x00000000
        /*0020*/ 	.short	0x0002
        /*0022*/ 	.short	0x0d29
        /*0024*/ 	.byte	0x00, 0xf0, 0x05, 0x00


	//----- nvinfo : EIATTR_KPARAM_INFO
	.align		4
.L_3311:
        /*0028*/ 	.byte	0x04, 0x17
        /*002a*/ 	.short	(.L_3313 - .L_3312)
.L_3312:
        /*002c*/ 	.word	0x00000000
        /*0030*/ 	.short	0x0001
        /*0032*/ 	.short	0x0d28
        /*0034*/ 	.byte	0x00, 0xf0, 0x05, 0x00


	//----- nvinfo : EIATTR_KPARAM_INFO
	.align		4
.L_3313:
        /*0038*/ 	.byte	0x04, 0x17
        /*003a*/ 	.short	(.L_3315 - .L_3314)
.L_3314:
        /*003c*/ 	.word	0x00000000
        /*0040*/ 	.short	0x0000
        /*0042*/ 	.short	0x0000
        /*0044*/ 	.byte	0x00, 0xf0, 0xa1, 0x34


	//----- nvinfo : EIATTR_SPARSE_MMA_MASK
	.align		4
.L_3315:
        /*0048*/ 	.byte	0x03, 0x50
        /*004a*/ 	.short	0x0000


	//----- nvinfo : EIATTR_MAXREG_COUNT
	.align		4
        /*004c*/ 	.byte	0x03, 0x1b
        /*004e*/ 	.short	0x0080


	//----- nvinfo : EIATTR_MERCURY_ISA_VERSION
	.align		4
        /*0050*/ 	.byte	0x03, 0x5f
        /*0052*/ 	.short	0x0101


	//----- nvinfo : EIATTR_VRC_CTA_INIT_COUNT
	.align		4
        /*0054*/ 	.byte	0x02, 0x4a
	.zero		1
	.zero		1


	//----- nvinfo : EIATTR_EXIT_INSTR_OFFSETS
	.align		4
        /*0058*/ 	.byte	0x04, 0x1c
        /*005a*/ 	.short	(.L_3317 - .L_3316)


	//   ....[0]....
.L_3316:
        /*005c*/ 	.word	0x00000130


	//   ....[1]....
        /*0060*/ 	.word	0x00000590


	//   ....[2]....
        /*0064*/ 	.word	0x000005e0


	//   ....[3]....
        /*0068*/ 	.word	0x000007f0


	//----- nvinfo : EIATTR_MAX_THREADS
	.align		4
.L_3317:
        /*006c*/ 	.byte	0x04, 0x05
        /*006e*/ 	.short	(.L_3319 - .L_3318)
.L_3318:
        /*0070*/ 	.word	0x00000200
        /*0074*/ 	.word	0x00000001
        /*0078*/ 	.word	0x00000001


	//----- nvinfo : EIATTR_CRS_STACK_SIZE
	.align		4
.L_3319:
        /*007c*/ 	.byte	0x04, 0x1e
        /*007e*/ 	.short	(.L_3321 - .L_3320)
.L_3320:
        /*0080*/ 	.word	0x00000000


	//----- nvinfo : EIATTR_CBANK_PARAM_SIZE
	.align		4
.L_3321:
        /*0084*/ 	.byte	0x03, 0x19
        /*0086*/ 	.short	0x0d38


	//----- nvinfo : EIATTR_PARAM_CBANK
	.align		4
        /*0088*/ 	.byte	0x04, 0x0a
        /*008a*/ 	.short	(.L_3323 - .L_3322)
	.align		4
.L_3322:
        /*008c*/ 	.word	index@(.nv.constant0._ZN2at6native57_GLOBAL__N__f3eca4a2_24_ForeachBinaryOpScalar_cu_86b9896c25multi_tensor_apply_kernelINS1_18TensorListMetadataILi1EEENS1_21BinaryOpScalarFunctorIN3c107complexIfEELi1ELi1ELi0EEEJSt10multipliesIS8_ES8_EEEvT_T0_DpT1_)
        /*0090*/ 	.short	0x0380
        /*0092*/ 	.short	0x0d38


	//----- nvinfo : EIATTR_SW_WAR
	.align		4
.L_3323:
        /*0094*/ 	.byte	0x04, 0x36
        /*0096*/ 	.short	(.L_3325 - .L_3324)
.L_3324:
        /*0098*/ 	.word	0x00000008
.L_3325:


//--------------------- .nv.info._ZN2at6native57_GLOBAL__N__f3eca4a2_24_ForeachBinaryOpScalar_cu_86b9896c25multi_tensor_apply_kernelINS1_18TensorListMetadataILi1EEENS1_21BinaryOpScalarFunctorIN3c107complexIdEELi1ELi1ELi0EEEJSt10multipliesIS8_ES8_EEEvT_T0_DpT1_ --------------------------
	.section	.nv.info._ZN2at6native57_GLOBAL__N__f3eca4a2_24_ForeachBinaryOpScalar_cu_86b9896c25multi_tensor_apply_kernelINS1_18TensorListMetadataILi1EEENS1_21BinaryOpScalarFunctorIN3c107complexIdEELi1ELi1ELi0EEEJSt10multipliesIS8_ES8_EEEvT_T0_DpT1_,"",@"SHT_CUDA_INFO"
	.sectionflags	@""
	.align	4


	//----- nvinfo : EIATTR_CUDA_API_VERSION
	.align		4
        /*0000*/ 	.byte	0x04, 0x37
        /*0002*/ 	.short	(.L_3327 - .L_3326)
.L_3326:
        /*0004*/ 	.word	0x00000082


	//----- nvinfo : EIATTR_KPARAM_INFO
	.align		4
.L_3327:
        /*0008*/ 	.byte	0x04, 0x17
        /*000a*/ 	.short	(.L_3329 - .L_3328)
.L_3328:
        /*000c*/ 	.word	0x00000000
        /*0010*/ 	.short	0x0003
        /*0012*/ 	.short	0x0d30
        /*0014*/ 	.byte	0x00, 0xf0, 0x41, 0x00


	//----- nvinfo : EIATTR_KPARAM_INFO
	.align		4
.L_3329:
        /*0018*/ 	.byte	0x04, 0x17
        /*001a*/ 	.short	(.L_3331 - .L_3330)
.L_3330:
        /*001c*/ 	.word	0x00000000
        /*0020*/ 	.short	0x0002
        /*0022*/ 	.short	0x0d29
        /*0024*/ 	.byte	0x00, 0xf0, 0x05, 0x00


	//----- nvinfo : EIATTR_KPARAM_INFO
	.align		4
.L_3331:
        /*0028*/ 	.byte	0x04, 0x17
        /*002a*/ 	.short	(.L_3333 - .L_3332)
.L_3332:
        /*002c*/ 	.word	0x00000000
        /*0030*/ 	.short	0x0001
        /*0032*/ 	.short	0x0d28
        /*0034*/ 	.byte	0x00, 0xf0, 0x05, 0x00


	//----- nvinfo : EIATTR_KPARAM_INFO
	.align		4
.L_3333:
        /*0038*/ 	.byte	0x04, 0x17
        /*003a*/ 	.short	(.L_3335 - .L_3334)
.L_3334:
        /*003c*/ 	.word	0x00000000
        /*0040*/ 	.short	0x0000
        /*0042*/ 	.short	0x0000
        /*0044*/ 	.byte	0x00, 0xf0, 0xa1, 0x34


	//----- nvinfo : EIATTR_SPARSE_MMA_MASK
	.align		4
.L_3335:
        /*0048*/ 	.byte	0x03, 0x50
        /*004a*/ 	.short	0x0000


	//----- nvinfo : EIATTR_MAXREG_COUNT
	.align		4
        /*004c*/ 	.byte	0x03, 0x1b
        /*004e*/ 	.short	0x0080


	//----- nvinfo : EIATTR_MERCURY_ISA_VERSION
	.align		4
        /*0050*/ 	.byte	0x03, 0x5f
        /*0052*/ 	.short	0x0101


	//----- nvinfo : EIATTR_VRC_CTA_INIT_COUNT
	.align		4
        /*0054*/ 	.byte	0x02, 0x4a
	.zero		1
	.zero		1


	//----- nvinfo : EIATTR_EXIT_INSTR_OFFSETS
	.align		4
        /*0058*/ 	.byte	0x04, 0x1c
        /*005a*/ 	.short	(.L_3337 - .L_3336)


	//   ....[0]....
.L_3336:
        /*005c*/ 	.word	0x00000140


	//   ....[1]....
        /*0060*/ 	.word	0x00000a20


	//   ....[2]....
        /*0064*/ 	.word	0x00000a70


	//   ....[3]....
        /*0068*/ 	.word	0x00001060


	//----- nvinfo : EIATTR_MAX_THREADS
	.align		4
.L_3337:
        /*006c*/ 	.byte	0x04, 0x05
        /*006e*/ 	.short	(.L_3339 - .L_3338)
.L_3338:
        /*0070*/ 	.word	0x00000200
        /*0074*/ 	.word	0x00000001
        /*0078*/ 	.word	0x00000001


	//----- nvinfo : EIATTR_CRS_STACK_SIZE
	.align		4
.L_3339:
        /*007c*/ 	.byte	0x04, 0x1e
        /*007e*/ 	.short	(.L_3341 - .L_3340)
.L_3340:
        /*0080*/ 	.word	0x00000000


	//----- nvinfo : EIATTR_CBANK_PARAM_SIZE
	.align		4
.L_3341:
        /*0084*/ 	.byte	0x03, 0x19
        /*0086*/ 	.short	0x0d40


	//----- nvinfo : EIATTR_PARAM_CBANK
	.align		4
        /*0088*/ 	.byte	0x04, 0x0a
        /*008a*/ 	.short	(.L_3343 - .L_3342)
	.align		4
.L_3342:
        /*008c*/ 	.word	index@(.nv.constant0._ZN2at6native57_GLOBAL__N__f3eca4a2_24_ForeachBinaryOpScalar_cu_86b9896c25multi_tensor_apply_kernelINS1_18TensorListMetadataILi1EEENS1_21BinaryOpScalarFunctorIN3c107complexIdEELi1ELi1ELi0EEEJSt10multipliesIS8_ES8_EEEvT_T0_DpT1_)
        /*0090*/ 	.short	0x0380
        /*0092*/ 	.short	0x0d40


	//----- nvinfo : EIATTR_SW_WAR
	.align		4
.L_3343:
        /*0094*/ 	.byte	0x04, 0x36
        /*0096*/ 	.short	(.L_3345 - .L_3344)
.L_3344:
        /*0098*/ 	.word	0x00000008
.L_3345:


//--------------------- .nv.info._ZN2at6native57_GLOBAL__N__f3eca4a2_24_ForeachBinaryOpScalar_cu_86b9896c25multi_tensor_apply_kernelINS1_18TensorListMetadataILi1EEENS1_21BinaryOpScalarFunctorIfLi1ELi1ELi0EEEJSt10multipliesIfEfEEEvT_T0_DpT1_ --------------------------
	.section	.nv.info._ZN2at6native57_GLOBAL__N__f3eca4a2_24_ForeachBinaryOpScalar_cu_86b9896c25multi_tensor_apply_kernelINS1_18TensorListMetadataILi1EEENS1_21BinaryOpScalarFunctorIfLi1ELi1ELi0EEEJSt10multipliesIfEfEEEvT_T0_DpT1_,"",@"SHT_CUDA_INFO"
	.sectionflags	@""
	.align	4


	//----- nvinfo : EIATTR_CUDA_API_VERSION
	.align		4
        /*0000*/ 	.byte	0x04, 0x37
        /*0002*/ 	.short	(.L_3347 - .L_3346)
.L_3346:
        /*0004*/ 	.word	0x00000082


	//----- nvinfo : EIATTR_KPARAM_INFO
	.align		4
.L_3347:
        /*0008*/ 	.byte	0x04, 0x17
        /*000a*/ 	.short	(.L_3349 - .L_3348)
.L_3348:
        /*000c*/ 	.word	0x00000000
        /*0010*/ 	.short	0x0003
        /*0012*/ 	.short	0x0d2c
        /*0014*/ 	.byte	0x00, 0xf0, 0x11, 0x00


	//----- nvinfo : EIATTR_KPARAM_INFO
	.align		4
.L_3349:
        /*0018*/ 	.byte	0x04, 0x17
        /*001a*/ 	.short	(.L_3351 - .L_3350)
.L_3350:
        /*001c*/ 	.word	0x00000000
        /*0020*/ 	.short	0x0002
        /*0022*/ 	.short	0x0d29
        /*0024*/ 	.byte	0x00, 0xf0, 0x05, 0x00


	//----- nvinfo : EIATTR_KPARAM_INFO
	.align		4
.L_3351:
        /*0028*/ 	.byte	0x04, 0x17
        /*002a*/ 	.short	(.L_3353 - .L_3352)
.L_3352:
        /*002c*/ 	.word	0x00000000
        /*0030*/ 	.short	0x0001
        /*0032*/ 	.short	0x0d28
        /*0034*/ 	.byte	0x00, 0xf0, 0x05, 0x00


	//----- nvinfo : EIATTR_KPARAM_INFO
	.align		4
.L_3353:
        /*0038*/ 	.byte	0x04, 0x17
        /*003a*/ 	.short	(.L_3355 - .L_3354)
.L_3354:
        /*003c*/ 	.word	0x00000000
        /*0040*/ 	.short	0x0000
        /*0042*/ 	.short	0x0000
        /*0044*/ 	.byte	0x00, 0xf0, 0xa1, 0x34


	//----- nvinfo : EIATTR_SPARSE_MMA_MASK
	.align		4
.L_3355:
        /*0048*/ 	.byte	0x03, 0x50
        /*004a*/ 	.short	0x0000


	//----- nvinfo : EIATTR_MAXREG_COUNT
	.align		4
        /*004c*/ 	.byte	0x03, 0x1b
        /*004e*/ 	.short	0x0080


	//----- nvinfo : EIATTR_MERCURY_ISA_VERSION
	.align		4
        /*0050*/ 	.byte	0x03, 0x5f
        /*0052*/ 	.short	0x0101


	//----- nvinfo : EIATTR_VRC_CTA_INIT_COUNT
	.align		4
        /*0054*/ 	.byte	0x02, 0x4a
	.zero		1
	.zero		1


	//----- nvinfo : EIATTR_EXIT_INSTR_OFFSETS
	.align		4
        /*0058*/ 	.byte	0x04, 0x1c
        /*005a*/ 	.short	(.L_3357 - .L_3356)


	//   ....[0]....
.L_3356:
        /*005c*/ 	.word	0x00000130


	//   ....[1]....
        /*0060*/ 	.word	0x00000980


	//   ....[2]....
        /*0064*/ 	.word	0x00000c10


	//   ....[3]....
        /*0068*/ 	.word	0x00000c30


	//   ....[4]....
        /*006c*/ 	.word	0x00000c80


	//   ....[5]....
        /*0070*/ 	.word	0x00000dd0


	//----- nvinfo : EIATTR_MAX_THREADS
	.align		4
.L_3357:
        /*0074*/ 	.byte	0x04, 0x05
        /*0076*/ 	.short	(.L_3359 - .L_3358)
.L_3358:
        /*0078*/ 	.word	0x00000200
        /*007c*/ 	.word	0x00000001
        /*0080*/ 	.word	0x00000001


	//----- nvinfo : EIATTR_CRS_STACK_SIZE
	.align		4
.L_3359:
        /*0084*/ 	.byte	0x04, 0x1e
        /*0086*/ 	.short	(.L_3361 - .L_3360)
.L_3360:
        /*0088*/ 	.word	0x00000000


	//----- nvinfo : EIATTR_CBANK_PARAM_SIZE
	.align		4
.L_3361:
        /*008c*/ 	.byte	0x03, 0x19
        /*008e*/ 	.short	0x0d30


	//----- nvinfo : EIATTR_PARAM_CBANK
	.align		4
        /*0090*/ 	.byte	0x04, 0x0a
        /*0092*/ 	.short	(.L_3363 - .L_3362)
	.align		4
.L_3362:
        /*0094*/ 	.word	index@(.nv.constant0._ZN2at6native57_GLOBAL__N__f3eca4a2_24_ForeachBinaryOpScalar_cu_86b9896c25multi_tensor_apply_kernelINS1_18TensorListMetadataILi1EEENS1_21BinaryOpScalarFunctorIfLi1ELi1ELi0EEEJSt10multipliesIfEfEEEvT_T0_DpT1_)
        /*0098*/ 	.short	0x0380
        /*009a*/ 	.short	0x0d30


	//----- nvinfo : EIATTR_SW_WAR
	.align		4
.L_3363:
        /*009c*/ 	.byte	0x04, 0x36
        /*009e*/ 	.short	(.L_3365 - .L_3364)
.L_3364:
        /*00a0*/ 	.word	0x00000008
.L_3365:


//--------------------- .nv.info._ZN2at6native57_GLOBAL__N__f3eca4a2_24_ForeachBinaryOpScalar_cu_86b9896c25multi_tensor_apply_kernelINS1_18TensorListMetadataILi1EEENS1_21BinaryOpScalarFunctorIdLi1ELi1ELi0EEEJSt10multipliesIdEdEEEvT_T0_DpT1_ --------------------------
	.section	.nv.info._ZN2at6native57_GLOBAL__N__f3eca4a2_24_ForeachBinaryOpScalar_cu_86b9896c25multi_tensor_apply_kernelINS1_18TensorListMetadataILi1EEENS1_21BinaryOpScalarFunctorIdLi1ELi1ELi0EEEJSt10multipliesIdEdEEEvT_T0_DpT1_,"",@"SHT_CUDA_INFO"
	.sectionflags	@""
	.align	4


	//----- nvinfo : EIATTR_CUDA_API_VERSION
	.align		4
        /*0000*/ 	.byte	0x04, 0x37
        /*0002*/ 	.short	(.L_3367 - .L_3366)
.L_3366:
        /*0004*/ 	.word	0x00000082


	//----- nvinfo : EIATTR_KPARAM_INFO
	.align		4
.L_3367:
        /*0008*/ 	.byte	0x04, 0x17
        /*000a*/ 	.short	(.L_3369 - .L_3368)
.L_3368:
        /*000c*/ 	.word	0x00000000
        /*0010*/ 	.short	0x0003
        /*0012*/ 	.short	0x0d30
        /*0014*/ 	.byte	0x00, 0xf0, 0x21, 0x00


	//----- nvinfo : EIATTR_KPARAM_INFO
	.align		4
.L_3369:
        /*0018*/ 	.byte	0x04, 0x17
        /*001a*/ 	.short	(.L_3371 - .L_3370)
.L_3370:
        /*001c*/ 	.word	0x00000000
        /*0020*/ 	.short	0x0002
        /*0022*/ 	.short	0x0d29
        /*0024*/ 	.byte	0x00, 0xf0, 0x05, 0x00


	//----- nvinfo : EIATTR_KPARAM_INFO
	.align		4
.L_3371:
        /*0028*/ 	.byte	0x04, 0x17
        /*002a*/ 	.short	(.L_3373 - .L_3372)
.L_3372:
        /*002c*/ 	.word	0x00000000
        /*0030*/ 	.short	0x0001
        /*0032*/ 	.short	0x0d28
        /*0034*/ 	.byte	0x00, 0xf0, 0x05, 0x00


	//----- nvinfo : EIATTR_KPARAM_INFO
	.align		4
.L_3373:
        /*0038*/ 	.byte	0x04, 0x17
        /*003a*/ 	.short	(.L_3375 - .L_3374)
.L_3374:
        /*003c*/ 	.word	0x00000000
        /*0040*/ 	.short	0x0000
        /*0042*/ 	.short	0x0000
        /*0044*/ 	.byte	0x00, 0xf0, 0xa1, 0x34


	//----- nvinfo : EIATTR_SPARSE_MMA_MASK
	.align		4
.L_3375:
        /*0048*/ 	.byte	0x03, 0x50
        /*004a*/ 	.short	0x0000


	//----- nvinfo : EIATTR_MAXREG_COUNT
	.align		4
        /*004c*/ 	.byte	0x03, 0x1b
        /*004e*/ 	.short	0x0080


	//----- nvinfo : EIATTR_MERCURY_ISA_VERSION
	.align		4
        /*0050*/ 	.byte	0x03, 0x5f
        /*0052*/ 	.short	0x0101


	//----- nvinfo : EIATTR_VRC_CTA_INIT_COUNT
	.align		4
        /*0054*/ 	.byte	0x02, 0x4a
	.zero		1
	.zero		1


	//----- nvinfo : EIATTR_EXIT_INSTR_OFFSETS
	.align		4
        /*0058*/ 	.byte	0x04, 0x1c
        /*005a*/ 	.short	(.L_3377 - .L_3376)


	//   ....[0]....
.L_3376:
        /*005c*/ 	.word	0x00000130


	//   ....[1]....
        /*0060*/ 	.word	0x00000c70


	//   ....[2]....
        /*0064*/ 	.word	0x00000fe0


	//   ....[3]....
        /*0068*/ 	.word	0x00001000


	//   ....[4]....
        /*006c*/ 	.word	0x00001050


	//   ....[5]....
        /*0070*/ 	.word	0x00001260


	//----- nvinfo : EIATTR_MAX_THREADS
	.align		4
.L_3377:
        /*0074*/ 	.byte	0x04, 0x05
        /*0076*/ 	.short	(.L_3379 - .L_3378)
.L_3378:
        /*0078*/ 	.word	0x00000200
        /*007c*/ 	.word	0x00000001
        /*0080*/ 	.word	0x00000001


	//----- nvinfo : EIATTR_CRS_STACK_SIZE
	.align		4
.L_3379:
        /*0084*/ 	.byte	0x04, 0x1e
        /*0086*/ 	.short	(.L_3381 - .L_3380)
.L_3380:
        /*0088*/ 	.word	0x00000000


	//----- nvinfo : EIATTR_CBANK_PARAM_SIZE
	.align		4
.L_3381:
        /*008c*/ 	.byte	0x03, 0x19
        /*008e*/ 	.short	0x0d38


	//----- nvinfo : EIATTR_PARAM_CBANK
	.align		4
        /*0090*/ 	.byte	0x04, 0x0a
        /*0092*/ 	.short	(.L_3383 - .L_3382)
	.align		4
.L_3382:
        /*0094*/ 	.word	index@(.nv.constant0._ZN2at6native57_GLOBAL__N__f3eca4a2_24_ForeachBinaryOpScalar_cu_86b9896c25multi_tensor_apply_kernelINS1_18TensorListMetadataILi1EEENS1_21BinaryOpScalarFunctorIdLi1ELi1ELi0EEEJSt10multipliesIdEdEEEvT_T0_DpT1_)
        /*0098*/ 	.short	0x0380
        /*009a*/ 	.short	0x0d38


	//----- nvinfo : EIATTR_SW_WAR
	.align		4
.L_3383:
        /*009c*/ 	.byte	0x04, 0x36
        /*009e*/ 	.short	(.L_3385 - .L_3384)
.L_3384:
        /*00a0*/ 	.word	0x00000008
.L_3385:


//--------------------- .nv.info._ZN2at6native57_GLOBAL__N__f3eca4a2_24_ForeachBinaryOpScalar_cu_86b9896c25multi_tensor_apply_kernelINS1_18TensorListMetadataILi1EEENS1_21BinaryOpScalarFunctorIsLi1ELi1ELi0EEEJSt10multipliesIsEsEEEvT_T0_DpT1_ --------------------------
	.section	.nv.info._ZN2at6native57_GLOBAL__N__f3eca4a2_24_ForeachBinaryOpScalar_cu_86b9896c25multi_tensor_apply_kernelINS1_18TensorListMetadataILi1EEENS1_21BinaryOpScalarFunctorIsLi1ELi1ELi0EEEJSt10multipliesIsEsEEEvT_T0_DpT1_,"",@"SHT_CUDA_INFO"
	.sectionflags	@""
	.align	4


	//----- nvinfo : EIATTR_CUDA_API_VERSION
	.align		4
        /*0000*/ 	.byte	0x04, 0x37
        /*0002*/ 	.short	(.L_3387 - .L_3386)
.L_3386:
        /*0004*/ 	.word	0x00000082


	//----- nvinfo : EIATTR_KPARAM_INFO
	.align		4
.L_3387:
        /*0008*/ 	.byte	0x04, 0x17
        /*000a*/ 	.short	(.L_3389 - .L_3388)
.L_3388:
        /*000c*/ 	.word	0x00000000
        /*0010*/ 	.short	0x0003
        /*0012*/ 	.short	0x0d2a
        /*0014*/ 	.byte	0x00, 0xf0, 0x09, 0x00


	//----- nvinfo : EIATTR_KPARAM_INFO
	.align		4
.L_3389:
        /*0018*/ 	.byte	0x04, 0x17
        /*001a*/ 	.short	(.L_3391 - .L_3390)
.L_3390:
        /*001c*/ 	.word	0x00000000
        /*0020*/ 	.short	0x0002
        /*0022*/ 	.short	0x0d29
        /*0024*/ 	.byte	0x00, 0xf0, 0x05, 0x00


	//----- nvinfo : EIATTR_KPARAM_INFO
	.align		4
.L_3391:
        /*0028*/ 	.byte	0x04, 0x17
        /*002a*/ 	.short	(.L_3393 - .L_3392)
.L_3392:
        /*002c*/ 	.word	0x00000000
        /*0030*/ 	.short	0x0001
        /*0032*/ 	.short	0x0d28
        /*0034*/ 	.byte	0x00, 0xf0, 0x05, 0x00


	//----- nvinfo : EIATTR_KPARAM_INFO
	.align		4
.L_3393:
        /*0038*/ 	.byte	0x04, 0x17
        /*003a*/ 	.short	(.L_3395 - .L_3394)
.L_3394:
        /*003c*/ 	.word	0x00000000
        /*0040*/ 	.short	0x0000
        /*0042*/ 	.short	0x0000
        /*0044*/ 	.byte	0x00, 0xf0, 0xa1, 0x34


	//----- nvinfo : EIATTR_SPARSE_MMA_MASK
	.align		4
.L_3395:
        /*0048*/ 	.byte	0x03, 0x50
        /*004a*/ 	.short	0x0000


	//----- nvinfo : EIATTR_MAXREG_COUNT
	.align		4
        /*004c*/ 	.byte	0x03, 0x1b
        /*004e*/ 	.short	0x0080


	//----- nvinfo : EIATTR_MERCURY_ISA_VERSION
	.align		4
        /*0050*/ 	.byte	0x03, 0x5f
        /*0052*/ 	.short	0x0101


	//----- nvinfo : EIATTR_VRC_CTA_INIT_COUNT
	.align		4
        /*0054*/ 	.byte	0x02, 0x4a
	.zero		1
	.zero		1


	//----- nvinfo : EIATTR_EXIT_INSTR_OFFSETS
	.align		4
        /*0058*/ 	.byte	0x04, 0x1c
        /*005a*/ 	.short	(.L_3397 - .L_3396)


	//   ....[0]....
.L_3396:
        /*005c*/ 	.word	0x00000140


	//   ....[1]....
        /*0060*/ 	.word	0x00000b20


	//   ....[2]....
        /*0064*/ 	.word	0x00000e40


	//   ....[3]....
        /*0068*/ 	.word	0x00000e60


	//   ....[4]....
        /*006c*/ 	.word	0x00000eb0


	//   ....[5]....
        /*0070*/ 	.word	0x00001090


	//----- nvinfo : EIATTR_MAX_THREADS
	.align		4
.L_3397:
        /*0074*/ 	.byte	0x04, 0x05
        /*0076*/ 	.short	(.L_3399 - .L_3398)
.L_3398:
        /*0078*/ 	.word	0x00000200
        /*007c*/ 	.word	0x00000001
        /*0080*/ 	.word	0x00000001


	//----- nvinfo : EIATTR_CRS_STACK_SIZE
	.align		4
.L_3399:
        /*0084*/ 	.byte	0x04, 0x1e
        /*0086*/ 	.short	(.L_3401 - .L_3400)
.L_3400:
        /*0088*/ 	.word	0x00000000


	//----- nvinfo : EIATTR_CBANK_PARAM_SIZE
	.align		4
.L_3401:
        /*008c*/ 	.byte	0x03, 0x19
        /*008e*/ 	.short	0x0d2c


	//----- nvinfo : EIATTR_PARAM_CBANK
	.align		4
        /*0090*/ 	.byte	0x04, 0x0a
        /*0092*/ 	.short	(.L_3403 - .L_3402)
	.align		4
.L_3402:
        /*0094*/ 	.word	index@(.nv.constant0._ZN2at6native57_GLOBAL__N__f3eca4a2_24_ForeachBinaryOpScalar_cu_86b9896c25multi_tensor_apply_kernelINS1_18TensorListMetadataILi1EEENS1_21BinaryOpScalarFunctorIsLi1ELi1ELi0EEEJSt10multipliesIsEsEEEvT_T0_DpT1_)
        /*0098*/ 	.short	0x0380
        /*009a*/ 	.short	0x0d2c


	//----- nvinfo : EIATTR_SW_WAR
	.align		4
.L_3403:
        /*009c*/ 	.byte	0x04, 0x36
        /*009e*/ 	.short	(.L_3405 - .L_3404)
.L_3404:
        /*00a0*/ 	.word	0x00000008
.L_3405:


//--------------------- .nv.info._ZN2at6native57_GLOBAL__N__f3eca4a2_24_ForeachBinaryOpScalar_cu_86b9896c25multi_tensor_apply_kernelINS1_18TensorListMetadataILi1EEENS1_21BinaryOpScalarFunctorIlLi1ELi1ELi0EEEJSt10multipliesIlElEEEvT_T0_DpT1_ --------------------------
	.section	.nv.info._ZN2at6native57_GLOBAL__N__f3eca4a2_24_ForeachBinaryOpScalar_cu_86b9896c25multi_tensor_apply_kernelINS1_18TensorListMetadataILi1EEENS1_21BinaryOpScalarFunctorIlLi1ELi1ELi0EEEJSt10multipliesIlElEEEvT_T0_DpT1_,"",@"SHT_CUDA_INFO"
	.sectionflags	@""
	.align	4


	//----- nvinfo : EIATTR_CUDA_API_VERSION
	.align		4
        /*0000*/ 	.byte	0x04, 0x37
        /*0002*/ 	.short	(.L_3407 - .L_3406)
.L_3406:
        /*0004*/ 	.word	0x00000082


	//----- nvinfo : EIATTR_KPARAM_INFO
	.align		4
.L_3407:
        /*0008*/ 	.byte	0x04, 0x17
        /*000a*/ 	.short	(.L_3409 - .L_3408)
.L_3408:
        /*000c*/ 	.word	0x00000000
        /*0010*/ 	.short	0x0003
        /*0012*/ 	.short	0x0d30
        /*0014*/ 	.byte	0x00, 0xf0, 0x21, 0x00


	//----- nvinfo : EIATTR_KPARAM_INFO
	.align		4
.L_3409:
        /*0018*/ 	.byte	0x04, 0x17
        /*001a*/ 	.short	(.L_3411 - .L_3410)
.L_3410:
        /*001c*/ 	.word	0x00000000
        /*0020*/ 	.short	0x0002
        /*0022*/ 	.short	0x0d29
        /*0024*/ 	.byte	0x00, 0xf0, 0x05, 0x00


	//----- nvinfo : EIATTR_KPARAM_INFO
	.align		4
.L_3411:
        /*0028*/ 	.byte	0x04, 0x17
        /*002a*/ 	.short	(.L_3413 - .L_3412)
.L_3412:
        /*002c*/ 	.word	0x00000000
        /*0030*/ 	.short	0x0001
        /*0032*/ 	.short	0x0d28
        /*0034*/ 	.byte	0x00, 0xf0, 0x05, 0x00


	//----- nvinfo : EIATTR_KPARAM_INFO
	.align		4
.L_3413:
        /*0038*/ 	.byte	0x04, 0x17
        /*003a*/ 	.short	(.L_3415 - .L_3414)
.L_3414:
        /*003c*/ 	.word	0x00000000
        /*0040*/ 	.short	0x0000
        /*0042*/ 	.short	0x0000
        /*0044*/ 	.byte	0x00, 0xf0, 0xa1, 0x34


	//----- nvinfo : EIATTR_SPARSE_MMA_MASK
	.align		4
.L_3415:
        /*0048*/ 	.byte	0x03, 0x50
        /*004a*/ 	.short	0x0000


	//----- nvinfo : EIATTR_MAXREG_COUNT
	.align		4
        /*004c*/ 	.byte	0x03, 0x1b
        /*004e*/ 	.short	0x0080


	//----- nvinfo : EIATTR_MERCURY_ISA_VERSION
	.align		4
        /*0050*/ 	.byte	0x03, 0x5f
        /*0052*/ 	.short	0x0101


	//----- nvinfo : EIATTR_VRC_CTA_INIT_COUNT
	.align		4
        /*0054*/ 	.byte	0x02, 0x4a
	.zero		1
	.zero		1


	//----- nvinfo : EIATTR_EXIT_INSTR_OFFSETS
	.align		4
        /*0058*/ 	.byte	0x04, 0x1c
        /*005a*/ 	.short	(.L_3417 - .L_3416)


	//   ....[0]....
.L_3416:
        /*005c*/ 	.word	0x00000130


	//   ....[1]....
        /*0060*/ 	.word	0x00000d00


	//   ....[2]....
        /*0064*/ 	.word	0x00001060


	//   ....[3]....
        /*0068*/ 	.word	0x000010a0


	//   ....[4]....
        /*006c*/ 	.word	0x000010f0


	//   ....[5]....
        /*0070*/ 	.word	0x00001310


	//----- nvinfo : EIATTR_MAX_THREADS
	.align		4
.L_3417:
        /*0074*/ 	.byte	0x04, 0x05
        /*0076*/ 	.short	(.L_3419 - .L_3418)
.L_3418:
        /*0078*/ 	.word	0x00000200
        /*007c*/ 	.word	0x00000001
        /*0080*/ 	.word	0x00000001


	//----- nvinfo : EIATTR_CRS_STACK_SIZE
	.align		4
.L_3419:
        /*0084*/ 	.byte	0x04, 0x1e
        /*0086*/ 	.short	(.L_3421 - .L_3420)
.L_3420:
        /*0088*/ 	.word	0x00000000


	//----- nvinfo : EIATTR_CBANK_PARAM_SIZE
	.align		4
.L_3421:
        /*008c*/ 	.byte	0x03, 0x19
        /*008e*/ 	.short	0x0d38


	//----- nvinfo : EIATTR_PARAM_CBANK
	.align		4
        /*0090*/ 	.byte	0x04, 0x0a
        /*0092*/ 	.short	(.L_3423 - .L_3422)
	.align		4
.L_3422:
        /*0094*/ 	.word	index@(.nv.constant0._ZN2at6native57_GLOBAL__N__f3eca4a2_24_ForeachBinaryOpScalar_cu_86b9896c25multi_tensor_apply_kernelINS1_18TensorListMetadataILi1EEENS1_21BinaryOpScalarFunctorIlLi1ELi1ELi0EEEJSt10multipliesIlElEEEvT_T0_DpT1_)
        /*0098*/ 	.short	0x0380
        /*009a*/ 	.short	0x0d38


	//----- nvinfo : EIATTR_SW_WAR
	.align		4
.L_3423:
        /*009c*/ 	.byte	0x04, 0x36
        /*009e*/ 	.short	(.L_3425 - .L_3424)
.L_3424:
        /*00a0*/ 	.word	0x00000008
.L_3425:


//--------------------- .nv.info._ZN2at6native57_GLOBAL__N__f3eca4a2_24_ForeachBinaryOpScalar_cu_86b9896c25multi_tensor_apply_kernelINS1_18TensorListMetadataILi1EEENS1_21BinaryOpScalarFunctorIiLi1ELi1ELi0EEEJSt10multipliesIiEiEEEvT_T0_DpT1_ --------------------------
	.section	.nv.info._ZN2at6native57_GLOBAL__N__f3eca4a2_24_ForeachBinaryOpScalar_cu_86b9896c25multi_tensor_apply_kernelINS1_18TensorListMetadataILi1EEENS1_21BinaryOpScalarFunctorIiLi1ELi1ELi0EEEJSt10multipliesIiEiEEEvT_T0_DpT1_,"",@"SHT_CUDA_INFO"
	.sectionflags	@""
	.align	4


	//----- nvinfo : EIATTR_CUDA_API_VERSION
	.align		4
        /*0000*/ 	.byte	0x04, 0x37
        /*0002*/ 	.short	(.L_3427 - .L_3426)
.L_3426:
        /*0004*/ 	.word	0x00000082


	//----- nvinfo : EIATTR_KPARAM_INFO
	.align		4
.L_3427:
        /*0008*/ 	.byte	0x04, 0x17
        /*000a*/ 	.short	(.L_3429 - .L_3428)
.L_3428:
        /*000c*/ 	.word	0x00000000
        /*0010*/ 	.short	0x0003
        /*0012*/ 	.short	0x0d2c
        /*0014*/ 	.byte	0x00, 0xf0, 0x11, 0x00


	//----- nvinfo : EIATTR_KPARAM_INFO
	.align		4
.L_3429:
        /*0018*/ 	.byte	0x04, 0x17
        /*001a*/ 	.short	(.L_3431 - .L_3430)
.L_3430:
        /*001c*/ 	.word	0x00000000
        /*0020*/ 	.short	0x0002
        /*0022*/ 	.short	0x0d29
        /*0024*/ 	.byte	0x00, 0xf0, 0x05, 0x00


	//----- nvinfo : EIATTR_KPARAM_INFO
	.align		4
.L_3431:
        /*0028*/ 	.byte	0x04, 0x17
        /*002a*/ 	.short	(.L_3433 - .L_3432)
.L_3432:
        /*002c*/ 	.word	0x00000000
        /*0030*/ 	.short	0x0001
        /*0032*/ 	.short	0x0d28
        /*0034*/ 	.byte	0x00, 0xf0, 0x05, 0x00


	//----- nvinfo : EIATTR_KPARAM_INFO
	.align		4
.L_3433:
        /*0038*/ 	.byte	0x04, 0x17
        /*003a*/ 	.short	(.L_3435 - .L_3434)
.L_3434:
        /*003c*/ 	.word	0x00000000
        /*0040*/ 	.short	0x0000
        /*0042*/ 	.short	0x0000
        /*0044*/ 	.byte	0x00, 0xf0, 0xa1, 0x34


	//----- nvinfo : EIATTR_SPARSE_MMA_MASK
	.align		4
.L_3435:
        /*0048*/ 	.byte	0x03, 0x50
        /*004a*/ 	.short	0x0000


	//----- nvinfo : EIATTR_MAXREG_COUNT
	.align		4
        /*004c*/ 	.byte	0x03, 0x1b
        /*004e*/ 	.short	0x0080


	//----- nvinfo : EIATTR_MERCURY_ISA_VERSION
	.align		4
        /*0050*/ 	.byte	0x03, 0x5f
        /*0052*/ 	.short	0x0101


	//----- nvinfo : EIATTR_VRC_CTA_INIT_COUNT
	.align		4
        /*0054*/ 	.byte	0x02, 0x4a
	.zero		1
	.zero		1


	//----- nvinfo : EIATTR_EXIT_INSTR_OFFSETS
	.align		4
        /*0058*/ 	.byte	0x04, 0x1c
        /*005a*/ 	.short	(.L_3437 - .L_3436)


	//   ....[0]....
.L_3436:
        /*005c*/ 	.word	0x00000130


	//   ....[1]....
        /*0060*/ 	.word	0x00000980


	//   ....[2]....
        /*0064*/ 	.word	0x00000c10


	//   ....[3]....
        /*0068*/ 	.word	0x00000c30


	//   ....[4]....
        /*006c*/ 	.word	0x00000c80


	//   ....[5]....
        /*0070*/ 	.word	0x00000dd0


	//----- nvinfo : EIATTR_MAX_THREADS
	.align		4
.L_3437:
        /*0074*/ 	.byte	0x04, 0x05
        /*0076*/ 	.short	(.L_3439 - .L_3438)
.L_3438:
        /*0078*/ 	.word	0x00000200
        /*007c*/ 	.word	0x00000001
        /*0080*/ 	.word	0x00000001


	//----- nvinfo : EIATTR_CRS_STACK_SIZE
	.align		4
.L_3439:
        /*0084*/ 	.byte	0x04, 0x1e
        /*0086*/ 	.short	(.L_3441 - .L_3440)
.L_3440:
        /*0088*/ 	.word	0x00000000


	//----- nvinfo : EIATTR_CBANK_PARAM_SIZE
	.align		4
.L_3441:
        /*008c*/ 	.byte	0x03, 0x19
        /*008e*/ 	.short	0x0d30


	//----- nvinfo : EIATTR_PARAM_CBANK
	.align		4
        /*0090*/ 	.byte	0x04, 0x0a
        /*0092*/ 	.short	(.L_3443 - .L_3442)
	.align		4
.L_3442:
        /*0094*/ 	.word	index@(.nv.constant0._ZN2at6native57_GLOBAL__N__f3eca4a2_24_ForeachBinaryOpScalar_cu_86b9896c25multi_tensor_apply_kernelINS1_18TensorListMetadataILi1EEENS1_21BinaryOpScalarFunctorIiLi1ELi1ELi0EEEJSt10multipliesIiEiEEEvT_T0_DpT1_)
        /*0098*/ 	.short	0x0380
        /*009a*/ 	.short	0x0d30


	//----- nvinfo : EIATTR_SW_WAR
	.align		4
.L_3443:
        /*009c*/ 	.byte	0x04, 0x36
        /*009e*/ 	.short	(.L_3445 - .L_3444)
.L_3444:
        /*00a0*/ 	.word	0x00000008
.L_3445:


//--------------------- .nv.info._ZN2at6native57_GLOBAL__N__f3eca4a2_24_ForeachBinaryOpScalar_cu_86b9896c25multi_tensor_apply_kernelINS1_18TensorListMetadataILi1EEENS1_21BinaryOpScalarFunctorIaLi1ELi1ELi0EEEJSt10multipliesIaEaEEEvT_T0_DpT1_ --------------------------
	.section	.nv.info._ZN2at6native57_GLOBAL__N__f3eca4a2_24_ForeachBinaryOpScalar_cu_86b9896c25multi_tensor_apply_kernelINS1_18TensorListMetadataILi1EEENS1_21BinaryOpScalarFunctorIaLi1ELi1ELi0EEEJSt10multipliesIaEaEEEvT_T0_DpT1_,"",@"SHT_CUDA_INFO"
	.sectionflags	@""
	.align	4


	//----- nvinfo : EIATTR_CUDA_API_VERSION
	.align		4
        /*0000*/ 	.byte	0x04, 0x37
        /*0002*/ 	.short	(.L_3447 - .L_3446)
.L_3446:
        /*0004*/ 	.word	0x00000082


	//----- nvinfo : EIATTR_KPARAM_INFO
	.align		4
.L_3447:
        /*0008*/ 	.byte	0x04, 0x17
        /*000a*/ 	.short	(.L_3449 - .L_3448)
.L_3448:
        /*000c*/ 	.word	0x00000000
        /*0010*/ 	.short	0x0003
        /*0012*/ 	.short	0x0d2a
        /*0014*/ 	.byte	0x00, 0xf0, 0x05, 0x00


	//----- nvinfo : EIATTR_KPARAM_INFO
	.align		4
.L_3449:
        /*0018*/ 	.byte	0x04, 0x17
        /*001a*/ 	.short	(.L_3451 - .L_3450)
.L_3450:
        /*001c*/ 	.word	0x00000000
        /*0020*/ 	.short	0x0002
        /*0022*/ 	.short	0x0d29
        /*0024*/ 	.byte	0x00, 0xf0, 0x05, 0x00


	//----- nvinfo : EIATTR_KPARAM_INFO
	.align		4
.L_3451:
        /*0028*/ 	.byte	0x04, 0x17
        /*002a*/ 	.short	(.L_3453 - .L_3452)
.L_3452:
        /*002c*/ 	.word	0x00000000
        /*0030*/ 	.short	0x0001
        /*0032*/ 	.short	0x0d28
        /*0034*/ 	.byte	0x00, 0xf0, 0x05, 0x00


	//----- nvinfo : EIATTR_KPARAM_INFO
	.align		4
.L_3453:
        /*0038*/ 	.byte	0x04, 0x17
        /*003a*/ 	.short	(.L_3455 - .L_3454)
.L_3454:
        /*003c*/ 	.word	0x00000000
        /*0040*/ 	.short	0x0000
        /*0042*/ 	.short	0x0000
        /*0044*/ 	.byte	0x00, 0xf0, 0xa1, 0x34


	//----- nvinfo : EIATTR_SPARSE_MMA_MASK
	.align		4
.L_3455:
        /*0048*/ 	.byte	0x03, 0x50
        /*004a*/ 	.short	0x0000


	//----- nvinfo : EIATTR_MAXREG_COUNT
	.align		4
        /*004c*/ 	.byte	0x03, 0x1b
        /*004e*/ 	.short	0x0080


	//----- nvinfo : EIATTR_MERCURY_ISA_VERSION
	.align		4
        /*0050*/ 	.byte	0x03, 0x5f
        /*0052*/ 	.short	0x0101


	//----- nvinfo : EIATTR_VRC_CTA_INIT_COUNT
	.align		4
        /*0054*/ 	.byte	0x02, 0x4a
	.zero		1
	.zero		1


	//----- nvinfo : EIATTR_EXIT_INSTR_OFFSETS
	.align		4
        /*0058*/ 	.byte	0x04, 0x1c
        /*005a*/ 	.short	(.L_3457 - .L_3456)


	//   ....[0]....
.L_3456:
        /*005c*/ 	.word	0x00000130


	//   ....[1]....
        /*0060*/ 	.word	0x00000cc0


	//   ....[2]....
        /*0064*/ 	.word	0x00000fb0


	//   ....[3]....
        /*0068*/ 	.word	0x00000fd0


	//   ....[4]....
        /*006c*/ 	.word	0x00001020


	//   ....[5]....
        /*0070*/ 	.word	0x00001220


	//----- nvinfo : EIATTR_MAX_THREADS
	.align		4
.L_3457:
        /*0074*/ 	.byte	0x04, 0x05
        /*0076*/ 	.short	(.L_3459 - .L_3458)
.L_3458:
        /*0078*/ 	.word	0x00000200
        /*007c*/ 	.word	0x00000001
        /*0080*/ 	.word	0x00000001


	//----- nvinfo : EIATTR_CRS_STACK_SIZE
	.align		4
.L_3459:
        /*0084*/ 	.byte	0x04, 0x1e
        /*0086*/ 	.short	(.L_3461 - .L_3460)
.L_3460:
        /*0088*/ 	.word	0x00000000


	//----- nvinfo : EIATTR_CBANK_PARAM_SIZE
	.align		4
.L_3461:
        /*008c*/ 	.byte	0x03, 0x19
        /*008e*/ 	.short	0x0d2b


	//----- nvinfo : EIATTR_PARAM_CBANK
	.align		4
        /*0090*/ 	.byte	0x04, 0x0a
        /*0092*/ 	.short	(.L_3463 - .L_3462)
	.align		4
.L_3462:
        /*0094*/ 	.word	index@(.nv.constant0._ZN2at6native57_GLOBAL__N__f3eca4a2_24_ForeachBinaryOpScalar_cu_86b9896c25multi_tensor_apply_kernelINS1_18TensorListMetadataILi1EEENS1_21BinaryOpScalarFunctorIaLi1ELi1ELi0EEEJSt10multipliesIaEaEEEvT_T0_DpT1_)
        /*0098*/ 	.short	0x0380
        /*009a*/ 	.short	0x0d2b


	//----- nvinfo : EIATTR_SW_WAR
	.align		4
.L_3463:
        /*009c*/ 	.byte	0x04, 0x36
        /*009e*/ 	.short	(.L_3465 - .L_3464)
.L_3464:
        /*00a0*/ 	.word	0x00000008
.L_3465:


//--------------------- .nv.info._ZN2at6native57_GLOBAL__N__f3eca4a2_24_ForeachBinaryOpScalar_cu_86b9896c25multi_tensor_apply_kernelINS1_18TensorListMetadataILi1EEENS1_21BinaryOpScalarFunctorIhLi1ELi1ELi0EEEJSt10multipliesIhEhEEEvT_T0_DpT1_ --------------------------
	.section	.nv.info._ZN2at6native57_GLOBAL__N__f3eca4a2_24_ForeachBinaryOpScalar_cu_86b9896c25multi_tensor_apply_kernelINS1_18TensorListMetadataILi1EEENS1_21BinaryOpScalarFunctorIhLi1ELi1ELi0EEEJSt10multipliesIhEhEEEvT_T0_DpT1_,"",@"SHT_CUDA_INFO"
	.sectionflags	@""
	.align	4


	//----- nvinfo : EIATTR_CUDA_API_VERSION
	.align		4
        /*0000*/ 	.byte	0x04, 0x37
        /*0002*/ 	.short	(.L_3467 - .L_3466)
.L_3466:
        /*0004*/ 	.word	0x00000082


	//----- nvinfo : EIATTR_KPARAM_INFO
	.align		4
.L_3467:
        /*0008*/ 	.byte	0x04, 0x17
        /*000a*/ 	.short	(.L_3469 - .L_3468)
.L_3468:
        /*000c*/ 	.word	0x00000000
        /*0010*/ 	.short	0x0003
        /*0012*/ 	.short	0x0d2a
        /*0014*/ 	.byte	0x00, 0xf0, 0x05, 0x00


	//----- nvinfo : EIATTR_KPARAM_INFO
	.align		4
.L_3469:
        /*0018*/ 	.byte	0x04, 0x17
        /*001a*/ 	.short	(.L_3471 - .L_3470)
.L_3470:
        /*001c*/ 	.word	0x00000000
        /*0020*/ 	.short	0x0002
        /*0022*/ 	.short	0x0d29
        /*0024*/ 	.byte	0x00, 0xf0, 0x05, 0x00


	//----- nvinfo : EIATTR_KPARAM_INFO
	.align		4
.L_3471:
        /*0028*/ 	.byte	0x04, 0x17
        /*002a*/ 	.short	(.L_3473 - .L_3472)
.L_3472:
        /*002c*/ 	.word	0x00000000
        /*0030*/ 	.short	0x0001
        /*0032*/ 	.short	0x0d28
        /*0034*/ 	.byte	0x00, 0xf0, 0x05, 0x00


	//----- nvinfo : EIATTR_KPARAM_INFO
	.align		4
.L_3473:
        /*0038*/ 	.byte	0x04, 0x17
        /*003a*/ 	.short	(.L_3475 - .L_3474)
.L_3474:
        /*003c*/ 	.word	0x00000000
        /*0040*/ 	.short	0x0000
        /*0042*/ 	.short	0x0000
        /*0044*/ 	.byte	0x00, 0xf0, 0xa1, 0x34


	//----- nvinfo : EIATTR_SPARSE_MMA_MASK
	.align		4
.L_3475:
        /*0048*/ 	.byte	0x03, 0x50
        /*004a*/ 	.short	0x0000


	//----- nvinfo : EIATTR_MAXREG_COUNT
	.align		4
        /*004c*/ 	.byte	0x03, 0x1b
        /*004e*/ 	.short	0x0080


	//----- nvinfo : EIATTR_MERCURY_ISA_VERSION
	.align		4
        /*0050*/ 	.byte	0x03, 0x5f
        /*0052*/ 	.short	0x0101


	//----- nvinfo : EIATTR_VRC_CTA_INIT_COUNT
	.align		4
        /*0054*/ 	.byte	0x02, 0x4a
	.zero		1
	.zero		1


	//----- nvinfo : EIATTR_EXIT_INSTR_OFFSETS
	.align		4
        /*0058*/ 	.byte	0x04, 0x1c
        /*005a*/ 	.short	(.L_3477 - .L_3476)


	//   ....[0]....
.L_3476:
        /*005c*/ 	.word	0x00000140


	//   ....[1]....
        /*0060*/ 	.word	0x00000ce0


	//   ....[2]....
        /*0064*/ 	.word	0x00000fe0


	//   ....[3]....
        /*0068*/ 	.word	0x00001000


	//   ....[4]....
        /*006c*/ 	.word	0x00001050


	//   ....[5]....
        /*0070*/ 	.word	0x00001250


	//----- nvinfo : EIATTR_MAX_THREADS
	.align		4
.L_3477:
        /*0074*/ 	.byte	0x04, 0x05
        /*0076*/ 	.short	(.L_3479 - .L_3478)
.L_3478:
        /*0078*/ 	.word	0x00000200
        /*007c*/ 	.word	0x00000001
        /*0080*/ 	.word	0x00000001


	//----- nvinfo : EIATTR_CRS_STACK_SIZE
	.align		4
.L_3479:
        /*0084*/ 	.byte	0x04, 0x1e
        /*0086*/ 	.short	(.L_3481 - .L_3480)
.L_3480:
        /*0088*/ 	.word	0x00000000


	//----- nvinfo : EIATTR_CBANK_PARAM_SIZE
	.align		4
.L_3481:
        /*008c*/ 	.byte	0x03, 0x19
        /*008e*/ 	.short	0x0d2b


	//----- nvinfo : EIATTR_PARAM_CBANK
	.align		4
        /*0090*/ 	.byte	0x04, 0x0a
        /*0092*/ 	.short	(.L_3483 - .L_3482)
	.align		4
.L_3482:
        /*0094*/ 	.word	index@(.nv.constant0._ZN2at6native57_GLOBAL__N__f3eca4a2_24_ForeachBinaryOpScalar_cu_86b9896c25multi_tensor_apply_kernelINS1_18TensorListMetadataILi1EEENS1_21BinaryOpScalarFunctorIhLi1ELi1ELi0EEEJSt10multipliesIhEhEEEvT_T0_DpT1_)
        /*0098*/ 	.short	0x0380
        /*009a*/ 	.short	0x0d2b


	//----- nvinfo : EIATTR_SW_WAR
	.align		4
.L_3483:
        /*009c*/ 	.byte	0x04, 0x36
        /*009e*/ 	.short	(.L_3485 - .L_3484)
.L_3484:
        /*00a0*/ 	.word	0x00000008
.L_3485:


//--------------------- .nv.info._ZN2at6native57_GLOBAL__N__f3eca4a2_24_ForeachBinaryOpScalar_cu_86b9896c25multi_tensor_apply_kernelINS1_18TensorListMetadataILi2EEENS1_21BinaryOpScalarFunctorIN3c108BFloat16ELi2ELi1ELi1EEEJSt4plusIfEfEEEvT_T0_DpT1_ --------------------------
	.section	.nv.info._ZN2at6native57_GLOBAL__N__f3eca4a2_24_ForeachBinaryOpScalar_cu_86b9896c25multi_tensor_apply_kernelINS1_18TensorListMetadataILi2EEENS1_21BinaryOpScalarFunctorIN3c108BFloat16ELi2ELi1ELi1EEEJSt4plusIfEfEEEvT_T0_DpT1_,"",@"SHT_CUDA_INFO"
	.sectionflags	@""
	.align	4


	//----- nvinfo : EIATTR_CUDA_API_VERSION
	.align		4
        /*0000*/ 	.byte	0x04, 0x37
        /*0002*/ 	.short	(.L_3487 - .L_3486)
.L_3486:
        /*0004*/ 	.word	0x00000082


	//----- nvinfo : EIATTR_KPARAM_INFO
	.align		4
.L_3487:
        /*0008*/ 	.byte	0x04, 0x17
        /*000a*/ 	.short	(.L_3489 - .L_3488)
.L_3488:
        /*000c*/ 	.word	0x00000000
        /*0010*/ 	.short	0x0003
        /*0012*/ 	.short	0x0c4c
        /*0014*/ 	.byte	0x00, 0xf0, 0x11, 0x00


	//----- nvinfo : EIATTR_KPARAM_INFO
	.align		4
.L_3489:
        /*0018*/ 	.byte	0x04, 0x17
        /*001a*/ 	.short	(.L_3491 - .L_3490)
.L_3490:
        /*001c*/ 	.word	0x00000000
        /*0020*/ 	.short	0x0002
        /*0022*/ 	.short	0x0c49
        /*0024*/ 	.byte	0x00, 0xf0, 0x05, 0x00


	//----- nvinfo : EIATTR_KPARAM_INFO
	.align		4
.L_3491:
        /*0028*/ 	.byte	0x04, 0x17
        /*002a*/ 	.short	(.L_3493 - .L_3492)
.L_3492:
        /*002c*/ 	.word	0x00000000
        /*0030*/ 	.short	0x0001
        /*0032*/ 	.short	0x0c48
        /*0034*/ 	.byte	0x00, 0xf0, 0x05, 0x00


	//----- nvinfo : EIATTR_KPARAM_INFO
	.align		4
.L_3493:
        /*0038*/ 	.byte	0x04, 0x17
        /*003a*/ 	.short	(.L_3495 - .L_3494)
.L_3494:
        /*003c*/ 	.word	0x00000000
        /*0040*/ 	.short	0x0000
        /*0042*/ 	.short	0x0000
        /*0044*/ 	.byte	0x00, 0xf0, 0x21, 0x31


	//----- nvinfo : EIATTR_SPARSE_MMA_MASK
	.align		4
.L_3495:
        /*0048*/ 	.byte	0x03, 0x50
        /*004a*/ 	.short	0x0000


	//----- nvinfo : EIATTR_MAXREG_COUNT
	.align		4
        /*004c*/ 	.byte	0x03, 0x1b
        /*004e*/ 	.short	0x0080


	//----- nvinfo : EIATTR_MERCURY_ISA_VERSION
	.align		4
        /*0050*/ 	.byte	0x03, 0x5f
        /*0052*/ 	.short	0x0101


	//----- nvinfo : EIATTR_VRC_CTA_INIT_COUNT
	.align		4
        /*0054*/ 	.byte	0x02, 0x4a
	.zero		1
	.zero		1


	//----- nvinfo : EIATTR_EXIT_INSTR_OFFSETS
	.align		4
        /*0058*/ 	.byte	0x04, 0x1c
        /*005a*/ 	.short	(.L_3497 - .L_3496)


	//   ....[0]....
.L_3496:
        /*005c*/ 	.word	0x00000170


	//   ....[1]....
        /*0060*/ 	.word	0x00000b40


	//   ....[2]....
        /*0064*/ 	.word	0x00000e90


	//   ....[3]....
        /*0068*/ 	.word	0x00000ee0


	//   ....[4]....
        /*006c*/ 	.word	0x00000f30


	//   ....[5]....
        /*0070*/ 	.word	0x00001140


	//----- nvinfo : EIATTR_MAX_THREADS
	.align		4
.L_3497:
        /*0074*/ 	.byte	0x04, 0x05
        /*0076*/ 	.short	(.L_3499 - .L_3498)
.L_3498:
        /*0078*/ 	.word	0x00000200
        /*007c*/ 	.word	0x00000001
        /*0080*/ 	.word	0x00000001


	//----- nvinfo : EIATTR_CRS_STACK_SIZE
	.align		4
.L_3499:
        /*0084*/ 	.byte	0x04, 0x1e
        /*0086*/ 	.short	(.L_3501 - .L_3500)
.L_3500:
        /*0088*/ 	.word	0x00000000


	//----- nvinfo : EIATTR_CBANK_PARAM_SIZE
	.align		4
.L_3501:
        /*008c*/ 	.byte	0x03, 0x19
        /*008e*/ 	.short	0x0c50


	//----- nvinfo : EIATTR_PARAM_CBANK
	.align		4
        /*0090*/ 	.byte	0x04, 0x0a
        /*0092*/ 	.short	(.L_3503 - .L_3502)
	.align		4
.L_3502:
        /*0094*/ 	.word	index@(.nv.constant0._ZN2at6native57_GLOBAL__N__f3eca4a2_24_ForeachBinaryOpScalar_cu_86b9896c25multi_tensor_apply_kernelINS1_18TensorListMetadataILi2EEENS1_21BinaryOpScalarFunctorIN3c108BFloat16ELi2ELi1ELi1EEEJSt4plusIfEfEEEvT_T0_DpT1_)
        /*0098*/ 	.short	0x0380
        /*009a*/ 	.short	0x0c50


	//----- nvinfo : EIATTR_SW_WAR
	.align		4
.L_3503:
        /*009c*/ 	.byte	0x04, 0x36
        /*009e*/ 	.short	(.L_3505 - .L_3504)
.L_3504:
        /*00a0*/ 	.word	0x00000008
.L_3505:


//--------------------- .nv.info._ZN2at6native57_GLOBAL__N__f3eca4a2_24_ForeachBinaryOpScalar_cu_86b9896c25multi_tensor_apply_kernelINS1_18TensorListMetadataILi2EEENS1_21BinaryOpScalarFunctorIN3c104HalfELi2ELi1ELi1EEEJSt4plusIfEfEEEvT_T0_DpT1_ --------------------------
	.section	.nv.info._ZN2at6native57_GLOBAL__N__f3eca4a2_24_ForeachBinaryOpScalar_cu_86b9896c25multi_tensor_apply_kernelINS1_18TensorListMetadataILi2EEENS1_21BinaryOpScalarFunctorIN3c104HalfELi2ELi1ELi1EEEJSt4plusIfEfEEEvT_T0_DpT1_,"",@"SHT_CUDA_INFO"
	.sectionflags	@""
	.align	4


	//----- nvinfo : EIATTR_CUDA_API_VERSION
	.align		4
        /*0000*/ 	.byte	0x04, 0x37
        /*0002*/ 	.short	(.L_3507 - .L_3506)
.L_3506:
        /*0004*/ 	.word	0x00000082


	//----- nvinfo : EIATTR_KPARAM_INFO
	.align		4
.L_3507:
        /*0008*/ 	.byte	0x04, 0x17
        /*000a*/ 	.short	(.L_3509 - .L_3508)
.L_3508:
        /*000c*/ 	.word	0x00000000
        /*0010*/ 	.short	0x0003
        /*0012*/ 	.short	0x0c4c
        /*0014*/ 	.byte	0x00, 0xf0, 0x11, 0x00


	//----- nvinfo : EIATTR_KPARAM_INFO
	.align		4
.L_3509:
        /*0018*/ 	.byte	0x04, 0x17
        /*001a*/ 	.short	(.L_3511 - .L_3510)
.L_3510:
        /*001c*/ 	.word	0x00000000
        /*0020*/ 	.short	0x0002
        /*0022*/ 	.short	0x0c49
        /*0024*/ 	.byte	0x00, 0xf0, 0x05, 0x00


	//----- nvinfo : EIATTR_KPARAM_INFO
	.align		4
.L_3511:
        /*0028*/ 	.byte	0x04, 0x17
        /*002a*/ 	.short	(.L_3513 - .L_3512)
.L_3512:
        /*002c*/ 	.word	0x00000000
        /*0030*/ 	.short	0x0001
        /*0032*/ 	.short	0x0c48
        /*0034*/ 	.byte	0x00, 0xf0, 0x05, 0x00


	//----- nvinfo : EIATTR_KPARAM_INFO
	.align		4
.L_3513:
        /*0038*/ 	.byte	0x04, 0x17
        /*003a*/ 	.short	(.L_3515 - .L_3514)
.L_3514:
        /*003c*/ 	.word	0x00000000
        /*0040*/ 	.short	0x0000
        /*0042*/ 	.short	0x0000
        /*0044*/ 	.byte	0x00, 0xf0, 0x21, 0x31


	//----- nvinfo : EIATTR_SPARSE_MMA_MASK
	.align		4
.L_3515:
        /*0048*/ 	.byte	0x03, 0x50
        /*004a*/ 	.short	0x0000


	//----- nvinfo : EIATTR_MAXREG_COUNT
	.align		4
        /*004c*/ 	.byte	0x03, 0x1b
        /*004e*/ 	.short	0x0080


	//----- nvinfo : EIATTR_MERCURY_ISA_VERSION
	.align		4
        /*0050*/ 	.byte	0x03, 0x5f
        /*0052*/ 	.short	0x0101


	//----- nvinfo : EIATTR_VRC_CTA_INIT_COUNT
	.align		4
        /*0054*/ 	.byte	0x02, 0x4a
	.zero		1
	.zero		1


	//----- nvinfo : EIATTR_EXIT_INSTR_OFFSETS
	.align		4
        /*0058*/ 	.byte	0x04, 0x1c
        /*005a*/ 	.short	(.L_3517 - .L_3516)


	//   ....[0]....
.L_3516:
        /*005c*/ 	.word	0x00000170


	//   ....[1]....
        /*0060*/ 	.word	0x00000b40


	//   ....[2]....
        /*0064*/ 	.word	0x00000e90


	//   ....[3]....
        /*0068*/ 	.word	0x00000ee0


	//   ....[4]....
        /*006c*/ 	.word	0x00000f30


	//   ....[5]....
        /*0070*/ 	.word	0x00001120


	//----- nvinfo : EIATTR_MAX_THREADS
	.align		4
.L_3517:
        /*0074*/ 	.byte	0x04, 0x05
        /*0076*/ 	.short	(.L_3519 - .L_3518)
.L_3518:
        /*0078*/ 	.word	0x00000200
        /*007c*/ 	.word	0x00000001
        /*0080*/ 	.word	0x00000001


	//----- nvinfo : EIATTR_CRS_STACK_SIZE
	.align		4
.L_3519:
        /*0084*/ 	.byte	0x04, 0x1e
        /*0086*/ 	.short	(.L_3521 - .L_3520)
.L_3520:
        /*0088*/ 	.word	0x00000000


	//----- nvinfo : EIATTR_CBANK_PARAM_SIZE
	.align		4
.L_3521:
        /*008c*/ 	.byte	0x03, 0x19
        /*008e*/ 	.short	0x0c50


	//----- nvinfo : EIATTR_PARAM_CBANK
	.align		4
        /*0090*/ 	.byte	0x04, 0x0a
        /*0092*/ 	.short	(.L_3523 - .L_3522)
	.align		4
.L_3522:
        /*0094*/ 	.word	index@(.nv.constant0._ZN2at6native57_GLOBAL__N__f3eca4a2_24_ForeachBinaryOpScalar_cu_86b9896c25multi_tensor_apply_kernelINS1_18TensorListMetadataILi2EEENS1_21BinaryOpScalarFunctorIN3c104HalfELi2ELi1ELi1EEEJSt4plusIfEfEEEvT_T0_DpT1_)
        /*0098*/ 	.short	0x0380
        /*009a*/ 	.short	0x0c50


	//----- nvinfo : EIATTR_SW_WAR
	.align		4
.L_3523:
        /*009c*/ 	.byte	0x04, 0x36
        /*009e*/ 	.short	(.L_3525 - .L_3524)
.L_3524:
        /*00a0*/ 	.word	0x00000008
.L_3525:


//--------------------- .nv.info._ZN2at6native57_GLOBAL__N__f3eca4a2_24_ForeachBinaryOpScalar_cu_86b9896c25multi_tensor_apply_kernelINS1_18TensorListMetadataILi2EEENS1_21BinaryOpScalarFunctorIbLi2ELi1ELi1EEEJSt4plusIbEbEEEvT_T0_DpT1_ --------------------------
	.section	.nv.info._ZN2at6native57_GLOBAL__N__f3eca4a2_24_ForeachBinaryOpScalar_cu_86b9896c25multi_tensor_apply_kernelINS1_18TensorListMetadataILi2EEENS1_21BinaryOpScalarFunctorIbLi2ELi1ELi1EEEJSt4plusIbEbEEEvT_T0_DpT1_,"",@"SHT_CUDA_INFO"
	.sectionflags	@""
	.align	4


	//----- nvinfo : EIATTR_CUDA_API_VERSION
	.align		4
        /*0000*/ 	.byte	0x04, 0x37
        /*0002*/ 	.short	(.L_3527 - .L_3526)
.L_3526:
        /*0004*/ 	.word	0x00000082


	//----- nvinfo : EIATTR_KPARAM_INFO
	.align		4
.L_3527:
        /*0008*/ 	.byte	0x04, 0x17
        /*000a*/ 	.short	(.L_3529 - .L_3528)
.L_3528:
        /*000c*/ 	.word	0x00000000
        /*0010*/ 	.short	0x0003
        /*0012*/ 	.short	0x0c4a
        /*0014*/ 	.byte	0x00, 0xf0, 0x05, 0x00


	//----- nvinfo : EIATTR_KPARAM_INFO
	.align		4
.L_3529:
        /*0018*/ 	.byte	0x04, 0x17
        /*001a*/ 	.short	(.L_3531 - .L_3530)
.L_3530:
        /*001c*/ 	.word	0x00000000
        /*0020*/ 	.short	0x0002
        /*0022*/ 	.short	0x0c49
        /*0024*/ 	.byte	0x00, 0xf0, 0x05, 0x00


	//----- nvinfo : EIATTR_KPARAM_INFO
	.align		4
.L_3531:
        /*0028*/ 	.byte	0x04, 0x17
        /*002a*/ 	.short	(.L_3533 - .L_3532)
.L_3532:
        /*002c*/ 	.word	0x00000000
        /*0030*/ 	.short	0x0001
        /*0032*/ 	.short	0x0c48
        /*0034*/ 	.byte	0x00, 0xf0, 0x05, 0x00


	//----- nvinfo : EIATTR_KPARAM_INFO
	.align		4
.L_3533:
        /*0038*/ 	.byte	0x04, 0x17
        /*003a*/ 	.short	(.L_3535 - .L_3534)
.L_3534:
        /*003c*/ 	.word	0x00000000
        /*0040*/ 	.short	0x0000
        /*0042*/ 	.short	0x0000
        /*0044*/ 	.byte	0x00, 0xf0, 0x21, 0x31


	//----- nvinfo : EIATTR_SPARSE_MMA_MASK
	.align		4
.L_3535:
        /*0048*/ 	.byte	0x03, 0x50
        /*004a*/ 	.short	0x0000


	//----- nvinfo : EIATTR_MAXREG_COUNT
	.align		4
        /*004c*/ 	.byte	0x03, 0x1b
        /*004e*/ 	.short	0x0080


	//----- nvinfo : EIATTR_MERCURY_ISA_VERSION
	.align		4
        /*0050*/ 	.byte	0x03, 0x5f
        /*0052*/ 	.short	0x0101


	//----- nvinfo : EIATTR_VRC_CTA_INIT_COUNT
	.align		4
        /*0054*/ 	.byte	0x02, 0x4a
	.zero		1
	.zero		1


	//----- nvinfo : EIATTR_EXIT_INSTR_OFFSETS
	.align		4
        /*0058*/ 	.byte	0x04, 0x1c
        /*005a*/ 	.short	(.L_3537 - .L_3536)


	//   ....[0]....
.L_3536:
        /*005c*/ 	.word	0x00000170


	//   ....[1]....
        /*0060*/ 	.word	0x00000dd0


	//   ....[2]....
        /*0064*/ 	.word	0x00001130


	//   ....[3]....
        /*0068*/ 	.word	0x00001190


	//   ....[4]....
        /*006c*/ 	.word	0x000011e0


	//   ....[5]....
        /*0070*/ 	.word	0x00001430


	//----- nvinfo : EIATTR_MAX_THREADS
	.align		4
.L_3537:
        /*0074*/ 	.byte	0x04, 0x05
        /*0076*/ 	.short	(.L_3539 - .L_3538)
.L_3538:
        /*0078*/ 	.word	0x00000200
        /*007c*/ 	.word	0x00000001
        /*0080*/ 	.word	0x00000001


	//----- nvinfo : EIATTR_CRS_STACK_SIZE
	.align		4
.L_3539:
        /*0084*/ 	.byte	0x04, 0x1e
        /*0086*/ 	.short	(.L_3541 - .L_3540)
.L_3540:
        /*0088*/ 	.word	0x00000000


	//----- nvinfo : EIATTR_CBANK_PARAM_SIZE
	.align		4
.L_3541:
        /*008c*/ 	.byte	0x03, 0x19
        /*008e*/ 	.short	0x0c4b


	//----- nvinfo : EIATTR_PARAM_CBANK
	.align		4
        /*0090*/ 	.byte	0x04, 0x0a
        /*0092*/ 	.short	(.L_3543 - .L_3542)
	.align		4
.L_3542:
        /*0094*/ 	.word	index@(.nv.constant0._ZN2at6native57_GLOBAL__N__f3eca4a2_24_ForeachBinaryOpScalar_cu_86b9896c25multi_tensor_apply_kernelINS1_18TensorListMetadataILi2EEENS1_21BinaryOpScalarFunctorIbLi2ELi1ELi1EEEJSt4plusIbEbEEEvT_T0_DpT1_)
        /*0098*/ 	.short	0x0380
        /*009a*/ 	.short	0x0c4b


	//----- nvinfo : EIATTR_SW_WAR
	.align		4
.L_3543:
        /*009c*/ 	.byte	0x04, 0x36
        /*009e*/ 	.short	(.L_3545 - .L_3544)
.L_3544:
        /*00a0*/ 	.word	0x00000008
.L_3545:


//--------------------- .nv.info._ZN2at6native57_GLOBAL__N__f3eca4a2_24_ForeachBinaryOpScalar_cu_86b9896c25multi_tensor_apply_kernelINS1_18TensorListMetadataILi2EEENS1_21BinaryOpScalarFunctorIN3c107complexIfEELi2ELi1ELi1EEEJSt4plusIS8_ES8_EEEvT_T0_DpT1_ --------------------------
	.section	.nv.info._ZN2at6native57_GLOBAL__N__f3eca4a2_24_ForeachBinaryOpScalar_cu_86b9896c25multi_tensor_apply_kernelINS1_18TensorListMetadataILi2EEENS1_21BinaryOpScalarFunctorIN3c107complexIfEELi2ELi1ELi1EEEJSt4plusIS8_ES8_EEEvT_T0_DpT1_,"",@"SHT_CUDA_INFO"
	.sectionflags	@""
	.align	4


	//----- nvinfo : EIATTR_CUDA_API_VERSION
	.align		4
        /*0000*/ 	.byte	0x04, 0x37
        /*0002*/ 	.short	(.L_3547 - .L_3546)
.L_3546:
        /*0004*/ 	.word	0x00000082


	//----- nvinfo : EIATTR_KPARAM_INFO
	.align		4
.L_3547:
        /*0008*/ 	.byte	0x04, 0x17
        /*000a*/ 	.short	(.L_3549 - .L_3548)
.L_3548:
        /*000c*/ 	.word	0x00000000
        /*0010*/ 	.short	0x0003
        /*0012*/ 	.short	0x0c50
        /*0014*/ 	.byte	0x00, 0xf0, 0x21, 0x00


	//----- nvinfo : EIATTR_KPARAM_INFO
	.align		4
.L_3549:
        /*0018*/ 	.byte	0x04, 0x17
        /*001a*/ 	.short	(.L_3551 - .L_3550)
.L_3550:
        /*001c*/ 	.word	0x00000000
        /*0020*/ 	.short	0x0002
        /*0022*/ 	.short	0x0c49
        /*0024*/ 	.byte	0x00, 0xf0, 0x05, 0x00


	//----- nvinfo : EIATTR_KPARAM_INFO
	.align		4
.L_3551:
        /*0028*/ 	.byte	0x04, 0x17
        /*002a*/ 	.short	(.L_3553 - .L_3552)
.L_3552:
        /*002c*/ 	.word	0x00000000
        /*0030*/ 	.short	0x0001
        /*0032*/ 	.short	0x0c48
        /*0034*/ 	.byte	0x00, 0xf0, 0x05, 0x00


	//----- nvinfo : EIATTR_KPARAM_INFO
	.align		4
.L_3553:
        /*0038*/ 	.byte	0x04, 0x17
        /*003a*/ 	.short	(.L_3555 - .L_3554)
.L_3554:
        /*003c*/ 	.word	0x00000000
        /*0040*/ 	.short	0x0000
        /*0042*/ 	.short	0x0000
        /*0044*/ 	.byte	0x00, 0xf0, 0x21, 0x31


	//----- nvinfo : EIATTR_SPARSE_MMA_MASK
	.align		4
.L_3555:
        /*0048*/ 	.byte	0x03, 0x50
        /*004a*/ 	.short	0x0000


	//----- nvinfo : EIATTR_MAXREG_COUNT
	.align		4
        /*004c*/ 	.byte	0x03, 0x1b
        /*004e*/ 	.short	0x0080


	//----- nvinfo : EIATTR_MERCURY_ISA_VERSION
	.align		4
        /*0050*/ 	.byte	0x03, 0x5f
        /*0052*/ 	.short	0x0101


	//----- nvinfo : EIATTR_VRC_CTA_INIT_COUNT
	.align		4
        /*0054*/ 	.byte	0x02, 0x4a
	.zero		1
	.zero		1


	//----- nvinfo : EIATTR_EXIT_INSTR_OFFSETS
	.align		4
        /*0058*/ 	.byte	0x04, 0x1c
        /*005a*/ 	.short	(.L_3557 - .L_3556)


	//   ....[0]....
.L_3556:
        /*005c*/ 	.word	0x00000170


	//   ....[1]....
        /*0060*/ 	.word	0x00000b20


	//   ....[2]....
        /*0064*/ 	.word	0x00000e50


	//   ....[3]....
        /*0068*/ 	.word	0x00000e90


	//   ....[4]....
        /*006c*/ 	.word	0x00000ee0


	//   ....[5]....
        /*0070*/ 	.word	0x000010b0


	//----- nvinfo : EIATTR_MAX_THREADS
	.align		4
.L_3557:
        /*0074*/ 	.byte	0x04, 0x05
        /*0076*/ 	.short	(.L_3559 - .L_3558)
.L_3558:
        /*0078*/ 	.word	0x00000200
        /*007c*/ 	.word	0x00000001
        /*0080*/ 	.word	0x00000001


	//----- nvinfo : EIATTR_CRS_STACK_SIZE
	.align		4
.L_3559:
        /*0084*/ 	.byte	0x04, 0x1e
        /*0086*/ 	.short	(.L_3561 - .L_3560)
.L_3560:
        /*0088*/ 	.word	0x00000000


	//----- nvinfo : EIATTR_CBANK_PARAM_SIZE
	.align		4
.L_3561:
        /*008c*/ 	.byte	0x03, 0x19
        /*008e*/ 	.short	0x0c58


	//----- nvinfo : EIATTR_PARAM_CBANK
	.align		4
        /*0090*/ 	.byte	0x04, 0x0a
        /*0092*/ 	.short	(.L_3563 - .L_3562)
	.align		4
.L_3562:
        /*0094*/ 	.word	index@(.nv.constant0._ZN2at6native57_GLOBAL__N__f3eca4a2_24_ForeachBinaryOpScalar_cu_86b9896c25multi_tensor_apply_kernelINS1_18TensorListMetadataILi2EEENS1_21BinaryOpScalarFunctorIN3c107complexIfEELi2ELi1ELi1EEEJSt4plusIS8_ES8_EEEvT_T0_DpT1_)
        /*0098*/ 	.short	0x0380
        /*009a*/ 	.short	0x0c58


	//----- nvinfo : EIATTR_SW_WAR
	.align		4
.L_3563:
        /*009c*/ 	.byte	0x04, 0x36
        /*009e*/ 	.short	(.L_3565 - .L_3564)
.L_3564:
        /*00a0*/ 	.word	0x00000008
.L_3565:


//--------------------- .nv.info._ZN2at6native57_GLOBAL__N__f3eca4a2_24_ForeachBinaryOpScalar_cu_86b9896c25multi_tensor_apply_kernelINS1_18TensorListMetadataILi2EEENS1_21BinaryOpScalarFunctorIN3c107complexIdEELi2ELi1ELi1EEEJSt4plusIS8_ES8_EEEvT_T0_DpT1_ --------------------------
	.section	.nv.info._ZN2at6native57_GLOBAL__N__f3eca4a2_24_ForeachBinaryOpScalar_cu_86b9896c25multi_tensor_apply_kernelINS1_18TensorListMetadataILi2EEENS1_21BinaryOpScalarFunctorIN3c107complexIdEELi2ELi1ELi1EEEJSt4plusIS8_ES8_EEEvT_T0_DpT1_,"",@"SHT_CUDA_INFO"
	.sectionflags	@""
	.align	4


	//----- nvinfo : EIATTR_CUDA_API_VERSION
	.align		4
        /*0000*/ 	.byte	0x04, 0x37
        /*0002*/ 	.short	(.L_3567 - .L_3566)
.L_3566:
        /*0004*/ 	.word	0x00000082


	//----- nvinfo : EIATTR_KPARAM_INFO
	.align		4
.L_3567:
        /*0008*/ 	.byte	0x04, 0x17
        /*000a*/ 	.short	(.L_3569 - .L_3568)
.L_3568:
        /*000c*/ 	.word	0x00000000
        /*0010*/ 	.short	0x0003
        /*0012*/ 	.short	0x0c50
        /*0014*/ 	.byte	0x00, 0xf0, 0x41, 0x00


	//----- nvinfo : EIATTR_KPARAM_INFO
	.align		4
.L_3569:
        /*0018*/ 	.byte	0x04, 0x17
        /*001a*/ 	.short	(.L_3571 - .L_3570)
.L_3570:
        /*001c*/ 	.word	0x00000000
        /*0020*/ 	.short	0x0002
        /*0022*/ 	.short	0x0c49
        /*0024*/ 	.byte	0x00, 0xf0, 0x05, 0x00


	//----- nvinfo : EIATTR_KPARAM_INFO
	.align		4
.L_3571:
        /*0028*/ 	.byte	0x04, 0x17
        /*002a*/ 	.short	(.L_3573 - .L_3572)
.L_3572:
        /*002c*/ 	.word	0x00000000
        /*0030*/ 	.short	0x0001
        /*0032*/ 	.short	0x0c48
        /*0034*/ 	.byte	0x00, 0xf0, 0x05, 0x00


	//----- nvinfo : EIATTR_KPARAM_INFO
	.align		4
.L_3573:
        /*0038*/ 	.byte	0x04, 0x17
        /*003a*/ 	.short	(.L_3575 - .L_3574)
.L_3574:
        /*003c*/ 	.word	0x00000000
        /*0040*/ 	.short	0x0000
        /*0042*/ 	.short	0x0000
        /*0044*/ 	.byte	0x00, 0xf0, 0x21, 0x31


	//----- nvinfo : EIATTR_SPARSE_MMA_MASK
	.align		4
.L_3575:
        /*0048*/ 	.byte	0x03, 0x50
        /*004a*/ 	.short	0x0000


	//----- nvinfo : EIATTR_MAXREG_COUNT
	.align		4
        /*004c*/ 	.byte	0x03, 0x1b
        /*004e*/ 	.short	0x0080


	//----- nvinfo : EIATTR_MERCURY_ISA_VERSION
	.align		4
        /*0050*/ 	.byte	0x03, 0x5f
        /*0052*/ 	.short	0x0101


	//----- nvinfo : EIATTR_VRC_CTA_INIT_COUNT
	.align		4
        /*0054*/ 	.byte	0x02, 0x4a
	.zero		1
	.zero		1


	//----- nvinfo : EIATTR_EXIT_INSTR_OFFSETS
	.align		4
        /*0058*/ 	.byte	0x04, 0x1c
        /*005a*/ 	.short	(.L_3577 - .L_3576)


	//   ....[0]....
.L_3576:
        /*005c*/ 	.word	0x00000170


	//   ....[1]....
        /*0060*/ 	.word	0x00000eb0


	//   ....[2]....
        /*0064*/ 	.word	0x000013f0


	//   ....[3]....
        /*0068*/ 	.word	0x00001430


	//   ....[4]....
        /*006c*/ 	.word	0x00001480


	//   ....[5]....
        /*0070*/ 	.word	0x00001830


	//----- nvinfo : EIATTR_MAX_THREADS
	.align		4
.L_3577:
        /*0074*/ 	.byte	0x04, 0x05
        /*0076*/ 	.short	(.L_3579 - .L_3578)
.L_3578:
        /*0078*/ 	.word	0x00000200
        /*007c*/ 	.word	0x00000001
        /*0080*/ 	.word	0x00000001


	//----- nvinfo : EIATTR_CRS_STACK_SIZE
	.align		4
.L_3579:
        /*0084*/ 	.byte	0x04, 0x1e
        /*0086*/ 	.short	(.L_3581 - .L_3580)
.L_3580:
        /*0088*/ 	.word	0x00000000


	//----- nvinfo : EIATTR_CBANK_PARAM_SIZE
	.align		4
.L_3581:
        /*008c*/ 	.byte	0x03, 0x19
        /*008e*/ 	.short	0x0c60


	//----- nvinfo : EIATTR_PARAM_CBANK
	.align		4
        /*0090*/ 	.byte	0x04, 0x0a
        /*0092*/ 	.short	(.L_3583 - .L_3582)
	.align		4
.L_3582:
        /*0094*/ 	.word	index@(.nv.constant0._ZN2at6native57_GLOBAL__N__f3eca4a2_24_ForeachBinaryOpScalar_cu_86b9896c25multi_tensor_apply_kernelINS1_18TensorListMetadataILi2EEENS1_21BinaryOpScalarFunctorIN3c107complexIdEELi2ELi1ELi1EEEJSt4plusIS8_ES8_EEEvT_T0_DpT1_)
        /*0098*/ 	.short	0x0380
        /*009a*/ 	.short	0x0c60


	//----- nvinfo : EIATTR_SW_WAR
	.align		4
.L_3583:
        /*009c*/ 	.byte	0x04, 0x36
        /*009e*/ 	.short	(.L_3585 - .L_3584)
.L_3584:
        /*00a0*/ 	.word	0x00000008
.L_3585:


//--------------------- .nv.info._ZN2at6native57_GLOBAL__N__f3eca4a2_24_ForeachBinaryOpScalar_cu_86b9896c25multi_tensor_apply_kernelINS1_18TensorListMetadataILi2EEENS1_21BinaryOpScalarFunctorIfLi2ELi1ELi1EEEJSt4plusIfEfEEEvT_T0_DpT1_ --------------------------
	.section	.nv.info._ZN2at6native57_GLOBAL__N__f3eca4a2_24_ForeachBinaryOpScalar_cu_86b9896c25multi_tensor_apply_kernelINS1_18TensorListMetadataILi2EEENS1_21BinaryOpScalarFunctorIfLi2ELi1ELi1EEEJSt4plusIfEfEEEvT_T0_DpT1_,"",@"SHT_CUDA_INFO"
	.sectionflags	@""
	.align	4


	//----- nvinfo : EIATTR_CUDA_API_VERSION
	.align		4
        /*0000*/ 	.byte	0x04, 0x37
        /*0002*/ 	.short	(.L_3587 - .L_3586)
.L_3586:
        /*0004*/ 	.word	0x00000082


	//----- nvinfo : EIATTR_KPARAM_INFO
	.align		4
.L_3587:
        /*0008*/ 	.byte	0x04, 0x17
        /*000a*/ 	.short	(.L_3589 - .L_3588)
.L_3588:
        /*000c*/ 	.word	0x00000000
        /*0010*/ 	.short	0x0003
        /*0012*/ 	.short	0x0c4c
        /*0014*/ 	.byte	0x00, 0xf0, 0x11, 0x00


	//----- nvinfo : EIATTR_KPARAM_INFO
	.align		4
.L_3589:
        /*0018*/ 	.byte	0x04, 0x17
        /*001a*/ 	.short	(.L_3591 - .L_3590)
.L_3590:
        /*001c*/ 	.word	0x00000000
        /*0020*/ 	.short	0x0002
        /*0022*/ 	.short	0x0c49
        /*0024*/ 	.byte	0x00, 0xf0, 0x05, 0x00


	//----- nvinfo : EIATTR_KPARAM_INFO
	.align		4
.L_3591:
        /*0028*/ 	.byte	0x04, 0x17
        /*002a*/ 	.short	(.L_3593 - .L_3592)
.L_3592:
        /*002c*/ 	.word	0x00000000
        /*0030*/ 	.short	0x0001
        /*0032*/ 	.short	0x0c48
        /*0034*/ 	.byte	0x00, 0xf0, 0x05, 0x00


	//----- nvinfo : EIATTR_KPARAM_INFO
	.align		4
.L_3593:
        /*0038*/ 	.byte	0x04, 0x17
        /*003a*/ 	.short	(.L_3595 - .L_3594)
.L_3594:
        /*003c*/ 	.word	0x00000000
        /*0040*/ 	.short	0x0000
        /*0042*/ 	.short	0x0000
        /*0044*/ 	.byte	0x00, 0xf0, 0x21, 0x31


	//----- nvinfo : EIATTR_SPARSE_MMA_MASK
	.align		4
.L_3595:
        /*0048*/ 	.byte	0x03, 0x50
        /*004a*/ 	.short	0x0000


	//----- nvinfo : EIATTR_MAXREG_COUNT
	.align		4
        /*004c*/ 	.byte	0x03, 0x1b
        /*004e*/ 	.short	0x0080


	//----- nvinfo : EIATTR_MERCURY_ISA_VERSION
	.align		4
        /*0050*/ 	.byte	0x03, 0x5f
        /*0052*/ 	.short	0x0101


	//----- nvinfo : EIATTR_VRC_CTA_INIT_COUNT
	.align		4
        /*0054*/ 	.byte	0x02, 0x4a
	.zero		1
	.zero		1


	//----- nvinfo : EIATTR_EXIT_INSTR_OFFSETS
	.align		4
        /*0058*/ 	.byte	0x04, 0x1c
        /*005a*/ 	.short	(.L_3597 - .L_3596)


	//   ....[0]....
.L_3596:
        /*005c*/ 	.word	0x00000170


	//   ....[1]....
        /*0060*/ 	.word	0x00000a60


	//   ....[2]....
        /*0064*/ 	.word	0x00000d40


	//   ....[3]....
        /*0068*/ 	.word	0x00000d80


	//   ....[4]....
        /*006c*/ 	.word	0x00000dd0


	//   ....[5]....
        /*0070*/ 	.word	0x00000f60


	//----- nvinfo : EIATTR_MAX_THREADS
	.align		4
.L_3597:
        /*0074*/ 	.byte	0x04, 0x05
        /*0076*/ 	.short	(.L_3599 - .L_3598)
.L_3598:
        /*0078*/ 	.word	0x00000200
        /*007c*/ 	.word	0x00000001
        /*0080*/ 	.word	0x00000001


	//----- nvinfo : EIATTR_CRS_STACK_SIZE
	.align		4
.L_3599:
        /*0084*/ 	.byte	0x04, 0x1e
        /*0086*/ 	.short	(.L_3601 - .L_3600)
.L_3600:
        /*0088*/ 	.word	0x00000000


	//----- nvinfo : EIATTR_CBANK_PARAM_SIZE
	.align		4
.L_3601:
        /*008c*/ 	.byte	0x03, 0x19
        /*008e*/ 	.short	0x0c50


	//----- nvinfo : EIATTR_PARAM_CBANK
	.align		4
        /*0090*/ 	.byte	0x04, 0x0a
        /*0092*/ 	.short	(.L_3603 - .L_3602)
	.align		4
.L_3602:
        /*0094*/ 	.word	index@(.nv.constant0._ZN2at6native57_GLOBAL__N__f3eca4a2_24_ForeachBinaryOpScalar_cu_86b9896c25multi_tensor_apply_kernelINS1_18TensorListMetadataILi2EEENS1_21BinaryOpScalarFunctorIfLi2ELi1ELi1EEEJSt4plusIfEfEEEvT_T0_DpT1_)
        /*0098*/ 	.short	0x0380
        /*009a*/ 	.short	0x0c50


	//----- nvinfo : EIATTR_SW_WAR
	.align		4
.L_3603:
        /*009c*/ 	.byte	0x04, 0x36
        /*009e*/ 	.short	(.L_3605 - .L_3604)
.L_3604:
        /*00a0*/ 	.word	0x00000008
.L_3605:


//--------------------- .nv.info._ZN2at6native57_GLOBAL__N__f3eca4a2_24_ForeachBinaryOpScalar_cu_86b9896c25multi_tensor_apply_kernelINS1_18TensorListMetadataILi2EEENS1_21BinaryOpScalarFunctorIdLi2ELi1ELi1EEEJSt4plusIdEdEEEvT_T0_DpT1_ --------------------------
	.section	.nv.info._ZN2at6native57_GLOBAL__N__f3eca4a2_24_ForeachBinaryOpScalar_cu_86b9896c25multi_tensor_apply_kernelINS1_18TensorListMetadataILi2EEENS1_21BinaryOpScalarFunctorIdLi2ELi1ELi1EEEJSt4plusIdEdEEEvT_T0_DpT1_,"",@"SHT_CUDA_INFO"
	.sectionflags	@""
	.align	4


	//----- nvinfo : EIATTR_CUDA_API_VERSION
	.align		4
        /*0000*/ 	.byte	0x04, 0x37
        /*0002*/ 	.short	(.L_3607 - .L_3606)
.L_3606:
        /*0004*/ 	.word	0x00000082


	//----- nvinfo : EIATTR_KPARAM_INFO
	.align		4
.L_3607:
        /*0008*/ 	.byte	0x04, 0x17
        /*000a*/ 	.short	(.L_3609 - .L_3608)
.L_3608:
        /*000c*/ 	.word	0x00000000
        /*0010*/ 	.short	0x0003
        /*0012*/ 	.short	0x0c50
        /*0014*/ 	.byte	0x00, 0xf0, 0x21, 0x00


	//----- nvinfo : EIATTR_KPARAM_INFO
	.align		4
.L_3609:
        /*0018*/ 	.byte	0x04, 0x17
        /*001a*/ 	.short	(.L_3611 - .L_3610)
.L_3610:
        /*001c*/ 	.word	0x00000000
        /*0020*/ 	.short	0x0002
        /*0022*/ 	.short	0x0c49
        /*0024*/ 	.byte	0x00, 0xf0, 0x05, 0x00


	//----- nvinfo : EIATTR_KPARAM_INFO
	.align		4
.L_3611:
        /*0028*/ 	.byte	0x04, 0x17
        /*002a*/ 	.short	(.L_3613 - .L_3612)
.L_3612:
        /*002c*/ 	.word	0x00000000
        /*0030*/ 	.short	0x0001
        /*0032*/ 	.short	0x0c48
        /*0034*/ 	.byte	0x00, 0xf0, 0x05, 0x00


	//----- nvinfo : EIATTR_KPARAM_INFO
	.align		4
.L_3613:
        /*0038*/ 	.byte	0x04, 0x17
        /*003a*/ 	.short	(.L_3615 - .L_3614)
.L_3614:
        /*003c*/ 	.word	0x00000000
        /*0040*/ 	.short	0x0000
        /*0042*/ 	.short	0x0000
        /*0044*/ 	.byte	0x00, 0xf0, 0x21, 0x31


	//----- nvinfo : EIATTR_SPARSE_MMA_MASK
	.align		4
.L_3615:
        /*0048*/ 	.byte	0x03, 0x50
        /*004a*/ 	.short	0x0000


	//----- nvinfo : EIATTR_MAXREG_COUNT
	.align		4
        /*004c*/ 	.byte	0x03, 0x1b
        /*004e*/ 	.short	0x0080


	//----- nvinfo : EIATTR_MERCURY_ISA_VERSION
	.align		4
        /*0050*/ 	.byte	0x03, 0x5f
        /*0052*/ 	.short	0x0101


	//----- nvinfo : EIATTR_VRC_CTA_INIT_COUNT
	.align		4
        /*0054*/ 	.byte	0x02, 0x4a
	.zero		1
	.zero		1


	//----- nvinfo : EIATTR_EXIT_INSTR_OFFSETS
	.align		4
        /*0058*/ 	.byte	0x04, 0x1c
        /*005a*/ 	.short	(.L_3617 - .L_3616)


	//   ....[0]....
.L_3616:
        /*005c*/ 	.word	0x00000160


	//   ....[1]....
        /*0060*/ 	.word	0x00000b70


	//   ....[2]....
        /*0064*/ 	.word	0x00000f20


	//   ....[3]....
        /*0068*/ 	.word	0x00000f60


	//   ....[4]....
        /*006c*/ 	.word	0x00000fb0


	//   ....[5]....
        /*0070*/ 	.word	0x00001200


	//----- nvinfo : EIATTR_MAX_THREADS
	.align		4
.L_3617:
        /*0074*/ 	.byte	0x04, 0x05
        /*0076*/ 	.short	(.L_3619 - .L_3618)
.L_3618:
        /*0078*/ 	.word	0x00000200
        /*007c*/ 	.word	0x00000001
        /*0080*/ 	.word	0x00000001


	//----- nvinfo : EIATTR_CRS_STACK_SIZE
	.align		4
.L_3619:
        /*0084*/ 	.byte	0x04, 0x1e
        /*0086*/ 	.short	(.L_3621 - .L_3620)
.L_3620:
        /*0088*/ 	.word	0x00000000


	//----- nvinfo : EIATTR_CBANK_PARAM_SIZE
	.align		4
.L_3621:
        /*008c*/ 	.byte	0x03, 0x19
        /*008e*/ 	.short	0x0c58


	//----- nvinfo : EIATTR_PARAM_CBANK
	.align		4
        /*0090*/ 	.byte	0x04, 0x0a
        /*0092*/ 	.short	(.L_3623 - .L_3622)
	.align		4
.L_3622:
        /*0094*/ 	.word	index@(.nv.constant0._ZN2at6native57_GLOBAL__N__f3eca4a2_24_ForeachBinaryOpScalar_cu_86b9896c25multi_tensor_apply_kernelINS1_18TensorListMetadataILi2EEENS1_21BinaryOpScalarFunctorIdLi2ELi1ELi1EEEJSt4plusIdEdEEEvT_T0_DpT1_)
        /*0098*/ 	.short	0x0380
        /*009a*/ 	.short	0x0c58


	//----- nvinfo : EIATTR_SW_WAR
	.align		4
.L_3623:
        /*009c*/ 	.byte	0x04, 0x36
        /*009e*/ 	.short	(.L_3625 - .L_3624)
.L_3624:
        /*00a0*/ 	.word	0x00000008
.L_3625:


//--------------------- .nv.info._ZN2at6native57_GLOBAL__N__f3eca4a2_24_ForeachBinaryOpScalar_cu_86b9896c25multi_tensor_apply_kernelINS1_18TensorListMetadataILi2EEENS1_21BinaryOpScalarFunctorIsLi2ELi1ELi1EEEJSt4plusIsEsEEEvT_T0_DpT1_ --------------------------
	.section	.nv.info._ZN2at6native57_GLOBAL__N__f3eca4a2_24_ForeachBinaryOpScalar_cu_86b9896c25multi_tensor_apply_kernelINS1_18TensorListMetadataILi2EEENS1_21BinaryOpScalarFunctorIsLi2ELi1ELi1EEEJSt4plusIsEsEEEvT_T0_DpT1_,"",@"SHT_CUDA_INFO"
	.sectionflags	@""
	.align	4


	//----- nvinfo : EIATTR_CUDA_API_VERSION
	.align		4
        /*0000*/ 	.byte	0x04, 0x37
        /*0002*/ 	.short	(.L_3627 - .L_3626)
.L_3626:
        /*0004*/ 	.word	0x00000082


	//----- nvinfo : EIATTR_KPARAM_INFO
	.align		4
.L_3627:
        /*0008*/ 	.byte	0x04, 0x17
        /*000a*/ 	.short	(.L_3629 - .L_3628)
.L_3628:
        /*000c*/ 	.word	0x00000000
        /*0010*/ 	.short	0x0003
        /*0012*/ 	.short	0x0c4a
        /*0014*/ 	.byte	0x00, 0xf0, 0x09, 0x00


	//----- nvinfo : EIATTR_KPARAM_INFO
	.align		4
.L_3629:
        /*0018*/ 	.byte	0x04, 0x17
        /*001a*/ 	.short	(.L_3631 - .L_3630)
.L_3630:
        /*001c*/ 	.word	0x00000000
        /*0020*/ 	.short	0x0002
        /*0022*/ 	.short	0x0c49
        /*0024*/ 	.byte	0x00, 0xf0, 0x05, 0x00


	//----- nvinfo : EIATTR_KPARAM_INFO
	.align		4
.L_3631:
        /*0028*/ 	.byte	0x04, 0x17
        /*002a*/ 	.short	(.L_3633 - .L_3632)
.L_3632:
        /*002c*/ 	.word	0x00000000
        /*0030*/ 	.short	0x0001
        /*0032*/ 	.short	0x0c48
        /*0034*/ 	.byte	0x00, 0xf0, 0x05, 0x00


	//----- nvinfo : EIATTR_KPARAM_INFO
	.align		4
.L_3633:
        /*0038*/ 	.byte	0x04, 0x17
        /*003a*/ 	.short	(.L_3635 - .L_3634)
.L_3634:
        /*003c*/ 	.word	0x00000000
        /*0040*/ 	.short	0x0000
        /*0042*/ 	.short	0x0000
        /*0044*/ 	.byte	0x00, 0xf0, 0x21, 0x31


	//----- nvinfo : EIATTR_SPARSE_MMA_MASK
	.align		4
.L_3635:
        /*0048*/ 	.byte	0x03, 0x50
        /*004a*/ 	.short	0x0000


	//----- nvinfo : EIATTR_MAXREG_COUNT
	.align		4
        /*004c*/ 	.byte	0x03, 0x1b
        /*004e*/ 	.short	0x0080


	//----- nvinfo : EIATTR_MERCURY_ISA_VERSION
	.align		4
        /*0050*/ 	.byte	0x03, 0x5f
        /*0052*/ 	.short	0x0101


	//----- nvinfo : EIATTR_VRC_CTA_INIT_COUNT
	.align		4
        /*0054*/ 	.byte	0x02, 0x4a
	.zero		1
	.zero		1


	//----- nvinfo : EIATTR_EXIT_INSTR_OFFSETS
	.align		4
        /*0058*/ 	.byte	0x04, 0x1c
        /*005a*/ 	.short	(.L_3637 - .L_3636)


	//   ....[0]....
.L_3636:
        /*005c*/ 	.word	0x00000180


	//   ....[1]....
        /*0060*/ 	.word	0x00000a00


	//   ....[2]....
        /*0064*/ 	.word	0x00000ce0


	//   ....[3]....
        /*0068*/ 	.word	0x00000d20


	//   ....[4]....
        /*006c*/ 	.word	0x00000d70


	//   ....[5]....
        /*0070*/ 	.word	0x00000f30


	//----- nvinfo : EIATTR_MAX_THREADS
	.align		4
.L_3637:
        /*0074*/ 	.byte	0x04, 0x05
        /*0076*/ 	.short	(.L_3639 - .L_3638)
.L_3638:
        /*0078*/ 	.word	0x00000200
        /*007c*/ 	.word	0x00000001
        /*0080*/ 	.word	0x00000001


	//----- nvinfo : EIATTR_CRS_STACK_SIZE
	.align		4
.L_3639:
        /*0084*/ 	.byte	0x04, 0x1e
        /*0086*/ 	.short	(.L_3641 - .L_3640)
.L_3640:
        /*0088*/ 	.word	0x00000000


	//----- nvinfo : EIATTR_CBANK_PARAM_SIZE
	.align		4
.L_3641:
        /*008c*/ 	.byte	0x03, 0x19
        /*008e*/ 	.short	0x0c4c


	//----- nvinfo : EIATTR_PARAM_CBANK
	.align		4
        /*0090*/ 	.byte	0x04, 0x0a
        /*0092*/ 	.short	(.L_3643 - .L_3642)
	.align		4
.L_3642:
        /*0094*/ 	.word	index@(.nv.constant0._ZN2at6native57_GLOBAL__N__f3eca4a2_24_ForeachBinaryOpScalar_cu_86b9896c25multi_tensor_apply_kernelINS1_18TensorListMetadataILi2EEENS1_21BinaryOpScalarFunctorIsLi2ELi1ELi1EEEJSt4plusIsEsEEEvT_T0_DpT1_)
        /*0098*/ 	.short	0x0380
        /*009a*/ 	.short	0x0c4c


	//----- nvinfo : EIATTR_SW_WAR
	.align		4
.L_3643:
        /*009c*/ 	.byte	0x04, 0x36
        /*009e*/ 	.short	(.L_3645 - .L_3644)
.L_3644:
        /*00a0*/ 	.word	0x00000008
.L_3645:


//--------------------- .nv.info._ZN2at6native57_GLOBAL__N__f3eca4a2_24_ForeachBinaryOpScalar_cu_86b9896c25multi_tensor_apply_kernelINS1_18TensorListMetadataILi2EEENS1_21BinaryOpScalarFunctorIlLi2ELi1ELi1EEEJSt4plusIlElEEEvT_T0_DpT1_ --------------------------
	.section	.nv.info._ZN2at6native57_GLOBAL__N__f3eca4a2_24_ForeachBinaryOpScalar_cu_86b9896c25multi_tensor_apply_kernelINS1_18TensorListMetadataILi2EEENS1_21BinaryOpScalarFunctorIlLi2ELi1ELi1EEEJSt4plusIlElEEEvT_T0_DpT1_,"",@"SHT_CUDA_INFO"
	.sectionflags	@""
	.align	4


	//----- nvinfo : EIATTR_CUDA_API_VERSION
	.align		4
        /*0000*/ 	.byte	0x04, 0x37
        /*0002*/ 	.short	(.L_3647 - .L_3646)
.L_3646:
        /*0004*/ 	.word	0x00000082


	//----- nvinfo : EIATTR_KPARAM_INFO
	.align		4
.L_3647:
        /*0008*/ 	.byte	0x04, 0x17
        /*000a*/ 	.short	(.L_3649 - .L_3648)
.L_3648:
        /*000c*/ 	.word	0x00000000
        /*0010*/ 	.short	0x0003
        /*0012*/ 	.short	0x0c50
        /*0014*/ 	.byte	0x00, 0xf0, 0x21, 0x00


	//----- nvinfo : EIATTR_KPARAM_INFO
	.align		4
.L_3649:
        /*0018*/ 	.byte	0x04, 0x17
        /*001a*/ 	.short	(.L_3651 - .L_3650)
.L_3650:
        /*001c*/ 	.word	0x00000000
        /*0020*/ 	.short	0x0002
        /*0022*/ 	.short	0x0c49
        /*0024*/ 	.byte	0x00, 0xf0, 0x05, 0x00


	//----- nvinfo : EIATTR_KPARAM_INFO
	.align		4
.L_3651:
        /*0028*/ 	.byte	0x04, 0x17
        /*002a*/ 	.short	(.L_3653 - .L_3652)
.L_3652:
        /*002c*/ 	.word	0x00000000
        /*0030*/ 	.short	0x0001
        /*0032*/ 	.short	0x0c48
        /*0034*/ 	.byte	0x00, 0xf0, 0x05, 0x00


	//----- nvinfo : EIATTR_KPARAM_INFO
	.align		4
.L_3653:
        /*0038*/ 	.byte	0x04, 0x17
        /*003a*/ 	.short	(.L_3655 - .L_3654)
.L_3654:
        /*003c*/ 	.word	0x00000000
        /*0040*/ 	.short	0x0000
        /*0042*/ 	.short	0x0000
        /*0044*/ 	.byte	0x00, 0xf0, 0x21, 0x31


	//----- nvinfo : EIATTR_SPARSE_MMA_MASK
	.align		4
.L_3655:
        /*0048*/ 	.byte	0x03, 0x50
        /*004a*/ 	.short	0x0000


	//----- nvinfo : EIATTR_MAXREG_COUNT
	.align		4
        /*004c*/ 	.byte	0x03, 0x1b
        /*004e*/ 	.short	0x0080


	//----- nvinfo : EIATTR_MERCURY_ISA_VERSION
	.align		4
        /*0050*/ 	.byte	0x03, 0x5f
        /*0052*/ 	.short	0x0101


	//----- nvinfo : EIATTR_VRC_CTA_INIT_COUNT
	.align		4
        /*0054*/ 	.byte	0x02, 0x4a
	.zero		1
	.zero		1


	//----- nvinfo : EIATTR_EXIT_INSTR_OFFSETS
	.align		4
        /*0058*/ 	.byte	0x04, 0x1c
        /*005a*/ 	.short	(.L_3657 - .L_3656)


	//   ....[0]....
.L_3656:
        /*005c*/ 	.word	0x00000160


	//   ....[1]....
        /*0060*/ 	.word	0x00000b10


	//   ....[2]....
        /*0064*/ 	.word	0x00000e40


	//   ....[3]....
        /*0068*/ 	.word	0x00000e80


	//   ....[4]....
        /*006c*/ 	.word	0x00000ed0


	//   ....[5]....
        /*0070*/ 	.word	0x000010a0


	//----- nvinfo : EIATTR_MAX_THREADS
	.align		4
.L_3657:
        /*0074*/ 	.byte	0x04, 0x05
        /*0076*/ 	.short	(.L_3659 - .L_3658)
.L_3658:
        /*0078*/ 	.word	0x00000200
        /*007c*/ 	.word	0x00000001
        /*0080*/ 	.word	0x00000001


	//----- nvinfo : EIATTR_CRS_STACK_SIZE
	.align		4
.L_3659:
        /*0084*/ 	.byte	0x04, 0x1e
        /*0086*/ 	.short	(.L_3661 - .L_3660)
.L_3660:
        /*0088*/ 	.word	0x00000000


	//----- nvinfo : EIATTR_CBANK_PARAM_SIZE
	.align		4
.L_3661:
        /*008c*/ 	.byte	0x03, 0x19
        /*008e*/ 	.short	0x0c58


	//----- nvinfo : EIATTR_PARAM_CBANK
	.align		4
        /*0090*/ 	.byte	0x04, 0x0a
        /*0092*/ 	.short	(.L_3663 - .L_3662)
	.align		4
.L_3662:
        /*0094*/ 	.word	index@(.nv.constant0._ZN2at6native57_GLOBAL__N__f3eca4a2_24_ForeachBinaryOpScalar_cu_86b9896c25multi_tensor_apply_kernelINS1_18TensorListMetadataILi2EEENS1_21BinaryOpScalarFunctorIlLi2ELi1ELi1EEEJSt4plusIlElEEEvT_T0_DpT1_)
        /*0098*/ 	.short	0x0380
        /*009a*/ 	.short	0x0c58


	//----- nvinfo : EIATTR_SW_WAR
	.align		4
.L_3663:
        /*009c*/ 	.byte	0x04, 0x36
        /*009e*/ 	.short	(.L_3665 - .L_3664)
.L_3664:
        /*00a0*/ 	.word	0x00000008
.L_3665:


//--------------------- .nv.info._ZN2at6native57_GLOBAL__N__f3eca4a2_24_ForeachBinaryOpScalar_cu_86b9896c25multi_tensor_apply_kernelINS1_18TensorListMetadataILi2EEENS1_21BinaryOpScalarFunctorIiLi2ELi1ELi1EEEJSt4plusIiEiEEEvT_T0_DpT1_ --------------------------
	.section	.nv.info._ZN2at6native57_GLOBAL__N__f3eca4a2_24_ForeachBinaryOpScalar_cu_86b9896c25multi_tensor_apply_kernelINS1_18TensorListMetadataILi2EEENS1_21BinaryOpScalarFunctorIiLi2ELi1ELi1EEEJSt4plusIiEiEEEvT_T0_DpT1_,"",@"SHT_CUDA_INFO"
	.sectionflags	@""
	.align	4


	//----- nvinfo : EIATTR_CUDA_API_VERSION
	.align		4
        /*0000*/ 	.byte	0x04, 0x37
        /*0002*/ 	.short	(.L_3667 - .L_3666)
.L_3666:
        /*0004*/ 	.word	0x00000082


	//----- nvinfo : EIATTR_KPARAM_INFO
	.align		4
.L_3667:
        /*0008*/ 	.byte	0x04, 0x17
        /*000a*/ 	.short	(.L_3669 - .L_3668)
.L_3668:
        /*000c*/ 	.word	0x00000000
        /*0010*/ 	.short	0x0003
        /*0012*/ 	.short	0x0c4c
        /*0014*/ 	.byte	0x00, 0xf0, 0x11, 0x00


	//----- nvinfo : EIATTR_KPARAM_INFO
	.align		4
.L_3669:
        /*0018*/ 	.byte	0x04, 0x17
        /*001a*/ 	.short	(.L_3671 - .L_3670)
.L_3670:
        /*001c*/ 	.word	0x00000000
        /*0020*/ 	.short	0x0002
        /*0022*/ 	.short	0x0c49
        /*0024*/ 	.byte	0x00, 0xf0, 0x05, 0x00


	//----- nvinfo : EIATTR_KPARAM_INFO
	.align		4
.L_3671:
        /*0028*/ 	.byte	0x04, 0x17
        /*002a*/ 	.short	(.L_3673 - .L_3672)
.L_3672:
        /*002c*/ 	.word	0x00000000
        /*0030*/ 	.short	0x0001
        /*0032*/ 	.short	0x0c48
        /*0034*/ 	.byte	0x00, 0xf0, 0x05, 0x00


	//----- nvinfo : EIATTR_KPARAM_INFO
	.align		4
.L_3673:
        /*0038*/ 	.byte	0x04, 0x17
        /*003a*/ 	.short	(.L_3675 - .L_3674)
.L_3674:
        /*003c*/ 	.word	0x00000000
        /*0040*/ 	.short	0x0000
        /*0042*/ 	.short	0x0000
        /*0044*/ 	.byte	0x00, 0xf0, 0x21, 0x31


	//----- nvinfo : EIATTR_SPARSE_MMA_MASK
	.align		4
.L_3675:
        /*0048*/ 	.byte	0x03, 0x50
        /*004a*/ 	.short	0x0000


	//----- nvinfo : EIATTR_MAXREG_COUNT
	.align		4
        /*004c*/ 	.byte	0x03, 0x1b
        /*004e*/ 	.short	0x0080


	//----- nvinfo : EIATTR_MERCURY_ISA_VERSION
	.align		4
        /*0050*/ 	.byte	0x03, 0x5f
        /*0052*/ 	.short	0x0101


	//----- nvinfo : EIATTR_VRC_CTA_INIT_COUNT
	.align		4
        /*0054*/ 	.byte	0x02, 0x4a
	.zero		1
	.zero		1


	//----- nvinfo : EIATTR_EXIT_INSTR_OFFSETS
	.align		4
        /*0058*/ 	.byte	0x04, 0x1c
        /*005a*/ 	.short	(.L_3677 - .L_3676)


	//   ....[0]....
.L_3676:
        /*005c*/ 	.word	0x00000170


	//   ....[1]....
        /*0060*/ 	.word	0x00000a60


	//   ....[2]....
        /*0064*/ 	.word	0x00000d40


	//   ....[3]....
        /*0068*/ 	.word	0x00000d80


	//   ....[4]....
        /*006c*/ 	.word	0x00000dd0


	//   ....[5]....
        /*0070*/ 	.word	0x00000f60


	//----- nvinfo : EIATTR_MAX_THREADS
	.align		4
.L_3677:
        /*0074*/ 	.byte	0x04, 0x05
        /*0076*/ 	.short	(.L_3679 - .L_3678)
.L_3678:
        /*0078*/ 	.word	0x00000200
        /*007c*/ 	.word	0x00000001
        /*0080*/ 	.word	0x00000001


	//----- nvinfo : EIATTR_CRS_STACK_SIZE
	.align		4
.L_3679:
        /*0084*/ 	.byte	0x04, 0x1e
        /*0086*/ 	.short	(.L_3681 - .L_3680)
.L_3680:
        /*0088*/ 	.word	0x00000000


	//----- nvinfo : EIATTR_CBANK_PARAM_SIZE
	.align		4
.L_3681:
        /*008c*/ 	.byte	0x03, 0x19
        /*008e*/ 	.short	0x0c50


	//----- nvinfo : EIATTR_PARAM_CBANK
	.align		4
        /*0090*/ 	.byte	0x04, 0x0a
        /*0092*/ 	.short	(.L_3683 - .L_3682)
	.align		4
.L_3682:
        /*0094*/ 	.word	index@(.nv.constant0._ZN2at6native57_GLOBAL__N__f3eca4a2_24_ForeachBinaryOpScalar_cu_86b9896c25multi_tensor_apply_kernelINS1_18TensorListMetadataILi2EEENS1_21BinaryOpScalarFunctorIiLi2ELi1ELi1EEEJSt4plusIiEiEEEvT_T0_DpT1_)
        /*0098*/ 	.short	0x0380
        /*009a*/ 	.short	0x0c50


	//----- nvinfo : EIATTR_SW_WAR
	.align		4
.L_3683:
        /*009c*/ 	.byte	0x04, 0x36
        /*009e*/ 	.short	(.L_3685 - .L_3684)
.L_3684:
        /*00a0*/ 	.word	0x00000008
.L_3685:


//--------------------- .nv.info._ZN2at6native57_GLOBAL__N__f3eca4a2_24_ForeachBinaryOpScalar_cu_86b9896c25multi_tensor_apply_kernelINS1_18TensorListMetadataILi2EEENS1_21BinaryOpScalarFunctorIaLi2ELi1ELi1EEEJSt4plusIaEaEEEvT_T0_DpT1_ --------------------------
	.section	.nv.info._ZN2at6native57_GLOBAL__N__f3eca4a2_24_ForeachBinaryOpScalar_cu_86b9896c25multi_tensor_apply_kernelINS1_18TensorListMetadataILi2EEENS1_21BinaryOpScalarFunctorIaLi2ELi1ELi1EEEJSt4plusIaEaEEEvT_T0_DpT1_,"",@"SHT_CUDA_INFO"
	.sectionflags	@""
	.align	4


	//----- nvinfo : EIATTR_CUDA_API_VERSION
	.align		4
        /*0000*/ 	.byte	0x04, 0x37
        /*0002*/ 	.short	(.L_3687 - .L_3686)
.L_3686:
        /*0004*/ 	.word	0x00000082


	//----- nvinfo : EIATTR_KPARAM_INFO
	.align		4
.L_3687:
        /*0008*/ 	.byte	0x04, 0x17
        /*000a*/ 	.short	(.L_3689 - .L_3688)
.L_3688:
        /*000c*/ 	.word	0x00000000
        /*0010*/ 	.short	0x0003
        /*0012*/ 	.short	0x0c4a
        /*0014*/ 	.byte	0x00, 0xf0, 0x05, 0x00


	//----- nvinfo : EIATTR_KPARAM_INFO
	.align		4
.L_3689:
        /*0018*/ 	.byte	0x04, 0x17
        /*001a*/ 	.short	(.L_3691 - .L_3690)
.L_3690:
        /*001c*/ 	.word	0x00000000
        /*0020*/ 	.short	0x0002
        /*0022*/ 	.short	0x0c49
        /*0024*/ 	.byte	0x00, 0xf0, 0x05, 0x00


	//----- nvinfo : EIATTR_KPARAM_INFO
	.align		4
.L_3691:
        /*0028*/ 	.byte	0x04, 0x17
        /*002a*/ 	.short	(.L_3693 - .L_3692)
.L_3692:
        /*002c*/ 	.word	0x00000000
        /*0030*/ 	.short	0x0001
        /*0032*/ 	.short	0x0c48
        /*0034*/ 	.byte	0x00, 0xf0, 0x05, 0x00


	//----- nvinfo : EIATTR_KPARAM_INFO
	.align		4
.L_3693:
        /*0038*/ 	.byte	0x04, 0x17
        /*003a*/ 	.short	(.L_3695 - .L_3694)
.L_3694:
        /*003c*/ 	.word	0x00000000
        /*0040*/ 	.short	0x0000
        /*0042*/ 	.short	0x0000
        /*0044*/ 	.byte	0x00, 0xf0, 0x21, 0x31


	//----- nvinfo : EIATTR_SPARSE_MMA_MASK
	.align		4
.L_3695:
        /*0048*/ 	.byte	0x03, 0x50
        /*004a*/ 	.short	0x0000


	//----- nvinfo : EIATTR_MAXREG_COUNT
	.align		4
        /*004c*/ 	.byte	0x03, 0x1b
        /*004e*/ 	.short	0x0080


	//----- nvinfo : EIATTR_MERCURY_ISA_VERSION
	.align		4
        /*0050*/ 	.byte	0x03, 0x5f
        /*0052*/ 	.short	0x0101


	//----- nvinfo : EIATTR_VRC_CTA_INIT_COUNT
	.align		4
        /*0054*/ 	.byte	0x02, 0x4a
	.zero		1
	.zero		1


	//----- nvinfo : EIATTR_EXIT_INSTR_OFFSETS
	.align		4
        /*0058*/ 	.byte	0x04, 0x1c
        /*005a*/ 	.short	(.L_3697 - .L_3696)


	//   ....[0]....
.L_3696:
        /*005c*/ 	.word	0x00000170


	//   ....[1]....
        /*0060*/ 	.word	0x00000de0


	//   ....[2]....
        /*0064*/ 	.word	0x00001100


	//   ....[3]....
        /*0068*/ 	.word	0x00001140


	//   ....[4]....
        /*006c*/ 	.word	0x00001190


	//   ....[5]....
        /*0070*/ 	.word	0x000013e0


	//----- nvinfo : EIATTR_MAX_THREADS
	.align		4
.L_3697:
        /*0074*/ 	.byte	0x04, 0x05
        /*0076*/ 	.short	(.L_3699 - .L_3698)
.L_3698:
        /*0078*/ 	.word	0x00000200
        /*007c*/ 	.word	0x00000001
        /*0080*/ 	.word	0x00000001


	//----- nvinfo : EIATTR_CRS_STACK_SIZE
	.align		4
.L_3699:
        /*0084*/ 	.byte	0x04, 0x1e
        /*0086*/ 	.short	(.L_3701 - .L_3700)
.L_3700:
        /*0088*/ 	.word	0x00000000


	//----- nvinfo : EIATTR_CBANK_PARAM_SIZE
	.align		4
.L_3701:
        /*008c*/ 	.byte	0x03, 0x19
        /*008e*/ 	.short	0x0c4b


	//----- nvinfo : EIATTR_PARAM_CBANK
	.align		4
        /*0090*/ 	.byte	0x04, 0x0a
        /*0092*/ 	.short	(.L_3703 - .L_3702)
	.align		4
.L_3702:
        /*0094*/ 	.word	index@(.nv.constant0._ZN2at6native57_GLOBAL__N__f3eca4a2_24_ForeachBinaryOpScalar_cu_86b9896c25multi_tensor_apply_kernelINS1_18TensorListMetadataILi2EEENS1_21BinaryOpScalarFunctorIaLi2ELi1ELi1EEEJSt4plusIaEaEEEvT_T0_DpT1_)
        /*0098*/ 	.short	0x0380
        /*009a*/ 	.short	0x0c4b


	//----- nvinfo : EIATTR_SW_WAR
	.align		4
.L_3703:
        /*009c*/ 	.byte	0x04, 0x36
        /*009e*/ 	.short	(.L_3705 - .L_3704)
.L_3704:
        /*00a0*/ 	.word	0x00000008
.L_3705:


//--------------------- .nv.info._ZN2at6native57_GLOBAL__N__f3eca4a2_24_ForeachBinaryOpScalar_cu_86b9896c25multi_tensor_apply_kernelINS1_18TensorListMetadataILi2EEENS1_21BinaryOpScalarFunctorIhLi2ELi1ELi1EEEJSt4plusIhEhEEEvT_T0_DpT1_ --------------------------
	.section	.nv.info._ZN2at6native57_GLOBAL__N__f3eca4a2_24_ForeachBinaryOpScalar_cu_86b9896c25multi_tensor_apply_kernelINS1_18TensorListMetadataILi2EEENS1_21BinaryOpScalarFunctorIhLi2ELi1ELi1EEEJSt4plusIhEhEEEvT_T0_DpT1_,"",@"SHT_CUDA_INFO"
	.sectionflags	@""
	.align	4


	//----- nvinfo : EIATTR_CUDA_API_VERSION
	.align		4
        /*0000*/ 	.byte	0x04, 0x37
        /*0002*/ 	.short	(.L_3707 - .L_3706)
.L_3706:
        /*0004*/ 	.word	0x00000082


	//----- nvinfo : EIATTR_KPARAM_INFO
	.align		4
.L_3707:
        /*0008*/ 	.byte	0x04, 0x17
        /*000a*/ 	.short	(.L_3709 - .L_3708)
.L_3708:
        /*000c*/ 	.word	0x00000000
        /*0010*/ 	.short	0x0003
        /*0012*/ 	.short	0x0c4a
        /*0014*/ 	.byte	0x00, 0xf0, 0x05, 0x00


	//----- nvinfo : EIATTR_KPARAM_INFO
	.align		4
.L_3709:
        /*0018*/ 	.byte	0x04, 0x17
        /*001a*/ 	.short	(.L_3711 - .L_3710)
.L_3710:
        /*001c*/ 	.word	0x00000000
        /*0020*/ 	.short	0x0002
        /*0022*/ 	.short	0x0c49
        /*0024*/ 	.byte	0x00, 0xf0, 0x05, 0x00


	//----- nvinfo : EIATTR_KPARAM_INFO
	.align		4
.L_3711:
        /*0028*/ 	.byte	0x04, 0x17
        /*002a*/ 	.short	(.L_3713 - .L_3712)
.L_3712:
        /*002c*/ 	.word	0x00000000
        /*0030*/ 	.short	0x0001
        /*0032*/ 	.short	0x0c48
        /*0034*/ 	.byte	0x00, 0xf0, 0x05, 0x00


	//----- nvinfo : EIATTR_KPARAM_INFO
	.align		4
.L_3713:
        /*0038*/ 	.byte	0x04, 0x17
        /*003a*/ 	.short	(.L_3715 - .L_3714)
.L_3714:
        /*003c*/ 	.word	0x00000000
        /*0040*/ 	.short	0x0000
        /*0042*/ 	.short	0x0000
        /*0044*/ 	.byte	0x00, 0xf0, 0x21, 0x31


	//----- nvinfo : EIATTR_SPARSE_MMA_MASK
	.align		4
.L_3715:
        /*0048*/ 	.byte	0x03, 0x50
        /*004a*/ 	.short	0x0000


	//----- nvinfo : EIATTR_MAXREG_COUNT
	.align		4
        /*004c*/ 	.byte	0x03, 0x1b
        /*004e*/ 	.short	0x0080


	//----- nvinfo : EIATTR_MERCURY_ISA_VERSION
	.align		4
        /*0050*/ 	.byte	0x03, 0x5f
        /*0052*/ 	.short	0x0101


	//----- nvinfo : EIATTR_VRC_CTA_INIT_COUNT
	.align		4
        /*0054*/ 	.byte	0x02, 0x4a
	.zero		1
	.zero		1


	//----- nvinfo : EIATTR_EXIT_INSTR_OFFSETS
	.align		4
        /*0058*/ 	.byte	0x04, 0x1c
        /*005a*/ 	.short	(.L_3717 - .L_3716)


	//   ....[0]....
.L_3716:
        /*005c*/ 	.word	0x00000170


	//   ....[1]....
        /*0060*/ 	.word	0x00000d70


	//   ....[2]....
        /*0064*/ 	.word	0x00001080


	//   ....[3]....
        /*0068*/ 	.word	0x000010c0


	//   ....[4]....
        /*006c*/ 	.word	0x00001110


	//   ....[5]....
        /*0070*/ 	.word	0x00001350


	//----- nvinfo : EIATTR_MAX_THREADS
	.align		4
.L_3717:
        /*0074*/ 	.byte	0x04, 0x05
        /*0076*/ 	.short	(.L_3719 - .L_3718)
.L_3718:
        /*0078*/ 	.word	0x00000200
        /*007c*/ 	.word	0x00000001
        /*0080*/ 	.word	0x00000001


	//----- nvinfo : EIATTR_CRS_STACK_SIZE
	.align		4
.L_3719:
        /*0084*/ 	.byte	0x04, 0x1e
        /*0086*/ 	.short	(.L_3721 - .L_3720)
.L_3720:
        /*0088*/ 	.word	0x00000000


	//----- nvinfo : EIATTR_CBANK_PARAM_SIZE
	.align		4
.L_3721:
        /*008c*/ 	.byte	0x03, 0x19
        /*008e*/ 	.short	0x0c4b


	//----- nvinfo : EIATTR_PARAM_CBANK
	.align		4
        /*0090*/ 	.byte	0x04, 0x0a
        /*0092*/ 	.short	(.L_3723 - .L_3722)
	.align		4
.L_3722:
        /*0094*/ 	.word	index@(.nv.constant0._ZN2at6native57_GLOBAL__N__f3eca4a2_24_ForeachBinaryOpScalar_cu_86b9896c25multi_tensor_apply_kernelINS1_18TensorListMetadataILi2EEENS1_21BinaryOpScalarFunctorIhLi2ELi1ELi1EEEJSt4plusIhEhEEEvT_T0_DpT1_)
        /*0098*/ 	.short	0x0380
        /*009a*/ 	.short	0x0c4b


	//----- nvinfo : EIATTR_SW_WAR
	.align		4
.L_3723:
        /*009c*/ 	.byte	0x04, 0x36
        /*009e*/ 	.short	(.L_3725 - .L_3724)
.L_3724:
        /*00a0*/ 	.word	0x00000008
.L_3725:


//--------------------- .nv.info._ZN2at6native57_GLOBAL__N__f3eca4a2_24_ForeachBinaryOpScalar_cu_86b9896c25multi_tensor_apply_kernelINS1_18TensorListMetadataILi1EEENS1_21BinaryOpScalarFunctorIN3c108BFloat16ELi1ELi1ELi0EEEJSt4plusIfEfEEEvT_T0_DpT1_ --------------------------
	.section	.nv.info._ZN2at6native57_GLOBAL__N__f3eca4a2_24_ForeachBinaryOpScalar_cu_86b9896c25multi_tensor_apply_kernelINS1_18TensorListMetadataILi1EEENS1_21BinaryOpScalarFunctorIN3c108BFloat16ELi1ELi1ELi0EEEJSt4plusIfEfEEEvT_T0_DpT1_,"",@"SHT_CUDA_INFO"
	.sectionflags	@""
	.align	4


	//----- nvinfo : EIATTR_CUDA_API_VERSION
	.align		4
        /*0000*/ 	.byte	0x04, 0x37
        /*0002*/ 	.short	(.L_3727 - .L_3726)
.L_3726:
        /*0004*/ 	.word	0x00000082


	//----- nvinfo : EIATTR_KPARAM_INFO
	.align		4
.L_3727:
        /*0008*/ 	.byte	0x04, 0x17
        /*000a*/ 	.short	(.L_3729 - .L_3728)
.L_3728:
        /*000c*/ 	.word	0x00000000
        /*0010*/ 	.short	0x0003
        /*0012*/ 	.short	0x0d2c
        /*0014*/ 	.byte	0x00, 0xf0, 0x11, 0x00


	//----- nvinfo : EIATTR_KPARAM_INFO
	.align		4
.L_3729:
        /*0018*/ 	.byte	0x04, 0x17
        /*001a*/ 	.short	(.L_3731 - .L_3730)
.L_3730:
        /*001c*/ 	.word	0x00000000
        /*0020*/ 	.short	0x0002
        /*0022*/ 	.short	0x0d29
        /*0024*/ 	.byte	0x00, 0xf0, 0x05, 0x00


	//----- nvinfo : EIATTR_KPARAM_INFO
	.align		4
.L_3731:
        /*0028*/ 	.byte	0x04, 0x17
        /*002a*/ 	.short	(.L_3733 - .L_3732)
.L_3732:
        /*002c*/ 	.word	0x00000000
        /*0030*/ 	.short	0x0001
        /*0032*/ 	.short	0x0d28
        /*0034*/ 	.byte	0x00, 0xf0, 0x05, 0x00


	//----- nvinfo : EIATTR_KPARAM_INFO
	.align		4
.L_3733:
        /*0038*/ 	.byte	0x04, 0x17
        /*003a*/ 	.short	(.L_3735 - .L_3734)
.L_3734:
        /*003c*/ 	.word	0x00000000
        /*0040*/ 	.short	0x0000
        /*0042*/ 	.short	0x0000
        /*0044*/ 	.byte	0x00, 0xf0, 0xa1, 0x34


	//----- nvinfo : EIATTR_SPARSE_MMA_MASK
	.align		4
.L_3735:
        /*0048*/ 	.byte	0x03, 0x50
        /*004a*/ 	.short	0x0000


	//----- nvinfo : EIATTR_MAXREG_COUNT
	.align		4
        /*004c*/ 	.byte	0x03, 0x1b
        /*004e*/ 	.short	0x0080


	//----- nvinfo : EIATTR_MERCURY_ISA_VERSION
	.align		4
        /*0050*/ 	.byte	0x03, 0x5f
        /*0052*/ 	.short	0x0101


	//----- nvinfo : EIATTR_VRC_CTA_INIT_COUNT
	.align		4
        /*0054*/ 	.byte	0x02, 0x4a
	.zero		1
	.zero		1


	//----- nvinfo : EIATTR_EXIT_INSTR_OFFSETS
	.align		4
        /*0058*/ 	.byte	0x04, 0x1c
        /*005a*/ 	.short	(.L_3737 - .L_3736)


	//   ....[0]....
.L_3736:
        /*005c*/ 	.word	0x00000140


	//   ....[1]....
        /*0060*/ 	.word	0x00000ab0


	//   ....[2]....
        /*0064*/ 	.word	0x00000dc0


	//   ....[3]....
        /*0068*/ 	.word	0x00000df0


	//   ....[4]....
        /*006c*/ 	.word	0x00000e40


	//   ....[5]....
        /*0070*/ 	.word	0x00001010


	//----- nvinfo : EIATTR_MAX_THREADS
	.align		4
.L_3737:
        /*0074*/ 	.byte	0x04, 0x05
        /*0076*/ 	.short	(.L_3739 - .L_3738)
.L_3738:
        /*0078*/ 	.word	0x00000200
        /*007c*/ 	.word	0x00000001
        /*0080*/ 	.word	0x00000001


	//----- nvinfo : EIATTR_CRS_STACK_SIZE
	.align		4
.L_3739:
        /*0084*/ 	.byte	0x04, 0x1e
        /*0086*/ 	.short	(.L_3741 - .L_3740)
.L_3740:
        /*0088*/ 	.word	0x00000000


	//----- nvinfo : EIATTR_CBANK_PARAM_SIZE
	.align		4
.L_3741:
        /*008c*/ 	.byte	0x03, 0x19
        /*008e*/ 	.short	0x0d30


	//----- nvinfo : EIATTR_PARAM_CBANK
	.align		4
        /*0090*/ 	.byte	0x04, 0x0a
        /*0092*/ 	.short	(.L_3743 - .L_3742)
	.align		4
.L_3742:
        /*0094*/ 	.word	index@(.nv.constant0._ZN2at6native57_GLOBAL__N__f3eca4a2_24_ForeachBinaryOpScalar_cu_86b9896c25multi_tensor_apply_kernelINS1_18TensorListMetadataILi1EEENS1_21BinaryOpScalarFunctorIN3c108BFloat16ELi1ELi1ELi0EEEJSt4plusIfEfEEEvT_T0_DpT1_)
        /*0098*/ 	.short	0x0380
        /*009a*/ 	.short	0x0d30


	//----- nvinfo : EIATTR_SW_WAR
	.align		4
.L_3743:
        /*009c*/ 	.byte	0x04, 0x36
        /*009e*/ 	.short	(.L_3745 - .L_3744)
.L_3744:
        /*00a0*/ 	.word	0x00000008
.L_3745:


//--------------------- .nv.info._ZN2at6native57_GLOBAL__N__f3eca4a2_24_ForeachBinaryOpScalar_cu_86b9896c25multi_tensor_apply_kernelINS1_18TensorListMetadataILi1EEENS1_21BinaryOpScalarFunctorIN3c104HalfELi1ELi1ELi0EEEJSt4plusIfEfEEEvT_T0_DpT1_ --------------------------
	.section	.nv.info._ZN2at6native57_GLOBAL__N__f3eca4a2_24_ForeachBinaryOpScalar_cu_86b9896c25multi_tensor_apply_kernelINS1_18TensorListMetadataILi1EEENS1_21BinaryOpScalarFunctorIN3c104HalfELi1ELi1ELi0EEEJSt4plusIfEfEEEvT_T0_DpT1_,"",@"SHT_CUDA_INFO"
	.sectionflags	@""
	.align	4


	//----- nvinfo : EIATTR_CUDA_API_VERSION
	.align		4
        /*0000*/ 	.byte	0x04, 0x37
        /*0002*/ 	.short	(.L_3747 - .L_3746)
.L_3746:
        /*0004*/ 	.word	0x00000082


	//----- nvinfo : EIATTR_KPARAM_INFO
	.align		4
.L_3747:
        /*0008*/ 	.byte	0x04, 0x17
        /*000a*/ 	.short	(.L_3749 - .L_3748)
.L_3748:
        /*000c*/ 	.word	0x00000000
        /*0010*/ 	.short	0x0003
        /*0012*/ 	.short	0x0d2c
        /*0014*/ 	.byte	0x00, 0xf0, 0x11, 0x00


	//----- nvinfo : EIATTR_KPARAM_INFO
	.align		4
.L_3749:
        /*0018*/ 	.byte	0x04, 0x17
        /*001a*/ 	.short	(.L_3751 - .L_3750)
.L_3750:
        /*001c*/ 	.word	0x00000000
        /*0020*/ 	.short	0x0002
        /*0022*/ 	.short	0x0d29
        /*0024*/ 	.byte	0x00, 0xf0, 0x05, 0x00


	//----- nvinfo : EIATTR_KPARAM_INFO
	.align		4
.L_3751:
        /*0028*/ 	.byte	0x04, 0x17
        /*002a*/ 	.short	(.L_3753 - .L_3752)
.L_3752:
        /*002c*/ 	.word	0x00000000
        /*0030*/ 	.short	0x0001
        /*0032*/ 	.short	0x0d28
        /*0034*/ 	.byte	0x00, 0xf0, 0x05, 0x00


	//----- nvinfo : EIATTR_KPARAM_INFO
	.align		4
.L_3753:
        /*0038*/ 	.byte	0x04, 0x17
        /*003a*/ 	.short	(.L_3755 - .L_3754)
.L_3754:
        /*003c*/ 	.word	0x00000000
        /*0040*/ 	.short	0x0000
        /*0042*/ 	.short	0x0000
        /*0044*/ 	.byte	0x00, 0xf0, 0xa1, 0x34


	//----- nvinfo : EIATTR_SPARSE_MMA_MASK
	.align		4
.L_3755:
        /*0048*/ 	.byte	0x03, 0x50
        /*004a*/ 	.short	0x0000


	//----- nvinfo : EIATTR_MAXREG_COUNT
	.align		4
        /*004c*/ 	.byte	0x03, 0x1b
        /*004e*/ 	.short	0x0080


	//----- nvinfo : EIATTR_MERCURY_ISA_VERSION
	.align		4
        /*0050*/ 	.byte	0x03, 0x5f
        /*0052*/ 	.short	0x0101


	//----- nvinfo : EIATTR_VRC_CTA_INIT_COUNT
	.align		4
        /*0054*/ 	.byte	0x02, 0x4a
	.zero		1
	.zero		1


	//----- nvinfo : EIATTR_EXIT_INSTR_OFFSETS
	.align		4
        /*0058*/ 	.byte	0x04, 0x1c
        /*005a*/ 	.short	(.L_3757 - .L_3756)


	//   ....[0]....
.L_3756:
        /*005c*/ 	.word	0x00000140


	//   ....[1]....
        /*0060*/ 	.word	0x00000ab0


	//   ....[2]....
        /*0064*/ 	.word	0x00000dc0


	//   ....[3]....
        /*0068*/ 	.word	0x00000df0


	//   ....[4]....
        /*006c*/ 	.word	0x00000e40


	//   ....[5]....
        /*0070*/ 	.word	0x00000ff0


	//----- nvinfo : EIATTR_MAX_THREADS
	.align		4
.L_3757:
        /*0074*/ 	.byte	0x04, 0x05
        /*0076*/ 	.short	(.L_3759 - .L_3758)
.L_3758:
        /*0078*/ 	.word	0x00000200
        /*007c*/ 	.word	0x00000001
        /*0080*/ 	.word	0x00000001


	//----- nvinfo : EIATTR_CRS_STACK_SIZE
	.align		4
.L_3759:
        /*0084*/ 	.byte	0x04, 0x1e
        /*0086*/ 	.short	(.L_3761 - .L_3760)
.L_3760:
        /*0088*/ 	.word	0x00000000


	//----- nvinfo : EIATTR_CBANK_PARAM_SIZE
	.align		4
.L_3761:
        /*008c*/ 	.byte	0x03, 0x19
        /*008e*/ 	.short	0x0d30


	//----- nvinfo : EIATTR_PARAM_CBANK
	.align		4
        /*0090*/ 	.byte	0x04, 0x0a
        /*0092*/ 	.short	(.L_3763 - .L_3762)
	.align		4
.L_3762:
        /*0094*/ 	.word	index@(.nv.constant0._ZN2at6native57_GLOBAL__N__f3eca4a2_24_ForeachBinaryOpScalar_cu_86b9896c25multi_tensor_apply_kernelINS1_18TensorListMetadataILi1EEENS1_21BinaryOpScalarFunctorIN3c104HalfELi1ELi1ELi0EEEJSt4plusIfEfEEEvT_T0_DpT1_)
        /*0098*/ 	.short	0x0380
        /*009a*/ 	.short	0x0d30


	//----- nvinfo : EIATTR_SW_WAR
	.align		4
.L_3763:
        /*009c*/ 	.byte	0x04, 0x36
        /*009e*/ 	.short	(.L_3765 - .L_3764)
.L_3764:
        /*00a0*/ 	.word	0x00000008
.L_3765:


//--------------------- .nv.info._ZN2at6native57_GLOBAL__N__f3eca4a2_24_ForeachBinaryOpScalar_cu_86b9896c25multi_tensor_apply_kernelINS1_18TensorListMetadataILi1EEENS1_21BinaryOpScalarFunctorIbLi1ELi1ELi0EEEJSt4plusIbEbEEEvT_T0_DpT1_ --------------------------
	.section	.nv.info._ZN2at6native57_GLOBAL__N__f3eca4a2_24_ForeachBinaryOpScalar_cu_86b9896c25multi_tensor_apply_kernelINS1_18TensorListMetadataILi1EEENS1_21BinaryOpScalarFunctorIbLi1ELi1ELi0EEEJSt4plusIbEbEEEvT_T0_DpT1_,"",@"SHT_CUDA_INFO"
	.sectionflags	@""
	.align	4


	//----- nvinfo : EIATTR_CUDA_API_VERSION
	.align		4
        /*0000*/ 	.byte	0x04, 0x37
        /*0002*/ 	.short	(.L_3767 - .L_3766)
.L_3766:
        /*0004*/ 	.word	0x00000082


	//----- nvinfo : EIATTR_KPARAM_INFO
	.align		4
.L_3767:
        /*0008*/ 	.byte	0x04, 0x17
        /*000a*/ 	.short	(.L_3769 - .L_3768)
.L_3768:
        /*000c*/ 	.word	0x00000000
        /*0010*/ 	.short	0x0003
        /*0012*/ 	.short	0x0d2a
        /*0014*/ 	.byte	0x00, 0xf0, 0x05, 0x00


	//----- nvinfo : EIATTR_KPARAM_INFO
	.align		4
.L_3769:
        /*0018*/ 	.byte	0x04, 0x17
        /*001a*/ 	.short	(.L_3771 - .L_3770)
.L_3770:
        /*001c*/ 	.word	0x00000000
        /*0020*/ 	.short	0x0002
        /*0022*/ 	.short	0x0d29
        /*0024*/ 	.byte	0x00, 0xf0, 0x05, 0x00


	//----- nvinfo : EIATTR_KPARAM_INFO
	.align		4
.L_3771:
        /*0028*/ 	.byte	0x04, 0x17
        /*002a*/ 	.short	(.L_3773 - .L_3772)
.L_3772:
        /*002c*/ 	.word	0x00000000
        /*0030*/ 	.short	0x0001
        /*0032*/ 	.short	0x0d28
        /*0034*/ 	.byte	0x00, 0xf0, 0x05, 0x00


	//----- nvinfo : EIATTR_KPARAM_INFO
	.align		4
.L_3773:
        /*0038*/ 	.byte	0x04, 0x17
        /*003a*/ 	.short	(.L_3775 - .L_3774)
.L_3774:
        /*003c*/ 	.word	0x00000000
        /*0040*/ 	.short	0x0000
        /*0042*/ 	.short	0x0000
        /*0044*/ 	.byte	0x00, 0xf0, 0xa1, 0x34


	//----- nvinfo : EIATTR_SPARSE_MMA_MASK
	.align		4
.L_3775:
        /*0048*/ 	.byte	0x03, 0x50
        /*004a*/ 	.short	0x0000


	//----- nvinfo : EIATTR_MAXREG_COUNT
	.align		4
        /*004c*/ 	.byte	0x03, 0x1b
        /*004e*/ 	.short	0x0080


	//----- nvinfo : EIATTR_MERCURY_ISA_VERSION
	.align		4
        /*0050*/ 	.byte	0x03, 0x5f
        /*0052*/ 	.short	0x0101


	//----- nvinfo : EIATTR_VRC_CTA_INIT_COUNT
	.align		4
        /*0054*/ 	.byte	0x02, 0x4a
	.zero		1
	.zero		1


	//----- nvinfo : EIATTR_EXIT_INSTR_OFFSETS
	.align		4
        /*0058*/ 	.byte	0x04, 0x1c
        /*005a*/ 	.short	(.L_3777 - .L_3776)


	//   ....[0]....
.L_3776:
        /*005c*/ 	.word	0x00000130


	//   ....[1]....
        /*0060*/ 	.word	0x00000c50


	//   ....[2]....
        /*0064*/ 	.word	0x00000f40


	//   ....[3]....
        /*0068*/ 	.word	0x00000f80


	//   ....[4]....
        /*006c*/ 	.word	0x00000fd0


	//   ....[5]....
        /*0070*/ 	.word	0x000011e0


	//----- nvinfo : EIATTR_MAX_THREADS
	.align		4
.L_3777:
        /*0074*/ 	.byte	0x04, 0x05
        /*0076*/ 	.short	(.L_3779 - .L_3778)
.L_3778:
        /*0078*/ 	.word	0x00000200
        /*007c*/ 	.word	0x00000001
        /*0080*/ 	.word	0x00000001


	//----- nvinfo : EIATTR_CRS_STACK_SIZE
	.align		4
.L_3779:
        /*0084*/ 	.byte	0x04, 0x1e
        /*0086*/ 	.short	(.L_3781 - .L_3780)
.L_3780:
        /*0088*/ 	.word	0x00000000


	//----- nvinfo : EIATTR_CBANK_PARAM_SIZE
	.align		4
.L_3781:
        /*008c*/ 	.byte	0x03, 0x19
        /*008e*/ 	.short	0x0d2b


	//----- nvinfo : EIATTR_PARAM_CBANK
	.align		4
        /*0090*/ 	.byte	0x04, 0x0a
        /*0092*/ 	.short	(.L_3783 - .L_3782)
	.align		4
.L_3782:
        /*0094*/ 	.word	index@(.nv.constant0._ZN2at6native57_GLOBAL__N__f3eca4a2_24_ForeachBinaryOpScalar_cu_86b9896c25multi_tensor_apply_kernelINS1_18TensorListMetadataILi1EEENS1_21BinaryOpScalarFunctorIbLi1ELi1ELi0EEEJSt4plusIbEbEEEvT_T0_DpT1_)
        /*0098*/ 	.short	0x0380
        /*009a*/ 	.short	0x0d2b


	//----- nvinfo : EIATTR_SW_WAR
	.align		4
.L_3783:
        /*009c*/ 	.byte	0x04, 0x36
        /*009e*/ 	.short	(.L_3785 - .L_3784)
.L_3784:
        /*00a0*/ 	.word	0x00000008
.L_3785:


//--------------------- .nv.info._ZN2at6native57_GLOBAL__N__f3eca4a2_24_ForeachBinaryOpScalar_cu_86b9896c25multi_tensor_apply_kernelINS1_18TensorListMetadataILi1EEENS1_21BinaryOpScalarFunctorIN3c107complexIfEELi1ELi1ELi0EEEJSt4plusIS8_ES8_EEEvT_T0_DpT1_ --------------------------
	.section	.nv.info._ZN2at6native57_GLOBAL__N__f3eca4a2_24_ForeachBinaryOpScalar_cu_86b9896c25multi_tensor_apply_kernelINS1_18TensorListMetadataILi1EEENS1_21BinaryOpScalarFunctorIN3c107complexIfEELi1ELi1ELi0EEEJSt4plusIS8_ES8_EEEvT_T0_DpT1_,"",@"SHT_CUDA_INFO"
	.sectionflags	@""
	.align	4


	//----- nvinfo : EIATTR_CUDA_API_VERSION
	.align		4
        /*0000*/ 	.byte	0x04, 0x37
        /*0002*/ 	.short	(.L_3787 - .L_3786)
.L_3786:
        /*0004*/ 	.word	0x00000082


	//----- nvinfo : EIATTR_KPARAM_INFO
	.align		4
.L_3787:
        /*0008*/ 	.byte	0x04, 0x17
        /*000a*/ 	.short	(.L_3789 - .L_3788)
.L_3788:
        /*000c*/ 	.word	0x00000000
        /*0010*/ 	.short	0x0003
        /*0012*/ 	.short	0x0d30
        /*0014*/ 	.byte	0x00, 0xf0, 0x21, 0x00


	//----- nvinfo : EIATTR_KPARAM_INFO
	.align		4
.L_3789:
        /*0018*/ 	.byte	0x04, 0x17
        /*001a*/ 	.short	(.L_3791 - .L_3790)
.L_3790:
        /*001c*/ 	.word	0x00000000
        /*0020*/ 	.short	0x0002
        /*0022*/ 	.short	0x0d29
        /*0024*/ 	.byte	0x00, 0xf0, 0x05, 0x00


	//----- nvinfo : EIATTR_KPARAM_INFO
	.align		4
.L_3791:
        /*0028*/ 	.byte	0x04, 0x17
        /*002a*/ 	.short	(.L_3793 - .L_3792)
.L_3792:
        /*002c*/ 	.word	0x00000000
        /*0030*/ 	.short	0x0001
        /*0032*/ 	.short	0x0d28
        /*0034*/ 	.byte	0x00, 0xf0, 0x05, 0x00


	//----- nvinfo : EIATTR_KPARAM_INFO
	.align		4
.L_3793:
        /*0038*/ 	.byte	0x04, 0x17
        /*003a*/ 	.short	(.L_3795 - .L_3794)
.L_3794:
        /*003c*/ 	.word	0x00000000
        /*0040*/ 	.short	0x0000
        /*0042*/ 	.short	0x0000
        /*0044*/ 	.byte	0x00, 0xf0, 0xa1, 0x34


	//----- nvinfo : EIATTR_SPARSE_MMA_MASK
	.align		4
.L_3795:
        /*0048*/ 	.byte	0x03, 0x50
        /*004a*/ 	.short	0x0000


	//----- nvinfo : EIATTR_MAXREG_COUNT
	.align		4
        /*004c*/ 	.byte	0x03, 0x1b
        /*004e*/ 	.short	0x0080


	//----- nvinfo : EIATTR_MERCURY_ISA_VERSION
	.align		4
        /*0050*/ 	.byte	0x03, 0x5f
        /*0052*/ 	.short	0x0101


	//----- nvinfo : EIATTR_VRC_CTA_INIT_COUNT
	.align		4
        /*0054*/ 	.byte	0x02, 0x4a
	.zero		1
	.zero		1


	//----- nvinfo : EIATTR_EXIT_INSTR_OFFSETS
	.align		4
        /*0058*/ 	.byte	0x04, 0x1c
        /*005a*/ 	.short	(.L_3797 - .L_3796)


	//   ....[0]....
.L_3796:
        /*005c*/ 	.word	0x00000140


	//   ....[1]....
        /*0060*/ 	.word	0x00000ba0


	//   ....[2]....
        /*0064*/ 	.word	0x00000eb0


	//   ....[3]....
        /*0068*/ 	.word	0x00000ed0


	//   ....[4]....
        /*006c*/ 	.word	0x00000f20


	//   ....[5]....
        /*0070*/ 	.word	0x000010b0


	//----- nvinfo : EIATTR_MAX_THREADS
	.align		4
.L_3797:
        /*0074*/ 	.byte	0x04, 0x05
        /*0076*/ 	.short	(.L_3799 - .L_3798)
.L_3798:
        /*0078*/ 	.word	0x00000200
        /*007c*/ 	.word	0x00000001
        /*0080*/ 	.word	0x00000001


	//----- nvinfo : EIATTR_CRS_STACK_SIZE
	.align		4
.L_3799:
        /*0084*/ 	.byte	0x04, 0x1e
        /*0086*/ 	.short	(.L_3801 - .L_3800)
.L_3800:
        /*0088*/ 	.word	0x00000000


	//----- nvinfo : EIATTR_CBANK_PARAM_SIZE
	.align		4
.L_3801:
        /*008c*/ 	.byte	0x03, 0x19
        /*008e*/ 	.short	0x0d38


	//----- nvinfo : EIATTR_PARAM_CBANK
	.align		4
        /*0090*/ 	.byte	0x04, 0x0a
        /*0092*/ 	.short	(.L_3803 - .L_3802)
	.align		4
.L_3802:
        /*0094*/ 	.word	index@(.nv.constant0._ZN2at6native57_GLOBAL__N__f3eca4a2_24_ForeachBinaryOpScalar_cu_86b9896c25multi_tensor_apply_kernelINS1_18TensorListMetadataILi1EEENS1_21BinaryOpScalarFunctorIN3c107complexIfEELi1ELi1ELi0EEEJSt4plusIS8_ES8_EEEvT_T0_DpT1_)
        /*0098*/ 	.short	0x0380
        /*009a*/ 	.short	0x0d38


	//----- nvinfo : EIATTR_SW_WAR
	.align		4
.L_3803:
        /*009c*/ 	.byte	0x04, 0x36
        /*009e*/ 	.short	(.L_3805 - .L_3804)
.L_3804:
        /*00a0*/ 	.word	0x00000008
.L_3805:


//--------------------- .nv.info._ZN2at6native57_GLOBAL__N__f3eca4a2_24_ForeachBinaryOpScalar_cu_86b9896c25multi_tensor_apply_kernelINS1_18TensorListMetadataILi1EEENS1_21BinaryOpScalarFunctorIN3c107complexIdEELi1ELi1ELi0EEEJSt4plusIS8_ES8_EEEvT_T0_DpT1_ --------------------------
	.section	.nv.info._ZN2at6native57_GLOBAL__N__f3eca4a2_24_ForeachBinaryOpScalar_cu_86b9896c25multi_tensor_apply_kernelINS1_18TensorListMetadataILi1EEENS1_21BinaryOpScalarFunctorIN3c107complexIdEELi1ELi1ELi0EEEJSt4plusIS8_ES8_EEEvT_T0_DpT1_,"",@"SHT_CUDA_INFO"
	.sectionflags	@""
	.align	4


	//----- nvinfo : EIATTR_CUDA_API_VERSION
	.align		4
        /*0000*/ 	.byte	0x04, 0x37
        /*0002*/ 	.short	(.L_3807 - .L_3806)
.L_3806:
        /*0004*/ 	.word	0x00000082


	//----- nvinfo : EIATTR_KPARAM_INFO
	.align		4
.L_3807:
        /*0008*/ 	.byte	0x04, 0x17
        /*000a*/ 	.short	(.L_3809 - .L_3808)
.L_3808:
        /*000c*/ 	.word	0x00000000
        /*0010*/ 	.short	0x0003
        /*0012*/ 	.short	0x0d30
        /*0014*/ 	.byte	0x00, 0xf0, 0x41, 0x00


	//----- nvinfo : EIATTR_KPARAM_INFO
	.align		4
.L_3809:
        /*0018*/ 	.byte	0x04, 0x17
        /*001a*/ 	.short	(.L_3811 - .L_3810)
.L_3810:
        /*001c*/ 	.word	0x00000000
        /*0020*/ 	.short	0x0002
        /*0022*/ 	.short	0x0d29
        /*0024*/ 	.byte	0x00, 0xf0, 0x05, 0x00


	//----- nvinfo : EIATTR_KPARAM_INFO
	.align		4
.L_3811:
        /*0028*/ 	.byte	0x04, 0x17
        /*002a*/ 	.short	(.L_3813 - .L_3812)
.L_3812:
        /*002c*/ 	.word	0x00000000
        /*0030*/ 	.short	0x0001
        /*0032*/ 	.short	0x0d28
        /*0034*/ 	.byte	0x00, 0xf0, 0x05, 0x00


	//----- nvinfo : EIATTR_KPARAM_INFO
	.align		4
.L_3813:
        /*0038*/ 	.byte	0x04, 0x17
        /*003a*/ 	.short	(.L_3815 - .L_3814)
.L_3814:
        /*003c*/ 	.word	0x00000000
        /*0040*/ 	.short	0x0000
        /*0042*/ 	.short	0x0000
        /*0044*/ 	.byte	0x00, 0xf0, 0xa1, 0x34


	//----- nvinfo : EIATTR_SPARSE_MMA_MASK
	.align		4
.L_3815:
        /*0048*/ 	.byte	0x03, 0x50
        /*004a*/ 	.short	0x0000


	//----- nvinfo : EIATTR_MAXREG_COUNT
	.align		4
        /*004c*/ 	.byte	0x03, 0x1b
        /*004e*/ 	.short	0x0080


	//----- nvinfo : EIATTR_MERCURY_ISA_VERSION
	.align		4
        /*0050*/ 	.byte	0x03, 0x5f
        /*0052*/ 	.short	0x0101


	//----- nvinfo : EIATTR_VRC_CTA_INIT_COUNT
	.align		4
        /*0054*/ 	.byte	0x02, 0x4a
	.zero		1
	.zero		1


	//----- nvinfo : EIATTR_EXIT_INSTR_OFFSETS
	.align		4
        /*0058*/ 	.byte	0x04, 0x1c
        /*005a*/ 	.short	(.L_3817 - .L_3816)


	//   ....[0]....
.L_3816:
        /*005c*/ 	.word	0x00000140


	//   ....[1]....
        /*0060*/ 	.word	0x00000f20


	//   ....[2]....
        /*0064*/ 	.word	0x00001440


	//   ....[3]....
        /*0068*/ 	.word	0x00001460


	//   ....[4]....
        /*006c*/ 	.word	0x000014b0


	//   ....[5]....
        /*0070*/ 	.word	0x00001820


	//----- nvinfo : EIATTR_MAX_THREADS
	.align		4
.L_3817:
        /*0074*/ 	.byte	0x04, 0x05
        /*0076*/ 	.short	(.L_3819 - .L_3818)
.L_3818:
        /*0078*/ 	.word	0x00000200
        /*007c*/ 	.word	0x00000001
        /*0080*/ 	.word	0x00000001


	//----- nvinfo : EIATTR_CRS_STACK_SIZE
	.align		4
.L_3819:
        /*0084*/ 	.byte	0x04, 0x1e
        /*0086*/ 	.short	(.L_3821 - .L_3820)
.L_3820:
        /*0088*/ 	.word	0x00000000


	//----- nvinfo : EIATTR_CBANK_PARAM_SIZE
	.align		4
.L_3821:
        /*008c*/ 	.byte	0x03, 0x19
        /*008e*/ 	.short	0x0d40


	//----- nvinfo : EIATTR_PARAM_CBANK
	.align		4
        /*0090*/ 	.byte	0x04, 0x0a
        /*0092*/ 	.short	(.L_3823 - .L_3822)
	.align		4
.L_3822:
        /*0094*/ 	.word	index@(.nv.constant0._ZN2at6native57_GLOBAL__N__f3eca4a2_24_ForeachBinaryOpScalar_cu_86b9896c25multi_tensor_apply_kernelINS1_18TensorListMetadataILi1EEENS1_21BinaryOpScalarFunctorIN3c107complexIdEELi1ELi1ELi0EEEJSt4plusIS8_ES8_EEEvT_T0_DpT1_)
        /*0098*/ 	.short	0x0380
        /*009a*/ 	.short	0x0d40


	//----- nvinfo : EIATTR_SW_WAR
	.align		4
.L_3823:
        /*009c*/ 	.byte	0x04, 0x36
        /*009e*/ 	.short	(.L_3825 - .L_3824)
.L_3824:
        /*00a0*/ 	.word	0x00000008
.L_3825:


//--------------------- .nv.info._ZN2at6native57_GLOBAL__N__f3eca4a2_24_ForeachBinaryOpScalar_cu_86b9896c25multi_tensor_apply_kernelINS1_18TensorListMetadataILi1EEENS1_21BinaryOpScalarFunctorIfLi1ELi1ELi0EEEJSt4plusIfEfEEEvT_T0_DpT1_ --------------------------
	.section	.nv.info._ZN2at6native57_GLOBAL__N__f3eca4a2_24_ForeachBinaryOpScalar_cu_86b9896c25multi_tensor_apply_kernelINS1_18TensorListMetadataILi1EEENS1_21BinaryOpScalarFunctorIfLi1ELi1ELi0EEEJSt4plusIfEfEEEvT_T0_DpT1_,"",@"SHT_CUDA_INFO"
	.sectionflags	@""
	.align	4


	//----- nvinfo : EIATTR_CUDA_API_VERSION
	.align		4
        /*0000*/ 	.byte	0x04, 0x37
        /*0002*/ 	.short	(.L_3827 - .L_3826)
.L_3826:
        /*0004*/ 	.word	0x00000082


	//----- nvinfo : EIATTR_KPARAM_INFO
	.align		4
.L_3827:
        /*0008*/ 	.byte	0x04, 0x17
        /*000a*/ 	.short	(.L_3829 - .L_3828)
.L_3828:
        /*000c*/ 	.word	0x00000000
        /*0010*/ 	.short	0x0003
        /*0012*/ 	.short	0x0d2c
        /*0014*/ 	.byte	0x00, 0xf0, 0x11, 0x00


	//----- nvinfo : EIATTR_KPARAM_INFO
	.align		4
.L_3829:
        /*0018*/ 	.byte	0x04, 0x17
        /*001a*/ 	.short	(.L_3831 - .L_3830)
.L_3830:
        /*001c*/ 	.word	0x00000000
        /*0020*/ 	.short	0x0002
        /*0022*/ 	.short	0x0d29
        /*0024*/ 	.byte	0x00, 0xf0, 0x05, 0x00


	//----- nvinfo : EIATTR_KPARAM_INFO
	.align		4
.L_3831:
        /*0028*/ 	.byte	0x04, 0x17
        /*002a*/ 	.short	(.L_3833 - .L_3832)
.L_3832:
        /*002c*/ 	.word	0x00000000
        /*0030*/ 	.short	0x0001
        /*0032*/ 	.short	0x0d28
        /*0034*/ 	.byte	0x00, 0xf0, 0x05, 0x00


	//----- nvinfo : EIATTR_KPARAM_INFO
	.align		4
.L_3833:
        /*0038*/ 	.byte	0x04, 0x17
        /*003a*/ 	.short	(.L_3835 - .L_3834)
.L_3834:
        /*003c*/ 	.word	0x00000000
        /*0040*/ 	.short	0x0000
        /*0042*/ 	.short	0x0000
        /*0044*/ 	.byte	0x00, 0xf0, 0xa1, 0x34


	//----- nvinfo : EIATTR_SPARSE_MMA_MASK
	.align		4
.L_3835:
        /*0048*/ 	.byte	0x03, 0x50
        /*004a*/ 	.short	0x0000


	//----- nvinfo : EIATTR_MAXREG_COUNT
	.align		4
        /*004c*/ 	.byte	0x03, 0x1b
        /*004e*/ 	.short	0x0080


	//----- nvinfo : EIATTR_MERCURY_ISA_VERSION
	.align		4
        /*0050*/ 	.byte	0x03, 0x5f
        /*0052*/ 	.short	0x0101


	//----- nvinfo : EIATTR_VRC_CTA_INIT_COUNT
	.align		4
        /*0054*/ 	.byte	0x02, 0x4a
	.zero		1
	.zero		1


	//----- nvinfo : EIATTR_EXIT_INSTR_OFFSETS
	.align		4
        /*0058*/ 	.byte	0x04, 0x1c
        /*005a*/ 	.short	(.L_3837 - .L_3836)


	//   ....[0]....
.L_3836:
        /*005c*/ 	.word	0x00000130


	//   ....[1]....
        /*0060*/ 	.word	0x00000980


	//   ....[2]....
        /*0064*/ 	.word	0x00000c10


	//   ....[3]....
        /*0068*/ 	.word	0x00000c30


	//   ....[4]....
        /*006c*/ 	.word	0x00000c80


	//   ....[5]....
        /*0070*/ 	.word	0x00000dd0


	//----- nvinfo : EIATTR_MAX_THREADS
	.align		4
.L_3837:
        /*0074*/ 	.byte	0x04, 0x05
        /*0076*/ 	.short	(.L_3839 - .L_3838)
.L_3838:
        /*0078*/ 	.word	0x00000200
        /*007c*/ 	.word	0x00000001
        /*0080*/ 	.word	0x00000001


	//----- nvinfo : EIATTR_CRS_STACK_SIZE
	.align		4
.L_3839:
        /*0084*/ 	.byte	0x04, 0x1e
        /*0086*/ 	.short	(.L_3841 - .L_3840)
.L_3840:
        /*0088*/ 	.word	0x00000000


	//----- nvinfo : EIATTR_CBANK_PARAM_SIZE
	.align		4
.L_3841:
        /*008c*/ 	.byte	0x03, 0x19
        /*008e*/ 	.short	0x0d30


	//----- nvinfo : EIATTR_PARAM_CBANK
	.align		4
        /*0090*/ 	.byte	0x04, 0x0a
        /*0092*/ 	.short	(.L_3843 - .L_3842)
	.align		4
.L_3842:
        /*0094*/ 	.word	index@(.nv.constant0._ZN2at6native57_GLOBAL__N__f3eca4a2_24_ForeachBinaryOpScalar_cu_86b9896c25multi_tensor_apply_kernelINS1_18TensorListMetadataILi1EEENS1_21BinaryOpScalarFunctorIfLi1ELi1ELi0EEEJSt4plusIfEfEEEvT_T0_DpT1_)
        /*0098*/ 	.short	0x0380
        /*009a*/ 	.short	0x0d30


	//----- nvinfo : EIATTR_SW_WAR
	.align		4
.L_3843:
        /*009c*/ 	.byte	0x04, 0x36
        /*009e*/ 	.short	(.L_3845 - .L_3844)
.L_3844:
        /*00a0*/ 	.word	0x00000008
.L_3845:


//--------------------- .nv.info._ZN2at6native57_GLOBAL__N__f3eca4a2_24_ForeachBinaryOpScalar_cu_86b9896c25multi_tensor_apply_kernelINS1_18TensorListMetadataILi1EEENS1_21BinaryOpScalarFunctorIdLi1ELi1ELi0EEEJSt4plusIdEdEEEvT_T0_DpT1_ --------------------------
	.section	.nv.info._ZN2at6native57_GLOBAL__N__f3eca4a2_24_ForeachBinaryOpScalar_cu_86b9896c25multi_tensor_apply_kernelINS1_18TensorListMetadataILi1EEENS1_21BinaryOpScalarFunctorIdLi1ELi1ELi0EEEJSt4plusIdEdEEEvT_T0_DpT1_,"",@"SHT_CUDA_INFO"
	.sectionflags	@""
	.align	4


	//----- nvinfo : EIATTR_CUDA_API_VERSION
	.align		4
        /*0000*/ 	.byte	0x04, 0x37
        /*0002*/ 	.short	(.L_3847 - .L_3846)
.L_3846:
        /*0004*/ 	.word	0x00000082


	//----- nvinfo : EIATTR_KPARAM_INFO
	.align		4
.L_3847:
        /*0008*/ 	.byte	0x04, 0x17
        /*000a*/ 	.short	(.L_3849 - .L_3848)
.L_3848:
        /*000c*/ 	.word	0x00000000
        /*0010*/ 	.short	0x0003
        /*0012*/ 	.short	0x0d30
        /*0014*/ 	.byte	0x00, 0xf0, 0x21, 0x00


	//----- nvinfo : EIATTR_KPARAM_INFO
	.align		4
.L_3849:
        /*0018*/ 	.byte	0x04, 0x17
        /*001a*/ 	.short	(.L_3851 - .L_3850)
.L_3850:
        /*001c*/ 	.word	0x00000000
        /*0020*/ 	.short	0x0002
        /*0022*/ 	.short	0x0d29
        /*0024*/ 	.byte	0x00, 0xf0, 0x05, 0x00


	//----- nvinfo : EIATTR_KPARAM_INFO
	.align		4
.L_3851:
        /*0028*/ 	.byte	0x04, 0x17
        /*002a*/ 	.short	(.L_3853 - .L_3852)
.L_3852:
        /*002c*/ 	.word	0x00000000
        /*0030*/ 	.short	0x0001
        /*0032*/ 	.short	0x0d28
        /*0034*/ 	.byte	0x00, 0xf0, 0x05, 0x00


	//----- nvinfo : EIATTR_KPARAM_INFO
	.align		4
.L_3853:
        /*0038*/ 	.byte	0x04, 0x17
        /*003a*/ 	.short	(.L_3855 - .L_3854)
.L_3854:
        /*003c*/ 	.word	0x00000000
        /*0040*/ 	.short	0x0000
        /*0042*/ 	.short	0x0000
        /*0044*/ 	.byte	0x00, 0xf0, 0xa1, 0x34


	//----- nvinfo : EIATTR_SPARSE_MMA_MASK
	.align		4
.L_3855:
        /*0048*/ 	.byte	0x03, 0x50
        /*004a*/ 	.short	0x0000


	//----- nvinfo : EIATTR_MAXREG_COUNT
	.align		4
        /*004c*/ 	.byte	0x03, 0x1b
        /*004e*/ 	.short	0x0080


	//----- nvinfo : EIATTR_MERCURY_ISA_VERSION
	.align		4
        /*0050*/ 	.byte	0x03, 0x5f
        /*0052*/ 	.short	0x0101


	//----- nvinfo : EIATTR_VRC_CTA_INIT_COUNT
	.align		4
        /*0054*/ 	.byte	0x02, 0x4a
	.zero		1
	.zero		1


	//----- nvinfo : EIATTR_EXIT_INSTR_OFFSETS
	.align		4
        /*0058*/ 	.byte	0x04, 0x1c
        /*005a*/ 	.short	(.L_3857 - .L_3856)


	//   ....[0]....
.L_3856:
        /*005c*/ 	.word	0x00000130


	//   ....[1]....
        /*0060*/ 	.word	0x00000c70


	//   ....[2]....
        /*0064*/ 	.word	0x00000fe0


	//   ....[3]....
        /*0068*/ 	.word	0x00001000


	//   ....[4]....
        /*006c*/ 	.word	0x00001050


	//   ....[5]....
        /*0070*/ 	.word	0x00001260


	//----- nvinfo : EIATTR_MAX_THREADS
	.align		4
.L_3857:
        /*0074*/ 	.byte	0x04, 0x05
        /*0076*/ 	.short	(.L_3859 - .L_3858)
.L_3858:
        /*0078*/ 	.word	0x00000200
        /*007c*/ 	.word	0x00000001
        /*0080*/ 	.word	0x00000001


	//----- nvinfo : EIATTR_CRS_STACK_SIZE
	.align		4
.L_3859:
        /*0084*/ 	.byte	0x04, 0x1e
        /*0086*/ 	.short	(.L_3861 - .L_3860)
.L_3860:
        /*0088*/ 	.word	0x00000000


	//----- nvinfo : EIATTR_CBANK_PARAM_SIZE
	.align		4
.L_3861:
        /*008c*/ 	.byte	0x03, 0x19
        /*008e*/ 	.short	0x0d38


	//----- nvinfo : EIATTR_PARAM_CBANK
	.align		4
        /*0090*/ 	.byte	0x04, 0x0a
        /*0092*/ 	.short	(.L_3863 - .L_3862)
	.align		4
.L_3862:
        /*0094*/ 	.word	index@(.nv.constant0._ZN2at6native57_GLOBAL__N__f3eca4a2_24_ForeachBinaryOpScalar_cu_86b9896c25multi_tensor_apply_kernelINS1_18TensorListMetadataILi1EEENS1_21BinaryOpScalarFunctorIdLi1ELi1ELi0EEEJSt4plusIdEdEEEvT_T0_DpT1_)
        /*0098*/ 	.short	0x0380
        /*009a*/ 	.short	0x0d38


	//----- nvinfo : EIATTR_SW_WAR
	.align		4
.L_3863:
        /*009c*/ 	.byte	0x04, 0x36
        /*009e*/ 	.short	(.L_3865 - .L_3864)
.L_3864:
        /*00a0*/ 	.word	0x00000008
.L_3865:


//--------------------- .nv.info._ZN2at6native57_GLOBAL__N__f3eca4a2_24_ForeachBinaryOpScalar_cu_86b9896c25multi_tensor_apply_kernelINS1_18TensorListMetadataILi1EEENS1_21BinaryOpScalarFunctorIsLi1ELi1ELi0EEEJSt4plusIsEsEEEvT_T0_DpT1_ --------------------------
	.section	.nv.info._ZN2at6native57_GLOBAL__N__f3eca4a2_24_ForeachBinaryOpScalar_cu_86b9896c25multi_tensor_apply_kernelINS1_18TensorListMetadataILi1EEENS1_21BinaryOpScalarFunctorIsLi1ELi1ELi0EEEJSt4plusIsEsEEEvT_T0_DpT1_,"",@"SHT_CUDA_INFO"
	.sectionflags	@""
	.align	4


	//----- nvinfo : EIATTR_CUDA_API_VERSION
	.align		4
        /*0000*/ 	.byte	0x04, 0x37
        /*0002*/ 	.short	(.L_3867 - .L_3866)
.L_3866:
        /*0004*/ 	.word	0x00000082


	//----- nvinfo : EIATTR_KPARAM_INFO
	.align		4
.L_3867:
        /*0008*/ 	.byte	0x04, 0x17
        /*000a*/ 	.short	(.L_3869 - .L_3868)
.L_3868:
        /*000c*/ 	.word	0x00000000
        /*0010*/ 	.short	0x0003
        /*0012*/ 	.short	0x0d2a
        /*0014*/ 	.byte	0x00, 0xf0, 0x09, 0x00


	//----- nvinfo : EIATTR_KPARAM_INFO
	.align		4
.L_3869:
        /*0018*/ 	.byte	0x04, 0x17
        /*001a*/ 	.short	(.L_3871 - .L_3870)
.L_3870:
        /*001c*/ 	.word	0x00000000
        /*0020*/ 	.short	0x0002
        /*0022*/ 	.short	0x0d29
        /*0024*/ 	.byte	0x00, 0xf0, 0x05, 0x00


	//----- nvinfo : EIATTR_KPARAM_INFO
	.align		4
.L_3871:
        /*0028*/ 	.byte	0x04, 0x17
        /*002a*/ 	.short	(.L_3873 - .L_3872)
.L_3872:
        /*002c*/ 	.word	0x00000000
        /*0030*/ 	.short	0x0001
        /*0032*/ 	.short	0x0d28
        /*0034*/ 	.byte	0x00, 0xf0, 0x05, 0x00


	//----- nvinfo : EIATTR_KPARAM_INFO
	.align		4
.L_3873:
        /*0038*/ 	.byte	0x04, 0x17
        /*003a*/ 	.short	(.L_3875 - .L_3874)
.L_3874:
        /*003c*/ 	.word	0x00000000
        /*0040*/ 	.short	0x0000
        /*0042*/ 	.short	0x0000
        /*0044*/ 	.byte	0x00, 0xf0, 0xa1, 0x34


	//----- nvinfo : EIATTR_SPARSE_MMA_MASK
	.align		4
.L_3875:
        /*0048*/ 	.byte	0x03, 0x50
        /*004a*/ 	.short	0x0000


	//----- nvinfo : EIATTR_MAXREG_COUNT
	.align		4
        /*004c*/ 	.byte	0x03, 0x1b
        /*004e*/ 	.short	0x0080


	//----- nvinfo : EIATTR_MERCURY_ISA_VERSION
	.align		4
        /*0050*/ 	.byte	0x03, 0x5f
        /*0052*/ 	.short	0x0101


	//----- nvinfo : EIATTR_VRC_CTA_INIT_COUNT
	.align		4
        /*0054*/ 	.byte	0x02, 0x4a
	.zero		1
	.zero		1


	//----- nvinfo : EIATTR_EXIT_INSTR_OFFSETS
	.align		4
        /*0058*/ 	.byte	0x04, 0x1c
        /*005a*/ 	.short	(.L_3877 - .L_3876)


	//   ....[0]....
.L_3876:
        /*005c*/ 	.word	0x00000150


	//   ....[1]....
        /*0060*/ 	.word	0x00000950


	//   ....[2]....
        /*0064*/ 	.word	0x00000bf0


	//   ....[3]....
        /*0068*/ 	.word	0x00000c10


	//   ....[4]....
        /*006c*/ 	.word	0x00000c60


	//   ....[5]....
        /*0070*/ 	.word	0x00000de0


	//----- nvinfo : EIATTR_MAX_THREADS
	.align		4
.L_3877:
        /*0074*/ 	.byte	0x04, 0x05
        /*0076*/ 	.short	(.L_3879 - .L_3878)
.L_3878:
        /*0078*/ 	.word	0x00000200
        /*007c*/ 	.word	0x00000001
        /*0080*/ 	.word	0x00000001


	//----- nvinfo : EIATTR_CRS_STACK_SIZE
	.align		4
.L_3879:
        /*0084*/ 	.byte	0x04, 0x1e
        /*0086*/ 	.short	(.L_3881 - .L_3880)
.L_3880:
        /*0088*/ 	.word	0x00000000


	//----- nvinfo : EIATTR_CBANK_PARAM_SIZE
	.align		4
.L_3881:
        /*008c*/ 	.byte	0x03, 0x19
        /*008e*/ 	.short	0x0d2c


	//----- nvinfo : EIATTR_PARAM_CBANK
	.align		4
        /*0090*/ 	.byte	0x04, 0x0a
        /*0092*/ 	.short	(.L_3883 - .L_3882)
	.align		4
.L_3882:
        /*0094*/ 	.word	index@(.nv.constant0._ZN2at6native57_GLOBAL__N__f3eca4a2_24_ForeachBinaryOpScalar_cu_86b9896c25multi_tensor_apply_kernelINS1_18TensorListMetadataILi1EEENS1_21BinaryOpScalarFunctorIsLi1ELi1ELi0EEEJSt4plusIsEsEEEvT_T0_DpT1_)
        /*0098*/ 	.short	0x0380
        /*009a*/ 	.short	0x0d2c


	//----- nvinfo : EIATTR_SW_WAR
	.align		4
.L_3883:
        /*009c*/ 	.byte	0x04, 0x36
        /*009e*/ 	.short	(.L_3885 - .L_3884)
.L_3884:
        /*00a0*/ 	.word	0x00000008
.L_3885:


//--------------------- .nv.info._ZN2at6native57_GLOBAL__N__f3eca4a2_24_ForeachBinaryOpScalar_cu_86b9896c25multi_tensor_apply_kernelINS1_18TensorListMetadataILi1EEENS1_21BinaryOpScalarFunctorIlLi1ELi1ELi0EEEJSt4plusIlElEEEvT_T0_DpT1_ --------------------------
	.section	.nv.info._ZN2at6native57_GLOBAL__N__f3eca4a2_24_ForeachBinaryOpScalar_cu_86b9896c25multi_tensor_apply_kernelINS1_18TensorListMetadataILi1EEENS1_21BinaryOpScalarFunctorIlLi1ELi1ELi0EEEJSt4plusIlElEEEvT_T0_DpT1_,"",@"SHT_CUDA_INFO"
	.sectionflags	@""
	.align	4


	//----- nvinfo : EIATTR_CUDA_API_VERSION
	.align		4
        /*0000*/ 	.byte	0x04, 0x37
        /*0002*/ 	.short	(.L_3887 - .L_3886)
.L_3886:
        /*0004*/ 	.word	0x00000082


	//----- nvinfo : EIATTR_KPARAM_INFO
	.align		4
.L_3887:
        /*0008*/ 	.byte	0x04, 0x17
        /*000a*/ 	.short	(.L_3889 - .L_3888)
.L_3888:
        /*000c*/ 	.word	0x00000000
        /*0010*/ 	.short	0x0003
        /*0012*/ 	.short	0x0d30
        /*0014*/ 	.byte	0x00, 0xf0, 0x21, 0x00


	//----- nvinfo : EIATTR_KPARAM_INFO
	.align		4
.L_3889:
        /*0018*/ 	.byte	0x04, 0x17
        /*001a*/ 	.short	(.L_3891 - .L_3890)
.L_3890:
        /*001c*/ 	.word	0x00000000
        /*0020*/ 	.short	0x0002
        /*0022*/ 	.short	0x0d29
        /*0024*/ 	.byte	0x00, 0xf0, 0x05, 0x00


	//----- nvinfo : EIATTR_KPARAM_INFO
	.align		4
.L_3891:
        /*0028*/ 	.byte	0x04, 0x17
        /*002a*/ 	.short	(.L_3893 - .L_3892)
.L_3892:
        /*002c*/ 	.word	0x00000000
        /*0030*/ 	.short	0x0001
        /*0032*/ 	.short	0x0d28
        /*0034*/ 	.byte	0x00, 0xf0, 0x05, 0x00


	//----- nvinfo : EIATTR_KPARAM_INFO
	.align		4
.L_3893:
        /*0038*/ 	.byte	0x04, 0x17
        /*003a*/ 	.short	(.L_3895 - .L_3894)
.L_3894:
        /*003c*/ 	.word	0x00000000
        /*0040*/ 	.short	0x0000
        /*0042*/ 	.short	0x0000
        /*0044*/ 	.byte	0x00, 0xf0, 0xa1, 0x34


	//----- nvinfo : EIATTR_SPARSE_MMA_MASK
	.align		4
.L_3895:
        /*0048*/ 	.byte	0x03, 0x50
        /*004a*/ 	.short	0x0000


	//----- nvinfo : EIATTR_MAXREG_COUNT
	.align		4
        /*004c*/ 	.byte	0x03, 0x1b
        /*004e*/ 	.short	0x0080


	//----- nvinfo : EIATTR_MERCURY_ISA_VERSION
	.align		4
        /*0050*/ 	.byte	0x03, 0x5f
        /*0052*/ 	.short	0x0101


	//----- nvinfo : EIATTR_VRC_CTA_INIT_COUNT
	.align		4
        /*0054*/ 	.byte	0x02, 0x4a
	.zero		1
	.zero		1


	//----- nvinfo : EIATTR_EXIT_INSTR_OFFSETS
	.align		4
        /*0058*/ 	.byte	0x04, 0x1c
        /*005a*/ 	.short	(.L_3897 - .L_3896)


	//   ....[0]....
.L_3896:
        /*005c*/ 	.word	0x00000140


	//   ....[1]....
        /*0060*/ 	.word	0x00000ba0


	//   ....[2]....
        /*0064*/ 	.word	0x00000eb0


	//   ....[3]....
        /*0068*/ 	.word	0x00000ed0


	//   ....[4]....
        /*006c*/ 	.word	0x00000f20


	//   ....[5]....
        /*0070*/ 	.word	0x000010f0


	//----- nvinfo : EIATTR_MAX_THREADS
	.align		4
.L_3897:
        /*0074*/ 	.byte	0x04, 0x05
        /*0076*/ 	.short	(.L_3899 - .L_3898)
.L_3898:
        /*0078*/ 	.word	0x00000200
        /*007c*/ 	.word	0x00000001
        /*0080*/ 	.word	0x00000001


	//----- nvinfo : EIATTR_CRS_STACK_SIZE
	.align		4
.L_3899:
        /*0084*/ 	.byte	0x04, 0x1e
        /*0086*/ 	.short	(.L_3901 - .L_3900)
.L_3900:
        /*0088*/ 	.word	0x00000000


	//----- nvinfo : EIATTR_CBANK_PARAM_SIZE
	.align		4
.L_3901:
        /*008c*/ 	.byte	0x03, 0x19
        /*008e*/ 	.short	0x0d38


	//----- nvinfo : EIATTR_PARAM_CBANK
	.align		4
        /*0090*/ 	.byte	0x04, 0x0a
        /*0092*/ 	.short	(.L_3903 - .L_3902)
	.align		4
.L_3902:
        /*0094*/ 	.word	index@(.nv.constant0._ZN2at6native57_GLOBAL__N__f3eca4a2_24_ForeachBinaryOpScalar_cu_86b9896c25multi_tensor_apply_kernelINS1_18TensorListMetadataILi1EEENS1_21BinaryOpScalarFunctorIlLi1ELi1ELi0EEEJSt4plusIlElEEEvT_T0_DpT1_)
        /*0098*/ 	.short	0x0380
        /*009a*/ 	.short	0x0d38


	//----- nvinfo : EIATTR_SW_WAR
	.align		4
.L_3903:
        /*009c*/ 	.byte	0x04, 0x36
        /*009e*/ 	.short	(.L_3905 - .L_3904)
.L_3904:
        /*00a0*/ 	.word	0x00000008
.L_3905:


//--------------------- .nv.info._ZN2at6native57_GLOBAL__N__f3eca4a2_24_ForeachBinaryOpScalar_cu_86b9896c25multi_tensor_apply_kernelINS1_18TensorListMetadataILi1EEENS1_21BinaryOpScalarFunctorIiLi1ELi1ELi0EEEJSt4plusIiEiEEEvT_T0_DpT1_ --------------------------
	.section	.nv.info._ZN2at6native57_GLOBAL__N__f3eca4a2_24_ForeachBinaryOpScalar_cu_86b9896c25multi_tensor_apply_kernelINS1_18TensorListMetadataILi1EEENS1_21BinaryOpScalarFunctorIiLi1ELi1ELi0EEEJSt4plusIiEiEEEvT_T0_DpT1_,"",@"SHT_CUDA_INFO"
	.sectionflags	@""
	.align	4


	//----- nvinfo : EIATTR_CUDA_API_VERSION
	.align		4
        /*0000*/ 	.byte	0x04, 0x37
        /*0002*/ 	.short	(.L_3907 - .L_3906)
.L_3906:
        /*0004*/ 	.word	0x00000082


	//----- nvinfo : EIATTR_KPARAM_INFO
	.align		4
.L_3907:
        /*0008*/ 	.byte	0x04, 0x17
        /*000a*/ 	.short	(.L_3909 - .L_3908)
.L_3908:
        /*000c*/ 	.word	0x00000000
        /*0010*/ 	.short	0x0003
        /*0012*/ 	.short	0x0d2c
        /*0014*/ 	.byte	0x00, 0xf0, 0x11, 0x00


	//----- nvinfo : EIATTR_KPARAM_INFO
	.align		4
.L_3909:
        /*0018*/ 	.byte	0x04, 0x17
        /*001a*/ 	.short	(.L_3911 - .L_3910)
.L_3910:
        /*001c*/ 	.word	0x00000000
        /*0020*/ 	.short	0x0002
        /*0022*/ 	.short	0x0d29
        /*0024*/ 	.byte	0x00, 0xf0, 0x05, 0x00


	//----- nvinfo : EIATTR_KPARAM_INFO
	.align		4
.L_3911:
        /*0028*/ 	.byte	0x04, 0x17
        /*002a*/ 	.short	(.L_3913 - .L_3912)
.L_3912:
        /*002c*/ 	.word	0x00000000
        /*0030*/ 	.short	0x0001
        /*0032*/ 	.short	0x0d28
        /*0034*/ 	.byte	0x00, 0xf0, 0x05, 0x00


	//----- nvinfo : EIATTR_KPARAM_INFO
	.align		4
.L_3913:
        /*0038*/ 	.byte	0x04, 0x17
        /*003a*/ 	.short	(.L_3915 - .L_3914)
.L_3914:
        /*003c*/ 	.word	0x00000000
        /*0040*/ 	.short	0x0000
        /*0042*/ 	.short	0x0000
        /*0044*/ 	.byte	0x00, 0xf0, 0xa1, 0x34


	//----- nvinfo : EIATTR_SPARSE_MMA_MASK
	.align		4
.L_3915:
        /*0048*/ 	.byte	0x03, 0x50
        /*004a*/ 	.short	0x0000


	//----- nvinfo : EIATTR_MAXREG_COUNT
	.align		4
        /*004c*/ 	.byte	0x03, 0x1b
        /*004e*/ 	.short	0x0080


	//----- nvinfo : EIATTR_MERCURY_ISA_VERSION
	.align		4
        /*0050*/ 	.byte	0x03, 0x5f
        /*0052*/ 	.short	0x0101


	//----- nvinfo : EIATTR_VRC_CTA_INIT_COUNT
	.align		4
        /*0054*/ 	.byte	0x02, 0x4a
	.zero		1
	.zero		1


	//----- nvinfo : EIATTR_EXIT_INSTR_OFFSETS
	.align		4
        /*0058*/ 	.byte	0x04, 0x1c
        /*005a*/ 	.short	(.L_3917 - .L_3916)


	//   ....[0]....
.L_3916:
        /*005c*/ 	.word	0x00000130


	//   ....[1]....
        /*0060*/ 	.word	0x00000980


	//   ....[2]....
        /*0064*/ 	.word	0x00000c10


	//   ....[3]....
        /*0068*/ 	.word	0x00000c30


	//   ....[4]....
        /*006c*/ 	.word	0x00000c80


	//   ....[5]....
        /*0070*/ 	.word	0x00000dd0


	//----- nvinfo : EIATTR_MAX_THREADS
	.align		4
.L_3917:
        /*0074*/ 	.byte	0x04, 0x05
        /*0076*/ 	.short	(.L_3919 - .L_3918)
.L_3918:
        /*0078*/ 	.word	0x00000200
        /*007c*/ 	.word	0x00000001
        /*0080*/ 	.word	0x00000001


	//----- nvinfo : EIATTR_CRS_STACK_SIZE
	.align		4
.L_3919:
        /*0084*/ 	.byte	0x04, 0x1e
        /*0086*/ 	.short	(.L_3921 - .L_3920)
.L_3920:
        /*0088*/ 	.word	0x00000000


	//----- nvinfo : EIATTR_CBANK_PARAM_SIZE
	.align		4
.L_3921:
        /*008c*/ 	.byte	0x03, 0x19
        /*008e*/ 	.short	0x0d30


	//----- nvinfo : EIATTR_PARAM_CBANK
	.align		4
        /*0090*/ 	.byte	0x04, 0x0a
        /*0092*/ 	.short	(.L_3923 - .L_3922)
	.align		4
.L_3922:
        /*0094*/ 	.word	index@(.nv.constant0._ZN2at6native57_GLOBAL__N__f3eca4a2_24_ForeachBinaryOpScalar_cu_86b9896c25multi_tensor_apply_kernelINS1_18TensorListMetadataILi1EEENS1_21BinaryOpScalarFunctorIiLi1ELi1ELi0EEEJSt4plusIiEiEEEvT_T0_DpT1_)
        /*0098*/ 	.short	0x0380
        /*009a*/ 	.short	0x0d30


	//----- nvinfo : EIATTR_SW_WAR
	.align		4
.L_3923:
        /*009c*/ 	.byte	0x04, 0x36
        /*009e*/ 	.short	(.L_3925 - .L_3924)
.L_3924:
        /*00a0*/ 	.word	0x00000008
.L_3925:


//--------------------- .nv.info._ZN2at6native57_GLOBAL__N__f3eca4a2_24_ForeachBinaryOpScalar_cu_86b9896c25multi_tensor_apply_kernelINS1_18TensorListMetadataILi1EEENS1_21BinaryOpScalarFunctorIaLi1ELi1ELi0EEEJSt4plusIaEaEEEvT_T0_DpT1_ --------------------------
	.section	.nv.info._ZN2at6native57_GLOBAL__N__f3eca4a2_24_ForeachBinaryOpScalar_cu_86b9896c25multi_tensor_apply_kernelINS1_18TensorListMetadataILi1EEENS1_21BinaryOpScalarFunctorIaLi1ELi1ELi0EEEJSt4plusIaEaEEEvT_T0_DpT1_,"",@"SHT_CUDA_INFO"
	.sectionflags	@""
	.align	4


	//----- nvinfo : EIATTR_CUDA_API_VERSION
	.align		4
        /*0000*/ 	.byte	0x04, 0x37
        /*0002*/ 	.short	(.L_3927 - .L_3926)
.L_3926:
        /*0004*/ 	.word	0x00000082


	//----- nvinfo : EIATTR_KPARAM_INFO
	.align		4
.L_3927:
        /*0008*/ 	.byte	0x04, 0x17
        /*000a*/ 	.short	(.L_3929 - .L_3928)
.L_3928:
        /*000c*/ 	.word	0x00000000
        /*0010*/ 	.short	0x0003
        /*0012*/ 	.short	0x0d2a
        /*0014*/ 	.byte	0x00, 0xf0, 0x05, 0x00


	//----- nvinfo : EIATTR_KPARAM_INFO
	.align		4
.L_3929:
        /*0018*/ 	.byte	0x04, 0x17
        /*001a*/ 	.short	(.L_3931 - .L_3930)
.L_3930:
        /*001c*/ 	.word	0x00000000
        /*0020*/ 	.short	0x0002
        /*0022*/ 	.short	0x0d29
        /*0024*/ 	.byte	0x00, 0xf0, 0x05, 0x00


	//----- nvinfo : EIATTR_KPARAM_INFO
	.align		4
.L_3931:
        /*0028*/ 	.byte	0x04, 0x17
        /*002a*/ 	.short	(.L_3933 - .L_3932)
.L_3932:
        /*002c*/ 	.word	0x00000000
        /*0030*/ 	.short	0x0001
        /*0032*/ 	.short	0x0d28
        /*0034*/ 	.byte	0x00, 0xf0, 0x05, 0x00


	//----- nvinfo : EIATTR_KPARAM_INFO
	.align		4
.L_3933:
        /*0038*/ 	.byte	0x04, 0x17
        /*003a*/ 	.short	(.L_3935 - .L_3934)
.L_3934:
        /*003c*/ 	.word	0x00000000
        /*0040*/ 	.short	0x0000
        /*0042*/ 	.short	0x0000
        /*0044*/ 	.byte	0x00, 0xf0, 0xa1, 0x34


	//----- nvinfo : EIATTR_SPARSE_MMA_MASK
	.align		4
.L_3935:
        /*0048*/ 	.byte	0x03, 0x50
        /*004a*/ 	.short	0x0000


	//----- nvinfo : EIATTR_MAXREG_COUNT
	.align		4
        /*004c*/ 	.byte	0x03, 0x1b
        /*004e*/ 	.short	0x0080


	//----- nvinfo : EIATTR_MERCURY_ISA_VERSION
	.align		4
        /*0050*/ 	.byte	0x03, 0x5f
        /*0052*/ 	.short	0x0101


	//----- nvinfo : EIATTR_VRC_CTA_INIT_COUNT
	.align		4
        /*0054*/ 	.byte	0x02, 0x4a
	.zero		1
	.zero		1


	//----- nvinfo : EIATTR_EXIT_INSTR_OFFSETS
	.align		4
        /*0058*/ 	.byte	0x04, 0x1c
        /*005a*/ 	.short	(.L_3937 - .L_3936)


	//   ....[0]....
.L_3936:
        /*005c*/ 	.word	0x00000150


	//   ....[1]....
        /*0060*/ 	.word	0x00000bb0


	//   ....[2]....
        /*0064*/ 	.word	0x00000e40


	//   ....[3]....
        /*0068*/ 	.word	0x00000e60


	//   ....[4]....
        /*006c*/ 	.word	0x00000eb0


	//   ....[5]....
        /*0070*/ 	.word	0x000010a0


	//----- nvinfo : EIATTR_MAX_THREADS
	.align		4
.L_3937:
        /*0074*/ 	.byte	0x04, 0x05
        /*0076*/ 	.short	(.L_3939 - .L_3938)
.L_3938:
        /*0078*/ 	.word	0x00000200
        /*007c*/ 	.word	0x00000001
        /*0080*/ 	.word	0x00000001


	//----- nvinfo : EIATTR_CRS_STACK_SIZE
	.align		4
.L_3939:
        /*0084*/ 	.byte	0x04, 0x1e
        /*0086*/ 	.short	(.L_3941 - .L_3940)
.L_3940:
        /*0088*/ 	.word	0x00000000


	//----- nvinfo : EIATTR_CBANK_PARAM_SIZE
	.align		4
.L_3941:
        /*008c*/ 	.byte	0x03, 0x19
        /*008e*/ 	.short	0x0d2b


	//----- nvinfo : EIATTR_PARAM_CBANK
	.align		4
        /*0090*/ 	.byte	0x04, 0x0a
        /*0092*/ 	.short	(.L_3943 - .L_3942)
	.align		4
.L_3942:
        /*0094*/ 	.word	index@(.nv.constant0._ZN2at6native57_GLOBAL__N__f3eca4a2_24_ForeachBinaryOpScalar_cu_86b9896c25multi_tensor_apply_kernelINS1_18TensorListMetadataILi1EEENS1_21BinaryOpScalarFunctorIaLi1ELi1ELi0EEEJSt4plusIaEaEEEvT_T0_DpT1_)
        /*0098*/ 	.short	0x0380
        /*009a*/ 	.short	0x0d2b


	//----- nvinfo : EIATTR_SW_WAR
	.align		4
.L_3943:
        /*009c*/ 	.byte	0x04, 0x36
        /*009e*/ 	.short	(.L_3945 - .L_3944)
.L_3944:
        /*00a0*/ 	.word	0x00000008
.L_3945:


//--------------------- .nv.info._ZN2at6native57_GLOBAL__N__f3eca4a2_24_ForeachBinaryOpScalar_cu_86b9896c25multi_tensor_apply_kernelINS1_18TensorListMetadataILi1EEENS1_21BinaryOpScalarFunctorIhLi1ELi1ELi0EEEJSt4plusIhEhEEEvT_T0_DpT1_ --------------------------
	.section	.nv.info._ZN2at6native57_GLOBAL__N__f3eca4a2_24_ForeachBinaryOpScalar_cu_86b9896c25multi_tensor_apply_kernelINS1_18TensorListMetadataILi1EEENS1_21BinaryOpScalarFunctorIhLi1ELi1ELi0EEEJSt4plusIhEhEEEvT_T0_DpT1_,"",@"SHT_CUDA_INFO"
	.sectionflags	@""
	.align	4


	//----- nvinfo : EIATTR_CUDA_API_VERSION
	.align		4
        /*0000*/ 	.byte	0x04, 0x37
        /*0002*/ 	.short	(.L_3947 - .L_3946)
.L_3946:
        /*0004*/ 	.word	0x00000082


	//----- nvinfo : EIATTR_KPARAM_INFO
	.align		4
.L_3947:
        /*0008*/ 	.byte	0x04, 0x17
        /*000a*/ 	.short	(.L_3949 - .L_3948)
.L_3948:
        /*000c*/ 	.word	0x00000000
        /*0010*/ 	.short	0x0003
        /*0012*/ 	.short	0x0d2a
        /*0014*/ 	.byte	0x00, 0xf0, 0x05, 0x00


	//----- nvinfo : EIATTR_KPARAM_INFO
	.align		4
.L_3949:
        /*0018*/ 	.byte	0x04, 0x17
        /*001a*/ 	.short	(.L_3951 - .L_3950)
.L_3950:
        /*001c*/ 	.word	0x00000000
        /*0020*/ 	.short	0x0002
        /*0022*/ 	.short	0x0d29
        /*0024*/ 	.byte	0x00, 0xf0, 0x05, 0x00


	//----- nvinfo : EIATTR_KPARAM_INFO
	.align		4
.L_3951:
        /*0028*/ 	.byte	0x04, 0x17
        /*002a*/ 	.short	(.L_3953 - .L_3952)
.L_3952:
        /*002c*/ 	.word	0x00000000
        /*0030*/ 	.short	0x0001
        /*0032*/ 	.short	0x0d28
        /*0034*/ 	.byte	0x00, 0xf0, 0x05, 0x00


	//----- nvinfo : EIATTR_KPARAM_INFO
	.align		4
.L_3953:
        /*0038*/ 	.byte	0x04, 0x17
        /*003a*/ 	.short	(.L_3955 - .L_3954)
.L_3954:
        /*003c*/ 	.word	0x00000000
        /*0040*/ 	.short	0x0000
        /*0042*/ 	.short	0x0000
        /*0044*/ 	.byte	0x00, 0xf0, 0xa1, 0x34


	//----- nvinfo : EIATTR_SPARSE_MMA_MASK
	.align		4
.L_3955:
        /*0048*/ 	.byte	0x03, 0x50
        /*004a*/ 	.short	0x0000


	//----- nvinfo : EIATTR_MAXREG_COUNT
	.align		4
        /*004c*/ 	.byte	0x03, 0x1b
        /*004e*/ 	.short	0x0080


	//----- nvinfo : EIATTR_MERCURY_ISA_VERSION
	.align		4
        /*0050*/ 	.byte	0x03, 0x5f
        /*0052*/ 	.short	0x0101


	//----- nvinfo : EIATTR_VRC_CTA_INIT_COUNT
	.align		4
        /*0054*/ 	.byte	0x02, 0x4a
	.zero		1
	.zero		1


	//----- nvinfo : EIATTR_EXIT_INSTR_OFFSETS
	.align		4
        /*0058*/ 	.byte	0x04, 0x1c
        /*005a*/ 	.short	(.L_3957 - .L_3956)


	//   ....[0]....
.L_3956:
        /*005c*/ 	.word	0x00000140


	//   ....[1]....
        /*0060*/ 	.word	0x00000ba0


	//   ....[2]....
        /*0064*/ 	.word	0x00000e30


	//   ....[3]....
        /*0068*/ 	.word	0x00000e50


	//   ....[4]....
        /*006c*/ 	.word	0x00000ea0


	//   ....[5]....
        /*0070*/ 	.word	0x00001090


	//----- nvinfo : EIATTR_MAX_THREADS
	.align		4
.L_3957:
        /*0074*/ 	.byte	0x04, 0x05
        /*0076*/ 	.short	(.L_3959 - .L_3958)
.L_3958:
        /*0078*/ 	.word	0x00000200
        /*007c*/ 	.word	0x00000001
        /*0080*/ 	.word	0x00000001


	//----- nvinfo : EIATTR_CRS_STACK_SIZE
	.align		4
.L_3959:
        /*0084*/ 	.byte	0x04, 0x1e
        /*0086*/ 	.short	(.L_3961 - .L_3960)
.L_3960:
        /*0088*/ 	.word	0x00000000


	//----- nvinfo : EIATTR_CBANK_PARAM_SIZE
	.align		4
.L_3961:
        /*008c*/ 	.byte	0x03, 0x19
        /*008e*/ 	.short	0x0d2b


	//----- nvinfo : EIATTR_PARAM_CBANK
	.align		4
        /*0090*/ 	.byte	0x04, 0x0a
        /*0092*/ 	.short	(.L_3963 - .L_3962)
	.align		4
.L_3962:
        /*0094*/ 	.word	index@(.nv.constant0._ZN2at6native57_GLOBAL__N__f3eca4a2_24_ForeachBinaryOpScalar_cu_86b9896c25multi_tensor_apply_kernelINS1_18TensorListMetadataILi1EEENS1_21BinaryOpScalarFunctorIhLi1ELi1ELi0EEEJSt4plusIhEhEEEvT_T0_DpT1_)
        /*0098*/ 	.short	0x0380
        /*009a*/ 	.short	0x0d2b


	//----- nvinfo : EIATTR_SW_WAR
	.align		4
.L_3963:
        /*009c*/ 	.byte	0x04, 0x36
        /*009e*/ 	.short	(.L_3965 - .L_3964)
.L_3964:
        /*00a0*/ 	.word	0x00000008
.L_3965:


//--------------------- .nv.callgraph             --------------------------
	.section	.nv.callgraph,"",@"SHT_CUDA_CALLGRAPH"
	.align	4
	.sectionentsize	8
	.align		4
        /*0000*/ 	.word	0x00000000
	.align		4
        /*0004*/ 	.word	0xffffffff
	.align		4
        /*0008*/ 	.word	0x00000000
	.align		4
        /*000c*/ 	.word	0xfffffffe
	.align		4
        /*0010*/ 	.word	0x00000000
	.align		4
        /*0014*/ 	.word	0xfffffffd
	.align		4
        /*0018*/ 	.word	0x00000000
	.align		4
        /*001c*/ 	.word	0xfffffffc


//--------------------- .nv.constant4             --------------------------
	.section	.nv.constant4,"a",@progbits
	.align	8
	.align		8
.nv.constant4:
        /*0000*/ 	.dword	_ZN55_INTERNAL_f3eca4a2_24_ForeachBinaryOpScalar_cu_86b9896c4cuda3std3__45__cpo5beginE
	.align		8
        /*0008*/ 	.dword	_ZN55_INTERNAL_f3eca4a2_24_ForeachBinaryOpScalar_cu_86b9896c4cuda3std3__45__cpo3endE
	.align		8
        /*0010*/ 	.dword	_ZN55_INTERNAL_f3eca4a2_24_ForeachBinaryOpScalar_cu_86b9896c4cuda3std3__45__cpo6cbeginE
	.align		8
        /*0018*/ 	.dword	_ZN55_INTERNAL_f3eca4a2_24_ForeachBinaryOpScalar_cu_86b9896c4cuda3std3__45__cpo4cendE
	.align		8
        /*0020*/ 	.dword	_ZN55_INTERNAL_f3eca4a2_24_ForeachBinaryOpScalar_cu_86b9896c4cuda3std3__45__cpo6rbeginE
	.align		8
        /*0028*/ 	.dword	_ZN55_INTERNAL_f3eca4a2_24_ForeachBinaryOpScalar_cu_86b9896c4cuda3std3__45__cpo4rendE
	.align		8
        /*0030*/ 	.dword	_ZN55_INTERNAL_f3eca4a2_24_ForeachBinaryOpScalar_cu_86b9896c4cuda3std3__45__cpo7crbeginE
	.align		8
        /*0038*/ 	.dword	_ZN55_INTERNAL_f3eca4a2_24_ForeachBinaryOpScalar_cu_86b9896c4cuda3std3__45__cpo5crendE
	.align		8
        /*0040*/ 	.dword	_ZN55_INTERNAL_f3eca4a2_24_ForeachBinaryOpScalar_cu_86b9896c4cuda3std3__457_GLOBAL__N__f3eca4a2_24_ForeachBinaryOpScalar_cu_86b9896c6ignoreE
	.align		8
        /*0048*/ 	.dword	_ZN55_INTERNAL_f3eca4a2_24_ForeachBinaryOpScalar_cu_86b9896c4cuda3std3__419piecewise_constructE
	.align		8
        /*0050*/ 	.dword	_ZN55_INTERNAL_f3eca4a2_24_ForeachBinaryOpScalar_cu_86b9896c4cuda3std3__48in_placeE
	.align		8
        /*0058*/ 	.dword	_ZN55_INTERNAL_f3eca4a2_24_ForeachBinaryOpScalar_cu_86b9896c4cuda3std3__420unreachable_sentinelE
	.align		8
        /*0060*/ 	.dword	_ZN55_INTERNAL_f3eca4a2_24_ForeachBinaryOpScalar_cu_86b9896c4cuda3std6ranges3__45__cpo4swapE
	.align		8
        /*0068*/ 	.dword	_ZN55_INTERNAL_f3eca4a2_24_ForeachBinaryOpScalar_cu_86b9896c4cuda3std6ranges3__45__cpo9iter_moveE
	.align		8
        /*0070*/ 	.dword	_ZN55_INTERNAL_f3eca4a2_24_ForeachBinaryOpScalar_cu_86b9896c4cuda3std6ranges3__45__cpo5beginE
	.align		8
        /*0078*/ 	.dword	_ZN55_INTERNAL_f3eca4a2_24_ForeachBinaryOpScalar_cu_86b9896c4cuda3std6ranges3__45__cpo3endE
	.align		8
        /*0080*/ 	.dword	_ZN55_INTERNAL_f3eca4a2_24_ForeachBinaryOpScalar_cu_86b9896c4cuda3std6ranges3__45__cpo6cbeginE
	.align		8
        /*0088*/ 	.dword	_ZN55_INTERNAL_f3eca4a2_24_ForeachBinaryOpScalar_cu_86b9896c4cuda3std6ranges3__45__cpo4cendE
	.align		8
        /*0090*/ 	.dword	_ZN55_INTERNAL_f3eca4a2_24_ForeachBinaryOpScalar_cu_86b9896c4cuda3std6ranges3__45__cpo7advanceE
	.align		8
        /*0098*/ 	.dword	_ZN55_INTERNAL_f3eca4a2_24_ForeachBinaryOpScalar_cu_86b9896c4cuda3std6ranges3__45__cpo9iter_swapE
	.align		8
        /*00a0*/ 	.dword	_ZN55_INTERNAL_f3eca4a2_24_ForeachBinaryOpScalar_cu_86b9896c4cuda3std6ranges3__45__cpo4nextE
	.align		8
        /*00a8*/ 	.dword	_ZN55_INTERNAL_f3eca4a2_24_ForeachBinaryOpScalar_cu_86b9896c4cuda3std6ranges3__45__cpo4prevE
	.align		8
        /*00b0*/ 	.dword	_ZN55_INTERNAL_f3eca4a2_24_ForeachBinaryOpScalar_cu_86b9896c4cuda3std6ranges3__45__cpo4dataE
	.align		8
        /*00b8*/ 	.dword	_ZN55_INTERNAL_f3eca4a2_24_ForeachBinaryOpScalar_cu_86b9896c4cuda3std6ranges3__45__cpo5cdataE
	.align		8
        /*00c0*/ 	.dword	_ZN55_INTERNAL_f3eca4a2_24_ForeachBinaryOpScalar_cu_86b9896c4cuda3std6ranges3__45__cpo4sizeE
	.align		8
        /*00c8*/ 	.dword	_ZN55_INTERNAL_f3eca4a2_24_ForeachBinaryOpScalar_cu_86b9896c4cuda3std6ranges3__45__cpo5ssizeE
	.align		8
        /*00d0*/ 	.dword	_ZN55_INTERNAL_f3eca4a2_24_ForeachBinaryOpScalar_cu_86b9896c4cuda3std6ranges3__45__cpo8distanceE
	.align		8
        /*00d8*/ 	.dword	_ZN55_INTERNAL_f3eca4a2_24_ForeachBinaryOpScalar_cu_86b9896c6thrust24THRUST_300001_SM_1030_NS6system6detail10sequential3seqE
	.align		8
        /*00e0*/ 	.dword	__cudart_i2opi_d
	.align		8
        /*00e8*/ 	.dword	__cudart_sin_cos_coeffs


//--------------------- .text._ZN2at6native57_GLOBAL__N__f3eca4a2_24_ForeachBinaryOpScalar_cu_86b9896c25multi_tensor_apply_kernelINS1_18TensorListMetadataILi2EEENS1_21BinaryOpScalarFunctorIN3c108BFloat16ELi2ELi1ELi1EEEJNS0_7maximumIfEEfEEEvT_T0_DpT1_ --------------------------
	.section	.text._ZN2at6native57_GLOBAL__N__f3eca4a2_24_ForeachBinaryOpScalar_cu_86b9896c25multi_tensor_apply_kernelINS1_18TensorListMetadataILi2EEENS1_21BinaryOpScalarFunctorIN3c108BFloat16ELi2ELi1ELi1EEEJNS0_7maximumIfEEfEEEvT_T0_DpT1_,"ax",@progbits
	.align	128
.text._ZN2at6native57_GLOBAL__N__f3eca4a2_24_ForeachBinaryOpScalar_cu_86b9896c25multi_tensor_apply_kernelINS1_18TensorListMetadataILi2EEENS1_21BinaryOpScalarFunctorIN3c108BFloat16ELi2ELi1ELi1EEEJNS0_7maximumIfEEfEEEvT_T0_DpT1_:
        .type           _ZN2at6native57_GLOBAL__N__f3eca4a2_24_ForeachBinaryOpScalar_cu_86b9896c25multi_tensor_apply_kernelINS1_18TensorListMetadataILi2EEENS1_21BinaryOpScalarFunctorIN3c108BFloat16ELi2ELi1ELi1EEEJNS0_7maximumIfEEfEEEvT_T0_DpT1_,@function
        .size           _ZN2at6native57_GLOBAL__N__f3eca4a2_24_ForeachBinaryOpScalar_cu_86b9896c25multi_tensor_apply_kernelINS1_18TensorListMetadataILi2EEENS1_21BinaryOpScalarFunctorIN3c108BFloat16ELi2ELi1ELi1EEEJNS0_7maximumIfEEfEEEvT_T0_DpT1_,(.L_x_4590 - _ZN2at6native57_GLOBAL__N__f3eca4a2_24_ForeachBinaryOpScalar_cu_86b9896c25multi_tensor_apply_kernelINS1_18TensorListMetadataILi2EEENS1_21BinaryOpScalarFunctorIN3c108BFloat16ELi2ELi1ELi1EEEJNS0_7maximumIfEEfEEEvT_T0_DpT1_)
        .other          _ZN2at6native57_GLOBAL__N__f3eca4a2_24_ForeachBinaryOpScalar_cu_86b9896c25multi_tensor_apply_kernelINS1_18TensorListMetadataILi2EEENS1_21BinaryOpScalarFunctorIN3c108BFloat16ELi2ELi1ELi1EEEJNS0_7maximumIfEEfEEEvT_T0_DpT1_,@"STO_CUDA_ENTRY STV_DEFAULT"
_ZN2at6native57_GLOBAL__N__f3eca4a2_24_ForeachBinaryOpScalar_cu_86b9896c25multi_tensor_apply_kernelINS1_18TensorListMetadataILi2EEENS1_21BinaryOpScalarFunctorIN3c108BFloat16ELi2ELi1ELi1EEEJNS0_7maximumIfEEfEEEvT_T0_DpT1_:
[----:B------:R-:W-:Y:S08]  /*0000*/  LDC R1, c[0x0][0x37c] ;  /* 0x0000df00ff017b82 */ /* 0x000ff00000000800 */
[----:B------:R-:W0:Y:S02]  /*0010*/  S2UR UR5, SR_CTAID.X ;  /* 0x00000000000579c3 */ /* 0x000e240000002500 */
[----:B0-----:R-:W0:Y:S01]  /*0020*/  LDCU.U8 UR4, c[0x0][UR5+0x980] ;  /* 0x00013000050477ac */ /* 0x001e220008000000 */
[----:B------:R-:W-:-:S12]  /*0030*/  UIMAD UR5, UR5, 0x3, UR5 ;  /* 0x00000003050578a4 */ /* 0x000fd8000f8e0205 */
[----:B------:R-:W1:Y:S01]  /*0040*/  LDCU UR14, c[0x0][UR5+0xac0] ;  /* 0x00015800050e77ac */ /* 0x000e620008000800 */
[----:B0-----:R-:W-:-:S12]  /*0050*/  USHF.L.U32 UR6, UR4, 0x3, URZ ;  /* 0x0000000304067899 */ /* 0x001fd800080006ff */
[----:B------:R-:W0:Y:S01]  /*0060*/  LDCU.64 UR4, c[0x0][UR6+0x780] ;  /* 0x0000f000060477ac */ /* 0x000e220008000a00 */
[----:B------:R-:W2:Y:S01]  /*0070*/  LDCU.64 UR8, c[0x0][UR6+0x580] ;  /* 0x0000b000060877ac */ /* 0x000ea20008000a00 */
[----:B------:R-:W3:Y:S01]  /*0080*/  LDCU.64 UR6, c[0x0][UR6+0x380] ;  /* 0x00007000060677ac */ /* 0x000ee20008000a00 */
[----:B-1----:R-:W-:Y:S02]  /*0090*/  UIMAD.WIDE UR12, UR14, 0x10000, URZ ;  /* 0x000100000e0c78a5 */ /* 0x002fe4000f8e02ff */
[----:B0-----:R-:W-:Y:S02]  /*00a0*/  ULOP3.LUT UR15, UR4, 0x3, URZ, 0xc0, !UPT ;  /* 0x00000003040f7892 */ /* 0x001fe4000f8ec0ff */
[----:B------:R-:W-:Y:S02]  /*00b0*/  UIADD3 UR19, UP1, UPT, UR4, -UR12, URZ ;  /* 0x8000000c04137290 */ /* 0x000fe4000ff3e0ff */
[----:B--2---:R-:W-:Y:S02]  /*00c0*/  UIMAD.WIDE UR10, UR14, 0x20000, UR8 ;  /* 0x000200000e0a78a5 */ /* 0x004fe4000f8e0208 */
[----:B------:R-:W-:-:S02]  /*00d0*/  UIADD3.X UR12, UPT, UPT, UR5, ~UR13, URZ, UP1, !UPT ;  /* 0x8000000d050c7290 */ /* 0x000fc40008ffe4ff */
[----:B---3--:R-:W-:Y:S02]  /*00e0*/  UIMAD.WIDE UR8, UR14, 0x20000, UR6 ;  /* 0x000200000e0878a5 */ /* 0x008fe4000f8e0206 */
[----:B------:R-:W-:Y:S01]  /*00f0*/  ULOP3.LUT UR6, UR15, 0x7, UR10, 0xf8, !UPT ;  /* 0x000000070f067892 */ /* 0x000fe2000f8ef80a */
[----:B------:R-:W0:Y:S03]  /*0100*/  LDCU.64 UR14, c[0x0][0x358] ;  /* 0x00006b00ff0e77ac */ /* 0x000e260008000a00 */
[----:B------:R-:W-:-:S04]  /*0110*/  ULOP3.LUT UP0, URZ, UR6, 0x7, UR8, 0xf8, !UPT ;  /* 0x0000000706ff7892 */ /* 0x000fc8000f80f808 */
[----:B------:R-:W-:-:S09]  /*0120*/  ULOP3.LUT UP0, URZ, URZ, URZ, URZ, 0xfc, UP0 ;  /* 0x000000ffffff7292 */ /* 0x000fd2000800fcff */
[----:B------:R-:W-:Y:S05]  /*0130*/  BRA.U !UP0, `(.L_x_0) ;  /* 0x0000000d08cc7547 */ /* 0x000fea000b800000 */
[----:B------:R-:W-:-:S04]  /*0140*/  UISETP.GE.U32.AND UP0, UPT, UR19, 0x1, UPT ;  /* 0x000000011300788c */ /* 0x000fc8000bf06070 */
[----:B------:R-:W-:-:S06]  /*0150*/  UISETP.GE.AND.EX UP0, UPT, UR12, URZ, UPT, UP0 ;  /* 0x000000ff0c00728c */ /* 0x000fcc000bf06300 */
[----:B------:R-:W-:-:S13]  /*0160*/  PLOP3.LUT P0, PT, PT, PT, UP0, 0x80, 0x8 ;  /* 0x000000000008781c */ /* 0x000fda0003f0f008 */
[----:B0-----:R-:W-:Y:S05]  /*0170*/  @!P0 EXIT ;  /* 0x000000000000894d */ /* 0x001fea0003800000 */
[----:B------:R-:W0:Y:S01]  /*0180*/  LDCU UR16, c[0x0][0x360] ;  /* 0x00006c00ff1077ac */ /* 0x000e220008000800 */
[----:B------:R-:W-:Y:S02]  /*0190*/  PRMT R0, RZ, 0x7610, R0 ;  /* 0x00007610ff007816 */ /* 0x000fe40000000000 */
[----:B------:R-:W-:Y:S01]  /*01a0*/  MOV R7, 0x290 ;  /* 0x0000029000077802 */ /* 0x000fe20000000f00 */
[----:B------:R-:W-:-:S04]  /*01b0*/  UISETP.LT.U32.AND UP0, UPT, UR19, 0x10000, UPT ;  /* 0x000100001300788c */ /* 0x000fc8000bf01070 */
[----:B------:R-:W-:-:S04]  /*01c0*/  UISETP.LT.U32.AND.EX UP0, UPT, UR12, URZ, UPT, UP0 ;  /* 0x000000ff0c00728c */ /* 0x000fc8000bf01100 */
[----:B------:R-:W-:Y:S02]  /*01d0*/  USEL UR17, UR19, 0x10000, UP0 ;  /* 0x0001000013117887 */ /* 0x000fe40008000000 */
[----:B------:R-:W-:Y:S02]  /*01e0*/  USEL UR18, UR12, URZ, UP0 ;  /* 0x000000ff0c127287 */ /* 0x000fe40008000000 */
[----:B0-----:R-:W-:-:S04]  /*01f0*/  USHF.L.U32 UR13, UR16, 0x2, URZ ;  /* 0x00000002100d7899 */ /* 0x001fc800080006ff */
[----:B------:R-:W-:Y:S02]  /*0200*/  UISETP.GT.U32.AND UP0, UPT, UR17, UR13, UPT ;  /* 0x0000000d1100728c */ /* 0x000fe4000bf04070 */
[----:B------:R-:W-:Y:S02]  /*0210*/  ULOP3.LUT UR7, UR13, 0xffff, URZ, 0xc0, !UPT ;  /* 0x0000ffff0d077892 */ /* 0x000fe4000f8ec0ff */
[----:B------:R-:W-:-:S04]  /*0220*/  UISETP.GT.U32.AND.EX UP0, UPT, UR18, URZ, UPT, UP0 ;  /* 0x000000ff1200728c */ /* 0x000fc8000bf04100 */
[----:B------:R-:W-:Y:S02]  /*0230*/  USEL UR4, UR17, UR13, UP0 ;  /* 0x0000000d11047287 */ /* 0x000fe40008000000 */
[----:B------:R-:W-:Y:S02]  /*0240*/  USEL UR5, UR18, URZ, UP0 ;  /* 0x000000ff12057287 */ /* 0x000fe40008000000 */
[----:B------:R-:W-:-:S04]  /*0250*/  UIADD3 UR4, UP0, UPT, UR4, -0x1, URZ ;  /* 0xffffffff04047890 */ /* 0x000fc8000ff1e0ff */
[----:B------:R-:W-:Y:S02]  /*0260*/  UIADD3.X UR5, UPT, UPT, UR5, -0x1, URZ, UP0, !UPT ;  /* 0xffffffff05057890 */ /* 0x000fe400087fe4ff */
[----:B------:R-:W-:-:S12]  /*0270*/  ULOP3.LUT UR6, UR4, 0xffff, URZ, 0xc0, !UPT ;  /* 0x0000ffff04067892 */ /* 0x000fd8000f8ec0ff */
[----:B------:R-:W-:Y:S05]  /*0280*/  CALL.REL.NOINC `($__internal_0_$__cuda_sm20_div_u16) ;  /* 0x0000001000307944 */ /* 0x000fea0003c00000 */
[----:B------:R-:W0:Y:S01]  /*0290*/  S2R R8, SR_TID.X ;  /* 0x0000000000087919 */ /* 0x000e220000002100 */
[----:B------:R-:W-:Y:S01]  /*02a0*/  UISETP.GE.U32.AND UP0, UPT, UR4, UR13, UPT ;  /* 0x0000000d0400728c */ /* 0x000fe2000bf06070 */
[----:B------:R-:W-:Y:S01]  /*02b0*/  LOP3.LUT R6, R6, 0xffff, RZ, 0xc0, !PT ;  /* 0x0000ffff06067812 */ /* 0x000fe200078ec0ff */
[----:B------:R-:W-:Y:S01]  /*02c0*/  UMOV UR6, URZ ;  /* 0x000000ff00067c82 */ /* 0x000fe20008000000 */
[----:B------:R-:W-:Y:S01]  /*02d0*/  UMOV UR7, URZ ;  /* 0x000000ff00077c82 */ /* 0x000fe20008000000 */
[----:B------:R-:W-:Y:S01]  /*02e0*/  UISETP.GE.U32.AND.EX UP0, UPT, UR5, URZ, UPT, UP0 ;  /* 0x000000ff0500728c */ /* 0x000fe2000bf06100 */
[----:B------:R-:W-:-:S04]  /*02f0*/  LOP3.LUT R2, R6, 0x1, RZ, 0xc0, !PT ;  /* 0x0000000106027812 */ /* 0x000fc800078ec0ff */
[----:B------:R-:W-:-:S04]  /*0300*/  ISETP.NE.U32.AND P0, PT, R2, 0x1, PT ;  /* 0x000000010200780c */ /* 0x000fc80003f05070 */
[----:B------:R-:W-:Y:S01]  /*0310*/  ISETP.NE.U32.AND.EX P0, PT, RZ, RZ, PT, P0 ;  /* 0x000000ffff00720c */ /* 0x000fe20003f05100 */
[----:B------:R-:W-:-:S12]  /*0320*/  BRA.U !UP0, `(.L_x_1) ;  /* 0x0000000908447547 */ /* 0x000fd8000b800000 */
[----:B------:R-:W-:Y:S01]  /*0330*/  VIADD R9, R6, 0x1 ;  /* 0x0000000106097836 */ /* 0x000fe20000000000 */
[----:B------:R-:W1:Y:S04]  /*0340*/  LDCU UR12, c[0x0][0xfcc] ;  /* 0x0001f980ff0c77ac */ /* 0x000e680008000800 */
[----:B------:R-:W-:Y:S01]  /*0350*/  LOP3.LUT R9, R9, 0x1fffe, RZ, 0xc0, !PT ;  /* 0x0001fffe09097812 */ /* 0x000fe200078ec0ff */
[----:B------:R-:W-:Y:S01]  /*0360*/  UMOV UR6, URZ ;  /* 0x000000ff00067c82 */ /* 0x000fe20008000000 */
[----:B------:R-:W-:Y:S01]  /*0370*/  UMOV UR7, URZ ;  /* 0x000000ff00077c82 */ /* 0x000fe20008000000 */
[----:B------:R-:W-:Y:S01]  /*0380*/  UMOV UR4, URZ ;  /* 0x000000ff00047c82 */ /* 0x000fe20008000000 */
[----:B------:R-:W-:-:S05]  /*0390*/  UMOV UR5, URZ ;  /* 0x000000ff00057c82 */ /* 0x000fca0008000000 */
.L_x_2:
[----:B0-2---:R-:W-:Y:S02]  /*03a0*/  IADD3 R10, P1, PT, R8, UR6, RZ ;  /* 0x00000006080a7c10 */ /* 0x005fe4000ff3e0ff */
[----:B------:R-:W-:Y:S02]  /*03b0*/  PRMT R2, RZ, 0x7610, R2 ;  /* 0x00007610ff027816 */ /* 0x000fe40000000002 */
[C---:B------:R-:W-:Y:S01]  /*03c0*/  ISETP.GE.U32.AND P6, PT, R10.reuse, UR17, PT ;  /* 0x000000110a007c0c */ /* 0x040fe2000bfc6070 */
[----:B------:R-:W-:Y:S01]  /*03d0*/  IMAD.X R15, RZ, RZ, UR7, P1 ;  /* 0x00000007ff0f7e24 */ /* 0x000fe200088e06ff */
[----:B------:R-:W-:-:S04]  /*03e0*/  IADD3 R11, P1, PT, R10, UR16, RZ ;  /* 0x000000100a0b7c10 */ /* 0x000fc8000ff3e0ff */
[----:B------:R-:W-:Y:S01]  /*03f0*/  ISETP.GE.AND.EX P6, PT, R15, UR18, PT, P6 ;  /* 0x000000120f007c0c */ /* 0x000fe2000bfc6360 */
[----:B------:R-:W-:Y:S01]  /*0400*/  IMAD.X R14, RZ, RZ, R15, P1 ;  /* 0x000000ffff0e7224 */ /* 0x000fe200008e060f */
[----:B------:R-:W-:-:S04]  /*0410*/  ISETP.GE.U32.AND P3, PT, R11, UR17, PT ;  /* 0x000000110b007c0c */ /* 0x000fc8000bf66070 */
[----:B------:R-:W-:-:S07]  /*0420*/  ISETP.GE.AND.EX P3, PT, R14, UR18, PT, P3 ;  /* 0x000000120e007c0c */ /* 0x000fce000bf66330 */
[----:B------:R-:W-:-:S04]  /*0430*/  @!P6 LEA R6, P1, R10, UR8, 0x1 ;  /* 0x000000080a06ec11 */ /* 0x000fc8000f8208ff */
[----:B------:R-:W-:Y:S02]  /*0440*/  @!P6 LEA.HI.X R7, R10, UR9, R15, 0x1, P1 ;  /* 0x000000090a07ec11 */ /* 0x000fe400088f0c0f */
[----:B------:R-:W-:-:S03]  /*0450*/  IADD3 R3, P1, PT, R11, UR16, RZ ;  /* 0x000000100b037c10 */ /* 0x000fc6000ff3e0ff */
[----:B------:R0:W2:Y:S01]  /*0460*/  @!P6 LDG.E.U16 R2, desc[UR14][R6.64] ;  /* 0x0000000e0602e981 */ /* 0x0000a2000c1e1500 */
[----:B------:R-:W-:Y:S01]  /*0470*/  ISETP.GE.U32.AND P2, PT, R3, UR17, PT ;  /* 0x0000001103007c0c */ /* 0x000fe2000bf46070 */
[----:B------:R-:W-:Y:S01]  /*0480*/  IMAD.X R18, RZ, RZ, R14, P1 ;  /* 0x000000ffff127224 */ /* 0x000fe200008e060e */
[----:B------:R-:W-:Y:S02]  /*0490*/  @!P3 LEA R12, P1, R11, UR8, 0x1 ;  /* 0x000000080b0cbc11 */ /* 0x000fe4000f8208ff */
[----:B------:R-:W-:Y:S02]  /*04a0*/  IADD3 R5, P4, PT, R3, UR16, RZ ;  /* 0x0000001003057c10 */ /* 0x000fe4000ff9e0ff */
[----:B------:R-:W-:Y:S02]  /*04b0*/  ISETP.GE.AND.EX P2, PT, R18, UR18, PT, P2 ;  /* 0x0000001212007c0c */ /* 0x000fe4000bf46320 */
[----:B------:R-:W-:Y:S01]  /*04c0*/  PRMT R19, RZ, 0x7610, R19 ;  /* 0x00007610ff137816 */ /* 0x000fe20000000013 */
[----:B------:R-:W-:Y:S01]  /*04d0*/  IMAD.X R16, RZ, RZ, R18, P4 ;  /* 0x000000ffff107224 */ /* 0x000fe200020e0612 */
[----:B------:R-:W-:-:S02]  /*04e0*/  @!P3 LEA.HI.X R13, R11, UR9, R14, 0x1, P1 ;  /* 0x000000090b0dbc11 */ /* 0x000fc400088f0c0e */
[----:B------:R-:W-:-:S03]  /*04f0*/  ISETP.GE.U32.AND P1, PT, R5, UR17, PT ;  /* 0x0000001105007c0c */ /* 0x000fc6000bf26070 */
[----:B------:R-:W3:Y:S01]  /*0500*/  @!P3 LDG.E.U16 R19, desc[UR14][R12.64] ;  /* 0x0000000e0c13b981 */ /* 0x000ee2000c1e1500 */
[----:B------:R-:W-:Y:S02]  /*0510*/  ISETP.GE.AND.EX P1, PT, R16, UR18, PT, P1 ;  /* 0x0000001210007c0c */ /* 0x000fe4000bf26310 */
[----:B------:R-:W-:Y:S02]  /*0520*/  PRMT R4, RZ, 0x7610, R4 ;  /* 0x00007610ff047816 */ /* 0x000fe40000000004 */
[----:B------:R-:W-:-:S04]  /*0530*/  @!P2 LEA R20, P4, R3, UR8, 0x1 ;  /* 0x000000080314ac11 */ /* 0x000fc8000f8808ff */
[----:B------:R-:W-:-:S05]  /*0540*/  @!P2 LEA.HI.X R21, R3, UR9, R18, 0x1, P4 ;  /* 0x000000090315ac11 */ /* 0x000fca000a0f0c12 */
[----:B------:R4:W5:Y:S01]  /*0550*/  @!P2 LDG.E.U16 R4, desc[UR14][R20.64] ;  /* 0x0000000e1404a981 */ /* 0x000962000c1e1500 */
[C---:B0-----:R-:W-:Y:S02]  /*0560*/  @!P1 LEA R6, P4, R5.reuse, UR8, 0x1 ;  /* 0x0000000805069c11 */ /* 0x041fe4000f8808ff */
[----:B------:R-:W-:Y:S02]  /*0570*/  PRMT R17, RZ, 0x7610, R17 ;  /* 0x00007610ff117816 */ /* 0x000fe40000000011 */
[----:B------:R-:W-:-:S05]  /*0580*/  @!P1 LEA.HI.X R7, R5, UR9, R16, 0x1, P4 ;  /* 0x0000000905079c11 */ /* 0x000fca000a0f0c10 */
[----:B------:R0:W5:Y:S01]  /*0590*/  @!P1 LDG.E.U16 R17, desc[UR14][R6.64] ;  /* 0x0000000e06119981 */ /* 0x000162000c1e1500 */
[----:B----4-:R-:W-:Y:S01]  /*05a0*/  PRMT R21, RZ, 0x7610, R21 ;  /* 0x00007610ff157816 */ /* 0x010fe20000000015 */
[----:B--2---:R-:W-:-:S05]  /*05b0*/  IMAD.U32 R2, R2, 0x10000, RZ ;  /* 0x0001000002027824 */ /* 0x004fca00078e00ff */
[C---:B------:R-:W-:Y:S02]  /*05c0*/  FSETP.NAN.FTZ.AND P4, PT, |R2|.reuse, |R2|, PT ;  /* 0x400000020200720b */ /* 0x040fe40003f98200 */
[----:B-1----:R-:W-:Y:S01]  /*05d0*/  FSETP.GT.FTZ.AND P5, PT, R2, UR12, PT ;  /* 0x0000000c02007c0b */ /* 0x002fe2000bfb4000 */
[----:B---3--:R-:W-:-:S10]  /*05e0*/  IMAD.U32 R19, R19, 0x10000, RZ ;  /* 0x0001000013137824 */ /* 0x008fd400078e00ff */
[----:B------:R-:W-:Y:S02]  /*05f0*/  @!P4 FSEL R2, R2, UR12, P5 ;  /* 0x0000000c0202cc08 */ /* 0x000fe4000a800000 */
[C---:B------:R-:W-:Y:S02]  /*0600*/  @!P6 LEA R12, P5, R10.reuse, UR10, 0x1 ;  /* 0x0000000a0a0cec11 */ /* 0x040fe4000f8a08ff */
[----:B------:R-:W-:Y:S02]  /*0610*/  FSETP.NAN.FTZ.AND P4, PT, |R19|, |R19|, PT ;  /* 0x400000131300720b */ /* 0x000fe40003f98200 */
[----:B------:R-:W-:Y:S02]  /*0620*/  F2FP.BF16.F32.PACK_AB R2, RZ, R2 ;  /* 0x00000002ff02723e */ /* 0x000fe400000010ff */
[----:B------:R-:W-:Y:S02]  /*0630*/  @!P6 LEA.HI.X R13, R10, UR11, R15, 0x1, P5 ;  /* 0x0000000b0a0dec11 */ /* 0x000fe4000a8f0c0f */
[----:B0-----:R-:W-:-:S02]  /*0640*/  PRMT R7, R2, 0x7610, R7 ;  /* 0x0000761002077816 */ /* 0x001fc40000000007 */
[----:B------:R-:W-:Y:S01]  /*0650*/  FSETP.GT.FTZ.AND P5, PT, R19, UR12, PT ;  /* 0x0000000c13007c0b */ /* 0x000fe2000bfb4000 */
[----:B-----5:R-:W-:Y:S02]  /*0660*/  IMAD.U32 R20, R4, 0x10000, RZ ;  /* 0x0001000004147824 */ /* 0x020fe400078e00ff */
[----:B------:R0:W-:Y:S01]  /*0670*/  @!P6 STG.E.U16 desc[UR14][R12.64], R7 ;  /* 0x000000070c00e986 */ /* 0x0001e2000c10150e */
[----:B------:R-:W-:Y:S02]  /*0680*/  @!P3 LEA R6, P6, R11, UR10, 0x1 ;  /* 0x0000000a0b06bc11 */ /* 0x000fe4000f8c08ff */
[----:B------:R-:W-:Y:S02]  /*0690*/  @!P4 FSEL R19, R19, UR12, P5 ;  /* 0x0000000c1313cc08 */ /* 0x000fe4000a800000 */
[----:B------:R-:W-:Y:S02]  /*06a0*/  FSETP.NAN.FTZ.AND P4, PT, |R20|, |R20|, PT ;  /* 0x400000141400720b */ /* 0x000fe40003f98200 */
[----:B------:R-:W-:Y:S01]  /*06b0*/  @!P2 LEA R2, P5, R3, UR10, 0x1 ;  /* 0x0000000a0302ac11 */ /* 0x000fe2000f8a08ff */
[----:B------:R-:W-:Y:S01]  /*06c0*/  IMAD.U32 R17, R17, 0x10000, RZ ;  /* 0x0001000011117824 */ /* 0x000fe200078e00ff */
[----:B------:R-:W-:-:S02]  /*06d0*/  F2FP.BF16.F32.PACK_AB R19, RZ, R19 ;  /* 0x00000013ff13723e */ /* 0x000fc400000010ff */
[----:B------:R-:W-:Y:S02]  /*06e0*/  @!P2 LEA.HI.X R3, R3, UR11, R18, 0x1, P5 ;  /* 0x0000000b0303ac11 */ /* 0x000fe4000a8f0c12 */
[----:B0-----:R-:W-:Y:S02]  /*06f0*/  @!P3 LEA.HI.X R7, R11, UR11, R14, 0x1, P6 ;  /* 0x0000000b0b07bc11 */ /* 0x001fe4000b0f0c0e */
[C---:B------:R-:W-:Y:S02]  /*0700*/  @!P1 LEA R4, P6, R5.reuse, UR10, 0x1 ;  /* 0x0000000a05049c11 */ /* 0x040fe4000f8c08ff */
[----:B------:R-:W-:Y:S01]  /*0710*/  IADD3 R10, P5, PT, R10, UR13, RZ ;  /* 0x0000000d0a0a7c10 */ /* 0x000fe2000ffbe0ff */
[----:B------:R0:W-:Y:S01]  /*0720*/  @!P3 STG.E.U16 desc[UR14][R6.64], R19 ;  /* 0x000000130600b986 */ /* 0x0001e2000c10150e */
[----:B------:R-:W-:Y:S02]  /*0730*/  @!P1 LEA.HI.X R5, R5, UR11, R16, 0x1, P6 ;  /* 0x0000000b05059c11 */ /* 0x000fe4000b0f0c10 */
[----:B------:R-:W-:Y:S01]  /*0740*/  FSETP.GT.FTZ.AND P6, PT, R20, UR12, PT ;  /* 0x0000000c14007c0b */ /* 0x000fe2000bfd4000 */
[----:B------:R-:W-:Y:S01]  /*0750*/  IMAD.X R15, RZ, RZ, R15, P5 ;  /* 0x000000ffff0f7224 */ /* 0x000fe200028e060f */
[----:B------:R-:W-:-:S02]  /*0760*/  FSETP.NAN.FTZ.AND P5, PT, |R17|, |R17|, PT ;  /* 0x400000111100720b */ /* 0x000fc40003fb8200 */
[----:B------:R-:W-:Y:S02]  /*0770*/  @!P4 FSEL R20, R20, UR12, P6 ;  /* 0x0000000c1414cc08 */ /* 0x000fe4000b000000 */
[----:B------:R-:W-:Y:S02]  /*0780*/  ISETP.GE.U32.AND P4, PT, R10, UR17, PT ;  /* 0x000000110a007c0c */ /* 0x000fe4000bf86070 */
[----:B------:R-:W-:Y:S02]  /*0790*/  IADD3 R11, P6, PT, R11, UR13, RZ ;  /* 0x0000000d0b0b7c10 */ /* 0x000fe4000ffde0ff */
[----:B------:R-:W-:Y:S02]  /*07a0*/  ISETP.GE.AND.EX P4, PT, R15, UR18, PT, P4 ;  /* 0x000000120f007c0c */ /* 0x000fe4000bf86340 */
[----:B------:R-:W-:Y:S01]  /*07b0*/  F2FP.BF16.F32.PACK_AB R20, RZ, R20 ;  /* 0x00000014ff14723e */ /* 0x000fe200000010ff */
[----:B------:R-:W-:Y:S01]  /*07c0*/  IMAD.X R14, RZ, RZ, R14, P6 ;  /* 0x000000ffff0e7224 */ /* 0x000fe200030e060e */
[----:B------:R-:W-:-:S02]  /*07d0*/  FSETP.GT.FTZ.AND P6, PT, R17, UR12, PT ;  /* 0x0000000c11007c0b */ /* 0x000fc4000bfd4000 */
[----:B0-----:R-:W-:Y:S02]  /*07e0*/  PRMT R7, R20, 0x7610, R7 ;  /* 0x0000761014077816 */ /* 0x001fe40000000007 */
[----:B------:R-:W-:Y:S02]  /*07f0*/  @!P5 FSEL R17, R17, UR12, P6 ;  /* 0x0000000c1111dc08 */ /* 0x000fe4000b000000 */
[----:B------:R-:W-:Y:S01]  /*0800*/  ISETP.GE.U32.AND P5, PT, R11, UR17, PT ;  /* 0x000000110b007c0c */ /* 0x000fe2000bfa6070 */
[----:B------:R0:W-:Y:S01]  /*0810*/  @!P2 STG.E.U16 desc[UR14][R2.64], R7 ;  /* 0x000000070200a986 */ /* 0x0001e2000c10150e */
[----:B------:R-:W-:Y:S02]  /*0820*/  F2FP.BF16.F32.PACK_AB R17, RZ, R17 ;  /* 0x00000011ff11723e */ /* 0x000fe400000010ff */
[----:B------:R-:W-:Y:S02]  /*0830*/  ISETP.GE.AND.EX P3, PT, R14, UR18, PT, P5 ;  /* 0x000000120e007c0c */ /* 0x000fe4000bf66350 */
[----:B------:R-:W-:-:S02]  /*0840*/  @!P4 LEA R16, P5, R10, UR8, 0x1 ;  /* 0x000000080a10cc11 */ /* 0x000fc4000f8a08ff */
[----:B------:R-:W-:Y:S02]  /*0850*/  PRMT R20, RZ, 0x7610, R20 ;  /* 0x00007610ff147816 */ /* 0x000fe40000000014 */
[----:B------:R-:W-:Y:S02]  /*0860*/  IADD3 R12, P2, PT, R11, UR16, RZ ;  /* 0x000000100b0c7c10 */ /* 0x000fe4000ff5e0ff */
[----:B0-----:R-:W-:Y:S02]  /*0870*/  PRMT R3, R17, 0x7610, R3 ;  /* 0x0000761011037816 */ /* 0x001fe40000000003 */
[----:B------:R-:W-:-:S03]  /*0880*/  @!P4 LEA.HI.X R17, R10, UR9, R15, 0x1, P5 ;  /* 0x000000090a11cc11 */ /* 0x000fc6000a8f0c0f */
[----:B------:R0:W-:Y:S01]  /*0890*/  @!P1 STG.E.U16 desc[UR14][R4.64], R3 ;  /* 0x0000000304009986 */ /* 0x0001e2000c10150e */
[----:B------:R-:W-:-:S03]  /*08a0*/  IMAD.X R13, RZ, RZ, R14, P2 ;  /* 0x000000ffff0d7224 */ /* 0x000fc600010e060e */
[----:B------:R1:W2:Y:S01]  /*08b0*/  @!P4 LDG.E.U16 R20, desc[UR14][R16.64] ;  /* 0x0000000e1014c981 */ /* 0x0002a2000c1e1500 */
[C---:B------:R-:W-:Y:S02]  /*08c0*/  ISETP.GE.U32.AND P1, PT, R12.reuse, UR17, PT ;  /* 0x000000110c007c0c */ /* 0x040fe4000bf26070 */
[----:B------:R-:W-:Y:S02]  /*08d0*/  @!P3 LEA R18, P2, R11, UR8, 0x1 ;  /* 0x000000080b12bc11 */ /* 0x000fe4000f8408ff */
[----:B------:R-:W-:Y:S02]  /*08e0*/  ISETP.GE.AND.EX P1, PT, R13, UR18, PT, P1 ;  /* 0x000000120d007c0c */ /* 0x000fe4000bf26310 */
[----:B------:R-:W-:Y:S02]  /*08f0*/  @!P3 LEA.HI.X R19, R11, UR9, R14, 0x1, P2 ;  /* 0x000000090b13bc11 */ /* 0x000fe400090f0c0e */
[----:B------:R-:W-:-:S03]  /*0900*/  IADD3 R6, P5, PT, R12, UR16, RZ ;  /* 0x000000100c067c10 */ /* 0x000fc6000ffbe0ff */
[----:B------:R-:W3:Y:S01]  /*0910*/  @!P3 LDG.E.U16 R21, desc[UR14][R18.64] ;  /* 0x0000000e1215b981 */ /* 0x000ee2000c1e1500 */
[----:B------:R-:W-:Y:S01]  /*0920*/  ISETP.GE.U32.AND P2, PT, R6, UR17, PT ;  /* 0x0000001106007c0c */ /* 0x000fe2000bf46070 */
[----:B------:R-:W-:Y:S01]  /*0930*/  IMAD.X R7, RZ, RZ, R13, P5 ;  /* 0x000000ffff077224 */ /* 0x000fe200028e060d */
[----:B-1----:R-:W-:-:S03]  /*0940*/  PRMT R16, RZ, 0x7610, R16 ;  /* 0x00007610ff107816 */ /* 0x002fc60000000010 */
[C---:B------:R-:W-:Y:S02]  /*0950*/  @!P1 LEA R2, P5, R12.reuse, UR8, 0x1 ;  /* 0x000000080c029c11 */ /* 0x040fe4000f8a08ff */
[----:B------:R-:W-:Y:S02]  /*0960*/  ISETP.GE.AND.EX P2, PT, R7, UR18, PT, P2 ;  /* 0x0000001207007c0c */ /* 0x000fe4000bf46320 */
[----:B0-----:R-:W-:-:S05]  /*0970*/  @!P1 LEA.HI.X R3, R12, UR9, R13, 0x1, P5 ;  /* 0x000000090c039c11 */ /* 0x001fca000a8f0c0d */
[----:B------:R-:W4:Y:S01]  /*0980*/  @!P1 LDG.E.U16 R16, desc[UR14][R2.64] ;  /* 0x0000000e02109981 */ /* 0x000f22000c1e1500 */
[----:B------:R-:W-:-:S05]  /*0990*/  PRMT R17, RZ, 0x7610, R17 ;  /* 0x00007610ff117816 */ /* 0x000fca0000000011 */
[----:B------:R-:W-:-:S04]  /*09a0*/  @!P2 LEA R4, P5, R6, UR8, 0x1 ;  /* 0x000000080604ac11 */ /* 0x000fc8000f8a08ff */
[----:B------:R-:W-:-:S05]  /*09b0*/  @!P2 LEA.HI.X R5, R6, UR9, R7, 0x1, P5 ;  /* 0x000000090605ac11 */ /* 0x000fca000a8f0c07 */
[----:B------:R0:W5:Y:S01]  /*09c0*/  @!P2 LDG.E.U16 R17, desc[UR14][R4.64] ;  /* 0x0000000e0411a981 */ /* 0x000162000c1e1500 */
[----:B------:R-:W-:-:S04]  /*09d0*/  UIADD3 UR4, UP0, UPT, UR4, 0x2, URZ ;  /* 0x0000000204047890 */ /* 0x000fc8000ff1e0ff */
[----:B------:R-:W-:Y:S02]  /*09e0*/  UIADD3.X UR5, UPT, UPT, URZ, UR5, URZ, UP0, !UPT ;  /* 0x00000005ff057290 */ /* 0x000fe400087fe4ff */
[----:B------:R-:W-:-:S04]  /*09f0*/  ULEA UR6, UP0, UR13, UR6, 0x1 ;  /* 0x000000060d067291 */ /* 0x000fc8000f8008ff */
[----:B------:R-:W-:Y:S01]  /*0a00*/  ULEA.HI.X UR7, UR13, UR7, URZ, 0x1, UP0 ;  /* 0x000000070d077291 */ /* 0x000fe200080f0cff */
[----:B--2---:R-:W-:-:S05]  /*0a10*/  IMAD.U32 R20, R20, 0x10000, RZ ;  /* 0x0001000014147824 */ /* 0x004fca00078e00ff */
[C---:B------:R-:W-:Y:S02]  /*0a20*/  FSETP.NAN.FTZ.AND P5, PT, |R20|.reuse, |R20|, PT ;  /* 0x400000141400720b */ /* 0x040fe40003fb8200 */
[----:B------:R-:W-:Y:S01]  /*0a30*/  FSETP.GT.FTZ.AND P6, PT, R20, UR12, PT ;  /* 0x0000000c14007c0b */ /* 0x000fe2000bfd4000 */
[----:B---3--:R-:W-:-:S10]  /*0a40*/  IMAD.U32 R21, R21, 0x10000, RZ ;  /* 0x0001000015157824 */ /* 0x008fd400078e00ff */
[----:B------:R-:W-:Y:S02]  /*0a50*/  @!P5 FSEL R20, R20, UR12, P6 ;  /* 0x0000000c1414dc08 */ /* 0x000fe4000b000000 */
[C---:B------:R-:W-:Y:S02]  /*0a60*/  FSETP.NAN.FTZ.AND P5, PT, |R21|.reuse, |R21|, PT ;  /* 0x400000151500720b */ /* 0x040fe40003fb8200 */
[----:B------:R-:W-:Y:S02]  /*0a70*/  FSETP.GT.FTZ.AND P6, PT, R21, UR12, PT ;  /* 0x0000000c15007c0b */ /* 0x000fe4000bfd4000 */
[----:B------:R-:W-:Y:S01]  /*0a80*/  F2FP.BF16.F32.PACK_AB R20, RZ, R20 ;  /* 0x00000014ff14723e */ /* 0x000fe200000010ff */
[----:B----4-:R-:W-:-:S08]  /*0a90*/  IMAD.U32 R16, R16, 0x10000, RZ ;  /* 0x0001000010107824 */ /* 0x010fd000078e00ff */
[----:B------:R-:W-:Y:S02]  /*0aa0*/  @!P5 FSEL R21, R21, UR12, P6 ;  /* 0x0000000c1515dc08 */ /* 0x000fe4000b000000 */
[----:B------:R-:W-:Y:S02]  /*0ab0*/  @!P4 LEA R2, P6, R10, UR10, 0x1 ;  /* 0x0000000a0a02cc11 */ /* 0x000fe4000f8c08ff */
[----:B------:R-:W-:Y:S02]  /*0ac0*/  FSETP.NAN.FTZ.AND P5, PT, |R16|, |R16|, PT ;  /* 0x400000101000720b */ /* 0x000fe40003fb8200 */
[----:B------:R-:W-:Y:S02]  /*0ad0*/  @!P4 LEA.HI.X R3, R10, UR11, R15, 0x1, P6 ;  /* 0x0000000b0a03cc11 */ /* 0x000fe4000b0f0c0f */
[----:B0-----:R-:W-:Y:S01]  /*0ae0*/  @!P3 LEA R4, P6, R11, UR10, 0x1 ;  /* 0x0000000a0b04bc11 */ /* 0x001fe2000f8c08ff */
[----:B-----5:R-:W-:Y:S01]  /*0af0*/  IMAD.U32 R17, R17, 0x10000, RZ ;  /* 0x0001000011117824 */ /* 0x020fe200078e00ff */
[----:B------:R-:W-:Y:S01]  /*0b00*/  F2FP.BF16.F32.PACK_AB R21, RZ, R21 ;  /* 0x00000015ff15723e */ /* 0x000fe200000010ff */
[----:B------:R2:W-:Y:S01]  /*0b10*/  @!P4 STG.E.U16 desc[UR14][R2.64], R20 ;  /* 0x000000140200c986 */ /* 0x0005e2000c10150e */
[----:B------:R-:W-:-:S02]  /*0b20*/  @!P3 LEA.HI.X R5, R11, UR11, R14, 0x1, P6 ;  /* 0x0000000b0b05bc11 */ /* 0x000fc4000b0f0c0e */
[----:B------:R-:W-:-:S03]  /*0b30*/  FSETP.GT.FTZ.AND P6, PT, R16, UR12, PT ;  /* 0x0000000c10007c0b */ /* 0x000fc6000bfd4000 */
[----:B------:R2:W-:Y:S01]  /*0b40*/  @!P3 STG.E.U16 desc[UR14][R4.64], R21 ;  /* 0x000000150400b986 */ /* 0x0005e2000c10150e */
[----:B------:R-:W-:Y:S02]  /*0b50*/  @!P5 FSEL R16, R16, UR12, P6 ;  /* 0x0000000c1010dc08 */ /* 0x000fe4000b000000 */
[C---:B------:R-:W-:Y:S02]  /*0b60*/  @!P1 LEA R10, P6, R12.reuse, UR10, 0x1 ;  /* 0x0000000a0c0a9c11 */ /* 0x040fe4000f8c08ff */
[----:B------:R-:W-:Y:S02]  /*0b70*/  FSETP.NAN.FTZ.AND P5, PT, |R17|, |R17|, PT ;  /* 0x400000111100720b */ /* 0x000fe40003fb8200 */
[----:B------:R-:W-:Y:S02]  /*0b80*/  @!P1 LEA.HI.X R11, R12, UR11, R13, 0x1, P6 ;  /* 0x0000000b0c0b9c11 */ /* 0x000fe4000b0f0c0d */
[----:B------:R-:W-:Y:S02]  /*0b90*/  @!P2 LEA R12, P6, R6, UR10, 0x1 ;  /* 0x0000000a060cac11 */ /* 0x000fe4000f8c08ff */
[----:B------:R-:W-:-:S02]  /*0ba0*/  F2FP.BF16.F32.PACK_AB R16, RZ, R16 ;  /* 0x00000010ff10723e */ /* 0x000fc400000010ff */
[----:B------:R-:W-:Y:S02]  /*0bb0*/  @!P2 LEA.HI.X R13, R6, UR11, R7, 0x1, P6 ;  /* 0x0000000b060dac11 */ /* 0x000fe4000b0f0c07 */
[----:B------:R-:W-:Y:S01]  /*0bc0*/  FSETP.GT.FTZ.AND P6, PT, R17, UR12, PT ;  /* 0x0000000c11007c0b */ /* 0x000fe2000bfd4000 */
[----:B------:R2:W-:Y:S01]  /*0bd0*/  @!P1 STG.E.U16 desc[UR14][R10.64], R16 ;  /* 0x000000100a009986 */ /* 0x0005e2000c10150e */
[----:B------:R-:W-:Y:S02]  /*0be0*/  ISETP.NE.U32.AND P1, PT, R9, UR4, PT ;  /* 0x0000000409007c0c */ /* 0x000fe4000bf25070 */
[----:B------:R-:W-:Y:S02]  /*0bf0*/  @!P5 FSEL R17, R17, UR12, P6 ;  /* 0x0000000c1111dc08 */ /* 0x000fe4000b000000 */
[----:B------:R-:W-:Y:S02]  /*0c00*/  ISETP.NE.AND.EX P1, PT, RZ, UR5, PT, P1 ;  /* 0x00000005ff007c0c */ /* 0x000fe4000bf25310 */
[----:B------:R-:W-:-:S05]  /*0c10*/  F2FP.BF16.F32.PACK_AB R17, RZ, R17 ;  /* 0x00000011ff11723e */ /* 0x000fca00000010ff */
[----:B------:R2:W-:Y:S06]  /*0c20*/  @!P2 STG.E.U16 desc[UR14][R12.64], R17 ;  /* 0x000000110c00a986 */ /* 0x0005ec000c10150e */
[----:B------:R-:W-:Y:S05]  /*0c30*/  @P1 BRA `(.L_x_2) ;  /* 0xfffffff400d81947 */ /* 0x000fea000383ffff */
.L_x_1:
[----:B------:R-:W-:Y:S05]  /*0c40*/  @!P0 EXIT ;  /* 0x000000000000894d */ /* 0x000fea0003800000 */
[----:B0-----:R-:W-:Y:S01]  /*0c50*/  IADD3 R15, P0, PT, R8, UR6, RZ ;  /* 0x00000006080f7c10 */ /* 0x001fe2000ff1e0ff */
[----:B------:R-:W0:Y:S01]  /*0c60*/  LDCU UR4, c[0x0][0xfcc] ;  /* 0x0001f980ff0477ac */ /* 0x000e220008000800 */
[----:B--2---:R-:W-:Y:S02]  /*0c70*/  PRMT R13, RZ, 0x7610, R13 ;  /* 0x00007610ff0d7816 */ /* 0x004fe4000000000d */
[----:B------:R-:W-:Y:S01]  /*0c80*/  IADD3 R17, P1, PT, R15, UR16, RZ ;  /* 0x000000100f117c10 */ /* 0x000fe2000ff3e0ff */
[----:B------:R-:W-:-:S03]  /*0c90*/  IMAD.X R16, RZ, RZ, UR7, P0 ;  /* 0x00000007ff107e24 */ /* 0x000fc600080e06ff */
[----:B------:R-:W-:Y:S01]  /*0ca0*/  ISETP.GE.U32.AND P0, PT, R17, UR17, PT ;  /* 0x0000001111007c0c */ /* 0x000fe2000bf06070 */
[----:B------:R-:W-:Y:S01]  /*0cb0*/  IMAD.X R18, RZ, RZ, R16, P1 ;  /* 0x000000ffff127224 */ /* 0x000fe200008e0610 */
[----:B------:R-:W-:Y:S02]  /*0cc0*/  ISETP.GE.U32.AND P1, PT, R15, UR17, PT ;  /* 0x000000110f007c0c */ /* 0x000fe4000bf26070 */
[----:B------:R-:W-:Y:S02]  /*0cd0*/  IADD3 R5, P3, PT, R17, UR16, RZ ;  /* 0x0000001011057c10 */ /* 0x000fe4000ff7e0ff */
[----:B------:R-:W-:Y:S02]  /*0ce0*/  ISETP.GE.AND.EX P0, PT, R18, UR18, PT, P0 ;  /* 0x0000001212007c0c */ /* 0x000fe4000bf06300 */
[----:B------:R-:W-:Y:S01]  /*0cf0*/  ISETP.GE.AND.EX P1, PT, R16, UR18, PT, P1 ;  /* 0x0000001210007c0c */ /* 0x000fe2000bf26310 */
[----:B------:R-:W-:Y:S01]  /*0d00*/  IMAD.X R8, RZ, RZ, R18, P3 ;  /* 0x000000ffff087224 */ /* 0x000fe200018e0612 */
[----:B------:R-:W-:-:S02]  /*0d10*/  ISETP.GE.U32.AND P2, PT, R5, UR17, PT ;  /* 0x0000001105007c0c */ /* 0x000fc4000bf46070 */
[----:B------:R-:W-:Y:S02]  /*0d20*/  IADD3 R4, P5, PT, R5, UR16, RZ ;  /* 0x0000001005047c10 */ /* 0x000fe4000ffbe0ff */
[----:B------:R-:W-:-:S05]  /*0d30*/  ISETP.GE.AND.EX P2, PT, R8, UR18, PT, P2 ;  /* 0x0000001208007c0c */ /* 0x000fca000bf46320 */
[----:B------:R-:W-:Y:S02]  /*0d40*/  @!P0 LEA R6, P4, R17, UR8, 0x1 ;  /* 0x0000000811068c11 */ /* 0x000fe4000f8808ff */
[----:B------:R-:W-:Y:S02]  /*0d50*/  @!P1 LEA R2, P3, R15, UR8, 0x1 ;  /* 0x000000080f029c11 */ /* 0x000fe4000f8608ff */
[----:B------:R-:W-:Y:S02]  /*0d60*/  @!P0 LEA.HI.X R7, R17, UR9, R18, 0x1, P4 ;  /* 0x0000000911078c11 */ /* 0x000fe4000a0f0c12 */
[----:B------:R-:W-:Y:S01]  /*0d70*/  PRMT R12, RZ, 0x7610, R12 ;  /* 0x00007610ff0c7816 */ /* 0x000fe2000000000c */
[----:B------:R-:W-:Y:S01]  /*0d80*/  IMAD.X R9, RZ, RZ, R8, P5 ;  /* 0x000000ffff097224 */ /* 0x000fe200028e0608 */
[----:B------:R-:W-:Y:S01]  /*0d90*/  @!P1 LEA.HI.X R3, R15, UR9, R16, 0x1, P3 ;  /* 0x000000090f039c11 */ /* 0x000fe200098f0c10 */
[----:B------:R1:W2:Y:S01]  /*0da0*/  @!P0 LDG.E.U16 R13, desc[UR14][R6.64] ;  /* 0x0000000e060d8981 */ /* 0x0002a2000c1e1500 */
[----:B------:R-:W-:-:S02]  /*0db0*/  ISETP.GE.U32.AND P3, PT, R4, UR17, PT ;  /* 0x0000001104007c0c */ /* 0x000fc4000bf66070 */
[----:B------:R-:W-:Y:S01]  /*0dc0*/  @!P2 LEA R10, P4, R5, UR8, 0x1 ;  /* 0x00000008050aac11 */ /* 0x000fe2000f8808ff */
[----:B------:R3:W4:Y:S01]  /*0dd0*/  @!P1 LDG.E.U16 R12, desc[UR14][R2.64] ;  /* 0x0000000e020c9981 */ /* 0x000722000c1e1500 */
[----:B------:R-:W-:Y:S02]  /*0de0*/  ISETP.GE.AND.EX P3, PT, R9, UR18, PT, P3 ;  /* 0x0000001209007c0c */ /* 0x000fe4000bf66330 */
[----:B------:R-:W-:Y:S02]  /*0df0*/  PRMT R14, RZ, 0x7610, R14 ;  /* 0x00007610ff0e7816 */ /* 0x000fe4000000000e */
[----:B------:R-:W-:-:S05]  /*0e00*/  @!P2 LEA.HI.X R11, R5, UR9, R8, 0x1, P4 ;  /* 0x00000009050bac11 */ /* 0x000fca000a0f0c08 */
[----:B------:R-:W5:Y:S04]  /*0e10*/  @!P2 LDG.E.U16 R14, desc[UR14][R10.64] ;  /* 0x0000000e0a0ea981 */ /* 0x000f68000c1e1500 */
[----:B-1----:R-:W-:-:S04]  /*0e20*/  @!P3 LEA R6, P4, R4, UR8, 0x1 ;  /* 0x000000080406bc11 */ /* 0x002fc8000f8808ff */
[----:B------:R-:W-:-:S05]  /*0e30*/  @!P3 LEA.HI.X R7, R4, UR9, R9, 0x1, P4 ;  /* 0x000000090407bc11 */ /* 0x000fca000a0f0c09 */
[----:B------:R1:W5:Y:S01]  /*0e40*/  @!P3 LDG.E.U16 R0, desc[UR14][R6.64] ;  /* 0x0000000e0600b981 */ /* 0x000362000c1e1500 */
[----:B---3--:R-:W-:-:S04]  /*0e50*/  @!P1 LEA R2, P4, R15, UR10, 0x1 ;  /* 0x0000000a0f029c11 */ /* 0x008fc8000f8808ff */
[----:B------:R-:W-:Y:S01]  /*0e60*/  @!P1 LEA.HI.X R3, R15, UR11, R16, 0x1, P4 ;  /* 0x0000000b0f039c11 */ /* 0x000fe2000a0f0c10 */
[----:B--2---:R-:W-:Y:S02]  /*0e70*/  IMAD.U32 R13, R13, 0x10000, RZ ;  /* 0x000100000d0d7824 */ /* 0x004fe400078e00ff */
[----:B----4-:R-:W-:-:S03]  /*0e80*/  IMAD.U32 R12, R12, 0x10000, RZ ;  /* 0x000100000c0c7824 */ /* 0x010fc600078e00ff */
[C---:B------:R-:W-:Y:S02]  /*0e90*/  FSETP.NAN.FTZ.AND P5, PT, |R13|.reuse, |R13|, PT ;  /* 0x4000000d0d00720b */ /* 0x040fe40003fb8200 */
[----:B0-----:R-:W-:Y:S02]  /*0ea0*/  FSETP.GT.FTZ.AND P6, PT, R13, UR4, PT ;  /* 0x000000040d007c0b */ /* 0x001fe4000bfd4000 */
[----:B------:R-:W-:Y:S01]  /*0eb0*/  FSETP.NAN.FTZ.AND P4, PT, |R12|, |R12|, PT ;  /* 0x4000000c0c00720b */ /* 0x000fe20003f98200 */
[----:B-----5:R-:W-:-:S08]  /*0ec0*/  IMAD.U32 R14, R14, 0x10000, RZ ;  /* 0x000100000e0e7824 */ /* 0x020fd000078e00ff */
[----:B------:R-:W-:Y:S02]  /*0ed0*/  @!P5 FSEL R13, R13, UR4, P6 ;  /* 0x000000040d0ddc08 */ /* 0x000fe4000b000000 */
[C---:B-1----:R-:W-:Y:S02]  /*0ee0*/  @!P0 LEA R6, P6, R17.reuse, UR10, 0x1 ;  /* 0x0000000a11068c11 */ /* 0x042fe4000f8c08ff */
[----:B------:R-:W-:Y:S02]  /*0ef0*/  FSETP.NAN.FTZ.AND P5, PT, |R14|, |R14|, PT ;  /* 0x4000000e0e00720b */ /* 0x000fe40003fb8200 */
[----:B------:R-:W-:Y:S02]  /*0f00*/  @!P0 LEA.HI.X R7, R17, UR11, R18, 0x1, P6 ;  /* 0x0000000b11078c11 */ /* 0x000fe4000b0f0c12 */
[----:B------:R-:W-:Y:S01]  /*0f10*/  FSETP.GT.FTZ.AND P6, PT, R12, UR4, PT ;  /* 0x000000040c007c0b */ /* 0x000fe2000bfd4000 */
[----:B------:R-:W-:Y:S01]  /*0f20*/  IMAD.U32 R0, R0, 0x10000, RZ ;  /* 0x0001000000007824 */ /* 0x000fe200078e00ff */
[----:B------:R-:W-:-:S02]  /*0f30*/  F2FP.BF16.F32.PACK_AB R13, RZ, R13 ;  /* 0x0000000dff0d723e */ /* 0x000fc400000010ff */
[----:B------:R-:W-:Y:S02]  /*0f40*/  @!P4 FSEL R12, R12, UR4, P6 ;  /* 0x000000040c0ccc08 */ /* 0x000fe4000b000000 */
[C---:B------:R-:W-:Y:S02]  /*0f50*/  FSETP.GT.FTZ.AND P4, PT, R14.reuse, UR4, PT ;  /* 0x000000040e007c0b */ /* 0x040fe4000bf94000 */
[----:B------:R-:W-:Y:S02]  /*0f60*/  F2FP.BF16.F32.PACK_AB R12, RZ, R12 ;  /* 0x0000000cff0c723e */ /* 0x000fe400000010ff */
[----:B------:R-:W-:Y:S02]  /*0f70*/  @!P2 LEA R10, P6, R5, UR10, 0x1 ;  /* 0x0000000a050aac11 */ /* 0x000fe4000f8c08ff */
[----:B------:R-:W-:Y:S01]  /*0f80*/  @!P5 FSEL R14, R14, UR4, P4 ;  /* 0x000000040e0edc08 */ /* 0x000fe2000a000000 */
[----:B------:R0:W-:Y:S01]  /*0f90*/  @!P1 STG.E.U16 desc[UR14][R2.64], R12 ;  /* 0x0000000c02009986 */ /* 0x0001e2000c10150e */
[----:B------:R-:W-:-:S02]  /*0fa0*/  FSETP.NAN.FTZ.AND P1, PT, |R0|, |R0|, PT ;  /* 0x400000000000720b */ /* 0x000fc40003f38200 */
[----:B------:R-:W-:Y:S01]  /*0fb0*/  @!P2 LEA.HI.X R11, R5, UR11, R8, 0x1, P6 ;  /* 0x0000000b050bac11 */ /* 0x000fe2000b0f0c08 */
[----:B------:R0:W-:Y:S01]  /*0fc0*/  @!P0 STG.E.U16 desc[UR14][R6.64], R13 ;  /* 0x0000000d06008986 */ /* 0x0001e2000c10150e */
[----:B------:R-:W-:Y:S02]  /*0fd0*/  F2FP.BF16.F32.PACK_AB R14, RZ, R14 ;  /* 0x0000000eff0e723e */ /* 0x000fe400000010ff */
[----:B------:R-:W-:-:S03]  /*0fe0*/  FSETP.GT.FTZ.AND P0, PT, R0, UR4, PT ;  /* 0x0000000400007c0b */ /* 0x000fc6000bf14000 */
[----:B------:R0:W-:Y:S04]  /*0ff0*/  @!P2 STG.E.U16 desc[UR14][R10.64], R14 ;  /* 0x0000000e0a00a986 */ /* 0x0001e8000c10150e */
[----:B------:R-:W-:Y:S01]  /*1000*/  @!P1 FSEL R0, R0, UR4, P0 ;  /* 0x0000000400009c08 */ /* 0x000fe20008000000 */
[----:B------:R-:W-:Y:S06]  /*1010*/  @P3 EXIT ;  /* 0x000000000000394d */ /* 0x000fec0003800000 */
[C---:B0-----:R-:W-:Y:S02]  /*1020*/  LEA R2, P0, R4.reuse, UR10, 0x1 ;  /* 0x0000000a04027c11 */ /* 0x041fe4000f8008ff */
[----:B------:R-:W-:Y:S02]  /*1030*/  F2FP.BF16.F32.PACK_AB R0, RZ, R0 ;  /* 0x00000000ff00723e */ /* 0x000fe400000010ff */
[----:B------:R-:W-:-:S05]  /*1040*/  LEA.HI.X R3, R4, UR11, R9, 0x1, P0 ;  /* 0x0000000b04037c11 */ /* 0x000fca00080f0c09 */
[----:B------:R-:W-:Y:S01]  /*1050*/  STG.E.U16 desc[UR14][R2.64], R0 ;  /* 0x0000000002007986 */ /* 0x000fe2000c10150e */
[----:B------:R-:W-:Y:S05]  /*1060*/  EXIT ;  /* 0x000000000000794d */ /* 0x000fea0003800000 */
.L_x_0:
[----:B------:R-:W1:Y:S02]  /*1070*/  S2R R9, SR_TID.X ;  /* 0x0000000000097919 */ /* 0x000e640000002100 */
[----:B-1----:R-:W-:-:S03]  /*1080*/  IMAD.WIDE.U32 R2, R9, 0x4, RZ ;  /* 0x0000000409027825 */ /* 0x002fc600078e00ff */
[----:B------:R-:W-:-:S04]  /*1090*/  ISETP.GE.U32.AND P0, PT, R2, UR19, PT ;  /* 0x0000001302007c0c */ /* 0x000fc8000bf06070 */
[----:B------:R-:W-:-:S13]  /*10a0*/  ISETP.GE.AND.EX P0, PT, R3, UR12, PT, P0 ;  /* 0x0000000c03007c0c */ /* 0x000fda000bf06300 */
[----:B0-----:R-:W-:Y:S05]  /*10b0*/  @P0 EXIT ;  /* 0x000000000000094d */ /* 0x001fea0003800000 */
[----:B------:R-:W-:Y:S01]  /*10c0*/  IMAD.MOV.U32 R10, RZ, RZ, RZ ;  /* 0x000000ffff0a7224 */ /* 0x000fe200078e00ff */
[----:B------:R-:W0:Y:S01]  /*10d0*/  LDCU UR4, c[0x0][0x360] ;  /* 0x00006c00ff0477ac */ /* 0x000e220008000800 */
[----:B------:R-:W1:Y:S05]  /*10e0*/  LDCU UR5, c[0x0][0xfcc] ;  /* 0x0001f980ff0577ac */ /* 0x000e6a0008000800 */
.L_x_3:
[C---:B------:R-:W-:Y:S01]  /*10f0*/  IMAD.SHL.U32 R8, R9.reuse, 0x8, RZ ;  /* 0x0000000809087824 */ /* 0x040fe200078e00ff */
[----:B------:R-:W-:-:S04]  /*1100*/  SHF.L.U64.HI R11, R9, 0x3, R10 ;  /* 0x00000003090b7819 */ /* 0x000fc8000001020a */
[----:B------:R-:W-:-:S04]  /*1110*/  IADD3 R2, P0, PT, R8, UR8, RZ ;  /* 0x0000000808027c10 */ /* 0x000fc8000ff1e0ff */
[----:B------:R-:W-:-:S06]  /*1120*/  IADD3.X R3, PT, PT, R11, UR9, RZ, P0, !PT ;  /* 0x000000090b037c10 */ /* 0x000fcc00087fe4ff */
[----:B------:R-:W2:Y:S02]  /*1130*/  LDG.E.64 R2, desc[UR14][R2.64] ;  /* 0x0000000e02027981 */ /* 0x000ea4000c1e1b00 */
[C---:B--2---:R-:W-:Y:S01]  /*1140*/  PRMT R0, R2.reuse, 0x7632, R0 ;  /* 0x0000763202007816 */ /* 0x044fe20000000000 */
[----:B------:R-:W-:Y:S01]  /*1150*/  IMAD.U32 R5, R2, 0x10000, RZ ;  /* 0x0001000002057824 */ /* 0x000fe200078e00ff */
[C---:B------:R-:W-:Y:S01]  /*1160*/  PRMT R4, R3.reuse, 0x7632, R4 ;  /* 0x0000763203047816 */ /* 0x040fe20000000004 */
[----:B------:R-:W-:Y:S02]  /*1170*/  IMAD.U32 R6, R3, 0x10000, RZ ;  /* 0x0001000003067824 */ /* 0x000fe400078e00ff */
[----:B------:R-:W-:Y:S01]  /*1180*/  IMAD.U32 R0, R0, 0x10000, RZ ;  /* 0x0001000000007824 */ /* 0x000fe200078e00ff */
[----:B------:R-:W-:Y:S01]  /*1190*/  FSETP.NAN.FTZ.AND P5, PT, |R5|, |R5|, PT ;  /* 0x400000050500720b */ /* 0x000fe20003fb8200 */
[----:B------:R-:W-:Y:S01]  /*11a0*/  IMAD.U32 R7, R4, 0x10000, RZ ;  /* 0x0001000004077824 */ /* 0x000fe200078e00ff */
[----:B------:R-:W-:-:S02]  /*11b0*/  FSETP.NAN.FTZ.AND P3, PT, |R6|, |R6|, PT ;  /* 0x400000060600720b */ /* 0x000fc40003f78200 */
[C---:B------:R-:W-:Y:S02]  /*11c0*/  FSETP.NAN.FTZ.AND P0, PT, |R0|.reuse, |R0|, PT ;  /* 0x400000000000720b */ /* 0x040fe40003f18200 */
[----:B------:R-:W-:Y:S02]  /*11d0*/  FSETP.NAN.FTZ.AND P1, PT, |R7|, |R7|, PT ;  /* 0x400000070700720b */ /* 0x000fe40003f38200 */
[C---:B-1----:R-:W-:Y:S02]  /*11e0*/  FSETP.GT.FTZ.AND P6, PT, R5.reuse, UR5, PT ;  /* 0x0000000505007c0b */ /* 0x042fe4000bfd4000 */
[----:B------:R-:W-:Y:S02]  /*11f0*/  FSETP.GT.FTZ.AND P4, PT, R0, UR5, PT ;  /* 0x0000000500007c0b */ /* 0x000fe4000bf94000 */
[----:B------:R-:W-:Y:S02]  /*1200*/  FSETP.GT.FTZ.AND P2, PT, R6, UR5, PT ;  /* 0x0000000506007c0b */ /* 0x000fe4000bf54000 */
[----:B------:R-:W-:-:S02]  /*1210*/  @!P5 FSEL R5, R5, UR5, P6 ;  /* 0x000000050505dc08 */ /* 0x000fc4000b000000 */
[----:B------:R-:W-:Y:S02]  /*1220*/  FSETP.GT.FTZ.AND P5, PT, R7, UR5, PT ;  /* 0x0000000507007c0b */ /* 0x000fe4000bfb4000 */
[----:B------:R-:W-:Y:S02]  /*1230*/  @!P0 FSEL R0, R0, UR5, P4 ;  /* 0x0000000500008c08 */ /* 0x000fe4000a000000 */
[----:B0-----:R-:W-:Y:S02]  /*1240*/  IADD3 R9, P0, PT, R9, UR4, RZ ;  /* 0x0000000409097c10 */ /* 0x001fe4000ff1e0ff */
[----:B------:R-:W-:Y:S02]  /*1250*/  IADD3 R2, P6, PT, R8, UR10, RZ ;  /* 0x0000000a08027c10 */ /* 0x000fe4000ffde0ff */
[----:B------:R-:W-:Y:S01]  /*1260*/  @!P3 FSEL R6, R6, UR5, P2 ;  /* 0x000000050606bc08 */ /* 0x000fe20009000000 */
[----:B------:R-:W-:Y:S01]  /*1270*/  IMAD.X R10, RZ, RZ, R10, P0 ;  /* 0x000000ffff0a7224 */ /* 0x000fe200000e060a */
[----:B------:R-:W-:-:S02]  /*1280*/  @!P1 FSEL R7, R7, UR5, P5 ;  /* 0x0000000507079c08 */ /* 0x000fc4000a800000 */
[----:B------:R-:W-:Y:S01]  /*1290*/  F2FP.BF16.F32.PACK_AB R4, R0, R5 ;  /* 0x000000050004723e */ /* 0x000fe200000010ff */
[----:B------:R-:W-:Y:S01]  /*12a0*/  IMAD.SHL.U32 R0, R9, 0x4, RZ ;  /* 0x0000000409007824 */ /* 0x000fe200078e00ff */
[----:B------:R-:W-:Y:S02]  /*12b0*/  IADD3.X R3, PT, PT, R11, UR11, RZ, P6, !PT ;  /* 0x0000000b0b037c10 */ /* 0x000fe4000b7fe4ff */
[----:B------:R-:W-:Y:S02]  /*12c0*/  F2FP.BF16.F32.PACK_AB R5, R7, R6 ;  /* 0x000000060705723e */ /* 0x000fe400000010ff */
[----:B------:R-:W-:Y:S02]  /*12d0*/  ISETP.LT.U32.AND P1, PT, R0, UR19, PT ;  /* 0x0000001300007c0c */ /* 0x000fe4000bf21070 */
[C---:B------:R-:W-:Y:S01]  /*12e0*/  LOP3.LUT P0, RZ, R9.reuse, 0xffffc000, RZ, 0xc0, !PT ;  /* 0xffffc00009ff7812 */ /* 0x040fe2000780c0ff */
[----:B------:R2:W-:Y:S01]  /*12f0*/  STG.E.64 desc[UR14][R2.64], R4 ;  /* 0x0000000402007986 */ /* 0x0005e2000c101b0e */
[----:B------:R-:W-:-:S02]  /*1300*/  SHF.L.U64.HI R0, R9, 0x2, R10 ;  /* 0x0000000209007819 */ /* 0x000fc4000001020a */
[----:B------:R-:W-:Y:S02]  /*1310*/  LOP3.LUT P0, RZ, R10, 0x3fffffff, RZ, 0xc0, P0 ;  /* 0x3fffffff0aff7812 */ /* 0x000fe4000000c0ff */
[----:B------:R-:W-:-:S13]  /*1320*/  ISETP.LT.AND.EX P1, PT, R0, UR12, PT, P1 ;  /* 0x0000000c00007c0c */ /* 0x000fda000bf21310 */
[----:B--2---:R-:W-:Y:S05]  /*1330*/  @!P0 BRA P1, `(.L_x_3) ;  /* 0xfffffffc006c8947 */ /* 0x004fea000083ffff */
[----:B------:R-:W-:Y:S05]  /*1340*/  EXIT ;  /* 0x000000000000794d */ /* 0x000fea0003800000 */
        .weak           $__internal_0_$__cuda_sm20_div_u16
        .type           $__internal_0_$__cuda_sm20_div_u16,@function
        .size           $__internal_0_$__cuda_sm20_div_u16,(.L_x_4590 - $__internal_0_$__cuda_sm20_div_u16)
$__internal_0_$__cuda_sm20_div_u16:
[----:B------:R-:W0:Y:S01]  /*1350*/  I2F.U16 R2, UR7 ;  /* 0x0000000700027d06 */ /* 0x000e220008101000 */
[----:B------:R-:W-:Y:S01]  /*1360*/  IMAD.MOV.U32 R3, RZ, RZ, 0x4b800000 ;  /* 0x4b800000ff037424 */ /* 0x000fe200078e00ff */
[C---:B0-----:R-:W-:Y:S02]  /*1370*/  FSETP.GEU.AND P1, PT, |R2|.reuse, 1.175494350822287508e-38, PT ;  /* 0x008000000200780b */ /* 0x041fe40003f2e200 */
[----:B------:R-:W-:Y:S02]  /*1380*/  FSETP.GT.AND P0, PT, |R2|, 8.50705917302346158658e+37, PT ;  /* 0x7e8000000200780b */ /* 0x000fe40003f04200 */
[----:B------:R-:W-:-:S04]  /*1390*/  FSEL R3, R3, 1, !P1 ;  /* 0x3f80000003037808 */ /* 0x000fc80004800000 */
[----:B------:R-:W-:Y:S02]  /*13a0*/  FSEL R3, R3, 0.25, !P0 ;  /* 0x3e80000003037808 */ /* 0x000fe40004000000 */
[----:B------:R-:W-:-:S03]  /*13b0*/  ISETP.NE.U32.AND P0, PT, RZ, UR7, PT ;  /* 0x00000007ff007c0c */ /* 0x000fc6000bf05070 */
[----:B------:R-:W-:Y:S01]  /*13c0*/  FMUL R4, R2, R3 ;  /* 0x0000000302047220 */ /* 0x000fe20000400000 */
[----:B------:R-:W-:-:S05]  /*13d0*/  I2FP.F32.U32.RZ R2, UR6 ;  /* 0x0000000600027c45 */ /* 0x000fca000820d000 */
[----:B------:R-:W0:Y:S02]  /*13e0*/  MUFU.RCP R4, R4 ;  /* 0x0000000400047308 */ /* 0x000e240000001000 */
[----:B0-----:R-:W-:-:S04]  /*13f0*/  FMUL R3, R3, R4 ;  /* 0x0000000403037220 */ /* 0x001fc80000400000 */
[----:B------:R-:W-:-:S04]  /*1400*/  VIADD R3, R3, 0x2 ;  /* 0x0000000203037836 */ /* 0x000fc80000000000 */
[----:B------:R-:W-:Y:S01]  /*1410*/  FMUL.RZ R5, R2, R3 ;  /* 0x0000000302057220 */ /* 0x000fe2000040c000 */
[----:B------:R-:W-:Y:S02]  /*1420*/  IMAD.MOV.U32 R2, RZ, RZ, R7 ;  /* 0x000000ffff027224 */ /* 0x000fe400078e0007 */
[----:B------:R-:W-:-:S03]  /*1430*/  IMAD.MOV.U32 R3, RZ, RZ, 0x0 ;  /* 0x00000000ff037424 */ /* 0x000fc600078e00ff */
[----:B------:R-:W0:Y:S02]  /*1440*/  F2I.U32.TRUNC.NTZ R5, R5 ;  /* 0x0000000500057305 */ /* 0x000e24000020f000 */
[----:B0-----:R-:W-:Y:S01]  /*1450*/  LOP3.LUT R6, R5, 0xffff, RZ, 0xc0, !PT ;  /* 0x0000ffff05067812 */ /* 0x001fe200078ec0ff */
[----:B------:R-:W-:Y:S01]  /*1460*/  @!P0 IMAD.MOV.U32 R6, RZ, RZ, -0x1 ;  /* 0xffffffffff068424 */ /* 0x000fe200078e00ff */
[----:B------:R-:W-:Y:S06]  /*1470*/  RET.REL.NODEC R2 `(_ZN2at6native57_GLOBAL__N__f3eca4a2_24_ForeachBinaryOpScalar_cu_86b9896c25multi_tensor_apply_kernelINS1_18TensorListMetadataILi2EEENS1_21BinaryOpScalarFunctorIN3c108BFloat16ELi2ELi1ELi1EEEJNS0_7maximumIfEEfEEEvT_T0_DpT1_) ;  /* 0xffffffe802e07950 */ /* 0x000fec0003c3ffff */
.L_x_4:
[----:B------:R-:W-:-:S00]  /*1480*/  BRA `(.L_x_4) ;  /* 0xfffffffc00fc7947 */ /* 0x000fc0000383ffff */
[----:B------:R-:W-:-:S00]  /*1490*/  NOP ;  /* 0x0000000000007918 */ /* 0x000fc00000000000 */
        /* <DEDUP_REMOVED lines=14> */
.L_x_4590:


//--------------------- .text._ZN2at6native57_GLOBAL__N__f3eca4a2_24_ForeachBinaryOpScalar_cu_86b9896c25multi_tensor_apply_kernelINS1_18TensorListMetadataILi2EEENS1_21BinaryOpScalarFunctorIN3c104HalfELi2ELi1ELi1EEEJNS0_7maximumIfEEfEEEvT_T0_DpT1_ --------------------------
	.section	.text._ZN2at6native57_GLOBAL__N__f3eca4a2_24_ForeachBinaryOpScalar_cu_86b9896c25multi_tensor_apply_kernelINS1_18TensorListMetadataILi2EEENS1_21BinaryOpScalarFunctorIN3c104HalfELi2ELi1ELi1EEEJNS0_7maximumIfEEfEEEvT_T0_DpT1_,"ax",@progbits
	.align	128
.text._ZN2at6native57_GLOBAL__N__f3eca4a2_24_ForeachBinaryOpScalar_cu_86b9896c25multi_tensor_apply_kernelINS1_18TensorListMetadataILi2EEENS1_21BinaryOpScalarFunctorIN3c104HalfELi2ELi1ELi1EEEJNS0_7maximumIfEEfEEEvT_T0_DpT1_:
        .type           _ZN2at6native57_GLOBAL__N__f3eca4a2_24_ForeachBinaryOpScalar_cu_86b9896c25multi_tensor_apply_kernelINS1_18TensorListMetadataILi2EEENS1_21BinaryOpScalarFunctorIN3c104HalfELi2ELi1ELi1EEEJNS0_7maximumIfEEfEEEvT_T0_DpT1_,@function
        .size           _ZN2at6native57_GLOBAL__N__f3eca4a2_24_ForeachBinaryOpScalar_cu_86b9896c25multi_tensor_apply_kernelINS1_18TensorListMetadataILi2EEENS1_21BinaryOpScalarFunctorIN3c104HalfELi2ELi1ELi1EEEJNS0_7maximumIfEEfEEEvT_T0_DpT1_,(.L_x_4592 - _ZN2at6native57_GLOBAL__N__f3eca4a2_24_ForeachBinaryOpScalar_cu_86b9896c25multi_tensor_apply_kernelINS1_18TensorListMetadataILi2EEENS1_21BinaryOpScalarFunctorIN3c104HalfELi2ELi1ELi1EEEJNS0_7maximumIfEEfEEEvT_T0_DpT1_)
        .other          _ZN2at6native57_GLOBAL__N__f3eca4a2_24_ForeachBinaryOpScalar_cu_86b9896c25multi_tensor_apply_kernelINS1_18TensorListMetadataILi2EEENS1_21BinaryOpScalarFunctorIN3c104HalfELi2ELi1ELi1EEEJNS0_7maximumIfEEfEEEvT_T0_DpT1_,@"STO_CUDA_ENTRY STV_DEFAULT"
_ZN2at6native57_GLOBAL__N__f3eca4a2_24_ForeachBinaryOpScalar_cu_86b9896c25multi_tensor_apply_kernelINS1_18TensorListMetadataILi2EEENS1_21BinaryOpScalarFunctorIN3c104HalfELi2ELi1ELi1EEEJNS0_7maximumIfEEfEEEvT_T0_DpT1_:
        /* <DEDUP_REMOVED lines=40> */
[----:B------:R-:W-:Y:S05]  /*0280*/  CALL.REL.NOINC `($__internal_1_$__cuda_sm20_div_u16) ;  /* 0x0000001000247944 */ /* 0x000fea0003c00000 */
        /* <DEDUP_REMOVED lines=17> */
.L_x_7:
[----:B0-----:R-:W-:Y:S02]  /*03a0*/  IADD3 R10, P2, PT, R8, UR6, RZ ;  /* 0x00000006080a7c10 */ /* 0x001fe4000ff5e0ff */
[----:B------:R-:W-:Y:S02]  /*03b0*/  PRMT R19, RZ, 0x7610, R19 ;  /* 0x00007610ff137816 */ /* 0x000fe40000000013 */
[C---:B------:R-:W-:Y:S01]  /*03c0*/  ISETP.GE.U32.AND P1, PT, R10.reuse, UR17, PT ;  /* 0x000000110a007c0c */ /* 0x040fe2000bf26070 */
[----:B------:R-:W-:Y:S01]  /*03d0*/  IMAD.X R13, RZ, RZ, UR7, P2 ;  /* 0x00000007ff0d7e24 */ /* 0x000fe200090e06ff */
[----:B------:R-:W-:-:S04]  /*03e0*/  IADD3 R12, P4, PT, R10, UR16, RZ ;  /* 0x000000100a0c7c10 */ /* 0x000fc8000ff9e0ff */
[----:B------:R-:W-:Y:S01]  /*03f0*/  ISETP.GE.AND.EX P1, PT, R13, UR18, PT, P1 ;  /* 0x000000120d007c0c */ /* 0x000fe2000bf26310 */
[----:B------:R-:W-:Y:S01]  /*0400*/  IMAD.X R11, RZ, RZ, R13, P4 ;  /* 0x000000ffff0b7224 */ /* 0x000fe200020e060d */
[C---:B------:R-:W-:Y:S02]  /*0410*/  ISETP.GE.U32.AND P2, PT, R12.reuse, UR17, PT ;  /* 0x000000110c007c0c */ /* 0x040fe4000bf46070 */
[----:B------:R-:W-:Y:S02]  /*0420*/  IADD3 R4, P4, PT, R12, UR16, RZ ;  /* 0x000000100c047c10 */ /* 0x000fe4000ff9e0ff */
[----:B------:R-:W-:-:S07]  /*0430*/  ISETP.GE.AND.EX P2, PT, R11, UR18, PT, P2 ;  /* 0x000000120b007c0c */ /* 0x000fce000bf46320 */
[----:B------:R-:W-:-:S04]  /*0440*/  @!P1 LEA R2, P3, R10, UR8, 0x1 ;  /* 0x000000080a029c11 */ /* 0x000fc8000f8608ff */
[----:B------:R-:W-:Y:S01]  /*0450*/  @!P1 LEA.HI.X R3, R10, UR9, R13, 0x1, P3 ;  /* 0x000000090a039c11 */ /* 0x000fe200098f0c0d */
[----:B------:R-:W-:Y:S01]  /*0460*/  IMAD.X R17, RZ, RZ, R11, P4 ;  /* 0x000000ffff117224 */ /* 0x000fe200020e060b */
[----:B------:R-:W-:-:S03]  /*0470*/  ISETP.GE.U32.AND P3, PT, R4, UR17, PT ;  /* 0x0000001104007c0c */ /* 0x000fc6000bf66070 */
[----:B------:R0:W2:Y:S01]  /*0480*/  @!P1 LDG.E.U16 R19, desc[UR14][R2.64] ;  /* 0x0000000e02139981 */ /* 0x0000a2000c1e1500 */
[----:B------:R-:W-:Y:S02]  /*0490*/  ISETP.GE.AND.EX P3, PT, R17, UR18, PT, P3 ;  /* 0x0000001211007c0c */ /* 0x000fe4000bf66330 */
[----:B------:R-:W-:Y:S02]  /*04a0*/  IADD3 R16, P5, PT, R4, UR16, RZ ;  /* 0x0000001004107c10 */ /* 0x000fe4000ffbe0ff */
[C---:B------:R-:W-:Y:S02]  /*04b0*/  @!P2 LEA R14, P6, R12.reuse, UR8, 0x1 ;  /* 0x000000080c0eac11 */ /* 0x040fe4000f8c08ff */
[----:B------:R-:W-:Y:S01]  /*04c0*/  PRMT R20, RZ, 0x7610, R20 ;  /* 0x00007610ff147816 */ /* 0x000fe20000000014 */
[----:B------:R-:W-:Y:S01]  /*04d0*/  IMAD.X R5, RZ, RZ, R17, P5 ;  /* 0x000000ffff057224 */ /* 0x000fe200028e0611 */
[----:B------:R-:W-:Y:S02]  /*04e0*/  @!P2 LEA.HI.X R15, R12, UR9, R11, 0x1, P6 ;  /* 0x000000090c0fac11 */ /* 0x000fe4000b0f0c0b */
[----:B------:R-:W-:-:S03]  /*04f0*/  ISETP.GE.U32.AND P4, PT, R16, UR17, PT ;  /* 0x0000001110007c0c */ /* 0x000fc6000bf86070 */
[----:B------:R-:W3:Y:S01]  /*0500*/  @!P2 LDG.E.U16 R20, desc[UR14][R14.64] ;  /* 0x0000000e0e14a981 */ /* 0x000ee2000c1e1500 */
[----:B------:R-:W-:Y:S02]  /*0510*/  ISETP.GE.AND.EX P4, PT, R5, UR18, PT, P4 ;  /* 0x0000001205007c0c */ /* 0x000fe4000bf86340 */
[C---:B------:R-:W-:Y:S02]  /*0520*/  @!P3 LEA R6, P5, R4.reuse, UR8, 0x1 ;  /* 0x000000080406bc11 */ /* 0x040fe4000f8a08ff */
[----:B------:R-:W-:Y:S02]  /*0530*/  PRMT R21, RZ, 0x7610, R21 ;  /* 0x00007610ff157816 */ /* 0x000fe40000000015 */
[----:B------:R-:W-:-:S05]  /*0540*/  @!P3 LEA.HI.X R7, R4, UR9, R17, 0x1, P5 ;  /* 0x000000090407bc11 */ /* 0x000fca000a8f0c11 */
[----:B------:R-:W4:Y:S02]  /*0550*/  @!P3 LDG.E.U16 R21, desc[UR14][R6.64] ;  /* 0x0000000e0615b981 */ /* 0x000f24000c1e1500 */
[C---:B0-----:R-:W-:Y:S02]  /*0560*/  @!P4 LEA R2, P5, R16.reuse, UR8, 0x1 ;  /* 0x000000081002cc11 */ /* 0x041fe4000f8a08ff */
[----:B------:R-:W-:Y:S02]  /*0570*/  PRMT R18, RZ, 0x7610, R18 ;  /* 0x00007610ff127816 */ /* 0x000fe40000000012 */
[----:B------:R-:W-:-:S05]  /*0580*/  @!P4 LEA.HI.X R3, R16, UR9, R5, 0x1, P5 ;  /* 0x000000091003cc11 */ /* 0x000fca000a8f0c05 */
[----:B------:R0:W5:Y:S01]  /*0590*/  @!P4 LDG.E.U16 R18, desc[UR14][R2.64] ;  /* 0x0000000e0212c981 */ /* 0x000162000c1e1500 */
[----:B--2---:R-:W-:-:S05]  /*05a0*/  HADD2.F32 R19, -RZ, R19.H0_H0 ;  /* 0x20000013ff137230 */ /* 0x004fca0000004100 */
[C---:B------:R-:W-:Y:S02]  /*05b0*/  FSETP.NAN.FTZ.AND P5, PT, |R19|.reuse, |R19|, PT ;  /* 0x400000131300720b */ /* 0x040fe40003fb8200 */
[----:B-1----:R-:W-:Y:S01]  /*05c0*/  FSETP.GT.FTZ.AND P6, PT, R19, UR12, PT ;  /* 0x0000000c13007c0b */ /* 0x002fe2000bfd4000 */
[----:B---3--:R-:W-:-:S10]  /*05d0*/  HADD2.F32 R20, -RZ, R20.H0_H0 ;  /* 0x20000014ff147230 */ /* 0x008fd40000004100 */
[----:B------:R-:W-:Y:S02]  /*05e0*/  @!P5 FSEL R19, R19, UR12, P6 ;  /* 0x0000000c1313dc08 */ /* 0x000fe4000b000000 */
[C---:B------:R-:W-:Y:S02]  /*05f0*/  @!P1 LEA R14, P5, R10.reuse, UR10, 0x1 ;  /* 0x0000000a0a0e9c11 */ /* 0x040fe4000f8a08ff */
[----:B------:R-:W-:Y:S02]  /*0600*/  F2FP.F16.F32.PACK_AB R19, RZ, R19 ;  /* 0x00000013ff13723e */ /* 0x000fe400000000ff */
[----:B------:R-:W-:Y:S02]  /*0610*/  @!P1 LEA.HI.X R15, R10, UR11, R13, 0x1, P5 ;  /* 0x0000000b0a0f9c11 */ /* 0x000fe4000a8f0c0d */
[----:B------:R-:W-:Y:S01]  /*0620*/  FSETP.NAN.FTZ.AND P5, PT, |R20|, |R20|, PT ;  /* 0x400000141400720b */ /* 0x000fe20003fb8200 */
[----:B----4-:R-:W-:Y:S01]  /*0630*/  HADD2.F32 R21, -RZ, R21.H0_H0 ;  /* 0x20000015ff157230 */ /* 0x010fe20000004100 */
[----:B0-----:R-:W-:Y:S01]  /*0640*/  @!P3 LEA R2, P6, R4, UR10, 0x1 ;  /* 0x0000000a0402bc11 */ /* 0x001fe2000f8c08ff */
[----:B------:R0:W-:Y:S01]  /*0650*/  @!P1 STG.E.U16 desc[UR14][R14.64], R19 ;  /* 0x000000130e009986 */ /* 0x0001e2000c10150e */
[----:B------:R-:W-:-:S02]  /*0660*/  @!P2 LEA R6, P1, R12, UR10, 0x1 ;  /* 0x0000000a0c06ac11 */ /* 0x000fc4000f8208ff */
[----:B------:R-:W-:Y:S02]  /*0670*/  @!P3 LEA.HI.X R3, R4, UR11, R17, 0x1, P6 ;  /* 0x0000000b0403bc11 */ /* 0x000fe4000b0f0c11 */
[----:B------:R-:W-:Y:S02]  /*0680*/  @!P2 LEA.HI.X R7, R12, UR11, R11, 0x1, P1 ;  /* 0x0000000b0c07ac11 */ /* 0x000fe400088f0c0b */
[C---:B------:R-:W-:Y:S02]  /*0690*/  FSETP.GT.FTZ.AND P6, PT, R20.reuse, UR12, PT ;  /* 0x0000000c14007c0b */ /* 0x040fe4000bfd4000 */
[----:B------:R-:W-:Y:S02]  /*06a0*/  FSETP.NAN.FTZ.AND P1, PT, |R21|, |R21|, PT ;  /* 0x400000151500720b */ /* 0x000fe40003f38200 */
[----:B------:R-:W-:Y:S02]  /*06b0*/  @!P5 FSEL R20, R20, UR12, P6 ;  /* 0x0000000c1414dc08 */ /* 0x000fe4000b000000 */
[----:B------:R-:W-:Y:S01]  /*06c0*/  @!P4 LEA R4, P6, R16, UR10, 0x1 ;  /* 0x0000000a1004cc11 */ /* 0x000fe2000f8c08ff */
[----:B-----5:R-:W-:Y:S01]  /*06d0*/  HADD2.F32 R18, -RZ, R18.H0_H0 ;  /* 0x20000012ff127230 */ /* 0x020fe20000004100 */
[----:B------:R-:W-:-:S02]  /*06e0*/  IADD3 R10, P5, PT, R10, UR13, RZ ;  /* 0x0000000d0a0a7c10 */ /* 0x000fc4000ffbe0ff */
[----:B------:R-:W-:Y:S02]  /*06f0*/  @!P4 LEA.HI.X R5, R16, UR11, R5, 0x1, P6 ;  /* 0x0000000b1005cc11 */ /* 0x000fe4000b0f0c05 */
[C---:B------:R-:W-:Y:S01]  /*0700*/  FSETP.GT.FTZ.AND P6, PT, R21.reuse, UR12, PT ;  /* 0x0000000c15007c0b */ /* 0x040fe2000bfd4000 */
[----:B------:R-:W-:Y:S01]  /*0710*/  IMAD.X R13, RZ, RZ, R13, P5 ;  /* 0x000000ffff0d7224 */ /* 0x000fe200028e060d */
[----:B------:R-:W-:Y:S02]  /*0720*/  FSETP.NAN.FTZ.AND P5, PT, |R18|, |R18|, PT ;  /* 0x400000121200720b */ /* 0x000fe40003fb8200 */
[----:B------:R-:W-:Y:S02]  /*0730*/  @!P1 FSEL R21, R21, UR12, P6 ;  /* 0x0000000c15159c08 */ /* 0x000fe4000b000000 */
[----:B------:R-:W-:Y:S02]  /*0740*/  ISETP.GE.U32.AND P1, PT, R10, UR17, PT ;  /* 0x000000110a007c0c */ /* 0x000fe4000bf26070 */
[----:B------:R-:W-:-:S02]  /*0750*/  IADD3 R12, P6, PT, R12, UR13, RZ ;  /* 0x0000000d0c0c7c10 */ /* 0x000fc4000ffde0ff */
[----:B------:R-:W-:Y:S02]  /*0760*/  ISETP.GE.AND.EX P1, PT, R13, UR18, PT, P1 ;  /* 0x000000120d007c0c */ /* 0x000fe4000bf26310 */
[----:B------:R-:W-:Y:S01]  /*0770*/  F2FP.F16.F32.PACK_AB R20, RZ, R20 ;  /* 0x00000014ff14723e */ /* 0x000fe200000000ff */
[----:B------:R-:W-:Y:S01]  /*0780*/  IMAD.X R11, RZ, RZ, R11, P6 ;  /* 0x000000ffff0b7224 */ /* 0x000fe200030e060b */
[----:B------:R-:W-:Y:S02]  /*0790*/  FSETP.GT.FTZ.AND P6, PT, R18, UR12, PT ;  /* 0x0000000c12007c0b */ /* 0x000fe4000bfd4000 */
[----:B0-----:R-:W-:Y:S02]  /*07a0*/  PRMT R15, R20, 0x7610, R15 ;  /* 0x00007610140f7816 */ /* 0x001fe4000000000f */
[----:B------:R-:W-:Y:S02]  /*07b0*/  @!P5 FSEL R18, R18, UR12, P6 ;  /* 0x0000000c1212dc08 */ /* 0x000fe4000b000000 */
[----:B------:R-:W-:Y:S01]  /*07c0*/  ISETP.GE.U32.AND P5, PT, R12, UR17, PT ;  /* 0x000000110c007c0c */ /* 0x000fe2000bfa6070 */
[----:B------:R-:W-:Y:S01]  /*07d0*/  @!P2 STG.E.U16 desc[UR14][R6.64], R15 ;  /* 0x0000000f0600a986 */ /* 0x000fe2000c10150e */
[----:B------:R-:W-:-:S02]  /*07e0*/  F2FP.F16.F32.PACK_AB R21, RZ, R21 ;  /* 0x00000015ff15723e */ /* 0x000fc400000000ff */
[----:B------:R-:W-:Y:S02]  /*07f0*/  F2FP.F16.F32.PACK_AB R18, RZ, R18 ;  /* 0x00000012ff12723e */ /* 0x000fe400000000ff */
[----:B------:R-:W-:Y:S02]  /*0800*/  ISETP.GE.AND.EX P2, PT, R11, UR18, PT, P5 ;  /* 0x000000120b007c0c */ /* 0x000fe4000bf46350 */
[C---:B------:R-:W-:Y:S01]  /*0810*/  @!P1 LEA R16, P5, R10.reuse, UR8, 0x1 ;  /* 0x000000080a109c11 */ /* 0x040fe2000f8a08ff */
[----:B------:R0:W-:Y:S01]  /*0820*/  @!P3 STG.E.U16 desc[UR14][R2.64], R21 ;  /* 0x000000150200b986 */ /* 0x0001e2000c10150e */
[----:B------:R-:W-:Y:S02]  /*0830*/  PRMT R20, RZ, 0x7610, R20 ;  /* 0x00007610ff147816 */ /* 0x000fe40000000014 */
[----:B------:R-:W-:Y:S02]  /*0840*/  @!P1 LEA.HI.X R17, R10, UR9, R13, 0x1, P5 ;  /* 0x000000090a119c11 */ /* 0x000fe4000a8f0c0d */
[----:B------:R-:W-:-:S02]  /*0850*/  IADD3 R14, P5, PT, R12, UR16, RZ ;  /* 0x000000100c0e7c10 */ /* 0x000fc4000ffbe0ff */
[----:B0-----:R-:W-:-:S03]  /*0860*/  PRMT R3, R18, 0x7610, R3 ;  /* 0x0000761012037816 */ /* 0x001fc60000000003 */
[----:B------:R-:W-:Y:S02]  /*0870*/  IMAD.X R15, RZ, RZ, R11, P5 ;  /* 0x000000ffff0f7224 */ /* 0x000fe400028e060b */
[----:B------:R0:W-:Y:S01]  /*0880*/  @!P4 STG.E.U16 desc[UR14][R4.64], R3 ;  /* 0x000000030400c986 */ /* 0x0001e2000c10150e */
[----:B------:R-:W-:-:S03]  /*0890*/  ISETP.GE.U32.AND P3, PT, R14, UR17, PT ;  /* 0x000000110e007c0c */ /* 0x000fc6000bf66070 */
[----:B------:R1:W2:Y:S01]  /*08a0*/  @!P1 LDG.E.U16 R20, desc[UR14][R16.64] ;  /* 0x0000000e10149981 */ /* 0x0002a2000c1e1500 */
[C---:B------:R-:W-:Y:S02]  /*08b0*/  @!P2 LEA R18, P4, R12.reuse, UR8, 0x1 ;  /* 0x000000080c12ac11 */ /* 0x040fe4000f8808ff */
[----:B------:R-:W-:Y:S02]  /*08c0*/  ISETP.GE.AND.EX P3, PT, R15, UR18, PT, P3 ;  /* 0x000000120f007c0c */ /* 0x000fe4000bf66330 */
[----:B------:R-:W-:Y:S02]  /*08d0*/  PRMT R21, RZ, 0x7610, R21 ;  /* 0x00007610ff157816 */ /* 0x000fe40000000015 */
[----:B------:R-:W-:Y:S02]  /*08e0*/  @!P2 LEA.HI.X R19, R12, UR9, R11, 0x1, P4 ;  /* 0x000000090c13ac11 */ /* 0x000fe4000a0f0c0b */
[----:B------:R-:W-:-:S03]  /*08f0*/  IADD3 R6, P5, PT, R14, UR16, RZ ;  /* 0x000000100e067c10 */ /* 0x000fc6000ffbe0ff */
[----:B------:R-:W3:Y:S01]  /*0900*/  @!P2 LDG.E.U16 R21, desc[UR14][R18.64] ;  /* 0x0000000e1215a981 */ /* 0x000ee2000c1e1500 */
[----:B------:R-:W-:Y:S01]  /*0910*/  ISETP.GE.U32.AND P4, PT, R6, UR17, PT ;  /* 0x0000001106007c0c */ /* 0x000fe2000bf86070 */
[--C-:B------:R-:W-:Y:S02]  /*0920*/  IMAD.X R7, RZ, RZ, R15.reuse, P5 ;  /* 0x000000ffff077224 */ /* 0x100fe400028e060f */
[C---:B------:R-:W-:Y:S02]  /*0930*/  @!P3 LEA R2, P5, R14.reuse, UR8, 0x1 ;  /* 0x000000080e02bc11 */ /* 0x040fe4000f8a08ff */
[----:B-1----:R-:W-:Y:S02]  /*0940*/  PRMT R16, RZ, 0x7610, R16 ;  /* 0x00007610ff107816 */ /* 0x002fe40000000010 */
        /* <DEDUP_REMOVED lines=11> */
[----:B--2---:R-:W-:-:S05]  /*0a00*/  HADD2.F32 R20, -RZ, R20.H0_H0 ;  /* 0x20000014ff147230 */ /* 0x004fca0000004100 */
[C---:B------:R-:W-:Y:S02]  /*0a10*/  FSETP.NAN.FTZ.AND P5, PT, |R20|.reuse, |R20|, PT ;  /* 0x400000141400720b */ /* 0x040fe40003fb8200 */
[----:B------:R-:W-:Y:S01]  /*0a20*/  FSETP.GT.FTZ.AND P6, PT, R20, UR12, PT ;  /* 0x0000000c14007c0b */ /* 0x000fe2000bfd4000 */
[----:B---3--:R-:W-:-:S10]  /*0a30*/  HADD2.F32 R21, -RZ, R21.H0_H0 ;  /* 0x20000015ff157230 */ /* 0x008fd40000004100 */
[----:B------:R-:W-:Y:S02]  /*0a40*/  @!P5 FSEL R20, R20, UR12, P6 ;  /* 0x0000000c1414dc08 */ /* 0x000fe4000b000000 */
[C---:B------:R-:W-:Y:S02]  /*0a50*/  FSETP.NAN.FTZ.AND P5, PT, |R21|.reuse, |R21|, PT ;  /* 0x400000151500720b */ /* 0x040fe40003fb8200 */
[----:B------:R-:W-:Y:S01]  /*0a60*/  FSETP.GT.FTZ.AND P6, PT, R21, UR12, PT ;  /* 0x0000000c15007c0b */ /* 0x000fe2000bfd4000 */
[----:B----4-:R-:W-:-:S10]  /*0a70*/  HADD2.F32 R16, -RZ, R16.H0_H0 ;  /* 0x20000010ff107230 */ /* 0x010fd40000004100 */
[----:B------:R-:W-:Y:S02]  /*0a80*/  @!P5 FSEL R21, R21, UR12, P6 ;  /* 0x0000000c1515dc08 */ /* 0x000fe4000b000000 */
[----:B------:R-:W-:Y:S02]  /*0a90*/  @!P1 LEA R2, P6, R10, UR10, 0x1 ;  /* 0x0000000a0a029c11 */ /* 0x000fe4000f8c08ff */
[----:B------:R-:W-:Y:S02]  /*0aa0*/  FSETP.NAN.FTZ.AND P5, PT, |R16|, |R16|, PT ;  /* 0x400000101000720b */ /* 0x000fe40003fb8200 */
[----:B------:R-:W-:Y:S02]  /*0ab0*/  @!P1 LEA.HI.X R3, R10, UR11, R13, 0x1, P6 ;  /* 0x0000000b0a039c11 */ /* 0x000fe4000b0f0c0d */
[----:B0-----:R-:W-:Y:S01]  /*0ac0*/  @!P2 LEA R4, P6, R12, UR10, 0x1 ;  /* 0x0000000a0c04ac11 */ /* 0x001fe2000f8c08ff */
[----:B-----5:R-:W-:-:S03]  /*0ad0*/  HADD2.F32 R17, -RZ, R17.H0_H0 ;  /* 0x20000011ff117230 */ /* 0x020fc60000004100 */
[----:B------:R-:W-:Y:S02]  /*0ae0*/  @!P2 LEA.HI.X R5, R12, UR11, R11, 0x1, P6 ;  /* 0x0000000b0c05ac11 */ /* 0x000fe4000b0f0c0b */
[----:B------:R-:W-:-:S04]  /*0af0*/  FSETP.GT.FTZ.AND P6, PT, R16, UR12, PT ;  /* 0x0000000c10007c0b */ /* 0x000fc8000bfd4000 */
[----:B------:R-:W-:Y:S02]  /*0b00*/  @!P5 FSEL R16, R16, UR12, P6 ;  /* 0x0000000c1010dc08 */ /* 0x000fe4000b000000 */
[C---:B------:R-:W-:Y:S02]  /*0b10*/  @!P3 LEA R10, P6, R14.reuse, UR10, 0x1 ;  /* 0x0000000a0e0abc11 */ /* 0x040fe4000f8c08ff */
[----:B------:R-:W-:Y:S02]  /*0b20*/  FSETP.NAN.FTZ.AND P5, PT, |R17|, |R17|, PT ;  /* 0x400000111100720b */ /* 0x000fe40003fb8200 */
[----:B------:R-:W-:Y:S02]  /*0b30*/  @!P3 LEA.HI.X R11, R14, UR11, R15, 0x1, P6 ;  /* 0x0000000b0e0bbc11 */ /* 0x000fe4000b0f0c0f */
[----:B------:R-:W-:-:S04]  /*0b40*/  @!P4 LEA R12, P6, R6, UR10, 0x1 ;  /* 0x0000000a060ccc11 */ /* 0x000fc8000f8c08ff */
[----:B------:R-:W-:Y:S02]  /*0b50*/  @!P4 LEA.HI.X R13, R6, UR11, R7, 0x1, P6 ;  /* 0x0000000b060dcc11 */ /* 0x000fe4000b0f0c07 */
[C---:B------:R-:W-:Y:S02]  /*0b60*/  FSETP.GT.FTZ.AND P6, PT, R17.reuse, UR12, PT ;  /* 0x0000000c11007c0b */ /* 0x040fe4000bfd4000 */
[----:B------:R-:W-:Y:S02]  /*0b70*/  F2FP.F16.F32.PACK_AB R20, RZ, R20 ;  /* 0x00000014ff14723e */ /* 0x000fe400000000ff */
[----:B------:R-:W-:Y:S02]  /*0b80*/  @!P5 FSEL R17, R17, UR12, P6 ;  /* 0x0000000c1111dc08 */ /* 0x000fe4000b000000 */
[----:B------:R-:W-:Y:S02]  /*0b90*/  F2FP.F16.F32.PACK_AB R21, RZ, R21 ;  /* 0x00000015ff15723e */ /* 0x000fe400000000ff */
[----:B------:R-:W-:-:S02]  /*0ba0*/  F2FP.F16.F32.PACK_AB R16, RZ, R16 ;  /* 0x00000010ff10723e */ /* 0x000fc400000000ff */
[----:B------:R-:W-:Y:S01]  /*0bb0*/  F2FP.F16.F32.PACK_AB R17, RZ, R17 ;  /* 0x00000011ff11723e */ /* 0x000fe200000000ff */
[----:B------:R2:W-:Y:S01]  /*0bc0*/  @!P1 STG.E.U16 desc[UR14][R2.64], R20 ;  /* 0x0000001402009986 */ /* 0x0005e2000c10150e */
[----:B------:R-:W-:-:S03]  /*0bd0*/  ISETP.NE.U32.AND P1, PT, R9, UR4, PT ;  /* 0x0000000409007c0c */ /* 0x000fc6000bf25070 */
[----:B------:R2:W-:Y:S04]  /*0be0*/  @!P2 STG.E.U16 desc[UR14][R4.64], R21 ;  /* 0x000000150400a986 */ /* 0x0005e8000c10150e */
[----:B------:R2:W-:Y:S04]  /*0bf0*/  @!P3 STG.E.U16 desc[UR14][R10.64], R16 ;  /* 0x000000100a00b986 */ /* 0x0005e8000c10150e */
[----:B------:R2:W-:Y:S01]  /*0c00*/  @!P4 STG.E.U16 desc[UR14][R12.64], R17 ;  /* 0x000000110c00c986 */ /* 0x0005e2000c10150e */
[----:B------:R-:W-:-:S13]  /*0c10*/  ISETP.NE.AND.EX P1, PT, RZ, UR5, PT, P1 ;  /* 0x00000005ff007c0c */ /* 0x000fda000bf25310 */
[----:B--2---:R-:W-:Y:S05]  /*0c20*/  @P1 BRA `(.L_x_7) ;  /* 0xfffffff400dc1947 */ /* 0x004fea000383ffff */
.L_x_6:
[----:B------:R-:W-:Y:S05]  /*0c30*/  @!P0 EXIT ;  /* 0x000000000000894d */ /* 0x000fea0003800000 */
[----:B0-----:R-:W-:Y:S01]  /*0c40*/  IADD3 R17, P0, PT, R8, UR6, RZ ;  /* 0x0000000608117c10 */ /* 0x001fe2000ff1e0ff */
[----:B------:R-:W0:Y:S01]  /*0c50*/  LDCU UR4, c[0x0][0xfcc] ;  /* 0x0001f980ff0477ac */ /* 0x000e220008000800 */
[----:B------:R-:W-:Y:S02]  /*0c60*/  PRMT R15, RZ, 0x7610, R15 ;  /* 0x00007610ff0f7816 */ /* 0x000fe4000000000f */
        /* <DEDUP_REMOVED lines=12> */
[----:B------:R-:W-:-:S04]  /*0d30*/  @!P0 LEA R4, P3, R19, UR8, 0x1 ;  /* 0x0000000813048c11 */ /* 0x000fc8000f8608ff */
[----:B------:R-:W-:Y:S02]  /*0d40*/  @!P0 LEA.HI.X R5, R19, UR9, R20, 0x1, P3 ;  /* 0x0000000913058c11 */ /* 0x000fe400098f0c14 */
[----:B------:R-:W-:-:S03]  /*0d50*/  @!P1 LEA R2, P3, R17, UR8, 0x1 ;  /* 0x0000000811029c11 */ /* 0x000fc6000f8608ff */
[----:B------:R-:W2:Y:S01]  /*0d60*/  @!P0 LDG.E.U16 R15, desc[UR14][R4.64] ;  /* 0x0000000e040f8981 */ /* 0x000ea2000c1e1500 */
[----:B------:R-:W-:Y:S01]  /*0d70*/  PRMT R14, RZ, 0x7610, R14 ;  /* 0x00007610ff0e7816 */ /* 0x000fe2000000000e */
[----:B------:R-:W-:Y:S01]  /*0d80*/  IMAD.X R9, RZ, RZ, R8, P5 ;  /* 0x000000ffff097224 */ /* 0x000fe200028e0608 */
[----:B------:R-:W-:Y:S02]  /*0d90*/  @!P1 LEA.HI.X R3, R17, UR9, R18, 0x1, P3 ;  /* 0x0000000911039c11 */ /* 0x000fe400098f0c12 */
[----:B------:R-:W-:Y:S02]  /*0da0*/  ISETP.GE.U32.AND P3, PT, R6, UR17, PT ;  /* 0x0000001106007c0c */ /* 0x000fe4000bf66070 */
[----:B------:R-:W-:Y:S01]  /*0db0*/  @!P2 LEA R10, P4, R7, UR8, 0x1 ;  /* 0x00000008070aac11 */ /* 0x000fe2000f8808ff */
[----:B------:R1:W3:Y:S01]  /*0dc0*/  @!P1 LDG.E.U16 R14, desc[UR14][R2.64] ;  /* 0x0000000e020e9981 */ /* 0x0002e2000c1e1500 */
[----:B------:R-:W-:Y:S02]  /*0dd0*/  ISETP.GE.AND.EX P3, PT, R9, UR18, PT, P3 ;  /* 0x0000001209007c0c */ /* 0x000fe4000bf66330 */
[----:B------:R-:W-:-:S02]  /*0de0*/  PRMT R16, RZ, 0x7610, R16 ;  /* 0x00007610ff107816 */ /* 0x000fc40000000010 */
[----:B------:R-:W-:-:S05]  /*0df0*/  @!P2 LEA.HI.X R11, R7, UR9, R8, 0x1, P4 ;  /* 0x00000009070bac11 */ /* 0x000fca000a0f0c08 */
[----:B------:R-:W4:Y:S04]  /*0e00*/  @!P2 LDG.E.U16 R16, desc[UR14][R10.64] ;  /* 0x0000000e0a10a981 */ /* 0x000f28000c1e1500 */
[----:B------:R-:W-:-:S04]  /*0e10*/  @!P3 LEA R12, P4, R6, UR8, 0x1 ;  /* 0x00000008060cbc11 */ /* 0x000fc8000f8808ff */
[----:B------:R-:W-:-:S05]  /*0e20*/  @!P3 LEA.HI.X R13, R6, UR9, R9, 0x1, P4 ;  /* 0x00000009060dbc11 */ /* 0x000fca000a0f0c09 */
[----:B------:R-:W5:Y:S01]  /*0e30*/  @!P3 LDG.E.U16 R0, desc[UR14][R12.64] ;  /* 0x0000000e0c00b981 */ /* 0x000f62000c1e1500 */
[----:B-1----:R-:W-:-:S04]  /*0e40*/  @!P1 LEA R2, P6, R17, UR10, 0x1 ;  /* 0x0000000a11029c11 */ /* 0x002fc8000f8c08ff */
[----:B------:R-:W-:Y:S01]  /*0e50*/  @!P1 LEA.HI.X R3, R17, UR11, R18, 0x1, P6 ;  /* 0x0000000b11039c11 */ /* 0x000fe2000b0f0c12 */
[----:B--2---:R-:W-:-:S05]  /*0e60*/  HADD2.F32 R15, -RZ, R15.H0_H0 ;  /* 0x2000000fff0f7230 */ /* 0x004fca0000004100 */
[C---:B------:R-:W-:Y:S02]  /*0e70*/  FSETP.NAN.FTZ.AND P4, PT, |R15|.reuse, |R15|, PT ;  /* 0x4000000f0f00720b */ /* 0x040fe40003f98200 */
[----:B0-----:R-:W-:Y:S01]  /*0e80*/  FSETP.GT.FTZ.AND P5, PT, R15, UR4, PT ;  /* 0x000000040f007c0b */ /* 0x001fe2000bfb4000 */
[----:B---3--:R-:W-:-:S10]  /*0e90*/  HADD2.F32 R14, -RZ, R14.H0_H0 ;  /* 0x2000000eff0e7230 */ /* 0x008fd40000004100 */
[----:B------:R-:W-:Y:S01]  /*0ea0*/  @!P4 FSEL R15, R15, UR4, P5 ;  /* 0x000000040f0fcc08 */ /* 0x000fe2000a800000 */
[----:B----4-:R-:W-:Y:S01]  /*0eb0*/  HADD2.F32 R16, -RZ, R16.H0_H0 ;  /* 0x20000010ff107230 */ /* 0x010fe20000004100 */
[----:B------:R-:W-:Y:S02]  /*0ec0*/  FSETP.NAN.FTZ.AND P4, PT, |R14|, |R14|, PT ;  /* 0x4000000e0e00720b */ /* 0x000fe40003f98200 */
[C---:B------:R-:W-:Y:S02]  /*0ed0*/  @!P0 LEA R4, P5, R19.reuse, UR10, 0x1 ;  /* 0x0000000a13048c11 */ /* 0x040fe4000f8a08ff */
[----:B------:R-:W-:Y:S02]  /*0ee0*/  FSETP.NAN.FTZ.AND P6, PT, |R16|, |R16|, PT ;  /* 0x400000101000720b */ /* 0x000fe40003fd8200 */
[----:B------:R-:W-:Y:S02]  /*0ef0*/  @!P0 LEA.HI.X R5, R19, UR11, R20, 0x1, P5 ;  /* 0x0000000b13058c11 */ /* 0x000fe4000a8f0c14 */
[----:B------:R-:W-:-:S02]  /*0f00*/  FSETP.GT.FTZ.AND P5, PT, R14, UR4, PT ;  /* 0x000000040e007c0b */ /* 0x000fc4000bfb4000 */
[----:B------:R-:W-:Y:S01]  /*0f10*/  F2FP.F16.F32.PACK_AB R15, RZ, R15 ;  /* 0x0000000fff0f723e */ /* 0x000fe200000000ff */
[----:B-----5:R-:W-:Y:S02]  /*0f20*/  HADD2.F32 R0, -RZ, R0.H0_H0 ;  /* 0x20000000ff007230 */ /* 0x020fe40000004100 */
[----:B------:R-:W-:Y:S02]  /*0f30*/  @!P4 FSEL R14, R14, UR4, P5 ;  /* 0x000000040e0ecc08 */ /* 0x000fe4000a800000 */
[C---:B------:R-:W-:Y:S02]  /*0f40*/  FSETP.GT.FTZ.AND P4, PT, R16.reuse, UR4, PT ;  /* 0x0000000410007c0b */ /* 0x040fe4000bf94000 */
[----:B------:R-:W-:Y:S02]  /*0f50*/  F2FP.F16.F32.PACK_AB R14, RZ, R14 ;  /* 0x0000000eff0e723e */ /* 0x000fe400000000ff */
[----:B------:R-:W-:Y:S02]  /*0f60*/  @!P2 LEA R10, P5, R7, UR10, 0x1 ;  /* 0x0000000a070aac11 */ /* 0x000fe4000f8a08ff */
[----:B------:R-:W-:Y:S01]  /*0f70*/  @!P6 FSEL R16, R16, UR4, P4 ;  /* 0x000000041010ec08 */ /* 0x000fe2000a000000 */
[----:B------:R0:W-:Y:S01]  /*0f80*/  @!P1 STG.E.U16 desc[UR14][R2.64], R14 ;  /* 0x0000000e02009986 */ /* 0x0001e2000c10150e */
[----:B------:R-:W-:-:S02]  /*0f90*/  FSETP.NAN.FTZ.AND P1, PT, |R0|, |R0|, PT ;  /* 0x400000000000720b */ /* 0x000fc40003f38200 */
[----:B------:R-:W-:Y:S01]  /*0fa0*/  @!P2 LEA.HI.X R11, R7, UR11, R8, 0x1, P5 ;  /* 0x0000000b070bac11 */ /* 0x000fe2000a8f0c08 */
[----:B------:R0:W-:Y:S01]  /*0fb0*/  @!P0 STG.E.U16 desc[UR14][R4.64], R15 ;  /* 0x0000000f04008986 */ /* 0x0001e2000c10150e */
[----:B------:R-:W-:Y:S02]  /*0fc0*/  F2FP.F16.F32.PACK_AB R16, RZ, R16 ;  /* 0x00000010ff10723e */ /* 0x000fe400000000ff */
[----:B------:R-:W-:-:S03]  /*0fd0*/  FSETP.GT.FTZ.AND P0, PT, R0, UR4, PT ;  /* 0x0000000400007c0b */ /* 0x000fc6000bf14000 */
[----:B------:R0:W-:Y:S04]  /*0fe0*/  @!P2 STG.E.U16 desc[UR14][R10.64], R16 ;  /* 0x000000100a00a986 */ /* 0x0001e8000c10150e */
[----:B------:R-:W-:Y:S01]  /*0ff0*/  @!P1 FSEL R0, R0, UR4, P0 ;  /* 0x0000000400009c08 */ /* 0x000fe20008000000 */
[----:B------:R-:W-:Y:S06]  /*1000*/  @P3 EXIT ;  /* 0x000000000000394d */ /* 0x000fec0003800000 */
[C---:B0-----:R-:W-:Y:S02]  /*1010*/  LEA R2, P0, R6.reuse, UR10, 0x1 ;  /* 0x0000000a06027c11 */ /* 0x041fe4000f8008ff */
[----:B------:R-:W-:Y:S02]  /*1020*/  F2FP.F16.F32.PACK_AB R0, RZ, R0 ;  /* 0x00000000ff00723e */ /* 0x000fe400000000ff */
[----:B------:R-:W-:-:S05]  /*1030*/  LEA.HI.X R3, R6, UR11, R9, 0x1, P0 ;  /* 0x0000000b06037c11 */ /* 0x000fca00080f0c09 */
[----:B------:R-:W-:Y:S01]  /*1040*/  STG.E.U16 desc[UR14][R2.64], R0 ;  /* 0x0000000002007986 */ /* 0x000fe2000c10150e */
[----:B------:R-:W-:Y:S05]  /*1050*/  EXIT ;  /* 0x000000000000794d */ /* 0x000fea0003800000 */
.L_x_5:
        /* <DEDUP_REMOVED lines=8> */
.L_x_8:
[C---:B------:R-:W-:Y:S01]  /*10e0*/  IMAD.SHL.U32 R6, R8.reuse, 0x8, RZ ;  /* 0x0000000808067824 */ /* 0x040fe200078e00ff */
[----:B------:R-:W-:-:S04]  /*10f0*/  SHF.L.U64.HI R10, R8, 0x3, R9 ;  /* 0x00000003080a7819 */ /* 0x000fc80000010209 */
[----:B------:R-:W-:-:S04]  /*1100*/  IADD3 R2, P0, PT, R6, UR8, RZ ;  /* 0x0000000806027c10 */ /* 0x000fc8000ff1e0ff */
[----:B------:R-:W-:-:S06]  /*1110*/  IADD3.X R3, PT, PT, R10, UR9, RZ, P0, !PT ;  /* 0x000000090a037c10 */ /* 0x000fcc00087fe4ff */
[----:B------:R-:W2:Y:S02]  /*1120*/  LDG.E.64 R2, desc[UR14][R2.64] ;  /* 0x0000000e02027981 */ /* 0x000ea4000c1e1b00 */
[--C-:B--2---:R-:W-:Y:S02]  /*1130*/  HADD2.F32 R0, -RZ, R2.reuse.H0_H0 ;  /* 0x20000002ff007230 */ /* 0x104fe40000004100 */
[----:B------:R-:W-:Y:S02]  /*1140*/  HADD2.F32 R5, -RZ, R2.H1_H1 ;  /* 0x30000002ff057230 */ /* 0x000fe40000004100 */
[--C-:B------:R-:W-:Y:S01]  /*1150*/  HADD2.F32 R4, -RZ, R3.reuse.H0_H0 ;  /* 0x20000003ff047230 */ /* 0x100fe20000004100 */
[----:B------:R-:W-:Y:S01]  /*1160*/  FSETP.NAN.FTZ.AND P5, PT, |R0|, |R0|, PT ;  /* 0x400000000000720b */ /* 0x000fe20003fb8200 */
[----:B------:R-:W-:Y:S01]  /*1170*/  HADD2.F32 R7, -RZ, R3.H1_H1 ;  /* 0x30000003ff077230 */ /* 0x000fe20000004100 */
[----:B------:R-:W-:Y:S02]  /*1180*/  FSETP.NAN.FTZ.AND P0, PT, |R5|, |R5|, PT ;  /* 0x400000050500720b */ /* 0x000fe40003f18200 */
[----:B------:R-:W-:-:S02]  /*1190*/  FSETP.NAN.FTZ.AND P3, PT, |R4|, |R4|, PT ;  /* 0x400000040400720b */ /* 0x000fc40003f78200 */
[----:B------:R-:W-:Y:S02]  /*11a0*/  FSETP.NAN.FTZ.AND P1, PT, |R7|, |R7|, PT ;  /* 0x400000070700720b */ /* 0x000fe40003f38200 */
[----:B-1----:R-:W-:Y:S02]  /*11b0*/  FSETP.GT.FTZ.AND P6, PT, R0, UR5, PT ;  /* 0x0000000500007c0b */ /* 0x002fe4000bfd4000 */
[----:B------:R-:W-:Y:S02]  /*11c0*/  FSETP.GT.FTZ.AND P4, PT, R5, UR5, PT ;  /* 0x0000000505007c0b */ /* 0x000fe4000bf94000 */
[----:B------:R-:W-:Y:S02]  /*11d0*/  FSETP.GT.FTZ.AND P2, PT, R4, UR5, PT ;  /* 0x0000000504007c0b */ /* 0x000fe4000bf54000 */
[----:B------:R-:W-:Y:S02]  /*11e0*/  @!P5 FSEL R0, R0, UR5, P6 ;  /* 0x000000050000dc08 */ /* 0x000fe4000b000000 */
[----:B------:R-:W-:-:S02]  /*11f0*/  FSETP.GT.FTZ.AND P5, PT, R7, UR5, PT ;  /* 0x0000000507007c0b */ /* 0x000fc4000bfb4000 */
[----:B------:R-:W-:Y:S02]  /*1200*/  @!P0 FSEL R5, R5, UR5, P4 ;  /* 0x0000000505058c08 */ /* 0x000fe4000a000000 */
[----:B0-----:R-:W-:Y:S02]  /*1210*/  IADD3 R8, P0, PT, R8, UR4, RZ ;  /* 0x0000000408087c10 */ /* 0x001fe4000ff1e0ff */
[----:B------:R-:W-:Y:S02]  /*1220*/  IADD3 R2, P6, PT, R6, UR10, RZ ;  /* 0x0000000a06027c10 */ /* 0x000fe4000ffde0ff */
[----:B------:R-:W-:Y:S01]  /*1230*/  @!P3 FSEL R4, R4, UR5, P2 ;  /* 0x000000050404bc08 */ /* 0x000fe20009000000 */
[----:B------:R-:W-:Y:S01]  /*1240*/  IMAD.X R9, RZ, RZ, R9, P0 ;  /* 0x000000ffff097224 */ /* 0x000fe200000e0609 */
[----:B------:R-:W-:Y:S02]  /*1250*/  @!P1 FSEL R7, R7, UR5, P5 ;  /* 0x0000000507079c08 */ /* 0x000fe4000a800000 */
[----:B------:R-:W-:Y:S01]  /*1260*/  F2FP.F16.F32.PACK_AB R6, R5, R0 ;  /* 0x000000000506723e */ /* 0x000fe200000000ff */
[----:B------:R-:W-:Y:S01]  /*1270*/  IMAD.SHL.U32 R0, R8, 0x4, RZ ;  /* 0x0000000408007824 */ /* 0x000fe200078e00ff */
[----:B------:R-:W-:-:S02]  /*1280*/  IADD3.X R3, PT, PT, R10, UR11, RZ, P6, !PT ;  /* 0x0000000b0a037c10 */ /* 0x000fc4000b7fe4ff */
[----:B------:R-:W-:Y:S02]  /*1290*/  F2FP.F16.F32.PACK_AB R7, R7, R4 ;  /* 0x000000040707723e */ /* 0x000fe400000000ff */
[----:B------:R-:W-:Y:S02]  /*12a0*/  ISETP.LT.U32.AND P1, PT, R0, UR19, PT ;  /* 0x0000001300007c0c */ /* 0x000fe4000bf21070 */
[C---:B------:R-:W-:Y:S01]  /*12b0*/  LOP3.LUT P0, RZ, R8.reuse, 0xffffc000, RZ, 0xc0, !PT ;  /* 0xffffc00008ff7812 */ /* 0x040fe2000780c0ff */
[----:B------:R2:W-:Y:S01]  /*12c0*/  STG.E.64 desc[UR14][R2.64], R6 ;  /* 0x0000000602007986 */ /* 0x0005e2000c101b0e */
[----:B------:R-:W-:Y:S02]  /*12d0*/  SHF.L.U64.HI R0, R8, 0x2, R9 ;  /* 0x0000000208007819 */ /* 0x000fe40000010209 */
[----:B------:R-:W-:Y:S02]  /*12e0*/  LOP3.LUT P0, RZ, R9, 0x3fffffff, RZ, 0xc0, P0 ;  /* 0x3fffffff09ff7812 */ /* 0x000fe4000000c0ff */
[----:B------:R-:W-:-:S13]  /*12f0*/  ISETP.LT.AND.EX P1, PT, R0, UR12, PT, P1 ;  /* 0x0000000c00007c0c */ /* 0x000fda000bf21310 */
[----:B--2---:R-:W-:Y:S05]  /*1300*/  @!P0 BRA P1, `(.L_x_8) ;  /* 0xfffffffc00748947 */ /* 0x004fea000083ffff */
[----:B------:R-:W-:Y:S05]  /*1310*/  EXIT ;  /* 0x000000000000794d */ /* 0x000fea0003800000 */
        .weak           $__internal_1_$__cuda_sm20_div_u16
        .type           $__internal_1_$__cuda_sm20_div_u16,@function
        .size           $__internal_1_$__cuda_sm20_div_u16,(.L_x_4592 - $__internal_1_$__cuda_sm20_div_u16)
$__internal_1_$__cuda_sm20_div_u16:
        /* <DEDUP_REMOVED lines=18> */
[----:B------:R-:W-:Y:S06]  /*1440*/  RET.REL.NODEC R2 `(_ZN2at6native57_GLOBAL__N__f3eca4a2_24_ForeachBinaryOpScalar_cu_86b9896c25multi_tensor_apply_kernelINS1_18TensorListMetadataILi2EEENS1_21BinaryOpScalarFunctorIN3c104HalfELi2ELi1ELi1EEEJNS0_7maximumIfEEfEEEvT_T0_DpT1_) ;  /* 0xffffffe802ec7950 */ /* 0x000fec0003c3ffff */
.L_x_9:
        /* <DEDUP_REMOVED lines=11> */
.L_x_4592:


//--------------------- .text._ZN2at6native57_GLOBAL__N__f3eca4a2_24_ForeachBinaryOpScalar_cu_86b9896c25multi_tensor_apply_kernelINS1_18TensorListMetadataILi2EEENS1_21BinaryOpScalarFunctorIfLi2ELi1ELi1EEEJNS0_7maximumIfEEfEEEvT_T0_DpT1_ --------------------------
	.section	.text._ZN2at6native57_GLOBAL__N__f3eca4a2_24_ForeachBinaryOpScalar_cu_86b9896c25multi_tensor_apply_kernelINS1_18TensorListMetadataILi2EEENS1_21BinaryOpScalarFunctorIfLi2ELi1ELi1EEEJNS0_7maximumIfEEfEEEvT_T0_DpT1_,"ax",@progbits
	.align	128
.text._ZN2at6native57_GLOBAL__N__f3eca4a2_24_ForeachBinaryOpScalar_cu_86b9896c25multi_tensor_apply_kernelINS1_18TensorListMetadataILi2EEENS1_21BinaryOpScalarFunctorIfLi2ELi1ELi1EEEJNS0_7maximumIfEEfEEEvT_T0_DpT1_:
        .type           _ZN2at6native57_GLOBAL__N__f3eca4a2_24_ForeachBinaryOpScalar_cu_86b9896c25multi_tensor_apply_kernelINS1_18TensorListMetadataILi2EEENS1_21BinaryOpScalarFunctorIfLi2ELi1ELi1EEEJNS0_7maximumIfEEfEEEvT_T0_DpT1_,@function
        .size           _ZN2at6native57_GLOBAL__N__f3eca4a2_24_ForeachBinaryOpScalar_cu_86b9896c25multi_tensor_apply_kernelINS1_18TensorListMetadataILi2EEENS1_21BinaryOpScalarFunctorIfLi2ELi1ELi1EEEJNS0_7maximumIfEEfEEEvT_T0_DpT1_,(.L_x_4594 - _ZN2at6native57_GLOBAL__N__f3eca4a2_24_ForeachBinaryOpScalar_cu_86b9896c25multi_tensor_apply_kernelINS1_18TensorListMetadataILi2EEENS1_21BinaryOpScalarFunctorIfLi2ELi1ELi1EEEJNS0_7maximumIfEEfEEEvT_T0_DpT1_)
        .other          _ZN2at6native57_GLOBAL__N__f3eca4a2_24_ForeachBinaryOpScalar_cu_86b9896c25multi_tensor_apply_kernelINS1_18TensorListMetadataILi2EEENS1_21BinaryOpScalarFunctorIfLi2ELi1ELi1EEEJNS0_7maximumIfEEfEEEvT_T0_DpT1_,@"STO_CUDA_ENTRY STV_DEFAULT"
_ZN2at6native57_GLOBAL__N__f3eca4a2_24_ForeachBinaryOpScalar_cu_86b9896c25multi_tensor_apply_kernelINS1_18TensorListMetadataILi2EEENS1_21BinaryOpScalarFunctorIfLi2ELi1ELi1EEEJNS0_7maximumIfEEfEEEvT_T0_DpT1_:
        /* <DEDUP_REMOVED lines=39> */
[----:B------:R-:W-:Y:S05]  /*0270*/  CALL.REL.NOINC `($__internal_2_$__cuda_sm20_div_u16) ;  /* 0x0000001000087944 */ /* 0x000fea0003c00000 */
[----:B------:R-:W0:Y:S01]  /*0280*/  S2R R10, SR_TID.X ;  /* 0x00000000000a7919 */ /* 0x000e220000002100 */
[----:B------:R-:W-:Y:S01]  /*0290*/  UISETP.GE.U32.AND UP0, UPT, UR4, UR13, UPT ;  /* 0x0000000d0400728c */ /* 0x000fe2000bf06070 */
[----:B------:R-:W-:Y:S01]  /*02a0*/  LOP3.LUT R11, R11, 0xffff, RZ, 0xc0, !PT ;  /* 0x0000ffff0b0b7812 */ /* 0x000fe200078ec0ff */
[----:B------:R-:W-:Y:S01]  /*02b0*/  UMOV UR6, URZ ;  /* 0x000000ff00067c82 */ /* 0x000fe20008000000 */
[----:B------:R-:W-:Y:S01]  /*02c0*/  UMOV UR7, URZ ;  /* 0x000000ff00077c82 */ /* 0x000fe20008000000 */
[----:B------:R-:W-:-:S09]  /*02d0*/  UISETP.GE.U32.AND.EX UP0, UPT, UR5, URZ, UPT, UP0 ;  /* 0x000000ff0500728c */ /* 0x000fd2000bf06100 */
[----:B------:R-:W-:Y:S05]  /*02e0*/  BRA.U !UP0, `(.L_x_11) ;  /* 0x0000000908587547 */ /* 0x000fea000b800000 */
[----:B------:R-:W-:Y:S01]  /*02f0*/  VIADD R12, R11, 0x1 ;  /* 0x000000010b0c7836 */ /* 0x000fe20000000000 */
[----:B------:R-:W1:Y:S04]  /*0300*/  LDCU UR12, c[0x0][0xfcc] ;  /* 0x0001f980ff0c77ac */ /* 0x000e680008000800 */
[----:B------:R-:W-:Y:S01]  /*0310*/  LOP3.LUT R12, R12, 0x1fffe, RZ, 0xc0, !PT ;  /* 0x0001fffe0c0c7812 */ /* 0x000fe200078ec0ff */
[----:B------:R-:W-:Y:S01]  /*0320*/  UMOV UR6, URZ ;  /* 0x000000ff00067c82 */ /* 0x000fe20008000000 */
[----:B------:R-:W-:Y:S01]  /*0330*/  UMOV UR7, URZ ;  /* 0x000000ff00077c82 */ /* 0x000fe20008000000 */
[----:B------:R-:W-:Y:S01]  /*0340*/  UMOV UR4, URZ ;  /* 0x000000ff00047c82 */ /* 0x000fe20008000000 */
[----:B------:R-:W-:-:S05]  /*0350*/  UMOV UR5, URZ ;  /* 0x000000ff00057c82 */ /* 0x000fca0008000000 */
.L_x_28:
[----:B0-----:R-:W-:Y:S01]  /*0360*/  IADD3 R22, P0, PT, R10, UR6, RZ ;  /* 0x000000060a167c10 */ /* 0x001fe2000ff1e0ff */
[----:B------:R-:W-:Y:S02]  /*0370*/  IMAD.MOV.U32 R28, RZ, RZ, RZ ;  /* 0x000000ffff1c7224 */ /* 0x000fe400078e00ff */
[----:B------:R-:W-:Y:S01]  /*0380*/  IMAD.MOV.U32 R17, RZ, RZ, RZ ;  /* 0x000000ffff117224 */ /* 0x000fe200078e00ff */
[C---:B------:R-:W-:Y:S01]  /*0390*/  ISETP.GE.U32.AND P4, PT, R22.reuse, UR17, PT ;  /* 0x0000001116007c0c */ /* 0x040fe2000bf86070 */
[----:B-1---5:R-:W-:Y:S01]  /*03a0*/  IMAD.X R21, RZ, RZ, UR7, P0 ;  /* 0x00000007ff157e24 */ /* 0x022fe200080e06ff */
[----:B------:R-:W-:-:S04]  /*03b0*/  IADD3 R19, P0, PT, R22, UR16, RZ ;  /* 0x0000001016137c10 */ /* 0x000fc8000ff1e0ff */
[C---:B------:R-:W-:Y:S01]  /*03c0*/  ISETP.GE.U32.AND P3, PT, R19.reuse, UR17, PT ;  /* 0x0000001113007c0c */ /* 0x040fe2000bf66070 */
[----:B------:R-:W-:Y:S01]  /*03d0*/  IMAD.X R20, RZ, RZ, R21, P0 ;  /* 0x000000ffff147224 */ /* 0x000fe200000e0615 */
[----:B----4-:R-:W-:Y:S02]  /*03e0*/  IADD3 R0, P0, PT, R19, UR16, RZ ;  /* 0x0000001013007c10 */ /* 0x010fe4000ff1e0ff */
[----:B------:R-:W-:Y:S02]  /*03f0*/  ISETP.GE.AND.EX P4, PT, R21, UR18, PT, P4 ;  /* 0x0000001215007c0c */ /* 0x000fe4000bf86340 */
[----:B------:R-:W-:Y:S01]  /*0400*/  ISETP.GE.AND.EX P3, PT, R20, UR18, PT, P3 ;  /* 0x0000001214007c0c */ /* 0x000fe2000bf66330 */
[----:B--23--:R-:W-:Y:S01]  /*0410*/  IMAD.X R3, RZ, RZ, R20, P0 ;  /* 0x000000ffff037224 */ /* 0x00cfe200000e0614 */
[C---:B------:R-:W-:Y:S02]  /*0420*/  IADD3 R8, P5, PT, R0.reuse, UR16, RZ ;  /* 0x0000001000087c10 */ /* 0x040fe4000ffbe0ff */
[----:B------:R-:W-:-:S02]  /*0430*/  ISETP.GE.U32.AND P2, PT, R0, UR17, PT ;  /* 0x0000001100007c0c */ /* 0x000fc4000bf46070 */
[----:B------:R-:W-:Y:S01]  /*0440*/  ISETP.GE.U32.AND P1, PT, R8, UR17, PT ;  /* 0x0000001108007c0c */ /* 0x000fe2000bf26070 */
[----:B------:R-:W-:Y:S01]  /*0450*/  IMAD.X R9, RZ, RZ, R3, P5 ;  /* 0x000000ffff097224 */ /* 0x000fe200028e0603 */
[----:B------:R-:W-:-:S03]  /*0460*/  ISETP.GE.AND.EX P2, PT, R3, UR18, PT, P2 ;  /* 0x0000001203007c0c */ /* 0x000fc6000bf46320 */
[C---:B------:R-:W-:Y:S02]  /*0470*/  @!P4 LEA R26, P0, R22.reuse, UR8, 0x2 ;  /* 0x00000008161acc11 */ /* 0x040fe4000f8010ff */
[----:B------:R-:W-:Y:S02]  /*0480*/  ISETP.GE.AND.EX P1, PT, R9, UR18, PT, P1 ;  /* 0x0000001209007c0c */ /* 0x000fe4000bf26310 */
[C---:B------:R-:W-:Y:S01]  /*0490*/  @!P3 LEA R24, P5, R19.reuse, UR8, 0x2 ;  /* 0x000000081318bc11 */ /* 0x040fe2000f8a10ff */
[----:B------:R-:W-:Y:S01]  /*04a0*/  IMAD.MOV.U32 R2, RZ, RZ, RZ ;  /* 0x000000ffff027224 */ /* 0x000fe200078e00ff */
[----:B------:R-:W-:Y:S02]  /*04b0*/  @!P4 LEA.HI.X R27, R22, UR9, R21, 0x2, P0 ;  /* 0x00000009161bcc11 */ /* 0x000fe400080f1415 */
[----:B------:R-:W-:Y:S02]  /*04c0*/  @!P3 LEA.HI.X R25, R19, UR9, R20, 0x2, P5 ;  /* 0x000000091319bc11 */ /* 0x000fe4000a8f1414 */
[----:B------:R-:W-:Y:S01]  /*04d0*/  @!P2 LEA R6, P5, R0, UR8, 0x2 ;  /* 0x000000080006ac11 */ /* 0x000fe2000f8a10ff */
[----:B------:R-:W-:Y:S01]  /*04e0*/  IMAD.MOV.U32 R23, RZ, RZ, RZ ;  /* 0x000000ffff177224 */ /* 0x000fe200078e00ff */
[----:B------:R0:W5:Y:S01]  /*04f0*/  @!P4 LDG.E R28, desc[UR14][R26.64] ;  /* 0x0000000e1a1cc981 */ /* 0x000162000c1e1900 */
[----:B------:R-:W-:-:S02]  /*0500*/  IADD3 R13, P6, PT, R22, UR13, RZ ;  /* 0x0000000d160d7c10 */ /* 0x000fc4000ffde0ff */
[----:B------:R-:W-:Y:S01]  /*0510*/  @!P2 LEA.HI.X R7, R0, UR9, R3, 0x2, P5 ;  /* 0x000000090007ac11 */ /* 0x000fe2000a8f1403 */
[----:B------:R0:W5:Y:S01]  /*0520*/  @!P3 LDG.E R17, desc[UR14][R24.64] ;  /* 0x0000000e1811b981 */ /* 0x000162000c1e1900 */
[C---:B------:R-:W-:Y:S01]  /*0530*/  @!P1 LEA R4, P5, R8.reuse, UR8, 0x2 ;  /* 0x0000000808049c11 */ /* 0x040fe2000f8a10ff */
[----:B------:R-:W-:Y:S01]  /*0540*/  UIADD3 UR4, UP0, UPT, UR4, 0x2, URZ ;  /* 0x0000000204047890 */ /* 0x000fe2000ff1e0ff */
[----:B------:R-:W-:Y:S01]  /*0550*/  IMAD.X R14, RZ, RZ, R21, P6 ;  /* 0x000000ffff0e7224 */ /* 0x000fe200030e0615 */
[----:B------:R0:W5:Y:S01]  /*0560*/  @!P2 LDG.E R2, desc[UR14][R6.64] ;  /* 0x0000000e0602a981 */ /* 0x000162000c1e1900 */
[----:B------:R-:W-:Y:S02]  /*0570*/  @!P1 LEA.HI.X R5, R8, UR9, R9, 0x2, P5 ;  /* 0x0000000908059c11 */ /* 0x000fe4000a8f1409 */
[----:B------:R-:W-:Y:S01]  /*0580*/  IADD3 R15, P6, PT, R19, UR13, RZ ;  /* 0x0000000d130f7c10 */ /* 0x000fe2000ffde0ff */
[----:B------:R-:W-:Y:S01]  /*0590*/  BSSY.RECONVERGENT B0, `(.L_x_12) ;  /* 0x000000e000007945 */ /* 0x000fe20003800200 */
[----:B------:R-:W-:Y:S01]  /*05a0*/  ISETP.GE.U32.AND P0, PT, R13, UR17, PT ;  /* 0x000000110d007c0c */ /* 0x000fe2000bf06070 */
[----:B------:R0:W5:Y:S01]  /*05b0*/  @!P1 LDG.E R23, desc[UR14][R4.64] ;  /* 0x0000000e04179981 */ /* 0x000162000c1e1900 */
[----:B------:R-:W-:Y:S01]  /*05c0*/  UIADD3.X UR5, UPT, UPT, URZ, UR5, URZ, UP0, !UPT ;  /* 0x00000005ff057290 */ /* 0x000fe200087fe4ff */
[----:B------:R-:W-:Y:S01]  /*05d0*/  IADD3 R16, P5, PT, R15, UR16, RZ ;  /* 0x000000100f107c10 */ /* 0x000fe2000ffbe0ff */
[----:B------:R-:W-:Y:S01]  /*05e0*/  IMAD.X R18, RZ, RZ, R20, P6 ;  /* 0x000000ffff127224 */ /* 0x000fe200030e0614 */
[----:B------:R-:W-:Y:S01]  /*05f0*/  ISETP.GE.AND.EX P0, PT, R14, UR18, PT, P0 ;  /* 0x000000120e007c0c */ /* 0x000fe2000bf06300 */
[----:B------:R-:W-:-:S12]  /*0600*/  @P4 BRA `(.L_x_13) ;  /* 0x0000000000184947 */ /* 0x000fd80003800000 */
[----:B-----5:R-:W-:Y:S02]  /*0610*/  FSETP.NAN.FTZ.AND P4, PT, |R28|, |R28|, PT ;  /* 0x4000001c1c00720b */ /* 0x020fe40003f98200 */
[----:B0-----:R-:W-:-:S04]  /*0620*/  LEA R4, P6, R22, UR10, 0x2 ;  /* 0x0000000a16047c11 */ /* 0x001fc8000f8c10ff */
[----:B------:R-:W-:Y:S02]  /*0630*/  LEA.HI.X R5, R22, UR11, R21, 0x2, P6 ;  /* 0x0000000b16057c11 */ /* 0x000fe4000b0f1415 */
[----:B-1----:R-:W-:-:S05]  /*0640*/  FSETP.GT.FTZ.AND P6, PT, R28, UR12, PT ;  /* 0x0000000c1c007c0b */ /* 0x002fca000bfd4000 */
[----:B------:R-:W-:-:S05]  /*0650*/  @!P4 FSEL R28, R28, UR12, P6 ;  /* 0x0000000c1c1ccc08 */ /* 0x000fca000b000000 */
[----:B------:R2:W-:Y:S03]  /*0660*/  STG.E desc[UR14][R4.64], R28 ;  /* 0x0000001c04007986 */ /* 0x0005e6000c10190e */
.L_x_13:
[----:B-1----:R-:W-:Y:S05]  /*0670*/  BSYNC.RECONVERGENT B0 ;  /* 0x0000000000007941 */ /* 0x002fea0003800200 */
.L_x_12:
[----:B------:R-:W-:Y:S04]  /*0680*/  BSSY.RECONVERGENT B0, `(.L_x_14) ;  /* 0x0000008000007945 */ /* 0x000fe80003800200 */
[----:B------:R-:W-:Y:S05]  /*0690*/  @P3 BRA `(.L_x_15) ;  /* 0x0000000000183947 */ /* 0x000fea0003800000 */
[----:B-----5:R-:W-:Y:S02]  /*06a0*/  FSETP.NAN.FTZ.AND P4, PT, |R17|, |R17|, PT ;  /* 0x400000111100720b */ /* 0x020fe40003f98200 */
[----:B0-2---:R-:W-:Y:S02]  /*06b0*/  LEA R4, P6, R19, UR10, 0x2 ;  /* 0x0000000a13047c11 */ /* 0x005fe4000f8c10ff */
[----:B------:R-:W-:Y:S02]  /*06c0*/  FSETP.GT.FTZ.AND P3, PT, R17, UR12, PT ;  /* 0x0000000c11007c0b */ /* 0x000fe4000bf74000 */
[----:B------:R-:W-:-:S07]  /*06d0*/  LEA.HI.X R5, R19, UR11, R20, 0x2, P6 ;  /* 0x0000000b13057c11 */ /* 0x000fce000b0f1414 */
[----:B------:R-:W-:-:S05]  /*06e0*/  @!P4 FSEL R17, R17, UR12, P3 ;  /* 0x0000000c1111cc08 */ /* 0x000fca0009800000 */
[----:B------:R1:W-:Y:S02]  /*06f0*/  STG.E desc[UR14][R4.64], R17 ;  /* 0x0000001104007986 */ /* 0x0003e4000c10190e */
.L_x_15:
[----:B------:R-:W-:Y:S05]  /*0700*/  BSYNC.RECONVERGENT B0 ;  /* 0x0000000000007941 */ /* 0x000fea0003800200 */
.L_x_14:
[C---:B-1---5:R-:W-:Y:S01]  /*0710*/  IADD3 R17, P3, PT, R16.reuse, UR16, RZ ;  /* 0x0000001010117c10 */ /* 0x062fe2000ff7e0ff */
[----:B------:R-:W-:Y:S01]  /*0720*/  IMAD.X R19, RZ, RZ, R18, P5 ;  /* 0x000000ffff137224 */ /* 0x000fe200028e0612 */
[----:B------:R-:W-:Y:S01]  /*0730*/  ISETP.GE.U32.AND P6, PT, R15, UR17, PT ;  /* 0x000000110f007c0c */ /* 0x000fe2000bfc6070 */
[----:B------:R-:W-:Y:S01]  /*0740*/  BSSY.RECONVERGENT B0, `(.L_x_16) ;  /* 0x0000011000007945 */ /* 0x000fe20003800200 */
[----:B------:R-:W-:Y:S01]  /*0750*/  ISETP.GE.U32.AND P4, PT, R16, UR17, PT ;  /* 0x0000001110007c0c */ /* 0x000fe2000bf86070 */
[----:B------:R-:W-:Y:S01]  /*0760*/  IMAD.X R20, RZ, RZ, R19, P3 ;  /* 0x000000ffff147224 */ /* 0x000fe200018e0613 */
[----:B------:R-:W-:Y:S01]  /*0770*/  ISETP.GE.AND.EX P3, PT, R18, UR18, PT, P6 ;  /* 0x0000001212007c0c */ /* 0x000fe2000bf66360 */
[----:B------:R-:W-:Y:S01]  /*0780*/  IMAD.MOV.U32 R21, RZ, RZ, RZ ;  /* 0x000000ffff157224 */ /* 0x000fe200078e00ff */
[----:B------:R-:W-:Y:S02]  /*0790*/  ISETP.GE.U32.AND P5, PT, R17, UR17, PT ;  /* 0x0000001111007c0c */ /* 0x000fe4000bfa6070 */
[----:B0-2---:R-:W-:-:S02]  /*07a0*/  @!P0 LEA R4, P6, R13, UR8, 0x2 ;  /* 0x000000080d048c11 */ /* 0x005fc4000f8c10ff */
[----:B------:R-:W-:Y:S02]  /*07b0*/  ISETP.GE.AND.EX P4, PT, R19, UR18, PT, P4 ;  /* 0x0000001213007c0c */ /* 0x000fe4000bf86340 */
[----:B------:R-:W-:Y:S02]  /*07c0*/  ISETP.GE.AND.EX P5, PT, R20, UR18, PT, P5 ;  /* 0x0000001214007c0c */ /* 0x000fe4000bfa6350 */
[----:B------:R-:W-:Y:S01]  /*07d0*/  @!P0 LEA.HI.X R5, R13, UR9, R14, 0x2, P6 ;  /* 0x000000090d058c11 */ /* 0x000fe2000b0f140e */
[----:B------:R-:W-:Y:S10]  /*07e0*/  @P2 BRA `(.L_x_17) ;  /* 0x0000000000182947 */ /* 0x000ff40003800000 */
[----:B------:R-:W-:Y:S02]  /*07f0*/  FSETP.NAN.FTZ.AND P2, PT, |R2|, |R2|, PT ;  /* 0x400000020200720b */ /* 0x000fe40003f58200 */
[----:B------:R-:W-:-:S04]  /*0800*/  LEA R6, P6, R0, UR10, 0x2 ;  /* 0x0000000a00067c11 */ /* 0x000fc8000f8c10ff */
[----:B------:R-:W-:Y:S02]  /*0810*/  LEA.HI.X R7, R0, UR11, R3, 0x2, P6 ;  /* 0x0000000b00077c11 */ /* 0x000fe4000b0f1403 */
[----:B------:R-:W-:-:S05]  /*0820*/  FSETP.GT.FTZ.AND P6, PT, R2, UR12, PT ;  /* 0x0000000c02007c0b */ /* 0x000fca000bfd4000 */
[----:B------:R-:W-:-:S05]  /*0830*/  @!P2 FSEL R2, R2, UR12, P6 ;  /* 0x0000000c0202ac08 */ /* 0x000fca000b000000 */
[----:B------:R0:W-:Y:S03]  /*0840*/  STG.E desc[UR14][R6.64], R2 ;  /* 0x0000000206007986 */ /* 0x0001e6000c10190e */
.L_x_17:
[----:B------:R-:W-:Y:S05]  /*0850*/  BSYNC.RECONVERGENT B0 ;  /* 0x0000000000007941 */ /* 0x000fea0003800200 */
.L_x_16:
[----:B------:R-:W-:Y:S04]  /*0860*/  BSSY.RECONVERGENT B0, `(.L_x_18) ;  /* 0x0000008000007945 */ /* 0x000fe80003800200 */
[----:B------:R-:W-:Y:S05]  /*0870*/  @P1 BRA `(.L_x_19) ;  /* 0x0000000000181947 */ /* 0x000fea0003800000 */
[C---:B------:R-:W-:Y:S02]  /*0880*/  FSETP.NAN.FTZ.AND P2, PT, |R23|.reuse, |R23|, PT ;  /* 0x400000171700720b */ /* 0x040fe40003f58200 */
[C---:B0-----:R-:W-:Y:S02]  /*0890*/  LEA R2, P6, R8.reuse, UR10, 0x2 ;  /* 0x0000000a08027c11 */ /* 0x041fe4000f8c10ff */
[----:B------:R-:W-:Y:S02]  /*08a0*/  FSETP.GT.FTZ.AND P1, PT, R23, UR12, PT ;  /* 0x0000000c17007c0b */ /* 0x000fe4000bf34000 */
[----:B------:R-:W-:-:S07]  /*08b0*/  LEA.HI.X R3, R8, UR11, R9, 0x2, P6 ;  /* 0x0000000b08037c11 */ /* 0x000fce000b0f1409 */
[----:B------:R-:W-:-:S05]  /*08c0*/  @!P2 FSEL R23, R23, UR12, P1 ;  /* 0x0000000c1717ac08 */ /* 0x000fca0008800000 */
[----:B------:R1:W-:Y:S02]  /*08d0*/  STG.E desc[UR14][R2.64], R23 ;  /* 0x0000001702007986 */ /* 0x0003e4000c10190e */
.L_x_19:
[----:B------:R-:W-:Y:S05]  /*08e0*/  BSYNC.RECONVERGENT B0 ;  /* 0x0000000000007941 */ /* 0x000fea0003800200 */
.L_x_18:
[C---:B01----:R-:W-:Y:S01]  /*08f0*/  @!P3 LEA R2, P1, R15.reuse, UR8, 0x2 ;  /* 0x000000080f02bc11 */ /* 0x043fe2000f8210ff */
[----:B------:R0:W5:Y:S01]  /*0900*/  @!P0 LDG.E R21, desc[UR14][R4.64] ;  /* 0x0000000e04158981 */ /* 0x000162000c1e1900 */
[C---:B------:R-:W-:Y:S01]  /*0910*/  @!P4 LEA R6, P2, R16.reuse, UR8, 0x2 ;  /* 0x000000081006cc11 */ /* 0x040fe2000f8410ff */
[----:B------:R-:W-:Y:S01]  /*0920*/  IMAD.MOV.U32 R25, RZ, RZ, RZ ;  /* 0x000000ffff197224 */ /* 0x000fe200078e00ff */
[----:B------:R-:W-:Y:S01]  /*0930*/  @!P3 LEA.HI.X R3, R15, UR9, R18, 0x2, P1 ;  /* 0x000000090f03bc11 */ /* 0x000fe200088f1412 */
[----:B------:R-:W-:Y:S01]  /*0940*/  IMAD.MOV.U32 R23, RZ, RZ, RZ ;  /* 0x000000ffff177224 */ /* 0x000fe200078e00ff */
[C---:B------:R-:W-:Y:S01]  /*0950*/  @!P5 LEA R8, P1, R17.reuse, UR8, 0x2 ;  /* 0x000000081108dc11 */ /* 0x040fe2000f8210ff */
[----:B------:R-:W-:Y:S01]  /*0960*/  IMAD.MOV.U32 R0, RZ, RZ, RZ ;  /* 0x000000ffff007224 */ /* 0x000fe200078e00ff */
[----:B------:R-:W-:Y:S01]  /*0970*/  @!P4 LEA.HI.X R7, R16, UR9, R19, 0x2, P2 ;  /* 0x000000091007cc11 */ /* 0x000fe200090f1413 */
[----:B------:R0:W5:Y:S01]  /*0980*/  @!P3 LDG.E R25, desc[UR14][R2.64] ;  /* 0x0000000e0219b981 */ /* 0x000162000c1e1900 */
[----:B------:R-:W-:-:S03]  /*0990*/  @!P5 LEA.HI.X R9, R17, UR9, R20, 0x2, P1 ;  /* 0x000000091109dc11 */ /* 0x000fc600088f1414 */
[----:B------:R0:W5:Y:S04]  /*09a0*/  @!P4 LDG.E R23, desc[UR14][R6.64] ;  /* 0x0000000e0617c981 */ /* 0x000168000c1e1900 */
[----:B------:R0:W5:Y:S01]  /*09b0*/  @!P5 LDG.E R0, desc[UR14][R8.64] ;  /* 0x0000000e0800d981 */ /* 0x000162000c1e1900 */
[----:B------:R-:W-:Y:S01]  /*09c0*/  ISETP.NE.U32.AND P1, PT, R12, UR4, PT ;  /* 0x000000040c007c0c */ /* 0x000fe2000bf25070 */
[----:B------:R-:W-:Y:S03]  /*09d0*/  BSSY.RECONVERGENT B0, `(.L_x_20) ;  /* 0x0000009000007945 */ /* 0x000fe60003800200 */
[----:B------:R-:W-:Y:S01]  /*09e0*/  ISETP.NE.AND.EX P1, PT, RZ, UR5, PT, P1 ;  /* 0x00000005ff007c0c */ /* 0x000fe2000bf25310 */
[----:B------:R-:W-:-:S12]  /*09f0*/  @P0 BRA `(.L_x_21) ;  /* 0x0000000000180947 */ /* 0x000fd80003800000 */
[----:B-----5:R-:W-:Y:S02]  /*0a00*/  FSETP.NAN.FTZ.AND P2, PT, |R21|, |R21|, PT ;  /* 0x400000151500720b */ /* 0x020fe40003f58200 */
[----:B0-----:R-:W-:Y:S02]  /*0a10*/  LEA R2, P6, R13, UR10, 0x2 ;  /* 0x0000000a0d027c11 */ /* 0x001fe4000f8c10ff */
[----:B------:R-:W-:Y:S02]  /*0a20*/  FSETP.GT.FTZ.AND P0, PT, R21, UR12, PT ;  /* 0x0000000c15007c0b */ /* 0x000fe4000bf14000 */
[----:B------:R-:W-:-:S07]  /*0a30*/  LEA.HI.X R3, R13, UR11, R14, 0x2, P6 ;  /* 0x0000000b0d037c11 */ /* 0x000fce000b0f140e */
[----:B------:R-:W-:-:S05]  /*0a40*/  @!P2 FSEL R21, R21, UR12, P0 ;  /* 0x0000000c1515ac08 */ /* 0x000fca0008000000 */
[----:B------:R1:W-:Y:S02]  /*0a50*/  STG.E desc[UR14][R2.64], R21 ;  /* 0x0000001502007986 */ /* 0x0003e4000c10190e */
.L_x_21:
[----:B------:R-:W-:Y:S05]  /*0a60*/  BSYNC.RECONVERGENT B0 ;  /* 0x0000000000007941 */ /* 0x000fea0003800200 */
.L_x_20:
[----:B------:R-:W-:Y:S04]  /*0a70*/  BSSY.RECONVERGENT B0, `(.L_x_22) ;  /* 0x0000008000007945 */ /* 0x000fe80003800200 */
[----:B------:R-:W-:Y:S05]  /*0a80*/  @P3 BRA `(.L_x_23) ;  /* 0x0000000000183947 */ /* 0x000fea0003800000 */
[----:B-----5:R-:W-:Y:S02]  /*0a90*/  FSETP.NAN.FTZ.AND P2, PT, |R25|, |R25|, PT ;  /* 0x400000191900720b */ /* 0x020fe40003f58200 */
[----:B01----:R-:W-:Y:S02]  /*0aa0*/  LEA R2, P3, R15, UR10, 0x2 ;  /* 0x0000000a0f027c11 */ /* 0x003fe4000f8610ff */
[----:B------:R-:W-:Y:S02]  /*0ab0*/  FSETP.GT.FTZ.AND P0, PT, R25, UR12, PT ;  /* 0x0000000c19007c0b */ /* 0x000fe4000bf14000 */
[----:B------:R-:W-:-:S07]  /*0ac0*/  LEA.HI.X R3, R15, UR11, R18, 0x2, P3 ;  /* 0x0000000b0f037c11 */ /* 0x000fce00098f1412 */
[----:B------:R-:W-:-:S05]  /*0ad0*/  @!P2 FSEL R25, R25, UR12, P0 ;  /* 0x0000000c1919ac08 */ /* 0x000fca0008000000 */
[----:B------:R2:W-:Y:S02]  /*0ae0*/  STG.E desc[UR14][R2.64], R25 ;  /* 0x0000001902007986 */ /* 0x0005e4000c10190e */
.L_x_23:
[----:B------:R-:W-:Y:S05]  /*0af0*/  BSYNC.RECONVERGENT B0 ;  /* 0x0000000000007941 */ /* 0x000fea0003800200 */
.L_x_22:
[----:B------:R-:W-:Y:S04]  /*0b00*/  BSSY.RECONVERGENT B0, `(.L_x_24) ;  /* 0x0000008000007945 */ /* 0x000fe80003800200 */
[----:B------:R-:W-:Y:S05]  /*0b10*/  @P4 BRA `(.L_x_25) ;  /* 0x0000000000184947 */ /* 0x000fea0003800000 */
[C---:B-----5:R-:W-:Y:S02]  /*0b20*/  FSETP.NAN.FTZ.AND P2, PT, |R23|.reuse, |R23|, PT ;  /* 0x400000171700720b */ /* 0x060fe40003f58200 */
[C---:B012---:R-:W-:Y:S02]  /*0b30*/  LEA R2, P3, R16.reuse, UR10, 0x2 ;  /* 0x0000000a10027c11 */ /* 0x047fe4000f8610ff */
[----:B------:R-:W-:Y:S02]  /*0b40*/  FSETP.GT.FTZ.AND P0, PT, R23, UR12, PT ;  /* 0x0000000c17007c0b */ /* 0x000fe4000bf14000 */
[----:B------:R-:W-:-:S07]  /*0b50*/  LEA.HI.X R3, R16, UR11, R19, 0x2, P3 ;  /* 0x0000000b10037c11 */ /* 0x000fce00098f1413 */
[----:B------:R-:W-:-:S05]  /*0b60*/  @!P2 FSEL R23, R23, UR12, P0 ;  /* 0x0000000c1717ac08 */ /* 0x000fca0008000000 */
[----:B------:R3:W-:Y:S02]  /*0b70*/  STG.E desc[UR14][R2.64], R23 ;  /* 0x0000001702007986 */ /* 0x0007e4000c10190e */
.L_x_25:
[----:B------:R-:W-:Y:S05]  /*0b80*/  BSYNC.RECONVERGENT B0 ;  /* 0x0000000000007941 */ /* 0x000fea0003800200 */
.L_x_24:
[----:B------:R-:W-:Y:S04]  /*0b90*/  BSSY.RECONVERGENT B0, `(.L_x_26) ;  /* 0x0000008000007945 */ /* 0x000fe80003800200 */
[----:B------:R-:W-:Y:S05]  /*0ba0*/  @P5 BRA `(.L_x_27) ;  /* 0x0000000000185947 */ /* 0x000fea0003800000 */
[C---:B-----5:R-:W-:Y:S02]  /*0bb0*/  FSETP.NAN.FTZ.AND P2, PT, |R0|.reuse, |R0|, PT ;  /* 0x400000000000720b */ /* 0x060fe40003f58200 */
[C---:B0123--:R-:W-:Y:S02]  /*0bc0*/  LEA R2, P3, R17.reuse, UR10, 0x2 ;  /* 0x0000000a11027c11 */ /* 0x04ffe4000f8610ff */
[----:B------:R-:W-:Y:S02]  /*0bd0*/  FSETP.GT.FTZ.AND P0, PT, R0, UR12, PT ;  /* 0x0000000c00007c0b */ /* 0x000fe4000bf14000 */
[----:B------:R-:W-:-:S07]  /*0be0*/  LEA.HI.X R3, R17, UR11, R20, 0x2, P3 ;  /* 0x0000000b11037c11 */ /* 0x000fce00098f1414 */
[----:B------:R-:W-:-:S05]  /*0bf0*/  @!P2 FSEL R0, R0, UR12, P0 ;  /* 0x0000000c0000ac08 */ /* 0x000fca0008000000 */
[----:B------:R4:W-:Y:S02]  /*0c00*/  STG.E desc[UR14][R2.64], R0 ;  /* 0x0000000002007986 */ /* 0x0009e4000c10190e */
.L_x_27:
[----:B------:R-:W-:Y:S05]  /*0c10*/  BSYNC.RECONVERGENT B0 ;  /* 0x0000000000007941 */ /* 0x000fea0003800200 */
.L_x_26:
[----:B------:R-:W-:-:S04]  /*0c20*/  ULEA UR6, UP0, UR13, UR6, 0x1 ;  /* 0x000000060d067291 */ /* 0x000fc8000f8008ff */
[----:B------:R-:W-:Y:S01]  /*0c30*/  ULEA.HI.X UR7, UR13, UR7, URZ, 0x1, UP0 ;  /* 0x000000070d077291 */ /* 0x000fe200080f0cff */
[----:B------:R-:W-:Y:S11]  /*0c40*/  @P1 BRA `(.L_x_28) ;  /* 0xfffffff400c41947 */ /* 0x000ff6000383ffff */
.L_x_11:
[----:B------:R-:W-:-:S04]  /*0c50*/  LOP3.LUT R11, R11, 0x1, RZ, 0xc0, !PT ;  /* 0x000000010b0b7812 */ /* 0x000fc800078ec0ff */
[----:B------:R-:W-:-:S04]  /*0c60*/  ISETP.NE.U32.AND P0, PT, R11, 0x1, PT ;  /* 0x000000010b00780c */ /* 0x000fc80003f05070 */
[----:B------:R-:W-:-:S13]  /*0c70*/  ISETP.NE.U32.AND.EX P0, PT, RZ, RZ, PT, P0 ;  /* 0x000000ffff00720c */ /* 0x000fda0003f05100 */
[----:B------:R-:W-:Y:S05]  /*0c80*/  @!P0 EXIT ;  /* 0x000000000000894d */ /* 0x000fea0003800000 */
[----:B0-----:R-:W-:Y:S01]  /*0c90*/  IADD3 R10, P1, PT, R10, UR6, RZ ;  /* 0x000000060a0a7c10 */ /* 0x001fe2000ff3e0ff */
[----:B------:R-:W-:Y:S01]  /*0ca0*/  IMAD.MOV.U32 R17, RZ, RZ, RZ ;  /* 0x000000ffff117224 */ /* 0x000fe200078e00ff */
[----:B------:R-:W0:Y:S02]  /*0cb0*/  LDCU UR4, c[0x0][0xfcc] ;  /* 0x0001f980ff0477ac */ /* 0x000e240008000800 */
[C---:B------:R-:W-:Y:S01]  /*0cc0*/  ISETP.GE.U32.AND P0, PT, R10.reuse, UR17, PT ;  /* 0x000000110a007c0c */ /* 0x040fe2000bf06070 */
[----:B------:R-:W-:Y:S01]  /*0cd0*/  IMAD.X R19, RZ, RZ, UR7, P1 ;  /* 0x00000007ff137e24 */ /* 0x000fe200088e06ff */
[----:B----45:R-:W-:-:S04]  /*0ce0*/  IADD3 R0, P2, PT, R10, UR16, RZ ;  /* 0x000000100a007c10 */ /* 0x030fc8000ff5e0ff */
[----:B------:R-:W-:Y:S01]  /*0cf0*/  ISETP.GE.AND.EX P0, PT, R19, UR18, PT, P0 ;  /* 0x0000001213007c0c */ /* 0x000fe2000bf06300 */
[----:B-1----:R-:W-:Y:S01]  /*0d00*/  IMAD.X R21, RZ, RZ, R19, P2 ;  /* 0x000000ffff157224 */ /* 0x002fe200010e0613 */
[C---:B------:R-:W-:Y:S02]  /*0d10*/  IADD3 R12, P3, PT, R0.reuse, UR16, RZ ;  /* 0x00000010000c7c10 */ /* 0x040fe4000ff7e0ff */
[----:B------:R-:W-:Y:S02]  /*0d20*/  ISETP.GE.U32.AND P1, PT, R0, UR17, PT ;  /* 0x0000001100007c0c */ /* 0x000fe4000bf26070 */
[C---:B------:R-:W-:Y:S01]  /*0d30*/  IADD3 R14, P5, PT, R12.reuse, UR16, RZ ;  /* 0x000000100c0e7c10 */ /* 0x040fe2000ffbe0ff */
[----:B---3--:R-:W-:Y:S01]  /*0d40*/  IMAD.X R23, RZ, RZ, R21, P3 ;  /* 0x000000ffff177224 */ /* 0x008fe200018e0615 */
[----:B------:R-:W-:Y:S02]  /*0d50*/  ISETP.GE.AND.EX P1, PT, R21, UR18, PT, P1 ;  /* 0x0000001215007c0c */ /* 0x000fe4000bf26310 */
[----:B------:R-:W-:-:S03]  /*0d60*/  ISETP.GE.U32.AND P2, PT, R12, UR17, PT ;  /* 0x000000110c007c0c */ /* 0x000fc6000bf46070 */
[C---:B--2---:R-:W-:Y:S01]  /*0d70*/  @!P0 LEA R2, P3, R10.reuse, UR8, 0x2 ;  /* 0x000000080a028c11 */ /* 0x044fe2000f8610ff */
[----:B------:R-:W-:Y:S01]  /*0d80*/  IMAD.X R25, RZ, RZ, R23, P5 ;  /* 0x000000ffff197224 */ /* 0x000fe200028e0617 */
[----:B------:R-:W-:Y:S02]  /*0d90*/  ISETP.GE.AND.EX P2, PT, R23, UR18, PT, P2 ;  /* 0x0000001217007c0c */ /* 0x000fe4000bf46320 */
[----:B------:R-:W-:Y:S02]  /*0da0*/  @!P0 LEA.HI.X R3, R10, UR9, R19, 0x2, P3 ;  /* 0x000000090a038c11 */ /* 0x000fe400098f1413 */
[----:B------:R-:W-:Y:S02]  /*0db0*/  ISETP.GE.U32.AND P3, PT, R14, UR17, PT ;  /* 0x000000110e007c0c */ /* 0x000fe4000bf66070 */
[C---:B------:R-:W-:Y:S01]  /*0dc0*/  @!P1 LEA R4, P4, R0.reuse, UR8, 0x2 ;  /* 0x0000000800049c11 */ /* 0x040fe2000f8810ff */
[----:B------:R-:W2:Y:S01]  /*0dd0*/  @!P0 LDG.E R17, desc[UR14][R2.64] ;  /* 0x0000000e02118981 */ /* 0x000ea2000c1e1900 */
[----:B------:R-:W-:Y:S01]  /*0de0*/  ISETP.GE.AND.EX P3, PT, R25, UR18, PT, P3 ;  /* 0x0000001219007c0c */ /* 0x000fe2000bf66330 */
[----:B------:R-:W-:Y:S01]  /*0df0*/  IMAD.MOV.U32 R15, RZ, RZ, RZ ;  /* 0x000000ffff0f7224 */ /* 0x000fe200078e00ff */
[----:B------:R-:W-:-:S03]  /*0e00*/  @!P1 LEA.HI.X R5, R0, UR9, R21, 0x2, P4 ;  /* 0x0000000900059c11 */ /* 0x000fc6000a0f1415 */
[C---:B------:R-:W-:Y:S01]  /*0e10*/  @!P2 LEA R6, P4, R12.reuse, UR8, 0x2 ;  /* 0x000000080c06ac11 */ /* 0x040fe2000f8810ff */
[----:B------:R-:W-:Y:S01]  /*0e20*/  IMAD.MOV.U32 R13, RZ, RZ, RZ ;  /* 0x000000ffff0d7224 */ /* 0x000fe200078e00ff */
[----:B------:R1:W3:Y:S02]  /*0e30*/  @!P1 LDG.E R15, desc[UR14][R4.64] ;  /* 0x0000000e040f9981 */ /* 0x0002e4000c1e1900 */
[----:B------:R-:W-:Y:S01]  /*0e40*/  @!P2 LEA.HI.X R7, R12, UR9, R23, 0x2, P4 ;  /* 0x000000090c07ac11 */ /* 0x000fe2000a0f1417 */
[----:B------:R-:W-:-:S03]  /*0e50*/  IMAD.MOV.U32 R11, RZ, RZ, RZ ;  /* 0x000000ffff0b7224 */ /* 0x000fc600078e00ff */
[C---:B------:R-:W-:Y:S01]  /*0e60*/  @!P3 LEA R8, P4, R14.reuse, UR8, 0x2 ;  /* 0x000000080e08bc11 */ /* 0x040fe2000f8810ff */
[----:B------:R4:W4:Y:S03]  /*0e70*/  @!P2 LDG.E R13, desc[UR14][R6.64] ;  /* 0x0000000e060da981 */ /* 0x000926000c1e1900 */
[----:B------:R-:W-:-:S05]  /*0e80*/  @!P3 LEA.HI.X R9, R14, UR9, R25, 0x2, P4 ;  /* 0x000000090e09bc11 */ /* 0x000fca000a0f1419 */
[----:B------:R-:W4:Y:S01]  /*0e90*/  @!P3 LDG.E R11, desc[UR14][R8.64] ;  /* 0x0000000e080bb981 */ /* 0x000f22000c1e1900 */
[----:B-1----:R-:W-:Y:S02]  /*0ea0*/  @!P1 LEA R4, P6, R0, UR10, 0x2 ;  /* 0x0000000a00049c11 */ /* 0x002fe4000f8c10ff */
[----:B------:R-:W-:Y:S02]  /*0eb0*/  @!P0 LEA R2, P4, R10, UR10, 0x2 ;  /* 0x0000000a0a028c11 */ /* 0x000fe4000f8810ff */
[----:B------:R-:W-:Y:S02]  /*0ec0*/  @!P1 LEA.HI.X R5, R0, UR11, R21, 0x2, P6 ;  /* 0x0000000b00059c11 */ /* 0x000fe4000b0f1415 */
[----:B------:R-:W-:Y:S02]  /*0ed0*/  @!P0 LEA.HI.X R3, R10, UR11, R19, 0x2, P4 ;  /* 0x0000000b0a038c11 */ /* 0x000fe4000a0f1413 */
[C---:B--2---:R-:W-:Y:S02]  /*0ee0*/  FSETP.NAN.FTZ.AND P5, PT, |R17|.reuse, |R17|, PT ;  /* 0x400000111100720b */ /* 0x044fe40003fb8200 */
[----:B0-----:R-:W-:-:S02]  /*0ef0*/  FSETP.GT.FTZ.AND P6, PT, R17, UR4, PT ;  /* 0x0000000411007c0b */ /* 0x001fc4000bfd4000 */
[----:B---3--:R-:W-:-:S09]  /*0f00*/  FSETP.NAN.FTZ.AND P4, PT, |R15|, |R15|, PT ;  /* 0x4000000f0f00720b */ /* 0x008fd20003f98200 */
[----:B------:R-:W-:Y:S02]  /*0f10*/  @!P5 FSEL R17, R17, UR4, P6 ;  /* 0x000000041111dc08 */ /* 0x000fe4000b000000 */
[C---:B----4-:R-:W-:Y:S02]  /*0f20*/  @!P2 LEA R6, P6, R12.reuse, UR10, 0x2 ;  /* 0x0000000a0c06ac11 */ /* 0x050fe4000f8c10ff */
[----:B------:R-:W-:Y:S01]  /*0f30*/  FSETP.NAN.FTZ.AND P5, PT, |R13|, |R13|, PT ;  /* 0x4000000d0d00720b */ /* 0x000fe20003fb8200 */
[----:B------:R0:W-:Y:S01]  /*0f40*/  @!P0 STG.E desc[UR14][R2.64], R17 ;  /* 0x0000001102008986 */ /* 0x0001e2000c10190e */
[----:B------:R-:W-:Y:S02]  /*0f50*/  @!P2 LEA.HI.X R7, R12, UR11, R23, 0x2, P6 ;  /* 0x0000000b0c07ac11 */ /* 0x000fe4000b0f1417 */
[----:B------:R-:W-:Y:S02]  /*0f60*/  FSETP.GT.FTZ.AND P6, PT, R15, UR4, PT ;  /* 0x000000040f007c0b */ /* 0x000fe4000bfd4000 */
[----:B------:R-:W-:-:S02]  /*0f70*/  FSETP.NAN.FTZ.AND P0, PT, |R11|, |R11|, PT ;  /* 0x4000000b0b00720b */ /* 0x000fc40003f18200 */
[----:B------:R-:W-:Y:S02]  /*0f80*/  @!P4 FSEL R15, R15, UR4, P6 ;  /* 0x000000040f0fcc08 */ /* 0x000fe4000b000000 */
[----:B------:R-:W-:-:S03]  /*0f90*/  FSETP.GT.FTZ.AND P4, PT, R13, UR4, PT ;  /* 0x000000040d007c0b */ /* 0x000fc6000bf94000 */
[----:B------:R0:W-:Y:S01]  /*0fa0*/  @!P1 STG.E desc[UR14][R4.64], R15 ;  /* 0x0000000f04009986 */ /* 0x0001e2000c10190e */
[----:B------:R-:W-:Y:S02]  /*0fb0*/  @!P5 FSEL R13, R13, UR4, P4 ;  /* 0x000000040d0ddc08 */ /* 0x000fe4000a000000 */
[----:B------:R-:W-:-:S03]  /*0fc0*/  FSETP.GT.FTZ.AND P1, PT, R11, UR4, PT ;  /* 0x000000040b007c0b */ /* 0x000fc6000bf34000 */
[----:B------:R0:W-:Y:S01]  /*0fd0*/  @!P2 STG.E desc[UR14][R6.64], R13 ;  /* 0x0000000d0600a986 */ /* 0x0001e2000c10190e */
[----:B------:R-:W-:Y:S01]  /*0fe0*/  @!P0 FSEL R11, R11, UR4, P1 ;  /* 0x000000040b0b8c08 */ /* 0x000fe20008800000 */
[----:B------:R-:W-:Y:S08]  /*0ff0*/  @P3 EXIT ;  /* 0x000000000000394d */ /* 0x000ff00003800000 */
[----:B0-----:R-:W-:-:S04]  /*1000*/  LEA R2, P0, R14, UR10, 0x2 ;  /* 0x0000000a0e027c11 */ /* 0x001fc8000f8010ff */
[----:B------:R-:W-:-:S05]  /*1010*/  LEA.HI.X R3, R14, UR11, R25, 0x2, P0 ;  /* 0x0000000b0e037c11 */ /* 0x000fca00080f1419 */
[----:B------:R-:W-:Y:S01]  /*1020*/  STG.E desc[UR14][R2.64], R11 ;  /* 0x0000000b02007986 */ /* 0x000fe2000c10190e */
[----:B------:R-:W-:Y:S05]  /*1030*/  EXIT ;  /* 0x000000000000794d */ /* 0x000fea0003800000 */
.L_x_10:
        /* <DEDUP_REMOVED lines=8> */
.L_x_29:
[C---:B--2---:R-:W-:Y:S01]  /*10c0*/  IMAD.SHL.U32 R4, R6.reuse, 0x10, RZ ;  /* 0x0000001006047824 */ /* 0x044fe200078e00ff */
[----:B------:R-:W-:-:S04]  /*10d0*/  SHF.L.U64.HI R0, R6, 0x4, R7 ;  /* 0x0000000406007819 */ /* 0x000fc80000010207 */
[----:B------:R-:W-:-:S04]  /*10e0*/  IADD3 R2, P0, PT, R4, UR8, RZ ;  /* 0x0000000804027c10 */ /* 0x000fc8000ff1e0ff */
[----:B------:R-:W-:-:S05]  /*10f0*/  IADD3.X R3, PT, PT, R0, UR9, RZ, P0, !PT ;  /* 0x0000000900037c10 */ /* 0x000fca00087fe4ff */
[----:B------:R-:W2:Y:S01]  /*1100*/  LDG.E.128 R8, desc[UR14][R2.64] ;  /* 0x0000000e02087981 */ /* 0x000ea2000c1e1d00 */
[----:B------:R-:W-:-:S04]  /*1110*/  IADD3 R4, P0, PT, R4, UR10, RZ ;  /* 0x0000000a04047c10 */ /* 0x000fc8000ff1e0ff */
[----:B------:R-:W-:Y:S02]  /*1120*/  IADD3.X R5, PT, PT, R0, UR11, RZ, P0, !PT ;  /* 0x0000000b00057c10 */ /* 0x000fe400087fe4ff */
[----:B0-----:R-:W-:-:S05]  /*1130*/  IADD3 R6, P0, PT, R6, UR4, RZ ;  /* 0x0000000406067c10 */ /* 0x001fca000ff1e0ff */
[C---:B------:R-:W-:Y:S02]  /*1140*/  IMAD.SHL.U32 R0, R6.reuse, 0x4, RZ ;  /* 0x0000000406007824 */ /* 0x040fe400078e00ff */
[----:B------:R-:W-:Y:S01]  /*1150*/  IMAD.X R7, RZ, RZ, R7, P0 ;  /* 0x000000ffff077224 */ /* 0x000fe200000e0607 */
[----:B------:R-:W-:-:S04]  /*1160*/  LOP3.LUT P0, RZ, R6, 0xffffc000, RZ, 0xc0, !PT ;  /* 0xffffc00006ff7812 */ /* 0x000fc8000780c0ff */
[----:B------:R-:W-:Y:S02]  /*1170*/  LOP3.LUT P0, RZ, R7, 0x3fffffff, RZ, 0xc0, P0 ;  /* 0x3fffffff07ff7812 */ /* 0x000fe4000000c0ff */
[----:B--2---:R-:W-:Y:S02]  /*1180*/  FSETP.NAN.FTZ.AND P5, PT, |R8|, |R8|, PT ;  /* 0x400000080800720b */ /* 0x004fe40003fb8200 */
[----:B------:R-:W-:Y:S02]  /*1190*/  FSETP.NAN.FTZ.AND P4, PT, |R9|, |R9|, PT ;  /* 0x400000090900720b */ /* 0x000fe40003f98200 */
[----:B------:R-:W-:Y:S02]  /*11a0*/  FSETP.NAN.FTZ.AND P2, PT, |R10|, |R10|, PT ;  /* 0x4000000a0a00720b */ /* 0x000fe40003f58200 */
[----:B------:R-:W-:Y:S02]  /*11b0*/  FSETP.NAN.FTZ.AND P1, PT, |R11|, |R11|, PT ;  /* 0x4000000b0b00720b */ /* 0x000fe40003f38200 */
[----:B-1----:R-:W-:-:S02]  /*11c0*/  FSETP.GT.FTZ.AND P6, PT, R8, UR5, PT ;  /* 0x0000000508007c0b */ /* 0x002fc4000bfd4000 */
[----:B------:R-:W-:-:S03]  /*11d0*/  FSETP.GT.FTZ.AND P3, PT, R9, UR5, PT ;  /* 0x0000000509007c0b */ /* 0x000fc6000bf74000 */
[----:B------:R-:W-:Y:S02]  /*11e0*/  @!P5 FSEL R8, R8, UR5, P6 ;  /* 0x000000050808dc08 */ /* 0x000fe4000b000000 */
[C---:B------:R-:W-:Y:S02]  /*11f0*/  FSETP.GT.FTZ.AND P5, PT, R10.reuse, UR5, PT ;  /* 0x000000050a007c0b */ /* 0x040fe4000bfb4000 */
[----:B------:R-:W-:Y:S02]  /*1200*/  FSETP.GT.FTZ.AND P6, PT, R11, UR5, PT ;  /* 0x000000050b007c0b */ /* 0x000fe4000bfd4000 */
[----:B------:R-:W-:Y:S02]  /*1210*/  @!P4 FSEL R9, R9, UR5, P3 ;  /* 0x000000050909cc08 */ /* 0x000fe40009800000 */
[----:B------:R-:W-:Y:S02]  /*1220*/  @!P2 FSEL R10, R10, UR5, P5 ;  /* 0x000000050a0aac08 */ /* 0x000fe4000a800000 */
[----:B------:R-:W-:-:S02]  /*1230*/  @!P1 FSEL R11, R11, UR5, P6 ;  /* 0x000000050b0b9c08 */ /* 0x000fc4000b000000 */
[----:B------:R-:W-:Y:S02]  /*1240*/  ISETP.LT.U32.AND P1, PT, R0, UR19, PT ;  /* 0x0000001300007c0c */ /* 0x000fe4000bf21070 */
[----:B------:R-:W-:Y:S01]  /*1250*/  SHF.L.U64.HI R0, R6, 0x2, R7 ;  /* 0x0000000206007819 */ /* 0x000fe20000010207 */
[----:B------:R2:W-:Y:S03]  /*1260*/  STG.E.128 desc[UR14][R4.64], R8 ;  /* 0x0000000804007986 */ /* 0x0005e6000c101d0e */
[----:B------:R-:W-:-:S13]  /*1270*/  ISETP.LT.AND.EX P1, PT, R0, UR12, PT, P1 ;  /* 0x0000000c00007c0c */ /* 0x000fda000bf21310 */
[----:B------:R-:W-:Y:S05]  /*1280*/  @!P0 BRA P1, `(.L_x_29) ;  /* 0xfffffffc008c8947 */ /* 0x000fea000083ffff */
[----:B------:R-:W-:Y:S05]  /*1290*/  EXIT ;  /* 0x000000000000794d */ /* 0x000fea0003800000 */
        .weak           $__internal_2_$__cuda_sm20_div_u16
        .type           $__internal_2_$__cuda_sm20_div_u16,@function
        .size           $__internal_2_$__cuda_sm20_div_u16,(.L_x_4594 - $__internal_2_$__cuda_sm20_div_u16)
$__internal_2_$__cuda_sm20_div_u16:
[----:B------:R-:W0:Y:S01]  /*12a0*/  I2F.U16 R0, UR7 ;  /* 0x0000000700007d06 */ /* 0x000e220008101000 */
[----:B------:R-:W-:Y:S01]  /*12b0*/  IMAD.MOV.U32 R2, RZ, RZ, 0x4b800000 ;  /* 0x4b800000ff027424 */ /* 0x000fe200078e00ff */
[C---:B0-----:R-:W-:Y:S02]  /*12c0*/  FSETP.GEU.AND P1, PT, |R0|.reuse, 1.175494350822287508e-38, PT ;  /* 0x008000000000780b */ /* 0x041fe40003f2e200 */
[----:B------:R-:W-:Y:S02]  /*12d0*/  FSETP.GT.AND P0, PT, |R0|, 8.50705917302346158658e+37, PT ;  /* 0x7e8000000000780b */ /* 0x000fe40003f04200 */
[----:B------:R-:W-:-:S04]  /*12e0*/  FSEL R2, R2, 1, !P1 ;  /* 0x3f80000002027808 */ /* 0x000fc80004800000 */
[----:B------:R-:W-:Y:S01]  /*12f0*/  FSEL R3, R2, 0.25, !P0 ;  /* 0x3e80000002037808 */ /* 0x000fe20004000000 */
[----:B------:R-:W-:Y:S01]  /*1300*/  IMAD.MOV.U32 R2, RZ, RZ, R5 ;  /* 0x000000ffff027224 */ /* 0x000fe200078e0005 */
[----:B------:R-:W-:-:S03]  /*1310*/  ISETP.NE.U32.AND P0, PT, RZ, UR7, PT ;  /* 0x00000007ff007c0c */ /* 0x000fc6000bf05070 */
[----:B------:R-:W-:Y:S01]  /*1320*/  FMUL R4, R0, R3 ;  /* 0x0000000300047220 */ /* 0x000fe20000400000 */
[----:B------:R-:W-:-:S05]  /*1330*/  I2FP.F32.U32.RZ R0, UR6 ;  /* 0x0000000600007c45 */ /* 0x000fca000820d000 */
[----:B------:R-:W0:Y:S02]  /*1340*/  MUFU.RCP R4, R4 ;  /* 0x0000000400047308 */ /* 0x000e240000001000 */
[----:B0-----:R-:W-:-:S04]  /*1350*/  FMUL R3, R3, R4 ;  /* 0x0000000403037220 */ /* 0x001fc80000400000 */
[----:B------:R-:W-:-:S04]  /*1360*/  VIADD R3, R3, 0x2 ;  /* 0x0000000203037836 */ /* 0x000fc80000000000 */
[----:B------:R-:W-:Y:S01]  /*1370*/  FMUL.RZ R0, R0, R3 ;  /* 0x0000000300007220 */ /* 0x000fe2000040c000 */
[----:B------:R-:W-:-:S05]  /*1380*/  IMAD.MOV.U32 R3, RZ, RZ, 0x0 ;  /* 0x00000000ff037424 */ /* 0x000fca00078e00ff */
[----:B------:R-:W0:Y:S02]  /*1390*/  F2I.U32.TRUNC.NTZ R0, R0 ;  /* 0x0000000000007305 */ /* 0x000e24000020f000 */
[----:B0-----:R-:W-:Y:S01]  /*13a0*/  LOP3.LUT R11, R0, 0xffff, RZ, 0xc0, !PT ;  /* 0x0000ffff000b7812 */ /* 0x001fe200078ec0ff */
[----:B------:R-:W-:Y:S01]  /*13b0*/  @!P0 IMAD.MOV.U32 R11, RZ, RZ, -0x1 ;  /* 0xffffffffff0b8424 */ /* 0x000fe200078e00ff */
[----:B------:R-:W-:Y:S06]  /*13c0*/  RET.REL.NODEC R2 `(_ZN2at6native57_GLOBAL__N__f3eca4a2_24_ForeachBinaryOpScalar_cu_86b9896c25multi_tensor_apply_kernelINS1_18TensorListMetadataILi2EEENS1_21BinaryOpScalarFunctorIfLi2ELi1ELi1EEEJNS0_7maximumIfEEfEEEvT_T0_DpT1_) ;  /* 0xffffffec020c7950 */ /* 0x000fec0003c3ffff */
.L_x_30:
        /* <DEDUP_REMOVED lines=11> */
.L_x_4594:


//--------------------- .text._ZN2at6native57_GLOBAL__N__f3eca4a2_24_ForeachBinaryOpScalar_cu_86b9896c25multi_tensor_apply_kernelINS1_18TensorListMetadataILi2EEENS1_21BinaryOpScalarFunctorIdLi2ELi1ELi1EEEJNS0_7maximumIdEEdEEEvT_T0_DpT1_ --------------------------
	.section	.text._ZN2at6native57_GLOBAL__N__f3eca4a2_24_ForeachBinaryOpScalar_cu_86b9896c25multi_tensor_apply_kernelINS1_18TensorListMetadataILi2EEENS1_21BinaryOpScalarFunctorIdLi2ELi1ELi1EEEJNS0_7maximumIdEEdEEEvT_T0_DpT1_,"ax",@progbits
	.align	128
.text._ZN2at6native57_GLOBAL__N__f3eca4a2_24_ForeachBinaryOpScalar_cu_86b9896c25multi_tensor_apply_kernelINS1_18TensorListMetadataILi2EEENS1_21BinaryOpScalarFunctorIdLi2ELi1ELi1EEEJNS0_7maximumIdEEdEEEvT_T0_DpT1_:
        .type           _ZN2at6native57_GLOBAL__N__f3eca4a2_24_ForeachBinaryOpScalar_cu_86b9896c25multi_tensor_apply_kernelINS1_18TensorListMetadataILi2EEENS1_21BinaryOpScalarFunctorIdLi2ELi1ELi1EEEJNS0_7maximumIdEEdEEEvT_T0_DpT1_,@function
        .size           _ZN2at6native57_GLOBAL__N__f3eca4a2_24_ForeachBinaryOpScalar_cu_86b9896c25multi_tensor_apply_kernelINS1_18TensorListMetadataILi2EEENS1_21BinaryOpScalarFunctorIdLi2ELi1ELi1EEEJNS0_7maximumIdEEdEEEvT_T0_DpT1_,(.L_x_4596 - _ZN2at6native57_GLOBAL__N__f3eca4a2_24_ForeachBinaryOpScalar_cu_86b9896c25multi_tensor_apply_kernelINS1_18TensorListMetadataILi2EEENS1_21BinaryOpScalarFunctorIdLi2ELi1ELi1EEEJNS0_7maximumIdEEdEEEvT_T0_DpT1_)
        .other          _ZN2at6native57_GLOBAL__N__f3eca4a2_24_ForeachBinaryOpScalar_cu_86b9896c25multi_tensor_apply_kernelINS1_18TensorListMetadataILi2EEENS1_21BinaryOpScalarFunctorIdLi2ELi1ELi1EEEJNS0_7maximumIdEEdEEEvT_T0_DpT1_,@"STO_CUDA_ENTRY STV_DEFAULT"
_ZN2at6native57_GLOBAL__N__f3eca4a2_24_ForeachBinaryOpScalar_cu_86b9896c25multi_tensor_apply_kernelINS1_18TensorListMetadataILi2EEENS1_21BinaryOpScalarFunctorIdLi2ELi1ELi1EEEJNS0_7maximumIdEEdEEEvT_T0_DpT1_:
[----:B------:R-:W-:Y:S08]  /*0000*/  LDC R1, c[0x0][0x37c] ;  /* 0x0000df00ff017b82 */ /* 0x000ff00000000800 */
[----:B------:R-:W0:Y:S01]  /*0010*/  S2UR UR5, SR_CTAID.X ;  /* 0x00000000000579c3 */ /* 0x000e220000002500 */
[----:B------:R-:W1:Y:S01]  /*0020*/  LDCU.64 UR16, c[0x0][0x358] ;  /* 0x00006b00ff1077ac */ /* 0x000e620008000a00 */
[----:B0-----:R-:W0:Y:S01]  /*0030*/  LDCU.U8 UR4, c[0x0][UR5+0x980] ;  /* 0x00013000050477ac */ /* 0x001e220008000000 */
[----:B------:R-:W-:-:S12]  /*0040*/  UIMAD UR5, UR5, 0x3, UR5 ;  /* 0x00000003050578a4 */ /* 0x000fd8000f8e0205 */
[----:B------:R-:W2:Y:S01]  /*0050*/  LDCU UR10, c[0x0][UR5+0xac0] ;  /* 0x00015800050a77ac */ /* 0x000ea20008000800 */
[----:B0-----:R-:W-:-:S12]  /*0060*/  USHF.L.U32 UR6, UR4, 0x3, URZ ;  /* 0x0000000304067899 */ /* 0x001fd800080006ff */
[----:B------:R-:W0:Y:S01]  /*0070*/  LDCU.64 UR4, c[0x0][UR6+0x780] ;  /* 0x0000f000060477ac */ /* 0x000e220008000a00 */
[----:B------:R-:W3:Y:S01]  /*0080*/  LDCU.64 UR8, c[0x0][UR6+0x580] ;  /* 0x0000b000060877ac */ /* 0x000ee20008000a00 */
[----:B------:R-:W4:Y:S01]  /*0090*/  LDCU.64 UR6, c[0x0][UR6+0x380] ;  /* 0x00007000060677ac */ /* 0x000f220008000a00 */
[----:B--2---:R-:W-:Y:S02]  /*00a0*/  UIMAD.WIDE UR12, UR10, 0x10000, URZ ;  /* 0x000100000a0c78a5 */ /* 0x004fe4000f8e02ff */
[----:B0-----:R-:W-:Y:S02]  /*00b0*/  ULOP3.LUT UR14, UR4, 0x3, URZ, 0xc0, !UPT ;  /* 0x00000003040e7892 */ /* 0x001fe4000f8ec0ff */
[----:B------:R-:W-:Y:S02]  /*00c0*/  UIADD3 UR15, UP1, UPT, UR4, -UR12, URZ ;  /* 0x8000000c040f7290 */ /* 0x000fe4000ff3e0ff */
[----:B---3--:R-:W-:Y:S02]  /*00d0*/  UIMAD.WIDE UR8, UR10, 0x80000, UR8 ;  /* 0x000800000a0878a5 */ /* 0x008fe4000f8e0208 */
[----:B------:R-:W-:-:S02]  /*00e0*/  UIADD3.X UR4, UPT, UPT, UR5, ~UR13, URZ, UP1, !UPT ;  /* 0x8000000d05047290 */ /* 0x000fc40008ffe4ff */
[----:B----4-:R-:W-:Y:S02]  /*00f0*/  UIMAD.WIDE UR10, UR10, 0x80000, UR6 ;  /* 0x000800000a0a78a5 */ /* 0x010fe4000f8e0206 */
[----:B------:R-:W-:-:S04]  /*0100*/  ULOP3.LUT UR6, UR14, 0x1f, UR8, 0xf8, !UPT ;  /* 0x0000001f0e067892 */ /* 0x000fc8000f8ef808 */
[----:B------:R-:W-:-:S04]  /*0110*/  ULOP3.LUT UP0, URZ, UR6, 0x1f, UR10, 0xf8, !UPT ;  /* 0x0000001f06ff7892 */ /* 0x000fc8000f80f80a */
[----:B------:R-:W-:-:S09]  /*0120*/  ULOP3.LUT UP0, URZ, URZ, URZ, URZ, 0xfc, UP0 ;  /* 0x000000ffffff7292 */ /* 0x000fd2000800fcff */
[----:B-1----:R-:W-:Y:S05]  /*0130*/  BRA.U !UP0, `(.L_x_31) ;  /* 0x0000001508087547 */ /* 0x002fea000b800000 */
[----:B------:R-:W-:-:S04]  /*0140*/  UISETP.GE.U32.AND UP0, UPT, UR15, 0x1, UPT ;  /* 0x000000010f00788c */ /* 0x000fc8000bf06070 */
[----:B------:R-:W-:-:S06]  /*0150*/  UISETP.GE.AND.EX UP0, UPT, UR4, URZ, UPT, UP0 ;  /* 0x000000ff0400728c */ /* 0x000fcc000bf06300 */
[----:B------:R-:W-:-:S13]  /*0160*/  PLOP3.LUT P0, PT, PT, PT, UP0, 0x80, 0x8 ;  /* 0x000000000008781c */ /* 0x000fda0003f0f008 */
[----:B------:R-:W-:Y:S05]  /*0170*/  @!P0 EXIT ;  /* 0x000000000000894d */ /* 0x000fea0003800000 */
        /* <DEDUP_REMOVED lines=15> */
[----:B------:R-:W-:Y:S05]  /*0270*/  CALL.REL.NOINC `($__internal_3_$__cuda_sm20_div_u16) ;  /* 0x0000001400ec7944 */ /* 0x000fea0003c00000 */
[----:B------:R-:W0:Y:S01]  /*0280*/  S2R R23, SR_TID.X ;  /* 0x0000000000177919 */ /* 0x000e220000002100 */
[----:B------:R-:W-:Y:S01]  /*0290*/  UISETP.GE.U32.AND UP0, UPT, UR5, UR14, UPT ;  /* 0x0000000e0500728c */ /* 0x000fe2000bf06070 */
[----:B------:R-:W-:-:S03]  /*02a0*/  UMOV UR7, URZ ;  /* 0x000000ff00077c82 */ /* 0x000fc60008000000 */
[----:B------:R-:W-:-:S03]  /*02b0*/  UISETP.GE.U32.AND.EX UP0, UPT, UR6, URZ, UPT, UP0 ;  /* 0x000000ff0600728c */ /* 0x000fc6000bf06100 */
[----:B------:R-:W-:-:S06]  /*02c0*/  UMOV UR6, URZ ;  /* 0x000000ff00067c82 */ /* 0x000fcc0008000000 */
[----:B------:R-:W-:Y:S05]  /*02d0*/  BRA.U !UP0, `(.L_x_32) ;  /* 0x0000000d08207547 */ /* 0x000fea000b800000 */
[----:B------:R-:W-:Y:S01]  /*02e0*/  ULOP3.LUT UR4, UR12, 0xffff, URZ, 0xc0, !UPT ;  /* 0x0000ffff0c047892 */ /* 0x000fe2000f8ec0ff */
[----:B------:R-:W1:Y:S03]  /*02f0*/  LDCU.64 UR22, c[0x0][0xfd0] ;  /* 0x0001fa00ff1677ac */ /* 0x000e660008000a00 */
[----:B------:R-:W-:Y:S01]  /*0300*/  UIADD3 UR4, UPT, UPT, UR4, 0x1, URZ ;  /* 0x0000000104047890 */ /* 0x000fe2000fffe0ff */
[----:B------:R-:W2:Y:S03]  /*0310*/  LDCU.64 UR24, c[0x0][0xfd0] ;  /* 0x0001fa00ff1877ac */ /* 0x000ea60008000a00 */
[----:B------:R-:W-:Y:S01]  /*0320*/  ULOP3.LUT UR13, UR4, 0x1fffe, URZ, 0xc0, !UPT ;  /* 0x0001fffe040d7892 */ /* 0x000fe2000f8ec0ff */
[----:B------:R-:W-:Y:S01]  /*0330*/  UMOV UR6, URZ ;  /* 0x000000ff00067c82 */ /* 0x000fe20008000000 */
[----:B------:R-:W-:Y:S01]  /*0340*/  UMOV UR7, URZ ;  /* 0x000000ff00077c82 */ /* 0x000fe20008000000 */
[----:B------:R-:W-:Y:S01]  /*0350*/  UMOV UR4, URZ ;  /* 0x000000ff00047c82 */ /* 0x000fe20008000000 */
[----:B------:R-:W-:-:S08]  /*0360*/  UMOV UR5, URZ ;  /* 0x000000ff00057c82 */ /* 0x000fd00008000000 */
.L_x_49:
[----:B0-----:R-:W-:Y:S02]  /*0370*/  IADD3 R24, P0, PT, R23, UR6, RZ ;  /* 0x0000000617187c10 */ /* 0x001fe4000ff1e0ff */
[----:B-1----:R-:W-:Y:S02]  /*0380*/  CS2R R10, SRZ ;  /* 0x00000000000a7805 */ /* 0x002fe4000001ff00 */
[----:B-----5:R-:W-:Y:S02]  /*0390*/  CS2R R12, SRZ ;  /* 0x00000000000c7805 */ /* 0x020fe4000001ff00 */
[C---:B------:R-:W-:Y:S01]  /*03a0*/  ISETP.GE.U32.AND P4, PT, R24.reuse, UR19, PT ;  /* 0x0000001318007c0c */ /* 0x040fe2000bf86070 */
[----:B------:R-:W-:Y:S01]  /*03b0*/  IMAD.X R27, RZ, RZ, UR7, P0 ;  /* 0x00000007ff1b7e24 */ /* 0x000fe200080e06ff */
[----:B------:R-:W-:-:S04]  /*03c0*/  IADD3 R22, P0, PT, R24, UR18, RZ ;  /* 0x0000001218167c10 */ /* 0x000fc8000ff1e0ff */
[----:B------:R-:W-:Y:S01]  /*03d0*/  ISETP.GE.AND.EX P4, PT, R27, UR20, PT, P4 ;  /* 0x000000141b007c0c */ /* 0x000fe2000bf86340 */
[----:B------:R-:W-:Y:S01]  /*03e0*/  IMAD.X R9, RZ, RZ, R27, P0 ;  /* 0x000000ffff097224 */ /* 0x000fe200000e061b */
[C---:B------:R-:W-:Y:S02]  /*03f0*/  IADD3 R8, P0, PT, R22.reuse, UR18, RZ ;  /* 0x0000001216087c10 */ /* 0x040fe4000ff1e0ff */
[----:B------:R-:W-:Y:S02]  /*0400*/  ISETP.GE.U32.AND P3, PT, R22, UR19, PT ;  /* 0x0000001316007c0c */ /* 0x000fe4000bf66070 */
[C---:B------:R-:W-:Y:S01]  /*0410*/  IADD3 R6, P5, PT, R8.reuse, UR18, RZ ;  /* 0x0000001208067c10 */ /* 0x040fe2000ffbe0ff */
[----:B------:R-:W-:Y:S01]  /*0420*/  IMAD.X R7, RZ, RZ, R9, P0 ;  /* 0x000000ffff077224 */ /* 0x000fe200000e0609 */
[----:B------:R-:W-:Y:S02]  /*0430*/  ISETP.GE.U32.AND P2, PT, R8, UR19, PT ;  /* 0x0000001308007c0c */ /* 0x000fe4000bf46070 */
[----:B------:R-:W-:Y:S01]  /*0440*/  ISETP.GE.U32.AND P0, PT, R6, UR19, PT ;  /* 0x0000001306007c0c */ /* 0x000fe2000bf06070 */
[----:B--234-:R-:W-:Y:S01]  /*0450*/  IMAD.X R5, RZ, RZ, R7, P5 ;  /* 0x000000ffff057224 */ /* 0x01cfe200028e0607 */
[----:B------:R-:W-:-:S02]  /*0460*/  ISETP.GE.AND.EX P2, PT, R7, UR20, PT, P2 ;  /* 0x0000001407007c0c */ /* 0x000fc4000bf46320 */
[----:B------:R-:W-:Y:S02]  /*0470*/  ISETP.GE.AND.EX P3, PT, R9, UR20, PT, P3 ;  /* 0x0000001409007c0c */ /* 0x000fe4000bf66330 */
[----:B------:R-:W-:Y:S02]  /*0480*/  ISETP.GE.AND.EX P0, PT, R5, UR20, PT, P0 ;  /* 0x0000001405007c0c */ /* 0x000fe4000bf06300 */
[----:B------:R-:W-:-:S04]  /*0490*/  @!P4 LEA R16, P1, R24, UR10, 0x3 ;  /* 0x0000000a1810cc11 */ /* 0x000fc8000f8218ff */
[----:B------:R-:W-:-:S03]  /*04a0*/  @!P4 LEA.HI.X R17, R24, UR11, R27, 0x3, P1 ;  /* 0x0000000b1811cc11 */ /* 0x000fc600088f1c1b */
[----:B------:R-:W-:Y:S02]  /*04b0*/  @!P2 LEA R18, P5, R8, UR10, 0x3 ;  /* 0x0000000a0812ac11 */ /* 0x000fe4000f8a18ff */
[----:B------:R-:W-:Y:S01]  /*04c0*/  @!P3 LEA R28, P1, R22, UR10, 0x3 ;  /* 0x0000000a161cbc11 */ /* 0x000fe2000f8218ff */
[----:B------:R0:W5:Y:S01]  /*04d0*/  @!P4 LDG.E.64 R10, desc[UR16][R16.64] ;  /* 0x00000010100ac981 */ /* 0x000162000c1e1b00 */
[----:B------:R-:W-:Y:S02]  /*04e0*/  @!P2 LEA.HI.X R19, R8, UR11, R7, 0x3, P5 ;  /* 0x0000000b0813ac11 */ /* 0x000fe4000a8f1c07 */
[----:B------:R-:W-:Y:S02]  /*04f0*/  @!P0 LEA R20, P5, R6, UR10, 0x3 ;  /* 0x0000000a06148c11 */ /* 0x000fe4000f8a18ff */
[----:B------:R-:W-:Y:S02]  /*0500*/  CS2R R14, SRZ ;  /* 0x00000000000e7805 */ /* 0x000fe4000001ff00 */
[----:B------:R-:W-:-:S02]  /*0510*/  @!P3 LEA.HI.X R29, R22, UR11, R9, 0x3, P1 ;  /* 0x0000000b161dbc11 */ /* 0x000fc400088f1c09 */
[----:B------:R-:W-:Y:S02]  /*0520*/  @!P0 LEA.HI.X R21, R6, UR11, R5, 0x3, P5 ;  /* 0x0000000b06158c11 */ /* 0x000fe4000a8f1c05 */
[----:B0-----:R-:W-:Y:S01]  /*0530*/  CS2R R16, SRZ ;  /* 0x0000000000107805 */ /* 0x001fe2000001ff00 */
[----:B------:R0:W5:Y:S04]  /*0540*/  @!P3 LDG.E.64 R12, desc[UR16][R28.64] ;  /* 0x000000101c0cb981 */ /* 0x000168000c1e1b00 */
[----:B------:R0:W5:Y:S04]  /*0550*/  @!P2 LDG.E.64 R14, desc[UR16][R18.64] ;  /* 0x00000010120ea981 */ /* 0x000168000c1e1b00 */
[----:B------:R0:W5:Y:S01]  /*0560*/  @!P0 LDG.E.64 R16, desc[UR16][R20.64] ;  /* 0x0000001014108981 */ /* 0x000162000c1e1b00 */
[----:B------:R-:W-:Y:S01]  /*0570*/  IADD3 R4, P6, PT, R24, UR14, RZ ;  /* 0x0000000e18047c10 */ /* 0x000fe2000ffde0ff */
[----:B------:R-:W-:Y:S04]  /*0580*/  BSSY.RECONVERGENT B0, `(.L_x_33) ;  /* 0x0000014000007945 */ /* 0x000fe80003800200 */
[----:B------:R-:W-:Y:S01]  /*0590*/  IMAD.X R3, RZ, RZ, R27, P6 ;  /* 0x000000ffff037224 */ /* 0x000fe200030e061b */
[----:B------:R-:W-:-:S02]  /*05a0*/  IADD3 R2, P6, PT, R22, UR14, RZ ;  /* 0x0000000e16027c10 */ /* 0x000fc4000ffde0ff */
[----:B------:R-:W-:Y:S02]  /*05b0*/  ISETP.GE.U32.AND P1, PT, R4, UR19, PT ;  /* 0x0000001304007c0c */ /* 0x000fe4000bf26070 */
[----:B------:R-:W-:Y:S01]  /*05c0*/  IADD3 R0, P5, PT, R2, UR18, RZ ;  /* 0x0000001202007c10 */ /* 0x000fe2000ffbe0ff */
[----:B------:R-:W-:Y:S01]  /*05d0*/  IMAD.X R25, RZ, RZ, R9, P6 ;  /* 0x000000ffff197224 */ /* 0x000fe200030e0609 */
[----:B------:R-:W-:Y:S01]  /*05e0*/  ISETP.GE.AND.EX P1, PT, R3, UR20, PT, P1 ;  /* 0x0000001403007c0c */ /* 0x000fe2000bf26310 */
[----:B0-----:R-:W-:-:S12]  /*05f0*/  @P4 BRA `(.L_x_34) ;  /* 0x0000000000304947 */ /* 0x001fd80003800000 */
[----:B-1---5:R-:W2:Y:S01]  /*0600*/  DSETP.GT.AND P6, PT, R10, UR22, PT ;  /* 0x000000160a007e2a */ /* 0x022ea2000bfc4000 */
[----:B------:R-:W-:Y:S02]  /*0610*/  LEA R18, P4, R24, UR8, 0x3 ;  /* 0x0000000818127c11 */ /* 0x000fe4000f8818ff */
[----:B--2---:R-:W-:Y:S02]  /*0620*/  FSEL R21, R10, UR24, P6 ;  /* 0x000000180a157c08 */ /* 0x004fe4000b000000 */
[----:B------:R-:W-:Y:S02]  /*0630*/  FSEL R29, R11, UR25, P6 ;  /* 0x000000190b1d7c08 */ /* 0x000fe4000b000000 */
[----:B------:R-:W-:-:S15]  /*0640*/  LEA.HI.X R19, R24, UR9, R27, 0x3, P4 ;  /* 0x0000000918137c11 */ /* 0x000fde000a0f1c1b */
[----:B------:R-:W-:-:S15]  /*0650*/  NOP ;  /* 0x0000000000007918 */ /* 0x000fde0000000000 */
[----:B------:R-:W-:-:S15]  /*0660*/  NOP ;  /* 0x0000000000007918 */ /* 0x000fde0000000000 */
[----:B------:R-:W-:-:S12]  /*0670*/  NOP ;  /* 0x0000000000007918 */ /* 0x000fd80000000000 */
[----:B------:R-:W0:Y:S02]  /*0680*/  DSETP.NAN.AND P6, PT, R10, R10, PT ;  /* 0x0000000a0a00722a */ /* 0x000e240003fc8000 */
[----:B0-----:R-:W-:Y:S02]  /*0690*/  FSEL R10, R10, R21, P6 ;  /* 0x000000150a0a7208 */ /* 0x001fe40003000000 */
[----:B------:R-:W-:-:S05]  /*06a0*/  FSEL R11, R11, R29, P6 ;  /* 0x0000001d0b0b7208 */ /* 0x000fca0003000000 */
[----:B------:R0:W-:Y:S02]  /*06b0*/  STG.E.64 desc[UR16][R18.64], R10 ;  /* 0x0000000a12007986 */ /* 0x0001e4000c101b10 */
.L_x_34:
[----:B-12---:R-:W-:Y:S05]  /*06c0*/  BSYNC.RECONVERGENT B0 ;  /* 0x0000000000007941 */ /* 0x006fea0003800200 */
.L_x_33:
[----:B------:R-:W-:Y:S04]  /*06d0*/  BSSY.RECONVERGENT B0, `(.L_x_35) ;  /* 0x000000e000007945 */ /* 0x000fe80003800200 */
[----:B------:R-:W-:Y:S05]  /*06e0*/  @P3 BRA `(.L_x_36) ;  /* 0x0000000000303947 */ /* 0x000fea0003800000 */
[----:B-----5:R-:W1:Y:S01]  /*06f0*/  DSETP.GT.AND P3, PT, R12, UR22, PT ;  /* 0x000000160c007e2a */ /* 0x020e62000bf64000 */
[----:B0-----:R-:W-:Y:S02]  /*0700*/  LEA R10, P4, R22, UR8, 0x3 ;  /* 0x00000008160a7c11 */ /* 0x001fe4000f8818ff */
[----:B-1----:R-:W-:Y:S02]  /*0710*/  FSEL R19, R12, UR24, P3 ;  /* 0x000000180c137c08 */ /* 0x002fe40009800000 */
        /* <DEDUP_REMOVED lines=9> */
.L_x_36:
[----:B------:R-:W-:Y:S05]  /*07b0*/  BSYNC.RECONVERGENT B0 ;  /* 0x0000000000007941 */ /* 0x000fea0003800200 */
.L_x_35:
[----:B------:R-:W-:Y:S01]  /*07c0*/  IADD3 R9, P3, PT, R0, UR18, RZ ;  /* 0x0000001200097c10 */ /* 0x000fe2000ff7e0ff */
[----:B------:R-:W-:Y:S01]  /*07d0*/  IMAD.X R21, RZ, RZ, R25, P5 ;  /* 0x000000ffff157224 */ /* 0x000fe200028e0619 */
[----:B------:R-:W-:Y:S01]  /*07e0*/  ISETP.GE.U32.AND P6, PT, R2, UR19, PT ;  /* 0x0000001302007c0c */ /* 0x000fe2000bfc6070 */
[----:B------:R-:W-:Y:S01]  /*07f0*/  BSSY.RECONVERGENT B0, `(.L_x_37) ;  /* 0x0000017000007945 */ /* 0x000fe20003800200 */
[----:B------:R-:W-:Y:S01]  /*0800*/  ISETP.GE.U32.AND P5, PT, R0, UR19, PT ;  /* 0x0000001300007c0c */ /* 0x000fe2000bfa6070 */
[----:B------:R-:W-:Y:S01]  /*0810*/  IMAD.X R20, RZ, RZ, R21, P3 ;  /* 0x000000ffff147224 */ /* 0x000fe200018e0615 */
[----:B------:R-:W-:Y:S02]  /*0820*/  ISETP.GE.AND.EX P3, PT, R25, UR20, PT, P6 ;  /* 0x0000001419007c0c */ /* 0x000fe4000bf66360 */
[----:B0-----:R-:W-:Y:S02]  /*0830*/  CS2R R18, SRZ ;  /* 0x0000000000127805 */ /* 0x001fe4000001ff00 */
[----:B------:R-:W-:-:S02]  /*0840*/  ISETP.GE.U32.AND P4, PT, R9, UR19, PT ;  /* 0x0000001309007c0c */ /* 0x000fc4000bf86070 */
[----:B-1---5:R-:W-:Y:S02]  /*0850*/  @!P1 LEA R10, P6, R4, UR10, 0x3 ;  /* 0x0000000a040a9c11 */ /* 0x022fe4000f8c18ff */
[----:B------:R-:W-:Y:S02]  /*0860*/  ISETP.GE.AND.EX P5, PT, R21, UR20, PT, P5 ;  /* 0x0000001415007c0c */ /* 0x000fe4000bfa6350 */
[----:B------:R-:W-:Y:S02]  /*0870*/  ISETP.GE.AND.EX P4, PT, R20, UR20, PT, P4 ;  /* 0x0000001414007c0c */ /* 0x000fe4000bf86340 */
[----:B------:R-:W-:Y:S01]  /*0880*/  @!P1 LEA.HI.X R11, R4, UR11, R3, 0x3, P6 ;  /* 0x0000000b040b9c11 */ /* 0x000fe2000b0f1c03 */
[----:B------:R-:W-:Y:S10]  /*0890*/  @P2 BRA `(.L_x_38) ;  /* 0x0000000000302947 */ /* 0x000ff40003800000 */
[----:B------:R-:W0:Y:S01]  /*08a0*/  DSETP.GT.AND P6, PT, R14, UR22, PT ;  /* 0x000000160e007e2a */ /* 0x000e22000bfc4000 */
[----:B------:R-:W-:Y:S02]  /*08b0*/  LEA R12, P2, R8, UR8, 0x3 ;  /* 0x00000008080c7c11 */ /* 0x000fe4000f8418ff */
[----:B0-----:R-:W-:Y:S02]  /*08c0*/  FSEL R27, R14, UR24, P6 ;  /* 0x000000180e1b7c08 */ /* 0x001fe4000b000000 */
        /* <DEDUP_REMOVED lines=9> */
.L_x_38:
[----:B------:R-:W-:Y:S05]  /*0960*/  BSYNC.RECONVERGENT B0 ;  /* 0x0000000000007941 */ /* 0x000fea0003800200 */
.L_x_37:
[----:B------:R-:W-:Y:S04]  /*0970*/  BSSY.RECONVERGENT B0, `(.L_x_39) ;  /* 0x000000e000007945 */ /* 0x000fe80003800200 */
[----:B------:R-:W-:Y:S05]  /*0980*/  @P0 BRA `(.L_x_40) ;  /* 0x0000000000300947 */ /* 0x000fea0003800000 */
[----:B------:R-:W1:Y:S01]  /*0990*/  DSETP.GT.AND P0, PT, R16, UR22, PT ;  /* 0x0000001610007e2a */ /* 0x000e62000bf04000 */
        /* <DEDUP_REMOVED lines=11> */
.L_x_40:
[----:B------:R-:W-:Y:S05]  /*0a50*/  BSYNC.RECONVERGENT B0 ;  /* 0x0000000000007941 */ /* 0x000fea0003800200 */
.L_x_39:
[----:B-1----:R-:W-:Y:S01]  /*0a60*/  @!P3 LEA R6, P0, R2, UR10, 0x3 ;  /* 0x0000000a0206bc11 */ /* 0x002fe2000f8018ff */
[----:B------:R1:W5:Y:S01]  /*0a70*/  @!P1 LDG.E.64 R18, desc[UR16][R10.64] ;  /* 0x000000100a129981 */ /* 0x000362000c1e1b00 */
[----:B0-----:R-:W-:Y:S02]  /*0a80*/  @!P5 LEA R14, P2, R0, UR10, 0x3 ;  /* 0x0000000a000edc11 */ /* 0x001fe4000f8418ff */
[----:B------:R-:W-:Y:S02]  /*0a90*/  CS2R R28, SRZ ;  /* 0x00000000001c7805 */ /* 0x000fe4000001ff00 */
[----:B------:R-:W-:Y:S02]  /*0aa0*/  @!P3 LEA.HI.X R7, R2, UR11, R25, 0x3, P0 ;  /* 0x0000000b0207bc11 */ /* 0x000fe400080f1c19 */
[----:B------:R-:W-:Y:S02]  /*0ab0*/  CS2R R26, SRZ ;  /* 0x00000000001a7805 */ /* 0x000fe4000001ff00 */
[----:B------:R-:W-:-:S02]  /*0ac0*/  @!P4 LEA R16, P0, R9, UR10, 0x3 ;  /* 0x0000000a0910cc11 */ /* 0x000fc4000f8018ff */
[----:B------:R-:W-:Y:S02]  /*0ad0*/  CS2R R12, SRZ ;  /* 0x00000000000c7805 */ /* 0x000fe4000001ff00 */
[----:B------:R-:W-:Y:S01]  /*0ae0*/  @!P5 LEA.HI.X R15, R0, UR11, R21, 0x3, P2 ;  /* 0x0000000b000fdc11 */ /* 0x000fe200090f1c15 */
[----:B------:R1:W5:Y:S01]  /*0af0*/  @!P3 LDG.E.64 R28, desc[UR16][R6.64] ;  /* 0x00000010061cb981 */ /* 0x000362000c1e1b00 */
[----:B------:R-:W-:-:S03]  /*0b00*/  @!P4 LEA.HI.X R17, R9, UR11, R20, 0x3, P0 ;  /* 0x0000000b0911cc11 */ /* 0x000fc600080f1c14 */
[----:B------:R1:W5:Y:S04]  /*0b10*/  @!P5 LDG.E.64 R26, desc[UR16][R14.64] ;  /* 0x000000100e1ad981 */ /* 0x000368000c1e1b00 */
[----:B------:R1:W5:Y:S01]  /*0b20*/  @!P4 LDG.E.64 R12, desc[UR16][R16.64] ;  /* 0x00000010100cc981 */ /* 0x000362000c1e1b00 */
[----:B------:R-:W-:Y:S04]  /*0b30*/  BSSY.RECONVERGENT B0, `(.L_x_41) ;  /* 0x000000e000007945 */ /* 0x000fe80003800200 */
[----:B------:R-:W-:Y:S05]  /*0b40*/  @P1 BRA `(.L_x_42) ;  /* 0x0000000000301947 */ /* 0x000fea0003800000 */
[----:B-----5:R-:W0:Y:S01]  /*0b50*/  DSETP.GT.AND P0, PT, R18, UR22, PT ;  /* 0x0000001612007e2a */ /* 0x020e22000bf04000 */
[----:B-1----:R-:W-:Y:S02]  /*0b60*/  LEA R6, P1, R4, UR8, 0x3 ;  /* 0x0000000804067c11 */ /* 0x002fe4000f8218ff */
        /* <DEDUP_REMOVED lines=10> */
.L_x_42:
[----:B------:R-:W-:Y:S05]  /*0c10*/  BSYNC.RECONVERGENT B0 ;  /* 0x0000000000007941 */ /* 0x000fea0003800200 */
.L_x_41:
[----:B------:R-:W-:Y:S04]  /*0c20*/  BSSY.RECONVERGENT B0, `(.L_x_43) ;  /* 0x000000e000007945 */ /* 0x000fe80003800200 */
[----:B------:R-:W-:Y:S05]  /*0c30*/  @P3 BRA `(.L_x_44) ;  /* 0x0000000000303947 */ /* 0x000fea0003800000 */
[----:B-----5:R-:W2:Y:S01]  /*0c40*/  DSETP.GT.AND P0, PT, R28, UR22, PT ;  /* 0x000000161c007e2a */ /* 0x020ea2000bf04000 */
[----:B0-----:R-:W-:Y:S02]  /*0c50*/  LEA R4, P1, R2, UR8, 0x3 ;  /* 0x0000000802047c11 */ /* 0x001fe4000f8218ff */
[----:B--2---:R-:W-:Y:S02]  /*0c60*/  FSEL R3, R28, UR24, P0 ;  /* 0x000000181c037c08 */ /* 0x004fe40008000000 */
[----:B-1----:R-:W-:Y:S02]  /*0c70*/  FSEL R7, R29, UR25, P0 ;  /* 0x000000191d077c08 */ /* 0x002fe40008000000 */
        /* <DEDUP_REMOVED lines=8> */
.L_x_44:
[----:B------:R-:W-:Y:S05]  /*0d00*/  BSYNC.RECONVERGENT B0 ;  /* 0x0000000000007941 */ /* 0x000fea0003800200 */
.L_x_43:
[----:B------:R-:W-:Y:S04]  /*0d10*/  BSSY.RECONVERGENT B0, `(.L_x_45) ;  /* 0x000000e000007945 */ /* 0x000fe80003800200 */
[----:B------:R-:W-:Y:S05]  /*0d20*/  @P5 BRA `(.L_x_46) ;  /* 0x0000000000305947 */ /* 0x000fea0003800000 */
[----:B-----5:R-:W3:Y:S01]  /*0d30*/  DSETP.GT.AND P0, PT, R26, UR22, PT ;  /* 0x000000161a007e2a */ /* 0x020ee2000bf04000 */
[----:B0-2---:R-:W-:Y:S02]  /*0d40*/  LEA R4, P1, R0, UR8, 0x3 ;  /* 0x0000000800047c11 */ /* 0x005fe4000f8218ff */
[----:B---3--:R-:W-:Y:S02]  /*0d50*/  FSEL R3, R26, UR24, P0 ;  /* 0x000000181a037c08 */ /* 0x008fe40008000000 */
        /* <DEDUP_REMOVED lines=9> */
.L_x_46:
[----:B------:R-:W-:Y:S05]  /*0df0*/  BSYNC.RECONVERGENT B0 ;  /* 0x0000000000007941 */ /* 0x000fea0003800200 */
.L_x_45:
[----:B------:R-:W-:Y:S04]  /*0e00*/  BSSY.RECONVERGENT B0, `(.L_x_47) ;  /* 0x000000e000007945 */ /* 0x000fe80003800200 */
[----:B------:R-:W-:Y:S05]  /*0e10*/  @P4 BRA `(.L_x_48) ;  /* 0x0000000000304947 */ /* 0x000fea0003800000 */
[----:B-----5:R-:W4:Y:S01]  /*0e20*/  DSETP.GT.AND P0, PT, R12, UR22, PT ;  /* 0x000000160c007e2a */ /* 0x020f22000bf04000 */
[----:B0-23--:R-:W-:Y:S02]  /*0e30*/  LEA R4, P1, R9, UR8, 0x3 ;  /* 0x0000000809047c11 */ /* 0x00dfe4000f8218ff */
[----:B----4-:R-:W-:Y:S02]  /*0e40*/  FSEL R3, R12, UR24, P0 ;  /* 0x000000180c037c08 */ /* 0x010fe40008000000 */
        /* <DEDUP_REMOVED lines=9> */
.L_x_48:
[----:B------:R-:W-:Y:S05]  /*0ee0*/  BSYNC.RECONVERGENT B0 ;  /* 0x0000000000007941 */ /* 0x000fea0003800200 */
.L_x_47:
[----:B------:R-:W-:Y:S02]  /*0ef0*/  UIADD3 UR4, UP0, UPT, UR4, 0x2, URZ ;  /* 0x0000000204047890 */ /* 0x000fe4000ff1e0ff */
[----:B------:R-:W-:Y:S02]  /*0f00*/  ULEA UR6, UP1, UR14, UR6, 0x1 ;  /* 0x000000060e067291 */ /* 0x000fe4000f8208ff */
[----:B------:R-:W-:Y:S02]  /*0f10*/  UIADD3.X UR5, UPT, UPT, URZ, UR5, URZ, UP0, !UPT ;  /* 0x00000005ff057290 */ /* 0x000fe400087fe4ff */
[----:B------:R-:W-:Y:S02]  /*0f20*/  UISETP.NE.U32.AND UP0, UPT, UR4, UR13, UPT ;  /* 0x0000000d0400728c */ /* 0x000fe4000bf05070 */
[----:B------:R-:W-:Y:S02]  /*0f30*/  ULEA.HI.X UR7, UR14, UR7, URZ, 0x1, UP1 ;  /* 0x000000070e077291 */ /* 0x000fe400088f0cff */
[----:B------:R-:W-:-:S09]  /*0f40*/  UISETP.NE.AND.EX UP0, UPT, UR5, URZ, UPT, UP0 ;  /* 0x000000ff0500728c */ /* 0x000fd2000bf05300 */
[----:B------:R-:W-:Y:S05]  /*0f50*/  BRA.U UP0, `(.L_x_49) ;  /* 0xfffffff500047547 */ /* 0x000fea000b83ffff */
.L_x_32:
[----:B------:R-:W-:-:S04]  /*0f60*/  ULOP3.LUT UR15, UR12, 0x1, URZ, 0xc0, !UPT ;  /* 0x000000010c0f7892 */ /* 0x000fc8000f8ec0ff */
[----:B------:R-:W-:-:S06]  /*0f70*/  UISETP.NE.U32.AND UP0, UPT, UR15, 0x1, UPT ;  /* 0x000000010f00788c */ /* 0x000fcc000bf05070 */
[----:B------:R-:W-:-:S13]  /*0f80*/  PLOP3.LUT P0, PT, PT, PT, UP0, 0x80, 0x8 ;  /* 0x000000000008781c */ /* 0x000fda0003f0f008 */
[----:B------:R-:W-:Y:S05]  /*0f90*/  @!P0 EXIT ;  /* 0x000000000000894d */ /* 0x000fea0003800000 */
[----:B01----:R-:W-:Y:S02]  /*0fa0*/  IADD3 R16, P1, PT, R23, UR6, RZ ;  /* 0x0000000617107c10 */ /* 0x003fe4000ff3e0ff */
[----:B------:R-:W-:Y:S02]  /*0fb0*/  CS2R R6, SRZ ;  /* 0x0000000000067805 */ /* 0x000fe4000001ff00 */
[----:B------:R-:W-:Y:S02]  /*0fc0*/  CS2R R8, SRZ ;  /* 0x0000000000087805 */ /* 0x000fe4000001ff00 */
[----:B--234-:R-:W-:Y:S02]  /*0fd0*/  CS2R R4, SRZ ;  /* 0x0000000000047805 */ /* 0x01cfe4000001ff00 */
[C---:B------:R-:W-:Y:S01]  /*0fe0*/  IADD3 R15, P2, PT, R16.reuse, UR18, RZ ;  /* 0x00000012100f7c10 */ /* 0x040fe2000ff5e0ff */
[----:B------:R-:W-:Y:S01]  /*0ff0*/  IMAD.X R11, RZ, RZ, UR7, P1 ;  /* 0x00000007ff0b7e24 */ /* 0x000fe200088e06ff */
[----:B------:R-:W-:Y:S01]  /*1000*/  ISETP.GE.U32.AND P0, PT, R16, UR19, PT ;  /* 0x0000001310007c0c */ /* 0x000fe2000bf06070 */
[----:B------:R-:W0:Y:S01]  /*1010*/  LDCU.64 UR4, c[0x0][0xfd0] ;  /* 0x0001fa00ff0477ac */ /* 0x000e220008000a00 */
[----:B------:R-:W-:Y:S01]  /*1020*/  ISETP.GE.U32.AND P1, PT, R15, UR19, PT ;  /* 0x000000130f007c0c */ /* 0x000fe2000bf26070 */
[----:B-----5:R-:W-:Y:S01]  /*1030*/  IMAD.X R12, RZ, RZ, R11, P2 ;  /* 0x000000ffff0c7224 */ /* 0x020fe200010e060b */
[----:B------:R-:W-:Y:S01]  /*1040*/  ISETP.GE.AND.EX P0, PT, R11, UR20, PT, P0 ;  /* 0x000000140b007c0c */ /* 0x000fe2000bf06300 */
[----:B------:R-:W1:Y:S01]  /*1050*/  LDCU.64 UR12, c[0x0][0xfd0] ;  /* 0x0001fa00ff0c77ac */ /* 0x000e620008000a00 */
[----:B------:R-:W-:-:S02]  /*1060*/  IADD3 R0, P3, PT, R15, UR18, RZ ;  /* 0x000000120f007c10 */ /* 0x000fc4000ff7e0ff */
[----:B------:R-:W-:-:S09]  /*1070*/  ISETP.GE.AND.EX P1, PT, R12, UR20, PT, P1 ;  /* 0x000000140c007c0c */ /* 0x000fd2000bf26310 */
[----:B------:R-:W-:-:S04]  /*1080*/  @!P0 LEA R2, P2, R16, UR10, 0x3 ;  /* 0x0000000a10028c11 */ /* 0x000fc8000f8418ff */
[----:B------:R-:W-:Y:S02]  /*1090*/  @!P0 LEA.HI.X R3, R16, UR11, R11, 0x3, P2 ;  /* 0x0000000b10038c11 */ /* 0x000fe400090f1c0b */
[C---:B------:R-:W-:Y:S01]  /*10a0*/  @!P1 LEA R18, P2, R15.reuse, UR10, 0x3 ;  /* 0x0000000a0f129c11 */ /* 0x040fe2000f8418ff */
[--C-:B------:R-:W-:Y:S01]  /*10b0*/  IMAD.X R13, RZ, RZ, R12.reuse, P3 ;  /* 0x000000ffff0d7224 */ /* 0x100fe200018e060c */
[C---:B------:R-:W-:Y:S01]  /*10c0*/  IADD3 R14, P4, PT, R0.reuse, UR18, RZ ;  /* 0x00000012000e7c10 */ /* 0x040fe2000ff9e0ff */
[----:B------:R2:W0:Y:S01]  /*10d0*/  @!P0 LDG.E.64 R6, desc[UR16][R2.64] ;  /* 0x0000001002068981 */ /* 0x000422000c1e1b00 */
[----:B------:R-:W-:Y:S02]  /*10e0*/  @!P1 LEA.HI.X R19, R15, UR11, R12, 0x3, P2 ;  /* 0x0000000b0f139c11 */ /* 0x000fe400090f1c0c */
[----:B------:R-:W-:Y:S01]  /*10f0*/  ISETP.GE.U32.AND P2, PT, R0, UR19, PT ;  /* 0x0000001300007c0c */ /* 0x000fe2000bf46070 */
[----:B------:R-:W-:Y:S01]  /*1100*/  IMAD.X R17, RZ, RZ, R13, P4 ;  /* 0x000000ffff117224 */ /* 0x000fe200020e060d */
[----:B------:R-:W-:Y:S01]  /*1110*/  ISETP.GE.U32.AND P3, PT, R14, UR19, PT ;  /* 0x000000130e007c0c */ /* 0x000fe2000bf66070 */
[----:B------:R1:W3:Y:S01]  /*1120*/  @!P1 LDG.E.64 R8, desc[UR16][R18.64] ;  /* 0x0000001012089981 */ /* 0x0002e2000c1e1b00 */
[----:B------:R-:W-:-:S02]  /*1130*/  ISETP.GE.AND.EX P2, PT, R13, UR20, PT, P2 ;  /* 0x000000140d007c0c */ /* 0x000fc4000bf46320 */
[----:B------:R-:W-:-:S11]  /*1140*/  ISETP.GE.AND.EX P3, PT, R17, UR20, PT, P3 ;  /* 0x0000001411007c0c */ /* 0x000fd6000bf66330 */
[----:B------:R-:W-:-:S04]  /*1150*/  @!P2 LEA R20, P4, R0, UR10, 0x3 ;  /* 0x0000000a0014ac11 */ /* 0x000fc8000f8818ff */
[----:B------:R-:W-:Y:S02]  /*1160*/  @!P2 LEA.HI.X R21, R0, UR11, R13, 0x3, P4 ;  /* 0x0000000b0015ac11 */ /* 0x000fe4000a0f1c0d */
[----:B------:R-:W-:-:S03]  /*1170*/  @!P3 LEA R22, P4, R14, UR10, 0x3 ;  /* 0x0000000a0e16bc11 */ /* 0x000fc6000f8818ff */
[----:B------:R4:W3:Y:S01]  /*1180*/  @!P2 LDG.E.64 R4, desc[UR16][R20.64] ;  /* 0x000000101404a981 */ /* 0x0008e2000c1e1b00 */
[----:B--2---:R-:W-:Y:S02]  /*1190*/  CS2R R2, SRZ ;  /* 0x0000000000027805 */ /* 0x004fe4000001ff00 */
[----:B------:R-:W-:-:S05]  /*11a0*/  @!P3 LEA.HI.X R23, R14, UR11, R17, 0x3, P4 ;  /* 0x0000000b0e17bc11 */ /* 0x000fca000a0f1c11 */
[----:B------:R-:W2:Y:S01]  /*11b0*/  @!P3 LDG.E.64 R2, desc[UR16][R22.64] ;  /* 0x000000101602b981 */ /* 0x000ea2000c1e1b00 */
[----:B0-----:R-:W1:Y:S02]  /*11c0*/  DSETP.GT.AND P5, PT, R6, UR4, PT ;  /* 0x0000000406007e2a */ /* 0x001e64000bfa4000 */
[----:B-1----:R-:W-:Y:S02]  /*11d0*/  FSEL R19, R6, UR12, P5 ;  /* 0x0000000c06137c08 */ /* 0x002fe4000a800000 */
[----:B----4-:R-:W-:-:S15]  /*11e0*/  FSEL R21, R7, UR13, P5 ;  /* 0x0000000d07157c08 */ /* 0x010fde000a800000 */
[----:B------:R-:W-:-:S15]  /*11f0*/  NOP ;  /* 0x0000000000007918 */ /* 0x000fde0000000000 */
[----:B------:R-:W-:-:S15]  /*1200*/  NOP ;  /* 0x0000000000007918 */ /* 0x000fde0000000000 */
[----:B------:R-:W-:-:S15]  /*1210*/  NOP ;  /* 0x0000000000007918 */ /* 0x000fde0000000000 */
[----:B------:R-:W0:Y:S02]  /*1220*/  DSETP.NAN.AND P4, PT, R6, R6, PT ;  /* 0x000000060600722a */ /* 0x000e240003f88000 */
[----:B0-----:R-:W-:Y:S02]  /*1230*/  FSEL R6, R6, R19, P4 ;  /* 0x0000001306067208 */ /* 0x001fe40002000000 */
[----:B------:R-:W-:-:S15]  /*1240*/  FSEL R7, R7, R21, P4 ;  /* 0x0000001507077208 */ /* 0x000fde0002000000 */
[----:B------:R-:W-:-:S15]  /*1250*/  NOP ;  /* 0x0000000000007918 */ /* 0x000fde0000000000 */
[----:B------:R-:W-:-:S15]  /*1260*/  NOP ;  /* 0x0000000000007918 */ /* 0x000fde0000000000 */
[----:B------:R-:W-:-:S15]  /*1270*/  NOP ;  /* 0x0000000000007918 */ /* 0x000fde0000000000 */
[----:B---3--:R-:W0:Y:S02]  /*1280*/  DSETP.GT.AND P6, PT, R8, UR4, PT ;  /* 0x0000000408007e2a */ /* 0x008e24000bfc4000 */
[----:B0-----:R-:W-:Y:S02]  /*1290*/  FSEL R19, R8, UR12, P6 ;  /* 0x0000000c08137c08 */ /* 0x001fe4000b000000 */
[----:B------:R-:W-:-:S15]  /*12a0*/  FSEL R21, R9, UR13, P6 ;  /* 0x0000000d09157c08 */ /* 0x000fde000b000000 */
[----:B------:R-:W-:-:S15]  /*12b0*/  NOP ;  /* 0x0000000000007918 */ /* 0x000fde0000000000 */
[----:B------:R-:W-:-:S15]  /*12c0*/  NOP ;  /* 0x0000000000007918 */ /* 0x000fde0000000000 */
[----:B------:R-:W-:-:S15]  /*12d0*/  NOP ;  /* 0x0000000000007918 */ /* 0x000fde0000000000 */
[----:B------:R-:W0:Y:S02]  /*12e0*/  DSETP.NAN.AND P5, PT, R8, R8, PT ;  /* 0x000000080800722a */ /* 0x000e240003fa8000 */
[----:B0-----:R-:W-:Y:S02]  /*12f0*/  FSEL R8, R8, R19, P5 ;  /* 0x0000001308087208 */ /* 0x001fe40002800000 */
[----:B------:R-:W-:Y:S02]  /*1300*/  FSEL R9, R9, R21, P5 ;  /* 0x0000001509097208 */ /* 0x000fe40002800000 */
[----:B------:R-:W-:-:S04]  /*1310*/  @!P0 LEA R10, P5, R16, UR8, 0x3 ;  /* 0x00000008100a8c11 */ /* 0x000fc8000f8a18ff */
[----:B------:R-:W-:Y:S02]  /*1320*/  @!P0 LEA.HI.X R11, R16, UR9, R11, 0x3, P5 ;  /* 0x00000009100b8c11 */ /* 0x000fe4000a8f1c0b */
[----:B------:R-:W-:-:S04]  /*1330*/  @!P1 LEA R18, P5, R15, UR8, 0x3 ;  /* 0x000000080f129c11 */ /* 0x000fc8000f8a18ff */
[----:B------:R-:W-:Y:S01]  /*1340*/  @!P1 LEA.HI.X R19, R15, UR9, R12, 0x3, P5 ;  /* 0x000000090f139c11 */ /* 0x000fe2000a8f1c0c */
[----:B------:R0:W-:Y:S04]  /*1350*/  @!P0 STG.E.64 desc[UR16][R10.64], R6 ;  /* 0x000000060a008986 */ /* 0x0001e8000c101b10 */
[----:B------:R0:W-:-:S15]  /*1360*/  @!P1 STG.E.64 desc[UR16][R18.64], R8 ;  /* 0x0000000812009986 */ /* 0x0001de000c101b10 */
[----:B------:R-:W-:-:S15]  /*1370*/  NOP ;  /* 0x0000000000007918 */ /* 0x000fde0000000000 */
[----:B------:R-:W-:-:S13]  /*1380*/  NOP ;  /* 0x0000000000007918 */ /* 0x000fda0000000000 */
[----:B------:R-:W1:Y:S02]  /*1390*/  DSETP.GT.AND P4, PT, R4, UR4, PT ;  /* 0x0000000404007e2a */ /* 0x000e64000bf84000 */
[----:B-1----:R-:W-:Y:S02]  /*13a0*/  FSEL R15, R4, UR12, P4 ;  /* 0x0000000c040f7c08 */ /* 0x002fe4000a000000 */
[----:B------:R-:W-:Y:S02]  /*13b0*/  FSEL R21, R5, UR13, P4 ;  /* 0x0000000d05157c08 */ /* 0x000fe4000a000000 */
[----:B------:R-:W-:-:S04]  /*13c0*/  @!P2 LEA R12, P4, R0, UR8, 0x3 ;  /* 0x00000008000cac11 */ /* 0x000fc8000f8818ff */
[----:B------:R-:W-:-:S15]  /*13d0*/  @!P2 LEA.HI.X R13, R0, UR9, R13, 0x3, P4 ;  /* 0x00000009000dac11 */ /* 0x000fde000a0f1c0d */
[----:B------:R-:W-:-:S15]  /*13e0*/  NOP ;  /* 0x0000000000007918 */ /* 0x000fde0000000000 */
[----:B------:R-:W-:-:S15]  /*13f0*/  NOP ;  /* 0x0000000000007918 */ /* 0x000fde0000000000 */
[----:B------:R-:W-:-:S09]  /*1400*/  NOP ;  /* 0x0000000000007918 */ /* 0x000fd20000000000 */
[----:B------:R-:W1:Y:S02]  /*1410*/  DSETP.NAN.AND P6, PT, R4, R4, PT ;  /* 0x000000040400722a */ /* 0x000e640003fc8000 */
[----:B-1----:R-:W-:Y:S02]  /*1420*/  FSEL R4, R4, R15, P6 ;  /* 0x0000000f04047208 */ /* 0x002fe40003000000 */
[----:B------:R-:W-:-:S05]  /*1430*/  FSEL R5, R5, R21, P6 ;  /* 0x0000001505057208 */ /* 0x000fca0003000000 */
[----:B------:R0:W-:-:S15]  /*1440*/  @!P2 STG.E.64 desc[UR16][R12.64], R4 ;  /* 0x000000040c00a986 */ /* 0x0001de000c101b10 */
[----:B------:R-:W-:-:S15]  /*1450*/  NOP ;  /* 0x0000000000007918 */ /* 0x000fde0000000000 */
[----:B------:R-:W-:-:S15]  /*1460*/  NOP ;  /* 0x0000000000007918 */ /* 0x000fde0000000000 */
[----:B------:R-:W-:-:S10]  /*1470*/  NOP ;  /* 0x0000000000007918 */ /* 0x000fd40000000000 */
[----:B--2---:R-:W1:Y:S02]  /*1480*/  DSETP.GT.AND P5, PT, R2, UR4, PT ;  /* 0x0000000402007e2a */ /* 0x004e64000bfa4000 */
[----:B-1----:R-:W-:Y:S02]  /*1490*/  FSEL R15, R2, UR12, P5 ;  /* 0x0000000c020f7c08 */ /* 0x002fe4000a800000 */
[----:B------:R-:W-:-:S15]  /*14a0*/  FSEL R21, R3, UR13, P5 ;  /* 0x0000000d03157c08 */ /* 0x000fde000a800000 */
[----:B------:R-:W-:-:S15]  /*14b0*/  NOP ;  /* 0x0000000000007918 */ /* 0x000fde0000000000 */
[----:B------:R-:W-:-:S15]  /*14c0*/  NOP ;  /* 0x0000000000007918 */ /* 0x000fde0000000000 */
[----:B------:R-:W-:-:S15]  /*14d0*/  NOP ;  /* 0x0000000000007918 */ /* 0x000fde0000000000 */
[----:B------:R0:W1:Y:S02]  /*14e0*/  DSETP.NAN.AND P0, PT, R2, R2, PT ;  /* 0x000000020200722a */ /* 0x0000640003f08000 */
[----:B-1----:R-:W-:Y:S05]  /*14f0*/  @P3 EXIT ;  /* 0x000000000000394d */ /* 0x002fea0003800000 */
[----:B0-----:R-:W-:Y:S02]  /*1500*/  LEA R4, P1, R14, UR8, 0x3 ;  /* 0x000000080e047c11 */ /* 0x001fe4000f8218ff */
[----:B------:R-:W-:Y:S02]  /*1510*/  FSEL R2, R2, R15, P0 ;  /* 0x0000000f02027208 */ /* 0x000fe40000000000 */
[----:B------:R-:W-:Y:S02]  /*1520*/  FSEL R3, R3, R21, P0 ;  /* 0x0000001503037208 */ /* 0x000fe40000000000 */
[----:B------:R-:W-:-:S05]  /*1530*/  LEA.HI.X R5, R14, UR9, R17, 0x3, P1 ;  /* 0x000000090e057c11 */ /* 0x000fca00088f1c11 */
[----:B------:R-:W-:Y:S01]  /*1540*/  STG.E.64 desc[UR16][R4.64], R2 ;  /* 0x0000000204007986 */ /* 0x000fe2000c101b10 */
[----:B------:R-:W-:Y:S05]  /*1550*/  EXIT ;  /* 0x000000000000794d */ /* 0x000fea0003800000 */
.L_x_31:
[----:B------:R-:W0:Y:S02]  /*1560*/  S2R R0, SR_TID.X ;  /* 0x0000000000007919 */ /* 0x000e240000002100 */
[----:B0-----:R-:W-:-:S03]  /*1570*/  IMAD.WIDE.U32 R2, R0, 0x4, RZ ;  /* 0x0000000400027825 */ /* 0x001fc600078e00ff */
[----:B------:R-:W-:-:S04]  /*1580*/  ISETP.GE.U32.AND P0, PT, R2, UR15, PT ;  /* 0x0000000f02007c0c */ /* 0x000fc8000bf06070 */
[----:B------:R-:W-:-:S13]  /*1590*/  ISETP.GE.AND.EX P0, PT, R3, UR4, PT, P0 ;  /* 0x0000000403007c0c */ /* 0x000fda000bf06300 */
[----:B------:R-:W-:Y:S05]  /*15a0*/  @P0 EXIT ;  /* 0x000000000000094d */ /* 0x000fea0003800000 */
[----:B------:R-:W-:Y:S01]  /*15b0*/  IMAD.MOV.U32 R13, RZ, RZ, RZ ;  /* 0x000000ffff0d7224 */ /* 0x000fe200078e00ff */
[----:B------:R-:W0:Y:S01]  /*15c0*/  LDCU UR5, c[0x0][0x360] ;  /* 0x00006c00ff0577ac */ /* 0x000e220008000800 */
[----:B------:R-:W1:Y:S01]  /*15d0*/  LDCU.64 UR6, c[0x0][0xfd0] ;  /* 0x0001fa00ff0677ac */ /* 0x000e620008000a00 */
[----:B------:R-:W2:Y:S04]  /*15e0*/  LDCU.64 UR12, c[0x0][0xfd0] ;  /* 0x0001fa00ff0c77ac */ /* 0x000ea80008000a00 */
.L_x_50:
[C---:B---3--:R-:W-:Y:S01]  /*15f0*/  IMAD.SHL.U32 R2, R0.reuse, 0x20, RZ ;  /* 0x0000002000027824 */ /* 0x048fe200078e00ff */
[----:B------:R-:W-:-:S04]  /*1600*/  SHF.L.U64.HI R16, R0, 0x5, R13 ;  /* 0x0000000500107819 */ /* 0x000fc8000001020d */
[----:B------:R-:W-:-:S04]  /*1610*/  IADD3 R4, P0, PT, R2, UR10, RZ ;  /* 0x0000000a02047c10 */ /* 0x000fc8000ff1e0ff */
[----:B------:R-:W-:-:S06]  /*1620*/  IADD3.X R5, PT, PT, R16, UR11, RZ, P0, !PT ;  /* 0x0000000b10057c10 */ /* 0x000fcc00087fe4ff */
[----:B------:R-:W1:Y:S02]  /*1630*/  LDG.E.ENL2.256 R4, R8, desc[UR16][R4.64] ;  /* 0xfe0000100408797e */ /* 0x000e640008121904 */
[----:B-1----:R-:W2:Y:S02]  /*1640*/  DSETP.GT.AND P6, PT, R8, UR6, PT ;  /* 0x0000000608007e2a */ /* 0x002ea4000bfc4000 */
[----:B--2---:R-:W-:Y:S02]  /*1650*/  FSEL R15, R8, UR12, P6 ;  /* 0x0000000c080f7c08 */ /* 0x004fe4000b000000 */
[----:B------:R-:W-:Y:S02]  /*1660*/  FSEL R21, R9, UR13, P6 ;  /* 0x0000000d09157c08 */ /* 0x000fe4000b000000 */
[----:B------:R-:W-:-:S15]  /*1670*/  IADD3 R2, P6, PT, R2, UR8, RZ ;  /* 0x0000000802027c10 */ /* 0x000fde000ffde0ff */
[----:B------:R-:W-:-:S15]  /*1680*/  NOP ;  /* 0x0000000000007918 */ /* 0x000fde0000000000 */
[----:B------:R-:W-:-:S15]  /*1690*/  NOP ;  /* 0x0000000000007918 */ /* 0x000fde0000000000 */
[----:B------:R-:W-:-:S13]  /*16a0*/  NOP ;  /* 0x0000000000007918 */ /* 0x000fda0000000000 */
[----:B------:R-:W1:Y:S02]  /*16b0*/  DSETP.NAN.AND P4, PT, R8, R8, PT ;  /* 0x000000080800722a */ /* 0x000e640003f88000 */
[----:B-1----:R-:W-:Y:S02]  /*16c0*/  FSEL R14, R8, R15, P4 ;  /* 0x0000000f080e7208 */ /* 0x002fe40002000000 */
[----:B------:R-:W-:-:S15]  /*16d0*/  FSEL R21, R9, R21, P4 ;  /* 0x0000001509157208 */ /* 0x000fde0002000000 */
[----:B------:R-:W-:-:S15]  /*16e0*/  NOP ;  /* 0x0000000000007918 */ /* 0x000fde0000000000 */
[----:B------:R-:W-:-:S15]  /*16f0*/  NOP ;  /* 0x0000000000007918 */ /* 0x000fde0000000000 */
[----:B------:R-:W-:-:S15]  /*1700*/  NOP ;  /* 0x0000000000007918 */ /* 0x000fde0000000000 */
[----:B------:R-:W1:Y:S02]  /*1710*/  DSETP.GT.AND P2, PT, R4, UR6, PT ;  /* 0x0000000604007e2a */ /* 0x000e64000bf44000 */
[----:B-1----:R-:W-:Y:S02]  /*1720*/  FSEL R15, R4, UR12, P2 ;  /* 0x0000000c040f7c08 */ /* 0x002fe40009000000 */
[----:B------:R-:W-:-:S15]  /*1730*/  FSEL R17, R5, UR13, P2 ;  /* 0x0000000d05117c08 */ /* 0x000fde0009000000 */
        /* <DEDUP_REMOVED lines=9> */
[----:B------:R-:W1:Y:S02]  /*17d0*/  DSETP.NAN.AND P0, PT, R4, R4, PT ;  /* 0x000000040400722a */ /* 0x000e640003f08000 */
[----:B-1----:R-:W-:Y:S01]  /*17e0*/  FSEL R8, R4, R15, P0 ;  /* 0x0000000f04087208 */ /* 0x002fe20000000000 */
[----:B------:R-:W-:Y:S01]  /*17f0*/  IMAD.MOV.U32 R4, RZ, RZ, R14 ;  /* 0x000000ffff047224 */ /* 0x000fe200078e000e */
[----:B------:R-:W-:Y:S01]  /*1800*/  FSEL R15, R5, R17, P0 ;  /* 0x00000011050f7208 */ /* 0x000fe20000000000 */
[----:B------:R-:W-:Y:S01]  /*1810*/  IMAD.MOV.U32 R5, RZ, RZ, R21 ;  /* 0x000000ffff057224 */ /* 0x000fe200078e0015 */
[----:B0-----:R-:W-:-:S05]  /*1820*/  IADD3 R0, P0, PT, R0, UR5, RZ ;  /* 0x0000000500007c10 */ /* 0x001fca000ff1e0ff */
[----:B------:R-:W-:Y:S01]  /*1830*/  IMAD.X R13, RZ, RZ, R13, P0 ;  /* 0x000000ffff0d7224 */ /* 0x000fe200000e060d */
[----:B------:R-:W-:-:S04]  /*1840*/  LOP3.LUT P0, RZ, R0, 0xffffc000, RZ, 0xc0, !PT ;  /* 0xffffc00000ff7812 */ /* 0x000fc8000780c0ff */
[----:B------:R-:W-:-:S15]  /*1850*/  LOP3.LUT P0, RZ, R13, 0x3fffffff, RZ, 0xc0, P0 ;  /* 0x3fffffff0dff7812 */ /* 0x000fde000000c0ff */
[----:B------:R-:W-:-:S15]  /*1860*/  NOP ;  /* 0x0000000000007918 */ /* 0x000fde0000000000 */
[----:B------:R-:W-:-:S15]  /*1870*/  NOP ;  /* 0x0000000000007918 */ /* 0x000fde0000000000 */
[----:B------:R-:W-:-:S03]  /*1880*/  NOP ;  /* 0x0000000000007918 */ /* 0x000fc60000000000 */
[----:B------:R-:W0:Y:S02]  /*1890*/  DSETP.NAN.AND P3, PT, R10, R10, PT ;  /* 0x0000000a0a00722a */ /* 0x000e240003f68000 */
[----:B0-----:R-:W-:Y:S02]  /*18a0*/  FSEL R12, R10, R3, P3 ;  /* 0x000000030a0c7208 */ /* 0x001fe40001800000 */
[----:B------:R-:W-:Y:S02]  /*18b0*/  FSEL R19, R11, R19, P3 ;  /* 0x000000130b137208 */ /* 0x000fe40001800000 */
[----:B------:R-:W-:-:S15]  /*18c0*/  IADD3.X R3, PT, PT, R16, UR9, RZ, P6, !PT ;  /* 0x0000000910037c10 */ /* 0x000fde000b7fe4ff */
[----:B------:R-:W-:-:S15]  /*18d0*/  NOP ;  /* 0x0000000000007918 */ /* 0x000fde0000000000 */
[----:B------:R-:W-:-:S15]  /*18e0*/  NOP ;  /* 0x0000000000007918 */ /* 0x000fde0000000000 */
[----:B------:R-:W-:-:S13]  /*18f0*/  NOP ;  /* 0x0000000000007918 */ /* 0x000fda0000000000 */
[----:B------:R-:W0:Y:S02]  /*1900*/  DSETP.GT.AND P1, PT, R6, UR6, PT ;  /* 0x0000000606007e2a */ /* 0x000e24000bf24000 */
[----:B0-----:R-:W-:Y:S02]  /*1910*/  FSEL R9, R6, UR12, P1 ;  /* 0x0000000c06097c08 */ /* 0x001fe40008800000 */
[----:B------:R-:W-:-:S15]  /*1920*/  FSEL R11, R7, UR13, P1 ;  /* 0x0000000d070b7c08 */ /* 0x000fde0008800000 */
[----:B------:R-:W-:-:S15]  /*1930*/  NOP ;  /* 0x0000000000007918 */ /* 0x000fde0000000000 */
[----:B------:R-:W-:-:S15]  /*1940*/  NOP ;  /* 0x0000000000007918 */ /* 0x000fde0000000000 */
[----:B------:R-:W-:-:S15]  /*1950*/  NOP ;  /* 0x0000000000007918 */ /* 0x000fde0000000000 */
[----:B------:R-:W0:Y:S02]  /*1960*/  DSETP.NAN.AND P3, PT, R6, R6, PT ;  /* 0x000000060600722a */ /* 0x000e240003f68000 */
[----:B0-----:R-:W-:Y:S01]  /*1970*/  FSEL R10, R6, R9, P3 ;  /* 0x00000009060a7208 */ /* 0x001fe20001800000 */
[----:B------:R-:W-:Y:S01]  /*1980*/  IMAD.MOV.U32 R6, RZ, RZ, R12 ;  /* 0x000000ffff067224 */ /* 0x000fe200078e000c */
[----:B------:R-:W-:Y:S01]  /*1990*/  FSEL R11, R7, R11, P3 ;  /* 0x0000000b070b7208 */ /* 0x000fe20001800000 */
[----:B------:R-:W-:Y:S02]  /*19a0*/  IMAD.MOV.U32 R7, RZ, RZ, R19 ;  /* 0x000000ffff077224 */ /* 0x000fe400078e0013 */
[----:B------:R-:W-:Y:S02]  /*19b0*/  IMAD.MOV.U32 R9, RZ, RZ, R15 ;  /* 0x000000ffff097224 */ /* 0x000fe400078e000f */
[----:B------:R-:W-:-:S03]  /*19c0*/  IMAD.SHL.U32 R12, R0, 0x4, RZ ;  /* 0x00000004000c7824 */ /* 0x000fc600078e00ff */
[----:B------:R3:W-:Y:S02]  /*19d0*/  STG.E.ENL2.256 desc[UR16][R2.64], R4, R8 ;  /* 0xf80000040208797f */ /* 0x0007e4000f121810 */
[----:B------:R-:W-:Y:S02]  /*19e0*/  ISETP.LT.U32.AND P1, PT, R12, UR15, PT ;  /* 0x0000000f0c007c0c */ /* 0x000fe4000bf21070 */
[----:B------:R-:W-:-:S04]  /*19f0*/  SHF.L.U64.HI R12, R0, 0x2, R13 ;  /* 0x00000002000c7819 */ /* 0x000fc8000001020d */
[----:B------:R-:W-:-:S13]  /*1a00*/  ISETP.LT.AND.EX P1, PT, R12, UR4, PT, P1 ;  /* 0x000000040c007c0c */ /* 0x000fda000bf21310 */
[----:B------:R-:W-:Y:S05]  /*1a10*/  @!P0 BRA P1, `(.L_x_50) ;  /* 0xfffffff800f48947 */ /* 0x000fea000083ffff */
[----:B------:R-:W-:Y:S05]  /*1a20*/  EXIT ;  /* 0x000000000000794d */ /* 0x000fea0003800000 */
        .weak           $__internal_3_$__cuda_sm20_div_u16
        .type           $__internal_3_$__cuda_sm20_div_u16,@function
        .size           $__internal_3_$__cuda_sm20_div_u16,(.L_x_4596 - $__internal_3_$__cuda_sm20_div_u16)
$__internal_3_$__cuda_sm20_div_u16:
[----:B------:R-:W0:Y:S01]  /*1a30*/  I2F.U16 R0, UR12 ;  /* 0x0000000c00007d06 */ /* 0x000e220008101000 */
[----:B------:R-:W-:Y:S01]  /*1a40*/  IMAD.MOV.U32 R2, RZ, RZ, 0x4b800000 ;  /* 0x4b800000ff027424 */ /* 0x000fe200078e00ff */
[----:B------:R-:W-:Y:S01]  /*1a50*/  UISETP.NE.U32.AND UP0, UPT, UR12, URZ, UPT ;  /* 0x000000ff0c00728c */ /* 0x000fe2000bf05070 */
[C---:B0-----:R-:W-:Y:S02]  /*1a60*/  FSETP.GEU.AND P1, PT, |R0|.reuse, 1.175494350822287508e-38, PT ;  /* 0x008000000000780b */ /* 0x041fe40003f2e200 */
[----:B------:R-:W-:Y:S02]  /*1a70*/  FSETP.GT.AND P0, PT, |R0|, 8.50705917302346158658e+37, PT ;  /* 0x7e8000000000780b */ /* 0x000fe40003f04200 */
[----:B------:R-:W-:-:S04]  /*1a80*/  FSEL R2, R2, 1, !P1 ;  /* 0x3f80000002027808 */ /* 0x000fc80004800000 */
[----:B------:R-:W-:Y:S01]  /*1a90*/  FSEL R3, R2, 0.25, !P0 ;  /* 0x3e80000002037808 */ /* 0x000fe20004000000 */
[----:B------:R-:W-:-:S04]  /*1aa0*/  IMAD.MOV.U32 R2, RZ, RZ, R5 ;  /* 0x000000ffff027224 */ /* 0x000fc800078e0005 */
        /* <DEDUP_REMOVED lines=8> */
[----:B0-----:R-:W-:-:S13]  /*1b30*/  R2UR UR4, R0 ;  /* 0x00000000000472ca */ /* 0x001fda00000e0000 */
[----:B------:R-:W-:-:S07]  /*1b40*/  ULOP3.LUT UR12, UR4, 0xffff, URZ, 0xc0, !UPT ;  /* 0x0000ffff040c7892 */ /* 0x000fce000f8ec0ff */
[----:B------:R-:W-:Y:S01]  /*1b50*/  @!UP0 UMOV UR12, 0xffffffff ;  /* 0xffffffff000c8882 */ /* 0x000fe20000000000 */
[----:B------:R-:W-:Y:S05]  /*1b60*/  RET.REL.NODEC R2 `(_ZN2at6native57_GLOBAL__N__f3eca4a2_24_ForeachBinaryOpScalar_cu_86b9896c25multi_tensor_apply_kernelINS1_18TensorListMetadataILi2EEENS1_21BinaryOpScalarFunctorIdLi2ELi1ELi1EEEJNS0_7maximumIdEEdEEEvT_T0_DpT1_) ;  /* 0xffffffe402247950 */ /* 0x000fea0003c3ffff */
.L_x_51:
        /* <DEDUP_REMOVED lines=9> */
.L_x_4596:


//--------------------- .text._ZN2at6native57_GLOBAL__N__f3eca4a2_24_ForeachBinaryOpScalar_cu_86b9896c25multi_tensor_apply_kernelINS1_18TensorListMetadataILi2EEENS1_21BinaryOpScalarFunctorIsLi2ELi1ELi1EEEJNS0_7maximumIsEEsEEEvT_T0_DpT1_ --------------------------
	.section	.text._ZN2at6native57_GLOBAL__N__f3eca4a2_24_ForeachBinaryOpScalar_cu_86b9896c25multi_tensor_apply_kernelINS1_18TensorListMetadataILi2EEENS1_21BinaryOpScalarFunctorIsLi2ELi1ELi1EEEJNS0_7maximumIsEEsEEEvT_T0_DpT1_,"ax",@progbits
	.align	128
.text._ZN2at6native57_GLOBAL__N__f3eca4a2_24_ForeachBinaryOpScalar_cu_86b9896c25multi_tensor_apply_kernelINS1_18TensorListMetadataILi2EEENS1_21BinaryOpScalarFunctorIsLi2ELi1ELi1EEEJNS0_7maximumIsEEsEEEvT_T0_DpT1_:
        .type           _ZN2at6native57_GLOBAL__N__f3eca4a2_24_ForeachBinaryOpScalar_cu_86b9896c25multi_tensor_apply_kernelINS1_18TensorListMetadataILi2EEENS1_21BinaryOpScalarFunctorIsLi2ELi1ELi1EEEJNS0_7maximumIsEEsEEEvT_T0_DpT1_,@function
        .size           _ZN2at6native57_GLOBAL__N__f3eca4a2_24_ForeachBinaryOpScalar_cu_86b9896c25multi_tensor_apply_kernelINS1_18TensorListMetadataILi2EEENS1_21BinaryOpScalarFunctorIsLi2ELi1ELi1EEEJNS0_7maximumIsEEsEEEvT_T0_DpT1_,(.L_x_4598 - _ZN2at6native57_GLOBAL__N__f3eca4a2_24_ForeachBinaryOpScalar_cu_86b9896c25multi_tensor_apply_kernelINS1_18TensorListMetadataILi2EEENS1_21BinaryOpScalarFunctorIsLi2ELi1ELi1EEEJNS0_7maximumIsEEsEEEvT_T0_DpT1_)
        .other          _ZN2at6native57_GLOBAL__N__f3eca4a2_24_ForeachBinaryOpScalar_cu_86b9896c25multi_tensor_apply_kernelINS1_18TensorListMetadataILi2EEENS1_21BinaryOpScalarFunctorIsLi2ELi1ELi1EEEJNS0_7maximumIsEEsEEEvT_T0_DpT1_,@"STO_CUDA_ENTRY STV_DEFAULT"
_ZN2at6native57_GLOBAL__N__f3eca4a2_24_ForeachBinaryOpScalar_cu_86b9896c25multi_tensor_apply_kernelINS1_18TensorListMetadataILi2EEENS1_21BinaryOpScalarFunctorIsLi2ELi1ELi1EEEJNS0_7maximumIsEEsEEEvT_T0_DpT1_:
        /* <DEDUP_REMOVED lines=39> */
[----:B------:R-:W-:Y:S05]  /*0270*/  CALL.REL.NOINC `($__internal_4_$__cuda_sm20_div_u16) ;  /* 0x0000000c005c7944 */ /* 0x000fea0003c00000 */
        /* <DEDUP_REMOVED lines=11> */
[----:B------:R-:W-:Y:S01]  /*0330*/  UMOV UR6, URZ ;  /* 0x000000ff00067c82 */ /* 0x000fe20008000000 */
[----:B------:R-:W-:Y:S01]  /*0340*/  UMOV UR7, URZ ;  /* 0x000000ff00077c82 */ /* 0x000fe20008000000 */
[----:B------:R-:W-:Y:S01]  /*0350*/  UMOV UR4, URZ ;  /* 0x000000ff00047c82 */ /* 0x000fe20008000000 */
[----:B------:R-:W-:Y:S01]  /*0360*/  UMOV UR5, URZ ;  /* 0x000000ff00057c82 */ /* 0x000fe20008000000 */
[----:B------:R-:W-:-:S07]  /*0370*/  LOP3.LUT R5, R5, 0x1fffe, RZ, 0xc0, !PT ;  /* 0x0001fffe05057812 */ /* 0x000fce00078ec0ff */
.L_x_54:
[----:B0-----:R-:W-:Y:S02]  /*0380*/  IADD3 R24, P1, PT, R3, UR6, RZ ;  /* 0x0000000603187c10 */ /* 0x001fe4000ff3e0ff */
[----:B--2---:R-:W-:Y:S02]  /*0390*/  PRMT R2, RZ, 0x7610, R2 ;  /* 0x00007610ff027816 */ /* 0x004fe40000000002 */
[C---:B------:R-:W-:Y:S01]  /*03a0*/  ISETP.GE.U32.AND P2, PT, R24.reuse, UR17, PT ;  /* 0x0000001118007c0c */ /* 0x040fe2000bf46070 */
[----:B------:R-:W-:Y:S01]  /*03b0*/  IMAD.X R13, RZ, RZ, UR7, P1 ;  /* 0x00000007ff0d7e24 */ /* 0x000fe200088e06ff */
[----:B------:R-:W-:-:S04]  /*03c0*/  IADD3 R15, P1, PT, R24, UR16, RZ ;  /* 0x00000010180f7c10 */ /* 0x000fc8000ff3e0ff */
[----:B------:R-:W-:Y:S01]  /*03d0*/  ISETP.GE.AND.EX P2, PT, R13, UR18, PT, P2 ;  /* 0x000000120d007c0c */ /* 0x000fe2000bf46320 */
[----:B------:R-:W-:Y:S01]  /*03e0*/  IMAD.X R14, RZ, RZ, R13, P1 ;  /* 0x000000ffff0e7224 */ /* 0x000fe200008e060d */
[C---:B------:R-:W-:Y:S02]  /*03f0*/  IADD3 R26, P5, PT, R15.reuse, UR16, RZ ;  /* 0x000000100f1a7c10 */ /* 0x040fe4000ffbe0ff */
[----:B------:R-:W-:Y:S02]  /*0400*/  ISETP.GE.U32.AND P4, PT, R15, UR17, PT ;  /* 0x000000110f007c0c */ /* 0x000fe4000bf86070 */
[----:B------:R-:W-:Y:S01]  /*0410*/  ISETP.GE.U32.AND P3, PT, R26, UR17, PT ;  /* 0x000000111a007c0c */ /* 0x000fe2000bf66070 */
[----:B------:R-:W-:Y:S01]  /*0420*/  IMAD.X R7, RZ, RZ, R14, P5 ;  /* 0x000000ffff077224 */ /* 0x000fe200028e060e */
[----:B------:R-:W-:-:S04]  /*0430*/  ISETP.GE.AND.EX P4, PT, R14, UR18, PT, P4 ;  /* 0x000000120e007c0c */ /* 0x000fc8000bf86340 */
[----:B------:R-:W-:Y:S01]  /*0440*/  ISETP.GE.AND.EX P3, PT, R7, UR18, PT, P3 ;  /* 0x0000001207007c0c */ /* 0x000fe2000bf66330 */
[----:B------:R-:W0:Y:S01]  /*0450*/  @!P2 LDC.U16 R12, c[0x0][0xfca] ;  /* 0x0003f280ff0cab82 */ /* 0x000e220000000400 */
[----:B------:R-:W-:-:S04]  /*0460*/  @!P2 LEA R18, P1, R24, UR8, 0x1 ;  /* 0x000000081812ac11 */ /* 0x000fc8000f8208ff */
[----:B------:R-:W-:Y:S02]  /*0470*/  @!P2 LEA.HI.X R19, R24, UR9, R13, 0x1, P1 ;  /* 0x000000091813ac11 */ /* 0x000fe400088f0c0d */
[C---:B------:R-:W-:Y:S01]  /*0480*/  IADD3 R9, P5, PT, R26.reuse, UR16, RZ ;  /* 0x000000101a097c10 */ /* 0x040fe2000ffbe0ff */
[----:B------:R-:W1:Y:S02]  /*0490*/  @!P4 LDC.U16 R8, c[0x0][0xfca] ;  /* 0x0003f280ff08cb82 */ /* 0x000e640000000400 */
[----:B------:R2:W0:Y:S01]  /*04a0*/  @!P2 LDG.E.U16 R2, desc[UR14][R18.64] ;  /* 0x0000000e1202a981 */ /* 0x000422000c1e1500 */
[C---:B------:R-:W-:Y:S01]  /*04b0*/  @!P4 LEA R20, P1, R15.reuse, UR8, 0x1 ;  /* 0x000000080f14cc11 */ /* 0x040fe2000f8208ff */
[----:B------:R-:W-:Y:S01]  /*04c0*/  IMAD.X R28, RZ, RZ, R7, P5 ;  /* 0x000000ffff1c7224 */ /* 0x000fe200028e0607 */
[----:B------:R-:W-:Y:S02]  /*04d0*/  @!P3 LEA R16, P6, R26, UR8, 0x1 ;  /* 0x000000081a10bc11 */ /* 0x000fe4000f8c08ff */
[----:B------:R-:W-:Y:S01]  /*04e0*/  PRMT R10, RZ, 0x7610, R10 ;  /* 0x00007610ff0a7816 */ /* 0x000fe2000000000a */
[----:B------:R-:W3:Y:S01]  /*04f0*/  @!P3 LDC.U16 R4, c[0x0][0xfca] ;  /* 0x0003f280ff04bb82 */ /* 0x000ee20000000400 */
[----:B------:R-:W-:-:S02]  /*0500*/  @!P4 LEA.HI.X R21, R15, UR9, R14, 0x1, P1 ;  /* 0x000000090f15cc11 */ /* 0x000fc400088f0c0e */
[----:B------:R-:W-:Y:S02]  /*0510*/  PRMT R6, RZ, 0x7610, R6 ;  /* 0x00007610ff067816 */ /* 0x000fe40000000006 */
[----:B------:R-:W-:Y:S01]  /*0520*/  ISETP.GE.U32.AND P1, PT, R9, UR17, PT ;  /* 0x0000001109007c0c */ /* 0x000fe2000bf26070 */
[----:B------:R4:W1:Y:S01]  /*0530*/  @!P4 LDG.E.U16 R10, desc[UR14][R20.64] ;  /* 0x0000000e140ac981 */ /* 0x000862000c1e1500 */
[----:B------:R-:W-:Y:S02]  /*0540*/  @!P3 LEA.HI.X R17, R26, UR9, R7, 0x1, P6 ;  /* 0x000000091a11bc11 */ /* 0x000fe4000b0f0c07 */
[----:B------:R-:W-:-:S03]  /*0550*/  ISETP.GE.AND.EX P1, PT, R28, UR18, PT, P1 ;  /* 0x000000121c007c0c */ /* 0x000fc6000bf26310 */
[----:B------:R5:W3:Y:S01]  /*0560*/  @!P3 LDG.E.U16 R6, desc[UR14][R16.64] ;  /* 0x0000000e1006b981 */ /* 0x000ae2000c1e1500 */
[----:B------:R-:W-:-:S09]  /*0570*/  PRMT R0, RZ, 0x7610, R0 ;  /* 0x00007610ff007816 */ /* 0x000fd20000000000 */
[----:B------:R-:W-:-:S04]  /*0580*/  @!P1 LEA R22, P5, R9, UR8, 0x1 ;  /* 0x0000000809169c11 */ /* 0x000fc8000f8a08ff */
[----:B------:R-:W-:-:S05]  /*0590*/  @!P1 LEA.HI.X R23, R9, UR9, R28, 0x1, P5 ;  /* 0x0000000909179c11 */ /* 0x000fca000a8f0c1c */
[----:B------:R0:W3:Y:S01]  /*05a0*/  @!P1 LDG.E.U16 R0, desc[UR14][R22.64] ;  /* 0x0000000e16009981 */ /* 0x0000e2000c1e1500 */
[----:B--2---:R-:W-:-:S04]  /*05b0*/  @!P2 LEA R18, P5, R24, UR10, 0x1 ;  /* 0x0000000a1812ac11 */ /* 0x004fc8000f8a08ff */
[----:B------:R-:W-:Y:S02]  /*05c0*/  @!P2 LEA.HI.X R19, R24, UR11, R13, 0x1, P5 ;  /* 0x0000000b1813ac11 */ /* 0x000fe4000a8f0c0d */
[----:B----4-:R-:W-:-:S04]  /*05d0*/  @!P3 LEA R20, P5, R26, UR10, 0x1 ;  /* 0x0000000a1a14bc11 */ /* 0x010fc8000f8a08ff */
[----:B------:R-:W-:Y:S02]  /*05e0*/  @!P3 LEA.HI.X R21, R26, UR11, R7, 0x1, P5 ;  /* 0x0000000b1a15bc11 */ /* 0x000fe4000a8f0c07 */
[----:B------:R-:W-:-:S05]  /*05f0*/  IADD3 R11, P5, PT, R24, UR13, RZ ;  /* 0x0000000d180b7c10 */ /* 0x000fca000ffbe0ff */
[----:B------:R-:W-:Y:S01]  /*0600*/  IMAD.X R13, RZ, RZ, R13, P5 ;  /* 0x000000ffff0d7224 */ /* 0x000fe200028e060d */
[----:B-----5:R-:W-:-:S04]  /*0610*/  @!P1 LEA R16, P6, R9, UR10, 0x1 ;  /* 0x0000000a09109c11 */ /* 0x020fc8000f8c08ff */
[----:B------:R-:W-:Y:S02]  /*0620*/  @!P1 LEA.HI.X R17, R9, UR11, R28, 0x1, P6 ;  /* 0x0000000b09119c11 */ /* 0x000fe4000b0f0c1c */
[----:B0-----:R-:W-:-:S04]  /*0630*/  @!P2 VIMNMX.S16x2 R2, PT, PT, R2, R12, !PT ;  /* 0x0000000c0202a248 */ /* 0x001fc80007fe0300 */
[----:B------:R-:W-:Y:S02]  /*0640*/  PRMT R12, R2, 0x7610, R12 ;  /* 0x00007610020c7816 */ /* 0x000fe4000000000c */
[----:B------:R-:W0:Y:S03]  /*0650*/  @!P1 LDC.U16 R2, c[0x0][0xfca] ;  /* 0x0003f280ff029b82 */ /* 0x000e260000000400 */
[----:B------:R2:W-:Y:S01]  /*0660*/  @!P2 STG.E.U16 desc[UR14][R18.64], R12 ;  /* 0x0000000c1200a986 */ /* 0x0005e2000c10150e */
[----:B------:R-:W-:-:S04]  /*0670*/  @!P4 LEA R22, P2, R15, UR10, 0x1 ;  /* 0x0000000a0f16cc11 */ /* 0x000fc8000f8408ff */
[C-C-:B------:R-:W-:Y:S02]  /*0680*/  @!P4 LEA.HI.X R23, R15.reuse, UR11, R14.reuse, 0x1, P2 ;  /* 0x0000000b0f17cc11 */ /* 0x140fe400090f0c0e */
[----:B------:R-:W-:Y:S02]  /*0690*/  IADD3 R15, P5, PT, R15, UR13, RZ ;  /* 0x0000000d0f0f7c10 */ /* 0x000fe4000ffbe0ff */
[----:B-1----:R-:W-:Y:S02]  /*06a0*/  @!P4 VIMNMX.S16x2 R8, PT, PT, R10, R8, !PT ;  /* 0x000000080a08c248 */ /* 0x002fe40007fe0300 */
[----:B---3--:R-:W-:Y:S01]  /*06b0*/  @!P3 VIMNMX.S16x2 R4, PT, PT, R6, R4, !PT ;  /* 0x000000040604b248 */ /* 0x008fe20007fe0300 */
[----:B--2---:R-:W-:Y:S01]  /*06c0*/  IMAD.X R19, RZ, RZ, R14, P5 ;  /* 0x000000ffff137224 */ /* 0x004fe200028e060e */
[----:B------:R-:W-:Y:S02]  /*06d0*/  ISETP.GE.U32.AND P2, PT, R11, UR17, PT ;  /* 0x000000110b007c0c */ /* 0x000fe4000bf46070 */
[----:B------:R-:W-:Y:S01]  /*06e0*/  IADD3 R7, P5, PT, R15, UR16, RZ ;  /* 0x000000100f077c10 */ /* 0x000fe2000ffbe0ff */
[----:B------:R1:W-:Y:S01]  /*06f0*/  @!P4 STG.E.U16 desc[UR14][R22.64], R8 ;  /* 0x000000081600c986 */ /* 0x0003e2000c10150e */
[----:B------:R-:W-:-:S03]  /*0700*/  ISETP.GE.AND.EX P2, PT, R13, UR18, PT, P2 ;  /* 0x000000120d007c0c */ /* 0x000fc6000bf46320 */
[----:B------:R2:W-:Y:S01]  /*0710*/  @!P3 STG.E.U16 desc[UR14][R20.64], R4 ;  /* 0x000000041400b986 */ /* 0x0005e2000c10150e */
[----:B------:R-:W-:Y:S01]  /*0720*/  IADD3 R9, P3, PT, R7, UR16, RZ ;  /* 0x0000001007097c10 */ /* 0x000fe2000ff7e0ff */
[----:B------:R-:W-:Y:S01]  /*0730*/  IMAD.X R24, RZ, RZ, R19, P5 ;  /* 0x000000ffff187224 */ /* 0x000fe200028e0613 */
[----:B------:R-:W-:Y:S02]  /*0740*/  ISETP.GE.U32.AND P4, PT, R15, UR17, PT ;  /* 0x000000110f007c0c */ /* 0x000fe4000bf86070 */
[----:B------:R-:W-:Y:S01]  /*0750*/  ISETP.GE.U32.AND P6, PT, R7, UR17, PT ;  /* 0x0000001107007c0c */ /* 0x000fe2000bfc6070 */
[----:B------:R-:W-:Y:S01]  /*0760*/  IMAD.X R26, RZ, RZ, R24, P3 ;  /* 0x000000ffff1a7224 */ /* 0x000fe200018e0618 */
[----:B------:R-:W-:Y:S02]  /*0770*/  ISETP.GE.AND.EX P4, PT, R19, UR18, PT, P4 ;  /* 0x0000001213007c0c */ /* 0x000fe4000bf86340 */
[----:B------:R-:W-:Y:S01]  /*0780*/  ISETP.GE.U32.AND P5, PT, R9, UR17, PT ;  /* 0x0000001109007c0c */ /* 0x000fe2000bfa6070 */
[----:B------:R-:W3:Y:S01]  /*0790*/  @!P2 LDC.U16 R14, c[0x0][0xfca] ;  /* 0x0003f280ff0eab82 */ /* 0x000ee20000000400 */
[----:B------:R-:W-:-:S02]  /*07a0*/  ISETP.GE.AND.EX P3, PT, R24, UR18, PT, P6 ;  /* 0x0000001218007c0c */ /* 0x000fc4000bf66360 */
[----:B------:R-:W-:Y:S02]  /*07b0*/  ISETP.GE.AND.EX P5, PT, R26, UR18, PT, P5 ;  /* 0x000000121a007c0c */ /* 0x000fe4000bfa6350 */
[C---:B-1----:R-:W-:Y:S02]  /*07c0*/  @!P2 LEA R22, P6, R11.reuse, UR8, 0x1 ;  /* 0x000000080b16ac11 */ /* 0x042fe4000f8c08ff */
[----:B0-----:R-:W-:Y:S02]  /*07d0*/  @!P1 VIMNMX.S16x2 R0, PT, PT, R0, R2, !PT ;  /* 0x0000000200009248 */ /* 0x001fe40007fe0300 */
[----:B------:R-:W-:Y:S01]  /*07e0*/  PRMT R12, RZ, 0x7610, R12 ;  /* 0x00007610ff0c7816 */ /* 0x000fe2000000000c */
[----:B------:R-:W0:Y:S01]  /*07f0*/  @!P4 LDC.U16 R10, c[0x0][0xfca] ;  /* 0x0003f280ff0acb82 */ /* 0x000e220000000400 */
[----:B------:R-:W-:Y:S02]  /*0800*/  @!P2 LEA.HI.X R23, R11, UR9, R13, 0x1, P6 ;  /* 0x000000090b17ac11 */ /* 0x000fe4000b0f0c0d */
[----:B--2---:R-:W-:Y:S01]  /*0810*/  @!P4 LEA R20, P6, R15, UR8, 0x1 ;  /* 0x000000080f14cc11 */ /* 0x004fe2000f8c08ff */
[----:B------:R1:W-:Y:S01]  /*0820*/  @!P1 STG.E.U16 desc[UR14][R16.64], R0 ;  /* 0x0000000010009986 */ /* 0x0003e2000c10150e */
[----:B------:R-:W-:-:S02]  /*0830*/  PRMT R8, RZ, 0x7610, R8 ;  /* 0x00007610ff087816 */ /* 0x000fc40000000008 */
[----:B------:R-:W-:Y:S01]  /*0840*/  @!P4 LEA.HI.X R21, R15, UR9, R19, 0x1, P6 ;  /* 0x000000090f15cc11 */ /* 0x000fe2000b0f0c13 */
[----:B------:R2:W3:Y:S01]  /*0850*/  @!P2 LDG.E.U16 R12, desc[UR14][R22.64] ;  /* 0x0000000e160ca981 */ /* 0x0004e2000c1e1500 */
[----:B------:R-:W-:Y:S01]  /*0860*/  @!P5 LEA R28, P6, R9, UR8, 0x1 ;  /* 0x00000008091cdc11 */ /* 0x000fe2000f8c08ff */
[----:B------:R-:W4:Y:S01]  /*0870*/  @!P3 LDC.U16 R2, c[0x0][0xfca] ;  /* 0x0003f280ff02bb82 */ /* 0x000f220000000400 */
[----:B------:R-:W-:Y:S01]  /*0880*/  PRMT R6, RZ, 0x7610, R6 ;  /* 0x00007610ff067816 */ /* 0x000fe20000000006 */
[----:B------:R5:W0:Y:S01]  /*0890*/  @!P4 LDG.E.U16 R8, desc[UR14][R20.64] ;  /* 0x0000000e1408c981 */ /* 0x000a22000c1e1500 */
[----:B------:R-:W-:Y:S02]  /*08a0*/  PRMT R4, RZ, 0x7610, R4 ;  /* 0x00007610ff047816 */ /* 0x000fe40000000004 */
[----:B--2---:R-:W-:-:S03]  /*08b0*/  @!P3 LEA R22, P1, R7, UR8, 0x1 ;  /* 0x000000080716bc11 */ /* 0x004fc6000f8208ff */
[----:B-1----:R-:W1:Y:S01]  /*08c0*/  @!P5 LDC.U16 R0, c[0x0][0xfca] ;  /* 0x0003f280ff00db82 */ /* 0x002e620000000400 */
[----:B------:R-:W-:Y:S02]  /*08d0*/  @!P5 LEA.HI.X R29, R9, UR9, R26, 0x1, P6 ;  /* 0x00000009091ddc11 */ /* 0x000fe4000b0f0c1a */
[----:B------:R-:W-:-:S03]  /*08e0*/  @!P3 LEA.HI.X R23, R7, UR9, R24, 0x1, P1 ;  /* 0x000000090717bc11 */ /* 0x000fc600088f0c18 */
[----:B------:R-:W1:Y:S04]  /*08f0*/  @!P5 LDG.E.U16 R4, desc[UR14][R28.64] ;  /* 0x0000000e1c04d981 */ /* 0x000e68000c1e1500 */
[----:B------:R2:W4:Y:S01]  /*0900*/  @!P3 LDG.E.U16 R6, desc[UR14][R22.64] ;  /* 0x0000000e1606b981 */ /* 0x000522000c1e1500 */
[----:B------:R-:W-:Y:S02]  /*0910*/  @!P2 LEA R16, P1, R11, UR10, 0x1 ;  /* 0x0000000a0b10ac11 */ /* 0x000fe4000f8208ff */
[----:B------:R-:W-:Y:S02]  /*0920*/  @!P4 LEA R18, P6, R15, UR10, 0x1 ;  /* 0x0000000a0f12cc11 */ /* 0x000fe4000f8c08ff */
[----:B------:R-:W-:Y:S02]  /*0930*/  @!P2 LEA.HI.X R17, R11, UR11, R13, 0x1, P1 ;  /* 0x0000000b0b11ac11 */ /* 0x000fe400088f0c0d */
[----:B------:R-:W-:-:S02]  /*0940*/  @!P4 LEA.HI.X R19, R15, UR11, R19, 0x1, P6 ;  /* 0x0000000b0f13cc11 */ /* 0x000fc4000b0f0c13 */
[----:B-----5:R-:W-:Y:S02]  /*0950*/  @!P3 LEA R20, P1, R7, UR10, 0x1 ;  /* 0x0000000a0714bc11 */ /* 0x020fe4000f8208ff */
[----:B--2---:R-:W-:Y:S01]  /*0960*/  @!P5 LEA R22, P6, R9, UR10, 0x1 ;  /* 0x0000000a0916dc11 */ /* 0x004fe2000f8c08ff */
[----:B------:R-:W-:Y:S01]  /*0970*/  UIADD3 UR4, UP0, UPT, UR4, 0x2, URZ ;  /* 0x0000000204047890 */ /* 0x000fe2000ff1e0ff */
[----:B------:R-:W-:Y:S02]  /*0980*/  @!P3 LEA.HI.X R21, R7, UR11, R24, 0x1, P1 ;  /* 0x0000000b0715bc11 */ /* 0x000fe400088f0c18 */
[----:B------:R-:W-:Y:S01]  /*0990*/  @!P5 LEA.HI.X R23, R9, UR11, R26, 0x1, P6 ;  /* 0x0000000b0917dc11 */ /* 0x000fe2000b0f0c1a */
[----:B------:R-:W-:Y:S02]  /*09a0*/  UIADD3.X UR5, UPT, UPT, URZ, UR5, URZ, UP0, !UPT ;  /* 0x00000005ff057290 */ /* 0x000fe400087fe4ff */
[----:B------:R-:W-:-:S04]  /*09b0*/  ISETP.NE.U32.AND P1, PT, R5, UR4, PT ;  /* 0x0000000405007c0c */ /* 0x000fc8000bf25070 */
[----:B------:R-:W-:Y:S01]  /*09c0*/  ISETP.NE.AND.EX P1, PT, RZ, UR5, PT, P1 ;  /* 0x00000005ff007c0c */ /* 0x000fe2000bf25310 */
[----:B------:R-:W-:-:S04]  /*09d0*/  ULEA UR6, UP0, UR13, UR6, 0x1 ;  /* 0x000000060d067291 */ /* 0x000fc8000f8008ff */
[----:B------:R-:W-:Y:S01]  /*09e0*/  ULEA.HI.X UR7, UR13, UR7, URZ, 0x1, UP0 ;  /* 0x000000070d077291 */ /* 0x000fe200080f0cff */
[----:B---3--:R-:W-:Y:S02]  /*09f0*/  @!P2 VIMNMX.S16x2 R12, PT, PT, R12, R14, !PT ;  /* 0x0000000e0c0ca248 */ /* 0x008fe40007fe0300 */
[----:B0-----:R-:W-:-:S03]  /*0a00*/  @!P4 VIMNMX.S16x2 R8, PT, PT, R8, R10, !PT ;  /* 0x0000000a0808c248 */ /* 0x001fc60007fe0300 */
[----:B------:R2:W-:Y:S04]  /*0a10*/  @!P2 STG.E.U16 desc[UR14][R16.64], R12 ;  /* 0x0000000c1000a986 */ /* 0x0005e8000c10150e */
[----:B------:R2:W-:Y:S01]  /*0a20*/  @!P4 STG.E.U16 desc[UR14][R18.64], R8 ;  /* 0x000000081200c986 */ /* 0x0005e2000c10150e */
[----:B-1----:R-:W-:Y:S02]  /*0a30*/  @!P5 VIMNMX.S16x2 R0, PT, PT, R4, R0, !PT ;  /* 0x000000000400d248 */ /* 0x002fe40007fe0300 */
[----:B----4-:R-:W-:-:S05]  /*0a40*/  @!P3 VIMNMX.S16x2 R2, PT, PT, R6, R2, !PT ;  /* 0x000000020602b248 */ /* 0x010fca0007fe0300 */
[----:B------:R2:W-:Y:S04]  /*0a50*/  @!P3 STG.E.U16 desc[UR14][R20.64], R2 ;  /* 0x000000021400b986 */ /* 0x0005e8000c10150e */
[----:B------:R2:W-:Y:S01]  /*0a60*/  @!P5 STG.E.U16 desc[UR14][R22.64], R0 ;  /* 0x000000001600d986 */ /* 0x0005e2000c10150e */
[----:B------:R-:W-:Y:S05]  /*0a70*/  @P1 BRA `(.L_x_54) ;  /* 0xfffffff800401947 */ /* 0x000fea000383ffff */
.L_x_53:
[----:B------:R-:W-:Y:S05]  /*0a80*/  @!P0 EXIT ;  /* 0x000000000000894d */ /* 0x000fea0003800000 */
[----:B0-----:R-:W-:Y:S01]  /*0a90*/  IADD3 R5, P1, PT, R3, UR6, RZ ;  /* 0x0000000603057c10 */ /* 0x001fe2000ff3e0ff */
[----:B------:R-:W0:Y:S01]  /*0aa0*/  LDCU.U16 UR4, c[0x0][0xfca] ;  /* 0x0001f940ff0477ac */ /* 0x000e220008000400 */
[----:B--2---:R-:W-:Y:S02]  /*0ab0*/  PRMT R0, RZ, 0x7610, R0 ;  /* 0x00007610ff007816 */ /* 0x004fe40000000000 */
[C---:B------:R-:W-:Y:S01]  /*0ac0*/  ISETP.GE.U32.AND P0, PT, R5.reuse, UR17, PT ;  /* 0x0000001105007c0c */ /* 0x040fe2000bf06070 */
[----:B------:R-:W-:Y:S01]  /*0ad0*/  IMAD.X R20, RZ, RZ, UR7, P1 ;  /* 0x00000007ff147e24 */ /* 0x000fe200088e06ff */
[----:B------:R-:W-:-:S04]  /*0ae0*/  IADD3 R7, P1, PT, R5, UR16, RZ ;  /* 0x0000001005077c10 */ /* 0x000fc8000ff3e0ff */
[C---:B------:R-:W-:Y:S01]  /*0af0*/  IADD3 R19, P3, PT, R7.reuse, UR16, RZ ;  /* 0x0000001007137c10 */ /* 0x040fe2000ff7e0ff */
[----:B------:R-:W-:Y:S01]  /*0b00*/  IMAD.X R22, RZ, RZ, R20, P1 ;  /* 0x000000ffff167224 */ /* 0x000fe200008e0614 */
[----:B------:R-:W-:Y:S02]  /*0b10*/  ISETP.GE.AND.EX P0, PT, R20, UR18, PT, P0 ;  /* 0x0000001214007c0c */ /* 0x000fe4000bf06300 */
[----:B------:R-:W-:Y:S01]  /*0b20*/  ISETP.GE.U32.AND P1, PT, R7, UR17, PT ;  /* 0x0000001107007c0c */ /* 0x000fe2000bf26070 */
[----:B------:R-:W-:Y:S01]  /*0b30*/  IMAD.X R24, RZ, RZ, R22, P3 ;  /* 0x000000ffff187224 */ /* 0x000fe200018e0616 */
[C---:B------:R-:W-:Y:S02]  /*0b40*/  IADD3 R3, P4, PT, R19.reuse, UR16, RZ ;  /* 0x0000001013037c10 */ /* 0x040fe4000ff9e0ff */
[----:B------:R-:W-:Y:S02]  /*0b50*/  ISETP.GE.U32.AND P2, PT, R19, UR17, PT ;  /* 0x0000001113007c0c */ /* 0x000fe4000bf46070 */
[----:B------:R-:W-:Y:S01]  /*0b60*/  ISETP.GE.AND.EX P1, PT, R22, UR18, PT, P1 ;  /* 0x0000001216007c0c */ /* 0x000fe2000bf26310 */
[----:B------:R-:W-:Y:S01]  /*0b70*/  IMAD.X R18, RZ, RZ, R24, P4 ;  /* 0x000000ffff127224 */ /* 0x000fe200020e0618 */
[----:B------:R-:W-:-:S02]  /*0b80*/  ISETP.GE.AND.EX P2, PT, R24, UR18, PT, P2 ;  /* 0x0000001218007c0c */ /* 0x000fc4000bf46320 */
[----:B------:R-:W-:Y:S02]  /*0b90*/  ISETP.GE.U32.AND P3, PT, R3, UR17, PT ;  /* 0x0000001103007c0c */ /* 0x000fe4000bf66070 */
[C---:B------:R-:W-:Y:S02]  /*0ba0*/  @!P0 LEA R14, P4, R5.reuse, UR8, 0x1 ;  /* 0x00000008050e8c11 */ /* 0x040fe4000f8808ff */
[----:B------:R-:W-:Y:S02]  /*0bb0*/  ISETP.GE.AND.EX P3, PT, R18, UR18, PT, P3 ;  /* 0x0000001212007c0c */ /* 0x000fe4000bf66330 */
[----:B------:R-:W-:-:S03]  /*0bc0*/  @!P0 LEA.HI.X R15, R5, UR9, R20, 0x1, P4 ;  /* 0x00000009050f8c11 */ /* 0x000fc6000a0f0c14 */
[----:B------:R-:W-:Y:S02]  /*0bd0*/  @!P1 LEA R8, P4, R7, UR8, 0x1 ;  /* 0x0000000807089c11 */ /* 0x000fe4000f8808ff */
[----:B------:R-:W-:Y:S01]  /*0be0*/  @!P2 LEA R10, P5, R19, UR8, 0x1 ;  /* 0x00000008130aac11 */ /* 0x000fe2000f8a08ff */
[----:B------:R1:W0:Y:S01]  /*0bf0*/  @!P0 LDG.E.U16 R0, desc[UR14][R14.64] ;  /* 0x0000000e0e008981 */ /* 0x000222000c1e1500 */
[----:B------:R-:W-:Y:S02]  /*0c00*/  PRMT R2, RZ, 0x7610, R2 ;  /* 0x00007610ff027816 */ /* 0x000fe40000000002 */
[----:B------:R-:W-:Y:S02]  /*0c10*/  @!P1 LEA.HI.X R9, R7, UR9, R22, 0x1, P4 ;  /* 0x0000000907099c11 */ /* 0x000fe4000a0f0c16 */
[----:B------:R-:W-:Y:S02]  /*0c20*/  PRMT R4, RZ, 0x7610, R4 ;  /* 0x00007610ff047816 */ /* 0x000fe40000000004 */
[----:B------:R-:W-:Y:S01]  /*0c30*/  @!P2 LEA.HI.X R11, R19, UR9, R24, 0x1, P5 ;  /* 0x00000009130bac11 */ /* 0x000fe2000a8f0c18 */
[----:B------:R-:W2:Y:S01]  /*0c40*/  @!P1 LDG.E.U16 R2, desc[UR14][R8.64] ;  /* 0x0000000e08029981 */ /* 0x000ea2000c1e1500 */
[----:B------:R-:W-:-:S02]  /*0c50*/  @!P3 LEA R12, P4, R3, UR8, 0x1 ;  /* 0x00000008030cbc11 */ /* 0x000fc4000f8808ff */
[----:B------:R-:W-:Y:S01]  /*0c60*/  PRMT R6, RZ, 0x7610, R6 ;  /* 0x00007610ff067816 */ /* 0x000fe20000000006 */
[----:B------:R-:W3:Y:S01]  /*0c70*/  @!P2 LDG.E.U16 R4, desc[UR14][R10.64] ;  /* 0x0000000e0a04a981 */ /* 0x000ee2000c1e1500 */
[----:B------:R-:W-:-:S05]  /*0c80*/  @!P3 LEA.HI.X R13, R3, UR9, R18, 0x1, P4 ;  /* 0x00000009030dbc11 */ /* 0x000fca000a0f0c12 */
[----:B------:R-:W4:Y:S01]  /*0c90*/  @!P3 LDG.E.U16 R6, desc[UR14][R12.64] ;  /* 0x0000000e0c06b981 */ /* 0x000f22000c1e1500 */
[----:B-1----:R-:W-:Y:S02]  /*0ca0*/  @!P0 LEA R14, P4, R5, UR10, 0x1 ;  /* 0x0000000a050e8c11 */ /* 0x002fe4000f8808ff */
[----:B------:R-:W-:Y:S02]  /*0cb0*/  @!P1 LEA R16, P5, R7, UR10, 0x1 ;  /* 0x0000000a07109c11 */ /* 0x000fe4000f8a08ff */
[----:B------:R-:W-:Y:S02]  /*0cc0*/  @!P0 LEA.HI.X R15, R5, UR11, R20, 0x1, P4 ;  /* 0x0000000b050f8c11 */ /* 0x000fe4000a0f0c14 */
[----:B------:R-:W-:Y:S02]  /*0cd0*/  @!P2 LEA R20, P4, R19, UR10, 0x1 ;  /* 0x0000000a1314ac11 */ /* 0x000fe4000f8808ff */
[----:B------:R-:W-:Y:S02]  /*0ce0*/  @!P1 LEA.HI.X R17, R7, UR11, R22, 0x1, P5 ;  /* 0x0000000b07119c11 */ /* 0x000fe4000a8f0c16 */
[----:B------:R-:W-:-:S02]  /*0cf0*/  @!P2 LEA.HI.X R21, R19, UR11, R24, 0x1, P4 ;  /* 0x0000000b1315ac11 */ /* 0x000fc4000a0f0c18 */
[----:B0-----:R-:W-:Y:S02]  /*0d00*/  VIMNMX.S16x2 R0, PT, PT, R0, UR4, !PT ;  /* 0x0000000400007c48 */ /* 0x001fe4000ffe0300 */
[----:B--2---:R-:W-:-:S03]  /*0d10*/  VIMNMX.S16x2 R2, PT, PT, R2, UR4, !PT ;  /* 0x0000000402027c48 */ /* 0x004fc6000ffe0300 */
[----:B------:R0:W-:Y:S01]  /*0d20*/  @!P0 STG.E.U16 desc[UR14][R14.64], R0 ;  /* 0x000000000e008986 */ /* 0x0001e2000c10150e */
[----:B---3--:R-:W-:-:S03]  /*0d30*/  VIMNMX.S16x2 R4, PT, PT, R4, UR4, !PT ;  /* 0x0000000404047c48 */ /* 0x008fc6000ffe0300 */
[----:B------:R0:W-:Y:S04]  /*0d40*/  @!P1 STG.E.U16 desc[UR14][R16.64], R2 ;  /* 0x0000000210009986 */ /* 0x0001e8000c10150e */
[----:B------:R0:W-:Y:S01]  /*0d50*/  @!P2 STG.E.U16 desc[UR14][R20.64], R4 ;  /* 0x000000041400a986 */ /* 0x0001e2000c10150e */
[----:B----4-:R-:W-:Y:S01]  /*0d60*/  VIMNMX.S16x2 R6, PT, PT, R6, UR4, !PT ;  /* 0x0000000406067c48 */ /* 0x010fe2000ffe0300 */
[----:B------:R-:W-:Y:S06]  /*0d70*/  @P3 EXIT ;  /* 0x000000000000394d */ /* 0x000fec0003800000 */
[----:B0-----:R-:W-:-:S04]  /*0d80*/  LEA R2, P0, R3, UR10, 0x1 ;  /* 0x0000000a03027c11 */ /* 0x001fc8000f8008ff */
[----:B------:R-:W-:-:S05]  /*0d90*/  LEA.HI.X R3, R3, UR11, R18, 0x1, P0 ;  /* 0x0000000b03037c11 */ /* 0x000fca00080f0c12 */
[----:B------:R-:W-:Y:S01]  /*0da0*/  STG.E.U16 desc[UR14][R2.64], R6 ;  /* 0x0000000602007986 */ /* 0x000fe2000c10150e */
[----:B------:R-:W-:Y:S05]  /*0db0*/  EXIT ;  /* 0x000000000000794d */ /* 0x000fea0003800000 */
.L_x_52:
[----:B------:R-:W1:Y:S02]  /*0dc0*/  S2R R8, SR_TID.X ;  /* 0x0000000000087919 */ /* 0x000e640000002100 */
[----:B-1----:R-:W-:-:S03]  /*0dd0*/  IMAD.WIDE.U32 R2, R8, 0x4, RZ ;  /* 0x0000000408027825 */ /* 0x002fc600078e00ff */
[----:B------:R-:W-:-:S04]  /*0de0*/  ISETP.GE.U32.AND P0, PT, R2, UR19, PT ;  /* 0x0000001302007c0c */ /* 0x000fc8000bf06070 */
[----:B------:R-:W-:-:S13]  /*0df0*/  ISETP.GE.AND.EX P0, PT, R3, UR12, PT, P0 ;  /* 0x0000000c03007c0c */ /* 0x000fda000bf06300 */
[----:B0-----:R-:W-:Y:S05]  /*0e00*/  @P0 EXIT ;  /* 0x000000000000094d */ /* 0x001fea0003800000 */
[----:B------:R-:W-:Y:S01]  /*0e10*/  IMAD.MOV.U32 R9, RZ, RZ, RZ ;  /* 0x000000ffff097224 */ /* 0x000fe200078e00ff */
[----:B------:R-:W0:Y:S01]  /*0e20*/  LDCU UR4, c[0x0][0x360] ;  /* 0x00006c00ff0477ac */ /* 0x000e220008000800 */
[----:B------:R-:W1:Y:S05]  /*0e30*/  LDCU.U16 UR6, c[0x0][0xfca] ;  /* 0x0001f940ff0677ac */ /* 0x000e6a0008000400 */
.L_x_55:
[C---:B------:R-:W-:Y:S01]  /*0e40*/  IMAD.SHL.U32 R4, R8.reuse, 0x8, RZ ;  /* 0x0000000808047824 */ /* 0x040fe200078e00ff */
[----:B------:R-:W-:-:S04]  /*0e50*/  SHF.L.U64.HI R5, R8, 0x3, R9 ;  /* 0x0000000308057819 */ /* 0x000fc80000010209 */
[----:B------:R-:W-:-:S04]  /*0e60*/  IADD3 R2, P0, PT, R4, UR8, RZ ;  /* 0x0000000804027c10 */ /* 0x000fc8000ff1e0ff */
[----:B------:R-:W-:-:S06]  /*0e70*/  IADD3.X R3, PT, PT, R5, UR9, RZ, P0, !PT ;  /* 0x0000000905037c10 */ /* 0x000fcc00087fe4ff */
[----:B------:R-:W2:Y:S01]  /*0e80*/  LDG.E.64 R2, desc[UR14][R2.64] ;  /* 0x0000000e02027981 */ /* 0x000ea2000c1e1b00 */
[----:B------:R-:W-:-:S04]  /*0e90*/  IADD3 R4, P0, PT, R4, UR10, RZ ;  /* 0x0000000a04047c10 */ /* 0x000fc8000ff1e0ff */
[----:B------:R-:W-:Y:S02]  /*0ea0*/  IADD3.X R5, PT, PT, R5, UR11, RZ, P0, !PT ;  /* 0x0000000b05057c10 */ /* 0x000fe400087fe4ff */
[----:B0-----:R-:W-:-:S05]  /*0eb0*/  IADD3 R8, P0, PT, R8, UR4, RZ ;  /* 0x0000000408087c10 */ /* 0x001fca000ff1e0ff */
[----:B------:R-:W-:Y:S01]  /*0ec0*/  IMAD.X R9, RZ, RZ, R9, P0 ;  /* 0x000000ffff097224 */ /* 0x000fe200000e0609 */
[----:B------:R-:W-:-:S04]  /*0ed0*/  LOP3.LUT P0, RZ, R8, 0xffffc000, RZ, 0xc0, !PT ;  /* 0xffffc00008ff7812 */ /* 0x000fc8000780c0ff */
[----:B------:R-:W-:Y:S02]  /*0ee0*/  LOP3.LUT P0, RZ, R9, 0x3fffffff, RZ, 0xc0, P0 ;  /* 0x3fffffff09ff7812 */ /* 0x000fe4000000c0ff */
[C---:B--2---:R-:W-:Y:S02]  /*0ef0*/  PRMT R6, R3.reuse, 0x7610, R6 ;  /* 0x0000761003067816 */ /* 0x044fe40000000006 */
[----:B------:R-:W-:Y:S02]  /*0f00*/  PRMT R7, R3, 0x7632, R7 ;  /* 0x0000763203077816 */ /* 0x000fe40000000007 */
[----:B------:R-:W-:Y:S02]  /*0f10*/  PRMT R3, R2, 0x7632, R3 ;  /* 0x0000763202037816 */ /* 0x000fe40000000003 */
[----:B-1----:R-:W-:Y:S02]  /*0f20*/  VIMNMX.S16x2 R6, PT, PT, R6, UR6, !PT ;  /* 0x0000000606067c48 */ /* 0x002fe4000ffe0300 */
[----:B------:R-:W-:-:S02]  /*0f30*/  VIMNMX.S16x2 R7, PT, PT, R7, UR6, !PT ;  /* 0x0000000607077c48 */ /* 0x000fc4000ffe0300 */
[----:B------:R-:W-:Y:S02]  /*0f40*/  VIMNMX.S16x2 R0, PT, PT, R2, UR6, !PT ;  /* 0x0000000602007c48 */ /* 0x000fe4000ffe0300 */
[----:B------:R-:W-:Y:S02]  /*0f50*/  VIMNMX.S16x2 R3, PT, PT, R3, UR6, !PT ;  /* 0x0000000603037c48 */ /* 0x000fe4000ffe0300 */
[----:B------:R-:W-:Y:S02]  /*0f60*/  PRMT R7, R6, 0x5410, R7 ;  /* 0x0000541006077816 */ /* 0x000fe40000000007 */
[----:B------:R-:W-:Y:S01]  /*0f70*/  PRMT R6, R0, 0x5410, R3 ;  /* 0x0000541000067816 */ /* 0x000fe20000000003 */
[----:B------:R-:W-:-:S04]  /*0f80*/  IMAD.SHL.U32 R0, R8, 0x4, RZ ;  /* 0x0000000408007824 */ /* 0x000fc800078e00ff */
[----:B------:R2:W-:Y:S01]  /*0f90*/  STG.E.64 desc[UR14][R4.64], R6 ;  /* 0x0000000604007986 */ /* 0x0005e2000c101b0e */
[----:B------:R-:W-:Y:S02]  /*0fa0*/  ISETP.LT.U32.AND P1, PT, R0, UR19, PT ;  /* 0x0000001300007c0c */ /* 0x000fe4000bf21070 */
[----:B------:R-:W-:-:S04]  /*0fb0*/  SHF.L.U64.HI R0, R8, 0x2, R9 ;  /* 0x0000000208007819 */ /* 0x000fc80000010209 */
[----:B------:R-:W-:-:S13]  /*0fc0*/  ISETP.LT.AND.EX P1, PT, R0, UR12, PT, P1 ;  /* 0x0000000c00007c0c */ /* 0x000fda000bf21310 */
[----:B--2---:R-:W-:Y:S05]  /*0fd0*/  @!P0 BRA P1, `(.L_x_55) ;  /* 0xfffffffc00988947 */ /* 0x004fea000083ffff */
[----:B------:R-:W-:Y:S05]  /*0fe0*/  EXIT ;  /* 0x000000000000794d */ /* 0x000fea0003800000 */
        .weak           $__internal_4_$__cuda_sm20_div_u16
        .type           $__internal_4_$__cuda_sm20_div_u16,@function
        .size           $__internal_4_$__cuda_sm20_div_u16,(.L_x_4598 - $__internal_4_$__cuda_sm20_div_u16)
$__internal_4_$__cuda_sm20_div_u16:
        /* <DEDUP_REMOVED lines=18> */
[----:B------:R-:W-:Y:S06]  /*1110*/  RET.REL.NODEC R2 `(_ZN2at6native57_GLOBAL__N__f3eca4a2_24_ForeachBinaryOpScalar_cu_86b9896c25multi_tensor_apply_kernelINS1_18TensorListMetadataILi2EEENS1_21BinaryOpScalarFunctorIsLi2ELi1ELi1EEEJNS0_7maximumIsEEsEEEvT_T0_DpT1_) ;  /* 0xffffffec02b87950 */ /* 0x000fec0003c3ffff */
.L_x_56:
        /* <DEDUP_REMOVED lines=14> */
.L_x_4598:


//--------------------- .text._ZN2at6native57_GLOBAL__N__f3eca4a2_24_ForeachBinaryOpScalar_cu_86b9896c25multi_tensor_apply_kernelINS1_18TensorListMetadataILi2EEENS1_21BinaryOpScalarFunctorIlLi2ELi1ELi1EEEJNS0_7maximumIlEElEEEvT_T0_DpT1_ --------------------------
	.section	.text._ZN2at6native57_GLOBAL__N__f3eca4a2_24_ForeachBinaryOpScalar_cu_86b9896c25multi_tensor_apply_kernelINS1_18TensorListMetadataILi2EEENS1_21BinaryOpScalarFunctorIlLi2ELi1ELi1EEEJNS0_7maximumIlEElEEEvT_T0_DpT1_,"ax",@progbits
	.align	128
.text._ZN2at6native57_GLOBAL__N__f3eca4a2_24_ForeachBinaryOpScalar_cu_86b9896c25multi_tensor_apply_kernelINS1_18TensorListMetadataILi2EEENS1_21BinaryOpScalarFunctorIlLi2ELi1ELi1EEEJNS0_7maximumIlEElEEEvT_T0_DpT1_:
        .type           _ZN2at6native57_GLOBAL__N__f3eca4a2_24_ForeachBinaryOpScalar_cu_86b9896c25multi_tensor_apply_kernelINS1_18TensorListMetadataILi2EEENS1_21BinaryOpScalarFunctorIlLi2ELi1ELi1EEEJNS0_7maximumIlEElEEEvT_T0_DpT1_,@function
        .size           _ZN2at6native57_GLOBAL__N__f3eca4a2_24_ForeachBinaryOpScalar_cu_86b9896c25multi_tensor_apply_kernelINS1_18TensorListMetadataILi2EEENS1_21BinaryOpScalarFunctorIlLi2ELi1ELi1EEEJNS0_7maximumIlEElEEEvT_T0_DpT1_,(.L_x_4600 - _ZN2at6native57_GLOBAL__N__f3eca4a2_24_ForeachBinaryOpScalar_cu_86b9896c25multi_tensor_apply_kernelINS1_18TensorListMetadataILi2EEENS1_21BinaryOpScalarFunctorIlLi2ELi1ELi1EEEJNS0_7maximumIlEElEEEvT_T0_DpT1_)
        .other          _ZN2at6native57_GLOBAL__N__f3eca4a2_24_ForeachBinaryOpScalar_cu_86b9896c25multi_tensor_apply_kernelINS1_18TensorListMetadataILi2EEENS1_21BinaryOpScalarFunctorIlLi2ELi1ELi1EEEJNS0_7maximumIlEElEEEvT_T0_DpT1_,@"STO_CUDA_ENTRY STV_DEFAULT"
_ZN2at6native57_GLOBAL__N__f3eca4a2_24_ForeachBinaryOpScalar_cu_86b9896c25multi_tensor_apply_kernelINS1_18TensorListMetadataILi2EEENS1_21BinaryOpScalarFunctorIlLi2ELi1ELi1EEEJNS0_7maximumIlEElEEEvT_T0_DpT1_:
[----:B------:R-:W-:Y:S01]  /*0000*/  LDC R1, c[0x0][0x37c] ;  /* 0x0000df00ff017b82 */ /* 0x000fe20000000800 */
[----:B------:R-:W0:Y:S01]  /*0010*/  S2R R4, SR_CTAID.X ;  /* 0x0000000000047919 */ /* 0x000e220000002500 */
[----:B------:R-:W1:Y:S06]  /*0020*/  LDCU.64 UR12, c[0x0][0x358] ;  /* 0x00006b00ff0c77ac */ /* 0x000e6c0008000a00 */
[----:B0-----:R-:W0:Y:S01]  /*0030*/  LDC.U8 R0, c[0x0][R4+0x980] ;  /* 0x0002600004007b82 */ /* 0x001e220000000000 */
[----:B------:R-:W-:-:S07]  /*0040*/  IMAD R6, R4, 0x3, R4 ;  /* 0x0000000304067824 */ /* 0x000fce00078e0204 */
[----:B------:R-:W2:Y:S01]  /*0050*/  LDC R5, c[0x0][R6+0xac0] ;  /* 0x0002b00006057b82 */ /* 0x000ea20000000800 */
[----:B0-----:R-:W-:-:S07]  /*0060*/  IMAD.SHL.U32 R7, R0, 0x8, RZ ;  /* 0x0000000800077824 */ /* 0x001fce00078e00ff */
[----:B------:R-:W2:Y:S08]  /*0070*/  LDC.64 R10, c[0x0][R7+0x580] ;  /* 0x00016000070a7b82 */ /* 0x000eb00000000a00 */
[----:B------:R-:W0:Y:S08]  /*0080*/  LDC.64 R2, c[0x0][R7+0x780] ;  /* 0x0001e00007027b82 */ /* 0x000e300000000a00 */
[----:B------:R-:W3:Y:S01]  /*0090*/  LDC.64 R12, c[0x0][R7+0x380] ;  /* 0x0000e000070c7b82 */ /* 0x000ee20000000a00 */
[----:B--2---:R-:W-:Y:S01]  /*00a0*/  IMAD.WIDE R10, R5, 0x80000, R10 ;  /* 0x00080000050a7825 */ /* 0x004fe200078e020a */
[----:B0-----:R-:W-:-:S04]  /*00b0*/  LOP3.LUT R9, R2, 0x3, RZ, 0xc0, !PT ;  /* 0x0000000302097812 */ /* 0x001fc800078ec0ff */
[----:B------:R-:W-:Y:S01]  /*00c0*/  LOP3.LUT R9, R9, 0x1f, R10, 0xf8, !PT ;  /* 0x0000001f09097812 */ /* 0x000fe200078ef80a */
[----:B---3--:R-:W-:-:S04]  /*00d0*/  IMAD.WIDE R12, R5, 0x80000, R12 ;  /* 0x00080000050c7825 */ /* 0x008fc800078e020c */
[----:B------:R-:W-:Y:S01]  /*00e0*/  IMAD.WIDE R4, R5, 0x10000, RZ ;  /* 0x0001000005047825 */ /* 0x000fe200078e02ff */
[----:B------:R-:W-:-:S04]  /*00f0*/  LOP3.LUT P0, RZ, R9, 0x1f, R12, 0xf8, !PT ;  /* 0x0000001f09ff7812 */ /* 0x000fc8000780f80c */
[----:B------:R-:W-:Y:S02]  /*0100*/  LOP3.LUT P0, RZ, RZ, RZ, RZ, 0xfc, P0 ;  /* 0x000000ffffff7212 */ /* 0x000fe4000000fcff */
[----:B------:R-:W-:-:S05]  /*0110*/  IADD3 R0, P1, PT, R2, -R4, RZ ;  /* 0x8000000402007210 */ /* 0x000fca0007f3e0ff */
[----:B------:R-:W-:-:S06]  /*0120*/  IMAD.X R2, R3, 0x1, ~R5, P1 ;  /* 0x0000000103027824 */ /* 0x000fcc00008e0e05 */
[----:B-1----:R-:W-:Y:S05]  /*0130*/  @!P0 BRA `(.L_x_57) ;  /* 0x0000000c00fc8947 */ /* 0x002fea0003800000 */
[----:B------:R-:W-:-:S04]  /*0140*/  ISETP.GE.U32.AND P0, PT, R0, 0x1, PT ;  /* 0x000000010000780c */ /* 0x000fc80003f06070 */
[----:B------:R-:W-:-:S13]  /*0150*/  ISETP.GE.AND.EX P0, PT, R2, RZ, PT, P0 ;  /* 0x000000ff0200720c */ /* 0x000fda0003f06300 */
[----:B------:R-:W-:Y:S05]  /*0160*/  @!P0 EXIT ;  /* 0x000000000000894d */ /* 0x000fea0003800000 */
[----:B------:R-:W0:Y:S01]  /*0170*/  LDCU UR11, c[0x0][0x360] ;  /* 0x00006c00ff0b77ac */ /* 0x000e220008000800 */
[----:B------:R-:W-:Y:S02]  /*0180*/  ISETP.LT.U32.AND P0, PT, R0, 0x10000, PT ;  /* 0x000100000000780c */ /* 0x000fe40003f01070 */
[----:B------:R-:W-:Y:S02]  /*0190*/  MOV R7, 0x270 ;  /* 0x0000027000077802 */ /* 0x000fe40000000f00 */
[----:B------:R-:W-:-:S04]  /*01a0*/  ISETP.LT.U32.AND.EX P0, PT, R2, RZ, PT, P0 ;  /* 0x000000ff0200720c */ /* 0x000fc80003f01100 */
[----:B------:R-:W-:Y:S02]  /*01b0*/  SEL R0, R0, 0x10000, P0 ;  /* 0x0001000000007807 */ /* 0x000fe40000000000 */
[----:B------:R-:W-:Y:S01]  /*01c0*/  SEL R2, R2, RZ, P0 ;  /* 0x000000ff02027207 */ /* 0x000fe20000000000 */
[----:B0-----:R-:W-:-:S04]  /*01d0*/  USHF.L.U32 UR5, UR11, 0x2, URZ ;  /* 0x000000020b057899 */ /* 0x001fc800080006ff */
[----:B------:R-:W-:Y:S02]  /*01e0*/  ULOP3.LUT UR6, UR5, 0xffff, URZ, 0xc0, !UPT ;  /* 0x0000ffff05067892 */ /* 0x000fe4000f8ec0ff */
[----:B------:R-:W-:-:S04]  /*01f0*/  ISETP.GT.U32.AND P0, PT, R0, UR5, PT ;  /* 0x0000000500007c0c */ /* 0x000fc8000bf04070 */
[----:B------:R-:W-:-:S04]  /*0200*/  ISETP.GT.U32.AND.EX P0, PT, R2, RZ, PT, P0 ;  /* 0x000000ff0200720c */ /* 0x000fc80003f04100 */
[----:B------:R-:W-:Y:S02]  /*0210*/  SEL R8, R0, UR5, P0 ;  /* 0x0000000500087c07 */ /* 0x000fe40008000000 */
[----:B------:R-:W-:Y:S02]  /*0220*/  SEL R9, R2, RZ, P0 ;  /* 0x000000ff02097207 */ /* 0x000fe40000000000 */
[----:B------:R-:W-:-:S04]  /*0230*/  IADD3 R8, P1, PT, R8, -0x1, RZ ;  /* 0xffffffff08087810 */ /* 0x000fc80007f3e0ff */
[----:B------:R-:W-:Y:S02]  /*0240*/  IADD3.X R9, PT, PT, R9, -0x1, RZ, P1, !PT ;  /* 0xffffffff09097810 */ /* 0x000fe40000ffe4ff */
[----:B------:R-:W-:-:S07]  /*0250*/  LOP3.LUT R3, R8, 0xffff, RZ, 0xc0, !PT ;  /* 0x0000ffff08037812 */ /* 0x000fce00078ec0ff */
[----:B------:R-:W-:Y:S05]  /*0260*/  CALL.REL.NOINC `($__internal_5_$__cuda_sm20_div_u16) ;  /* 0x0000001000587944 */ /* 0x000fea0003c00000 */
[----:B------:R-:W0:Y:S01]  /*0270*/  S2R R3, SR_TID.X ;  /* 0x0000000000037919 */ /* 0x000e220000002100 */
[----:B------:R-:W-:Y:S01]  /*0280*/  ISETP.GE.U32.AND P0, PT, R8, UR5, PT ;  /* 0x0000000508007c0c */ /* 0x000fe2000bf06070 */
[----:B------:R-:W-:Y:S01]  /*0290*/  UMOV UR6, URZ ;  /* 0x000000ff00067c82 */ /* 0x000fe20008000000 */
[----:B------:R-:W-:Y:S02]  /*02a0*/  UMOV UR7, URZ ;  /* 0x000000ff00077c82 */ /* 0x000fe40008000000 */
[----:B------:R-:W-:-:S13]  /*02b0*/  ISETP.GE.U32.AND.EX P0, PT, R9, RZ, PT, P0 ;  /* 0x000000ff0900720c */ /* 0x000fda0003f06100 */
[----:B------:R-:W-:Y:S05]  /*02c0*/  @!P0 BRA `(.L_x_58) ;  /* 0x00000008008c8947 */ /* 0x000fea0003800000 */
[----:B------:R-:W-:Y:S01]  /*02d0*/  ULOP3.LUT UR4, UR8, 0xffff, URZ, 0xc0, !UPT ;  /* 0x0000ffff08047892 */ /* 0x000fe2000f8ec0ff */
[----:B------:R-:W1:Y:S03]  /*02e0*/  LDCU.64 UR14, c[0x0][0xfd0] ;  /* 0x0001fa00ff0e77ac */ /* 0x000e660008000a00 */
[----:B------:R-:W-:Y:S01]  /*02f0*/  UIADD3 UR4, UPT, UPT, UR4, 0x1, URZ ;  /* 0x0000000104047890 */ /* 0x000fe2000fffe0ff */
[----:B------:R-:W-:Y:S01]  /*0300*/  UMOV UR6, URZ ;  /* 0x000000ff00067c82 */ /* 0x000fe20008000000 */
[----:B------:R-:W-:Y:S02]  /*0310*/  UMOV UR7, URZ ;  /* 0x000000ff00077c82 */ /* 0x000fe40008000000 */
[----:B------:R-:W-:Y:S01]  /*0320*/  ULOP3.LUT UR9, UR4, 0x1fffe, URZ, 0xc0, !UPT ;  /* 0x0001fffe04097892 */ /* 0x000fe2000f8ec0ff */
[----:B------:R-:W-:Y:S02]  /*0330*/  UMOV UR5, URZ ;  /* 0x000000ff00057c82 */ /* 0x000fe40008000000 */
[----:B------:R-:W-:-:S09]  /*0340*/  UMOV UR4, URZ ;  /* 0x000000ff00047c82 */ /* 0x000fd20008000000 */
.L_x_75:
[----:B0-----:R-:W-:Y:S02]  /*0350*/  IADD3 R27, P0, PT, R3, UR6, RZ ;  /* 0x00000006031b7c10 */ /* 0x001fe4000ff1e0ff */
[----:B-1234-:R-:W-:Y:S02]  /*0360*/  CS2R R4, SRZ ;  /* 0x0000000000047805 */ /* 0x01efe4000001ff00 */
[----:B-----5:R-:W-:Y:S02]  /*0370*/  CS2R R16, SRZ ;  /* 0x0000000000107805 */ /* 0x020fe4000001ff00 */
[C---:B------:R-:W-:Y:S01]  /*0380*/  ISETP.GE.U32.AND P3, PT, R27.reuse, R0, PT ;  /* 0x000000001b00720c */ /* 0x040fe20003f66070 */
[----:B------:R-:W-:Y:S01]  /*0390*/  IMAD.X R15, RZ, RZ, UR7, P0 ;  /* 0x00000007ff0f7e24 */ /* 0x000fe200080e06ff */
[----:B------:R-:W-:-:S04]  /*03a0*/  IADD3 R7, P0, PT, R27, UR11, RZ ;  /* 0x0000000b1b077c10 */ /* 0x000fc8000ff1e0ff */
[----:B------:R-:W-:Y:S01]  /*03b0*/  IADD3 R23, P2, PT, R7, UR11, RZ ;  /* 0x0000000b07177c10 */ /* 0x000fe2000ff5e0ff */
[----:B------:R-:W-:Y:S01]  /*03c0*/  IMAD.X R9, RZ, RZ, R15, P0 ;  /* 0x000000ffff097224 */ /* 0x000fe200000e060f */
[----:B------:R-:W-:Y:S02]  /*03d0*/  ISETP.GE.AND.EX P3, PT, R15, R2, PT, P3 ;  /* 0x000000020f00720c */ /* 0x000fe40003f66330 */
[----:B------:R-:W-:Y:S01]  /*03e0*/  ISETP.GE.U32.AND P0, PT, R7, R0, PT ;  /* 0x000000000700720c */ /* 0x000fe20003f06070 */
[----:B------:R-:W-:Y:S01]  /*03f0*/  IMAD.X R25, RZ, RZ, R9, P2 ;  /* 0x000000ffff197224 */ /* 0x000fe200010e0609 */
[----:B------:R-:W-:Y:S02]  /*0400*/  IADD3 R29, P4, PT, R23, UR11, RZ ;  /* 0x0000000b171d7c10 */ /* 0x000fe4000ff9e0ff */
[----:B------:R-:W-:Y:S02]  /*0410*/  ISETP.GE.AND.EX P0, PT, R9, R2, PT, P0 ;  /* 0x000000020900720c */ /* 0x000fe40003f06300 */
[-C--:B------:R-:W-:Y:S01]  /*0420*/  ISETP.GE.U32.AND P1, PT, R23, R0.reuse, PT ;  /* 0x000000001700720c */ /* 0x080fe20003f26070 */
[----:B------:R-:W-:Y:S01]  /*0430*/  IMAD.X R6, RZ, RZ, R25, P4 ;  /* 0x000000ffff067224 */ /* 0x000fe200020e0619 */
[----:B------:R-:W-:-:S02]  /*0440*/  ISETP.GE.U32.AND P2, PT, R29, R0, PT ;  /* 0x000000001d00720c */ /* 0x000fc40003f46070 */
[-C--:B------:R-:W-:Y:S02]  /*0450*/  ISETP.GE.AND.EX P1, PT, R25, R2.reuse, PT, P1 ;  /* 0x000000021900720c */ /* 0x080fe40003f26310 */
[----:B------:R-:W-:Y:S02]  /*0460*/  ISETP.GE.AND.EX P2, PT, R6, R2, PT, P2 ;  /* 0x000000020600720c */ /* 0x000fe40003f46320 */
[----:B------:R-:W-:-:S04]  /*0470*/  @!P3 LEA R20, P4, R27, R12, 0x3 ;  /* 0x0000000c1b14b211 */ /* 0x000fc800078818ff */
[----:B------:R-:W-:Y:S02]  /*0480*/  @!P3 LEA.HI.X R21, R27, R13, R15, 0x3, P4 ;  /* 0x0000000d1b15b211 */ /* 0x000fe400020f1c0f */
[----:B------:R-:W-:-:S03]  /*0490*/  @!P0 LEA R18, P4, R7, R12, 0x3 ;  /* 0x0000000c07128211 */ /* 0x000fc600078818ff */
[-C--:B------:R-:W-:Y:S01]  /*04a0*/  @!P1 LEA R22, P5, R23, R12.reuse, 0x3 ;  /* 0x0000000c17169211 */ /* 0x080fe200078a18ff */
[----:B------:R0:W5:Y:S01]  /*04b0*/  @!P3 LDG.E.64 R4, desc[UR12][R20.64] ;  /* 0x0000000c1404b981 */ /* 0x000162000c1e1b00 */
[-C--:B------:R-:W-:Y:S02]  /*04c0*/  @!P0 LEA.HI.X R19, R7, R13.reuse, R9, 0x3, P4 ;  /* 0x0000000d07138211 */ /* 0x080fe400020f1c09 */
[----:B------:R-:W-:Y:S02]  /*04d0*/  @!P2 LEA R24, P4, R29, R12, 0x3 ;  /* 0x0000000c1d18a211 */ /* 0x000fe400078818ff */
[-C--:B------:R-:W-:Y:S01]  /*04e0*/  @!P1 LEA.HI.X R23, R23, R13.reuse, R25, 0x3, P5 ;  /* 0x0000000d17179211 */ /* 0x080fe200028f1c19 */
[----:B------:R2:W5:Y:S01]  /*04f0*/  @!P0 LDG.E.64 R16, desc[UR12][R18.64] ;  /* 0x0000000c12108981 */ /* 0x000562000c1e1b00 */
[----:B------:R-:W-:Y:S02]  /*0500*/  @!P2 LEA.HI.X R25, R29, R13, R6, 0x3, P4 ;  /* 0x0000000d1d19a211 */ /* 0x000fe400020f1c06 */
[----:B0-----:R-:W-:-:S02]  /*0510*/  CS2R R20, SRZ ;  /* 0x0000000000147805 */ /* 0x001fc4000001ff00 */
[----:B--2---:R-:W-:-:S04]  /*0520*/  CS2R R18, SRZ ;  /* 0x0000000000127805 */ /* 0x004fc8000001ff00 */
[----:B------:R0:W5:Y:S04]  /*0530*/  @!P2 LDG.E.64 R20, desc[UR12][R24.64] ;  /* 0x0000000c1814a981 */ /* 0x000168000c1e1b00 */
[----:B------:R0:W5:Y:S01]  /*0540*/  @!P1 LDG.E.64 R18, desc[UR12][R22.64] ;  /* 0x0000000c16129981 */ /* 0x000162000c1e1b00 */
[----:B------:R-:W-:Y:S04]  /*0550*/  BSSY.RECONVERGENT B0, `(.L_x_59) ;  /* 0x0000009000007945 */ /* 0x000fe80003800200 */
[----:B------:R-:W-:Y:S05]  /*0560*/  @P3 BRA `(.L_x_60) ;  /* 0x00000000001c3947 */ /* 0x000fea0003800000 */
[C---:B-1---5:R-:W-:Y:S02]  /*0570*/  ISETP.GT.U32.AND P3, PT, R4.reuse, UR14, PT ;  /* 0x0000000e04007c0c */ /* 0x062fe4000bf64070 */
[----:B0-----:R-:W-:Y:S02]  /*0580*/  LEA R22, P4, R27, R10, 0x3 ;  /* 0x0000000a1b167211 */ /* 0x001fe400078818ff */
[----:B------:R-:W-:Y:S02]  /*0590*/  ISETP.GT.AND.EX P3, PT, R5, UR15, PT, P3 ;  /* 0x0000000f05007c0c */ /* 0x000fe4000bf64330 */
[----:B------:R-:W-:Y:S02]  /*05a0*/  LEA.HI.X R23, R27, R11, R15, 0x3, P4 ;  /* 0x0000000b1b177211 */ /* 0x000fe400020f1c0f */
[----:B------:R-:W-:Y:S02]  /*05b0*/  SEL R4, R4, UR14, P3 ;  /* 0x0000000e04047c07 */ /* 0x000fe40009800000 */
[----:B------:R-:W-:-:S05]  /*05c0*/  SEL R5, R5, UR15, P3 ;  /* 0x0000000f05057c07 */ /* 0x000fca0009800000 */
[----:B------:R2:W-:Y:S02]  /*05d0*/  STG.E.64 desc[UR12][R22.64], R4 ;  /* 0x0000000416007986 */ /* 0x0005e4000c101b0c */
.L_x_60:
[----:B-1----:R-:W-:Y:S05]  /*05e0*/  BSYNC.RECONVERGENT B0 ;  /* 0x0000000000007941 */ /* 0x002fea0003800200 */
.L_x_59:
[----:B------:R-:W-:Y:S04]  /*05f0*/  BSSY.RECONVERGENT B0, `(.L_x_61) ;  /* 0x0000009000007945 */ /* 0x000fe80003800200 */
[----:B------:R-:W-:Y:S05]  /*0600*/  @P0 BRA `(.L_x_62) ;  /* 0x00000000001c0947 */ /* 0x000fea0003800000 */
[C---:B-----5:R-:W-:Y:S02]  /*0610*/  ISETP.GT.U32.AND P0, PT, R16.reuse, UR14, PT ;  /* 0x0000000e10007c0c */ /* 0x060fe4000bf04070 */
[----:B--2---:R-:W-:Y:S02]  /*0620*/  LEA R4, P3, R7, R10, 0x3 ;  /* 0x0000000a07047211 */ /* 0x004fe400078618ff */
[----:B------:R-:W-:Y:S02]  /*0630*/  ISETP.GT.AND.EX P0, PT, R17, UR15, PT, P0 ;  /* 0x0000000f11007c0c */ /* 0x000fe4000bf04300 */
[----:B------:R-:W-:Y:S02]  /*0640*/  LEA.HI.X R5, R7, R11, R9, 0x3, P3 ;  /* 0x0000000b07057211 */ /* 0x000fe400018f1c09 */
[----:B------:R-:W-:Y:S02]  /*0650*/  SEL R16, R16, UR14, P0 ;  /* 0x0000000e10107c07 */ /* 0x000fe40008000000 */
[----:B------:R-:W-:-:S05]  /*0660*/  SEL R17, R17, UR15, P0 ;  /* 0x0000000f11117c07 */ /* 0x000fca0008000000 */
[----:B------:R1:W-:Y:S02]  /*0670*/  STG.E.64 desc[UR12][R4.64], R16 ;  /* 0x0000001004007986 */ /* 0x0003e4000c101b0c */
.L_x_62:
[----:B------:R-:W-:Y:S05]  /*0680*/  BSYNC.RECONVERGENT B0 ;  /* 0x0000000000007941 */ /* 0x000fea0003800200 */
.L_x_61:
[----:B------:R-:W-:Y:S04]  /*0690*/  BSSY.RECONVERGENT B0, `(.L_x_63) ;  /* 0x000000b000007945 */ /* 0x000fe80003800200 */
[----:B------:R-:W-:Y:S05]  /*06a0*/  @P1 BRA `(.L_x_64) ;  /* 0x0000000000241947 */ /* 0x000fea0003800000 */
[----:B-12--5:R-:W-:Y:S02]  /*06b0*/  IADD3 R5, P1, PT, R7, UR11, RZ ;  /* 0x0000000b07057c10 */ /* 0x026fe4000ff3e0ff */
[----:B------:R-:W-:-:S03]  /*06c0*/  ISETP.GT.U32.AND P0, PT, R18, UR14, PT ;  /* 0x0000000e12007c0c */ /* 0x000fc6000bf04070 */
[----:B------:R-:W-:Y:S01]  /*06d0*/  IMAD.X R8, RZ, RZ, R9, P1 ;  /* 0x000000ffff087224 */ /* 0x000fe200008e0609 */
[----:B------:R-:W-:Y:S02]  /*06e0*/  LEA R4, P1, R5, R10, 0x3 ;  /* 0x0000000a05047211 */ /* 0x000fe400078218ff */
[----:B------:R-:W-:Y:S02]  /*06f0*/  ISETP.GT.AND.EX P0, PT, R19, UR15, PT, P0 ;  /* 0x0000000f13007c0c */ /* 0x000fe4000bf04300 */
[----:B------:R-:W-:Y:S02]  /*0700*/  LEA.HI.X R5, R5, R11, R8, 0x3, P1 ;  /* 0x0000000b05057211 */ /* 0x000fe400008f1c08 */
[----:B------:R-:W-:Y:S02]  /*0710*/  SEL R16, R18, UR14, P0 ;  /* 0x0000000e12107c07 */ /* 0x000fe40008000000 */
[----:B------:R-:W-:-:S05]  /*0720*/  SEL R17, R19, UR15, P0 ;  /* 0x0000000f13117c07 */ /* 0x000fca0008000000 */
[----:B------:R3:W-:Y:S02]  /*0730*/  STG.E.64 desc[UR12][R4.64], R16 ;  /* 0x0000001004007986 */ /* 0x0007e4000c101b0c */
.L_x_64:
[----:B------:R-:W-:Y:S05]  /*0740*/  BSYNC.RECONVERGENT B0 ;  /* 0x0000000000007941 */ /* 0x000fea0003800200 */
.L_x_63:
[----:B------:R-:W-:Y:S04]  /*0750*/  BSSY.RECONVERGENT B0, `(.L_x_65) ;  /* 0x0000009000007945 */ /* 0x000fe80003800200 */
[----:B------:R-:W-:Y:S05]  /*0760*/  @P2 BRA `(.L_x_66) ;  /* 0x00000000001c2947 */ /* 0x000fea0003800000 */
[C---:B-----5:R-:W-:Y:S02]  /*0770*/  ISETP.GT.U32.AND P0, PT, R20.reuse, UR14, PT ;  /* 0x0000000e14007c0c */ /* 0x060fe4000bf04070 */
[----:B-1-3--:R-:W-:Y:S02]  /*0780*/  LEA R16, P1, R29, R10, 0x3 ;  /* 0x0000000a1d107211 */ /* 0x00afe400078218ff */
[----:B------:R-:W-:Y:S02]  /*0790*/  ISETP.GT.AND.EX P0, PT, R21, UR15, PT, P0 ;  /* 0x0000000f15007c0c */ /* 0x000fe4000bf04300 */
[----:B------:R-:W-:Y:S02]  /*07a0*/  LEA.HI.X R17, R29, R11, R6, 0x3, P1 ;  /* 0x0000000b1d117211 */ /* 0x000fe400008f1c06 */
[----:B--2---:R-:W-:Y:S02]  /*07b0*/  SEL R4, R20, UR14, P0 ;  /* 0x0000000e14047c07 */ /* 0x004fe40008000000 */
[----:B------:R-:W-:-:S05]  /*07c0*/  SEL R5, R21, UR15, P0 ;  /* 0x0000000f15057c07 */ /* 0x000fca0008000000 */
[----:B------:R4:W-:Y:S02]  /*07d0*/  STG.E.64 desc[UR12][R16.64], R4 ;  /* 0x0000000410007986 */ /* 0x0009e4000c101b0c */
.L_x_66:
[----:B------:R-:W-:Y:S05]  /*07e0*/  BSYNC.RECONVERGENT B0 ;  /* 0x0000000000007941 */ /* 0x000fea0003800200 */
.L_x_65:
[----:B------:R-:W-:Y:S01]  /*07f0*/  USHF.L.U32 UR10, UR11, 0x2, URZ ;  /* 0x000000020b0a7899 */ /* 0x000fe200080006ff */
[----:B-1-345:R-:W-:-:S05]  /*0800*/  CS2R R16, SRZ ;  /* 0x0000000000107805 */ /* 0x03afca000001ff00 */
[----:B--2---:R-:W-:Y:S02]  /*0810*/  IADD3 R5, P0, PT, R27, UR10, RZ ;  /* 0x0000000a1b057c10 */ /* 0x004fe4000ff1e0ff */
[----:B------:R-:W-:Y:S02]  /*0820*/  IADD3 R7, P1, PT, R7, UR10, RZ ;  /* 0x0000000a07077c10 */ /* 0x000fe4000ff3e0ff */
[-C--:B------:R-:W-:Y:S01]  /*0830*/  ISETP.GE.U32.AND P3, PT, R5, R0.reuse, PT ;  /* 0x000000000500720c */ /* 0x080fe20003f66070 */
[----:B------:R-:W-:Y:S01]  /*0840*/  IMAD.X R4, RZ, RZ, R15, P0 ;  /* 0x000000ffff047224 */ /* 0x000fe200000e060f */
[C---:B0-----:R-:W-:Y:S01]  /*0850*/  IADD3 R25, P2, PT, R7.reuse, UR11, RZ ;  /* 0x0000000b07197c10 */ /* 0x041fe2000ff5e0ff */
[----:B------:R-:W-:Y:S01]  /*0860*/  IMAD.X R6, RZ, RZ, R9, P1 ;  /* 0x000000ffff067224 */ /* 0x000fe200008e0609 */
[----:B------:R-:W-:Y:S02]  /*0870*/  ISETP.GE.U32.AND P0, PT, R7, R0, PT ;  /* 0x000000000700720c */ /* 0x000fe40003f06070 */
[----:B------:R-:W-:-:S02]  /*0880*/  CS2R R14, SRZ ;  /* 0x00000000000e7805 */ /* 0x000fc4000001ff00 */
[----:B------:R-:W-:Y:S01]  /*0890*/  ISETP.GE.AND.EX P3, PT, R4, R2, PT, P3 ;  /* 0x000000020400720c */ /* 0x000fe20003f66330 */
[----:B------:R-:W-:Y:S01]  /*08a0*/  IMAD.X R27, RZ, RZ, R6, P2 ;  /* 0x000000ffff1b7224 */ /* 0x000fe200010e0606 */
[C---:B------:R-:W-:Y:S02]  /*08b0*/  IADD3 R29, P4, PT, R25.reuse, UR11, RZ ;  /* 0x0000000b191d7c10 */ /* 0x040fe4000ff9e0ff */
[----:B------:R-:W-:Y:S02]  /*08c0*/  ISETP.GE.U32.AND P1, PT, R25, R0, PT ;  /* 0x000000001900720c */ /* 0x000fe40003f26070 */
[-C--:B------:R-:W-:Y:S01]  /*08d0*/  ISETP.GE.AND.EX P0, PT, R6, R2.reuse, PT, P0 ;  /* 0x000000020600720c */ /* 0x080fe20003f06300 */
[----:B------:R-:W-:Y:S01]  /*08e0*/  IMAD.X R24, RZ, RZ, R27, P4 ;  /* 0x000000ffff187224 */ /* 0x000fe200020e061b */
[----:B------:R-:W-:Y:S02]  /*08f0*/  ISETP.GE.AND.EX P1, PT, R27, R2, PT, P1 ;  /* 0x000000021b00720c */ /* 0x000fe40003f26310 */
[----:B------:R-:W-:-:S03]  /*0900*/  ISETP.GE.U32.AND P2, PT, R29, R0, PT ;  /* 0x000000001d00720c */ /* 0x000fc60003f46070 */
[C---:B------:R-:W-:Y:S02]  /*0910*/  @!P3 LEA R18, P4, R5.reuse, R12, 0x3 ;  /* 0x0000000c0512b211 */ /* 0x040fe400078818ff */
[----:B------:R-:W-:Y:S02]  /*0920*/  ISETP.GE.AND.EX P2, PT, R24, R2, PT, P2 ;  /* 0x000000021800720c */ /* 0x000fe40003f46320 */
[-C--:B------:R-:W-:Y:S02]  /*0930*/  @!P3 LEA.HI.X R19, R5, R13.reuse, R4, 0x3, P4 ;  /* 0x0000000d0513b211 */ /* 0x080fe400020f1c04 */
[-C--:B------:R-:W-:Y:S02]  /*0940*/  @!P0 LEA R8, P5, R7, R12.reuse, 0x3 ;  /* 0x0000000c07088211 */ /* 0x080fe400078a18ff */
[----:B------:R-:W-:Y:S01]  /*0950*/  @!P1 LEA R22, P4, R25, R12, 0x3 ;  /* 0x0000000c19169211 */ /* 0x000fe200078818ff */
[----:B------:R0:W5:Y:S01]  /*0960*/  @!P3 LDG.E.64 R14, desc[UR12][R18.64] ;  /* 0x0000000c120eb981 */ /* 0x000162000c1e1b00 */
[----:B------:R-:W-:-:S02]  /*0970*/  @!P0 LEA.HI.X R9, R7, R13, R6, 0x3, P5 ;  /* 0x0000000d07098211 */ /* 0x000fc400028f1c06 */
[----:B------:R-:W-:Y:S02]  /*0980*/  @!P1 LEA.HI.X R23, R25, R13, R27, 0x3, P4 ;  /* 0x0000000d19179211 */ /* 0x000fe400020f1c1b */
[----:B------:R-:W-:Y:S01]  /*0990*/  CS2R R20, SRZ ;  /* 0x0000000000147805 */ /* 0x000fe2000001ff00 */
[----:B------:R1:W5:Y:S01]  /*09a0*/  @!P0 LDG.E.64 R16, desc[UR12][R8.64] ;  /* 0x0000000c08108981 */ /* 0x000362000c1e1b00 */
[----:B0-----:R-:W-:-:S04]  /*09b0*/  @!P2 LEA R18, P4, R29, R12, 0x3 ;  /* 0x0000000c1d12a211 */ /* 0x001fc800078818ff */
[----:B------:R-:W-:Y:S02]  /*09c0*/  @!P2 LEA.HI.X R19, R29, R13, R24, 0x3, P4 ;  /* 0x0000000d1d13a211 */ /* 0x000fe400020f1c18 */
[----:B-1----:R-:W-:-:S03]  /*09d0*/  CS2R R8, SRZ ;  /* 0x0000000000087805 */ /* 0x002fc6000001ff00 */
[----:B------:R0:W5:Y:S04]  /*09e0*/  @!P2 LDG.E.64 R20, desc[UR12][R18.64] ;  /* 0x0000000c1214a981 */ /* 0x000168000c1e1b00 */
[----:B------:R0:W5:Y:S01]  /*09f0*/  @!P1 LDG.E.64 R8, desc[UR12][R22.64] ;  /* 0x0000000c16089981 */ /* 0x000162000c1e1b00 */
[----:B------:R-:W-:Y:S04]  /*0a00*/  BSSY.RECONVERGENT B0, `(.L_x_67) ;  /* 0x0000009000007945 */ /* 0x000fe80003800200 */
[----:B------:R-:W-:Y:S05]  /*0a10*/  @P3 BRA `(.L_x_68) ;  /* 0x00000000001c3947 */ /* 0x000fea0003800000 */
[C---:B-----5:R-:W-:Y:S02]  /*0a20*/  ISETP.GT.U32.AND P3, PT, R14.reuse, UR14, PT ;  /* 0x0000000e0e007c0c */ /* 0x060fe4000bf64070 */
[----:B0-----:R-:W-:Y:S02]  /*0a30*/  LEA R18, P4, R5, R10, 0x3 ;  /* 0x0000000a05127211 */ /* 0x001fe400078818ff */
[----:B------:R-:W-:Y:S02]  /*0a40*/  ISETP.GT.AND.EX P3, PT, R15, UR15, PT, P3 ;  /* 0x0000000f0f007c0c */ /* 0x000fe4000bf64330 */
[----:B------:R-:W-:Y:S02]  /*0a50*/  LEA.HI.X R19, R5, R11, R4, 0x3, P4 ;  /* 0x0000000b05137211 */ /* 0x000fe400020f1c04 */
[----:B------:R-:W-:Y:S02]  /*0a60*/  SEL R4, R14, UR14, P3 ;  /* 0x0000000e0e047c07 */ /* 0x000fe40009800000 */
[----:B------:R-:W-:-:S05]  /*0a70*/  SEL R5, R15, UR15, P3 ;  /* 0x0000000f0f057c07 */ /* 0x000fca0009800000 */
[----:B------:R1:W-:Y:S02]  /*0a80*/  STG.E.64 desc[UR12][R18.64], R4 ;  /* 0x0000000412007986 */ /* 0x0003e4000c101b0c */
.L_x_68:
[----:B------:R-:W-:Y:S05]  /*0a90*/  BSYNC.RECONVERGENT B0 ;  /* 0x0000000000007941 */ /* 0x000fea0003800200 */
.L_x_67:
[----:B------:R-:W-:Y:S04]  /*0aa0*/  BSSY.RECONVERGENT B0, `(.L_x_69) ;  /* 0x0000009000007945 */ /* 0x000fe80003800200 */
[----:B------:R-:W-:Y:S05]  /*0ab0*/  @P0 BRA `(.L_x_70) ;  /* 0x00000000001c0947 */ /* 0x000fea0003800000 */
[C---:B-----5:R-:W-:Y:S02]  /*0ac0*/  ISETP.GT.U32.AND P0, PT, R16.reuse, UR14, PT ;  /* 0x0000000e10007c0c */ /* 0x060fe4000bf04070 */
[----:B-1----:R-:W-:Y:S02]  /*0ad0*/  LEA R4, P3, R7, R10, 0x3 ;  /* 0x0000000a07047211 */ /* 0x002fe400078618ff */
[----:B------:R-:W-:Y:S02]  /*0ae0*/  ISETP.GT.AND.EX P0, PT, R17, UR15, PT, P0 ;  /* 0x0000000f11007c0c */ /* 0x000fe4000bf04300 */
[----:B------:R-:W-:Y:S02]  /*0af0*/  LEA.HI.X R5, R7, R11, R6, 0x3, P3 ;  /* 0x0000000b07057211 */ /* 0x000fe400018f1c06 */
[----:B------:R-:W-:Y:S02]  /*0b00*/  SEL R6, R16, UR14, P0 ;  /* 0x0000000e10067c07 */ /* 0x000fe40008000000 */
[----:B------:R-:W-:-:S05]  /*0b10*/  SEL R7, R17, UR15, P0 ;  /* 0x0000000f11077c07 */ /* 0x000fca0008000000 */
[----:B------:R2:W-:Y:S02]  /*0b20*/  STG.E.64 desc[UR12][R4.64], R6 ;  /* 0x0000000604007986 */ /* 0x0005e4000c101b0c */
.L_x_70:
[----:B------:R-:W-:Y:S05]  /*0b30*/  BSYNC.RECONVERGENT B0 ;  /* 0x0000000000007941 */ /* 0x000fea0003800200 */
.L_x_69:
[----:B------:R-:W-:Y:S04]  /*0b40*/  BSSY.RECONVERGENT B0, `(.L_x_71) ;  /* 0x0000009000007945 */ /* 0x000fe80003800200 */
[----:B------:R-:W-:Y:S05]  /*0b50*/  @P1 BRA `(.L_x_72) ;  /* 0x00000000001c1947 */ /* 0x000fea0003800000 */
[C---:B-----5:R-:W-:Y:S02]  /*0b60*/  ISETP.GT.U32.AND P0, PT, R8.reuse, UR14, PT ;  /* 0x0000000e08007c0c */ /* 0x060fe4000bf04070 */
[----:B--2---:R-:W-:Y:S02]  /*0b70*/  LEA R6, P1, R25, R10, 0x3 ;  /* 0x0000000a19067211 */ /* 0x004fe400078218ff */
[----:B------:R-:W-:Y:S02]  /*0b80*/  ISETP.GT.AND.EX P0, PT, R9, UR15, PT, P0 ;  /* 0x0000000f09007c0c */ /* 0x000fe4000bf04300 */
[----:B------:R-:W-:Y:S02]  /*0b90*/  LEA.HI.X R7, R25, R11, R27, 0x3, P1 ;  /* 0x0000000b19077211 */ /* 0x000fe400008f1c1b */
[----:B-1----:R-:W-:Y:S02]  /*0ba0*/  SEL R4, R8, UR14, P0 ;  /* 0x0000000e08047c07 */ /* 0x002fe40008000000 */
[----:B------:R-:W-:-:S05]  /*0bb0*/  SEL R5, R9, UR15, P0 ;  /* 0x0000000f09057c07 */ /* 0x000fca0008000000 */
[----:B------:R3:W-:Y:S02]  /*0bc0*/  STG.E.64 desc[UR12][R6.64], R4 ;  /* 0x0000000406007986 */ /* 0x0007e4000c101b0c */
.L_x_72:
[----:B------:R-:W-:Y:S05]  /*0bd0*/  BSYNC.RECONVERGENT B0 ;  /* 0x0000000000007941 */ /* 0x000fea0003800200 */
.L_x_71:
[----:B------:R-:W-:Y:S04]  /*0be0*/  BSSY.RECONVERGENT B0, `(.L_x_73) ;  /* 0x0000009000007945 */ /* 0x000fe80003800200 */
[----:B------:R-:W-:Y:S05]  /*0bf0*/  @P2 BRA `(.L_x_74) ;  /* 0x00000000001c2947 */ /* 0x000fea0003800000 */
[C---:B-----5:R-:W-:Y:S02]  /*0c00*/  ISETP.GT.U32.AND P0, PT, R20.reuse, UR14, PT ;  /* 0x0000000e14007c0c */ /* 0x060fe4000bf04070 */
[----:B--23--:R-:W-:Y:S02]  /*0c10*/  LEA R6, P1, R29, R10, 0x3 ;  /* 0x0000000a1d067211 */ /* 0x00cfe400078218ff */
[----:B------:R-:W-:Y:S02]  /*0c20*/  ISETP.GT.AND.EX P0, PT, R21, UR15, PT, P0 ;  /* 0x0000000f15007c0c */ /* 0x000fe4000bf04300 */
[----:B------:R-:W-:Y:S02]  /*0c30*/  LEA.HI.X R7, R29, R11, R24, 0x3, P1 ;  /* 0x0000000b1d077211 */ /* 0x000fe400008f1c18 */
[----:B-1----:R-:W-:Y:S02]  /*0c40*/  SEL R4, R20, UR14, P0 ;  /* 0x0000000e14047c07 */ /* 0x002fe40008000000 */
[----:B------:R-:W-:-:S05]  /*0c50*/  SEL R5, R21, UR15, P0 ;  /* 0x0000000f15057c07 */ /* 0x000fca0008000000 */
[----:B------:R4:W-:Y:S02]  /*0c60*/  STG.E.64 desc[UR12][R6.64], R4 ;  /* 0x0000000406007986 */ /* 0x0009e4000c101b0c */
.L_x_74:
[----:B------:R-:W-:Y:S05]  /*0c70*/  BSYNC.RECONVERGENT B0 ;  /* 0x0000000000007941 */ /* 0x000fea0003800200 */
.L_x_73:
[----:B------:R-:W-:Y:S02]  /*0c80*/  UIADD3 UR4, UP0, UPT, UR4, 0x2, URZ ;  /* 0x0000000204047890 */ /* 0x000fe4000ff1e0ff */
[----:B------:R-:W-:Y:S02]  /*0c90*/  USHF.L.U32 UR10, UR11, 0x2, URZ ;  /* 0x000000020b0a7899 */ /* 0x000fe400080006ff */
[----:B------:R-:W-:Y:S02]  /*0ca0*/  UIADD3.X UR5, UPT, UPT, URZ, UR5, URZ, UP0, !UPT ;  /* 0x00000005ff057290 */ /* 0x000fe400087fe4ff */
[----:B------:R-:W-:Y:S02]  /*0cb0*/  UISETP.NE.U32.AND UP0, UPT, UR4, UR9, UPT ;  /* 0x000000090400728c */ /* 0x000fe4000bf05070 */
[----:B------:R-:W-:Y:S02]  /*0cc0*/  ULEA UR6, UP1, UR10, UR6, 0x1 ;  /* 0x000000060a067291 */ /* 0x000fe4000f8208ff */
[----:B------:R-:W-:-:S02]  /*0cd0*/  UISETP.NE.AND.EX UP0, UPT, UR5, URZ, UPT, UP0 ;  /* 0x000000ff0500728c */ /* 0x000fc4000bf05300 */
[----:B------:R-:W-:-:S07]  /*0ce0*/  ULEA.HI.X UR7, UR10, UR7, URZ, 0x1, UP1 ;  /* 0x000000070a077291 */ /* 0x000fce00088f0cff */
[----:B------:R-:W-:Y:S05]  /*0cf0*/  BRA.U UP0, `(.L_x_75) ;  /* 0xfffffff500947547 */ /* 0x000fea000b83ffff */
.L_x_58:
[----:B------:R-:W-:-:S04]  /*0d00*/  ULOP3.LUT UR10, UR8, 0x1, URZ, 0xc0, !UPT ;  /* 0x00000001080a7892 */ /* 0x000fc8000f8ec0ff */
[----:B------:R-:W-:-:S06]  /*0d10*/  UISETP.NE.U32.AND UP0, UPT, UR10, 0x1, UPT ;  /* 0x000000010a00788c */ /* 0x000fcc000bf05070 */
[----:B------:R-:W-:-:S13]  /*0d20*/  PLOP3.LUT P0, PT, PT, PT, UP0, 0x80, 0x8 ;  /* 0x000000000008781c */ /* 0x000fda0003f0f008 */
[----:B------:R-:W-:Y:S05]  /*0d30*/  @!P0 EXIT ;  /* 0x000000000000894d */ /* 0x000fea0003800000 */
[----:B0----5:R-:W-:Y:S02]  /*0d40*/  IADD3 R20, P0, PT, R3, UR6, RZ ;  /* 0x0000000603147c10 */ /* 0x021fe4000ff1e0ff */
[----:B--234-:R-:W-:Y:S02]  /*0d50*/  CS2R R6, SRZ ;  /* 0x0000000000067805 */ /* 0x01cfe4000001ff00 */
[----:B------:R-:W-:Y:S02]  /*0d60*/  CS2R R16, SRZ ;  /* 0x0000000000107805 */ /* 0x000fe4000001ff00 */
[----:B-1----:R-:W-:Y:S02]  /*0d70*/  CS2R R18, SRZ ;  /* 0x0000000000127805 */ /* 0x002fe4000001ff00 */
[C---:B------:R-:W-:Y:S01]  /*0d80*/  ISETP.GE.U32.AND P3, PT, R20.reuse, R0, PT ;  /* 0x000000001400720c */ /* 0x040fe20003f66070 */
[----:B------:R-:W-:Y:S01]  /*0d90*/  IMAD.X R22, RZ, RZ, UR7, P0 ;  /* 0x00000007ff167e24 */ /* 0x000fe200080e06ff */
[----:B------:R-:W-:Y:S01]  /*0da0*/  IADD3 R27, P0, PT, R20, UR11, RZ ;  /* 0x0000000b141b7c10 */ /* 0x000fe2000ff1e0ff */
[----:B------:R-:W0:Y:S03]  /*0db0*/  LDCU.64 UR4, c[0x0][0xfd0] ;  /* 0x0001fa00ff0477ac */ /* 0x000e260008000a00 */
[----:B------:R-:W-:Y:S01]  /*0dc0*/  IADD3 R25, P4, PT, R27, UR11, RZ ;  /* 0x0000000b1b197c10 */ /* 0x000fe2000ff9e0ff */
[----:B------:R-:W-:Y:S01]  /*0dd0*/  IMAD.X R29, RZ, RZ, R22, P0 ;  /* 0x000000ffff1d7224 */ /* 0x000fe200000e0616 */
[----:B------:R-:W-:-:S02]  /*0de0*/  ISETP.GE.AND.EX P3, PT, R22, R2, PT, P3 ;  /* 0x000000021600720c */ /* 0x000fc40003f66330 */
[-C--:B------:R-:W-:Y:S01]  /*0df0*/  ISETP.GE.U32.AND P2, PT, R27, R0.reuse, PT ;  /* 0x000000001b00720c */ /* 0x080fe20003f46070 */
[----:B------:R-:W-:Y:S01]  /*0e00*/  IMAD.X R23, RZ, RZ, R29, P4 ;  /* 0x000000ffff177224 */ /* 0x000fe200020e061d */
[C---:B------:R-:W-:Y:S02]  /*0e10*/  IADD3 R21, P5, PT, R25.reuse, UR11, RZ ;  /* 0x0000000b19157c10 */ /* 0x040fe4000ffbe0ff */
[----:B------:R-:W-:Y:S02]  /*0e20*/  ISETP.GE.U32.AND P1, PT, R25, R0, PT ;  /* 0x000000001900720c */ /* 0x000fe40003f26070 */
[-C--:B------:R-:W-:Y:S01]  /*0e30*/  ISETP.GE.AND.EX P2, PT, R29, R2.reuse, PT, P2 ;  /* 0x000000021d00720c */ /* 0x080fe20003f46320 */
[----:B------:R-:W-:Y:S01]  /*0e40*/  IMAD.X R3, RZ, RZ, R23, P5 ;  /* 0x000000ffff037224 */ /* 0x000fe200028e0617 */
[----:B------:R-:W-:Y:S02]  /*0e50*/  ISETP.GE.AND.EX P1, PT, R23, R2, PT, P1 ;  /* 0x000000021700720c */ /* 0x000fe40003f26310 */
[----:B------:R-:W-:-:S02]  /*0e60*/  ISETP.GE.U32.AND P0, PT, R21, R0, PT ;  /* 0x000000001500720c */ /* 0x000fc40003f06070 */
[C---:B------:R-:W-:Y:S02]  /*0e70*/  @!P3 LEA R4, P4, R20.reuse, R12, 0x3 ;  /* 0x0000000c1404b211 */ /* 0x040fe400078818ff */
[----:B------:R-:W-:Y:S02]  /*0e80*/  ISETP.GE.AND.EX P0, PT, R3, R2, PT, P0 ;  /* 0x000000020300720c */ /* 0x000fe40003f06300 */
[----:B------:R-:W-:-:S03]  /*0e90*/  @!P3 LEA.HI.X R5, R20, R13, R22, 0x3, P4 ;  /* 0x0000000d1405b211 */ /* 0x000fc600020f1c16 */
[-C--:B------:R-:W-:Y:S02]  /*0ea0*/  @!P2 LEA R8, P4, R27, R12.reuse, 0x3 ;  /* 0x0000000c1b08a211 */ /* 0x080fe400078818ff */
[-C--:B------:R-:W-:Y:S01]  /*0eb0*/  @!P1 LEA R14, P5, R25, R12.reuse, 0x3 ;  /* 0x0000000c190e9211 */ /* 0x080fe200078a18ff */
[----:B------:R-:W0:Y:S01]  /*0ec0*/  @!P3 LDG.E.64 R6, desc[UR12][R4.64] ;  /* 0x0000000c0406b981 */ /* 0x000e22000c1e1b00 */
[-C--:B------:R-:W-:Y:S02]  /*0ed0*/  @!P2 LEA.HI.X R9, R27, R13.reuse, R29, 0x3, P4 ;  /* 0x0000000d1b09a211 */ /* 0x080fe400020f1c1d */
[-C--:B------:R-:W-:Y:S02]  /*0ee0*/  @!P1 LEA.HI.X R15, R25, R13.reuse, R23, 0x3, P5 ;  /* 0x0000000d190f9211 */ /* 0x080fe400028f1c17 */
[C---:B------:R-:W-:Y:S01]  /*0ef0*/  @!P0 LEA R12, P4, R21.reuse, R12, 0x3 ;  /* 0x0000000c150c8211 */ /* 0x040fe200078818ff */
[----:B------:R1:W2:Y:S03]  /*0f00*/  @!P2 LDG.E.64 R16, desc[UR12][R8.64] ;  /* 0x0000000c0810a981 */ /* 0x0002a6000c1e1b00 */
[----:B------:R-:W-:Y:S01]  /*0f10*/  @!P0 LEA.HI.X R13, R21, R13, R3, 0x3, P4 ;  /* 0x0000000d150d8211 */ /* 0x000fe200020f1c03 */
[----:B------:R-:W3:Y:S01]  /*0f20*/  @!P1 LDG.E.64 R18, desc[UR12][R14.64] ;  /* 0x0000000c0e129981 */ /* 0x000ee2000c1e1b00 */
[----:B-1----:R-:W-:-:S06]  /*0f30*/  CS2R R8, SRZ ;  /* 0x0000000000087805 */ /* 0x002fcc000001ff00 */
[----:B------:R1:W4:Y:S01]  /*0f40*/  @!P0 LDG.E.64 R8, desc[UR12][R12.64] ;  /* 0x0000000c0c088981 */ /* 0x000322000c1e1b00 */
[----:B------:R-:W-:-:S04]  /*0f50*/  @!P3 LEA R4, P4, R20, R10, 0x3 ;  /* 0x0000000a1404b211 */ /* 0x000fc800078818ff */
[----:B------:R-:W-:Y:S02]  /*0f60*/  @!P3 LEA.HI.X R5, R20, R11, R22, 0x3, P4 ;  /* 0x0000000b1405b211 */ /* 0x000fe400020f1c16 */
[----:B-1----:R-:W-:-:S04]  /*0f70*/  @!P2 LEA R12, P6, R27, R10, 0x3 ;  /* 0x0000000a1b0ca211 */ /* 0x002fc800078c18ff */
[----:B------:R-:W-:Y:S02]  /*0f80*/  @!P2 LEA.HI.X R13, R27, R11, R29, 0x3, P6 ;  /* 0x0000000b1b0da211 */ /* 0x000fe400030f1c1d */
[----:B0-----:R-:W-:-:S04]  /*0f90*/  ISETP.GT.U32.AND P5, PT, R6, UR4, PT ;  /* 0x0000000406007c0c */ /* 0x001fc8000bfa4070 */
[C---:B------:R-:W-:Y:S02]  /*0fa0*/  ISETP.GT.AND.EX P5, PT, R7.reuse, UR5, PT, P5 ;  /* 0x0000000507007c0c */ /* 0x040fe4000bfa4350 */
[----:B--2---:R-:W-:Y:S02]  /*0fb0*/  ISETP.GT.U32.AND P4, PT, R16, UR4, PT ;  /* 0x0000000410007c0c */ /* 0x004fe4000bf84070 */
[----:B------:R-:W-:Y:S02]  /*0fc0*/  SEL R14, R6, UR4, P5 ;  /* 0x00000004060e7c07 */ /* 0x000fe4000a800000 */
[----:B------:R-:W-:Y:S02]  /*0fd0*/  SEL R15, R7, UR5, P5 ;  /* 0x00000005070f7c07 */ /* 0x000fe4000a800000 */
[----:B---3--:R-:W-:Y:S02]  /*0fe0*/  ISETP.GT.U32.AND P5, PT, R18, UR4, PT ;  /* 0x0000000412007c0c */ /* 0x008fe4000bfa4070 */
[----:B------:R-:W-:Y:S01]  /*0ff0*/  ISETP.GT.AND.EX P4, PT, R17, UR5, PT, P4 ;  /* 0x0000000511007c0c */ /* 0x000fe2000bf84340 */
[----:B------:R0:W-:Y:S01]  /*1000*/  @!P3 STG.E.64 desc[UR12][R4.64], R14 ;  /* 0x0000000e0400b986 */ /* 0x0001e2000c101b0c */
[----:B------:R-:W-:-:S02]  /*1010*/  @!P1 LEA R6, P6, R25, R10, 0x3 ;  /* 0x0000000a19069211 */ /* 0x000fc400078c18ff */
[----:B------:R-:W-:Y:S02]  /*1020*/  ISETP.GT.AND.EX P5, PT, R19, UR5, PT, P5 ;  /* 0x0000000513007c0c */ /* 0x000fe4000bfa4350 */
[----:B------:R-:W-:Y:S02]  /*1030*/  SEL R16, R16, UR4, P4 ;  /* 0x0000000410107c07 */ /* 0x000fe4000a000000 */
[----:B------:R-:W-:Y:S02]  /*1040*/  SEL R17, R17, UR5, P4 ;  /* 0x0000000511117c07 */ /* 0x000fe4000a000000 */
[----:B----4-:R-:W-:Y:S02]  /*1050*/  ISETP.GT.U32.AND P4, PT, R8, UR4, PT ;  /* 0x0000000408007c0c */ /* 0x010fe4000bf84070 */
[----:B------:R-:W-:Y:S01]  /*1060*/  @!P1 LEA.HI.X R7, R25, R11, R23, 0x3, P6 ;  /* 0x0000000b19079211 */ /* 0x000fe200030f1c17 */
[----:B------:R0:W-:Y:S01]  /*1070*/  @!P2 STG.E.64 desc[UR12][R12.64], R16 ;  /* 0x000000100c00a986 */ /* 0x0001e2000c101b0c */
[----:B------:R-:W-:-:S02]  /*1080*/  SEL R18, R18, UR4, P5 ;  /* 0x0000000412127c07 */ /* 0x000fc4000a800000 */
[----:B------:R-:W-:Y:S02]  /*1090*/  SEL R19, R19, UR5, P5 ;  /* 0x0000000513137c07 */ /* 0x000fe4000a800000 */
[----:B------:R-:W-:-:S03]  /*10a0*/  ISETP.GT.AND.EX P3, PT, R9, UR5, PT, P4 ;  /* 0x0000000509007c0c */ /* 0x000fc6000bf64340 */
[----:B------:R0:W-:Y:S01]  /*10b0*/  @!P1 STG.E.64 desc[UR12][R6.64], R18 ;  /* 0x0000001206009986 */ /* 0x0001e2000c101b0c */
[----:B------:R-:W-:Y:S02]  /*10c0*/  SEL R8, R8, UR4, P3 ;  /* 0x0000000408087c07 */ /* 0x000fe40009800000 */
[----:B------:R-:W-:Y:S01]  /*10d0*/  SEL R9, R9, UR5, P3 ;  /* 0x0000000509097c07 */ /* 0x000fe20009800000 */
[----:B------:R-:W-:Y:S06]  /*10e0*/  @P0 EXIT ;  /* 0x000000000000094d */ /* 0x000fec0003800000 */
[----:B------:R-:W-:-:S04]  /*10f0*/  LEA R2, P0, R21, R10, 0x3 ;  /* 0x0000000a15027211 */ /* 0x000fc800078018ff */
[----:B------:R-:W-:-:S05]  /*1100*/  LEA.HI.X R3, R21, R11, R3, 0x3, P0 ;  /* 0x0000000b15037211 */ /* 0x000fca00000f1c03 */
[----:B------:R-:W-:Y:S01]  /*1110*/  STG.E.64 desc[UR12][R2.64], R8 ;  /* 0x0000000802007986 */ /* 0x000fe2000c101b0c */
[----:B------:R-:W-:Y:S05]  /*1120*/  EXIT ;  /* 0x000000000000794d */ /* 0x000fea0003800000 */
.L_x_57:
[----:B------:R-:W0:Y:S02]  /*1130*/  S2R R3, SR_TID.X ;  /* 0x0000000000037919 */ /* 0x000e240000002100 */
[----:B0-----:R-:W-:-:S03]  /*1140*/  IMAD.WIDE.U32 R4, R3, 0x4, RZ ;  /* 0x0000000403047825 */ /* 0x001fc600078e00ff */
[----:B------:R-:W-:-:S04]  /*1150*/  ISETP.GE.U32.AND P0, PT, R4, R0, PT ;  /* 0x000000000400720c */ /* 0x000fc80003f06070 */
[----:B------:R-:W-:-:S13]  /*1160*/  ISETP.GE.AND.EX P0, PT, R5, R2, PT, P0 ;  /* 0x000000020500720c */ /* 0x000fda0003f06300 */
[----:B------:R-:W-:Y:S05]  /*1170*/  @P0 EXIT ;  /* 0x000000000000094d */ /* 0x000fea0003800000 */
[----:B------:R-:W-:Y:S01]  /*1180*/  IMAD.MOV.U32 R8, RZ, RZ, RZ ;  /* 0x000000ffff087224 */ /* 0x000fe200078e00ff */
[----:B------:R-:W0:Y:S01]  /*1190*/  LDCU UR4, c[0x0][0x360] ;  /* 0x00006c00ff0477ac */ /* 0x000e220008000800 */
[----:B------:R-:W1:Y:S05]  /*11a0*/  LDCU.64 UR6, c[0x0][0xfd0] ;  /* 0x0001fa00ff0677ac */ /* 0x000e6a0008000a00 */
.L_x_76:
[C---:B--2---:R-:W-:Y:S01]  /*11b0*/  IMAD.SHL.U32 R15, R3.reuse, 0x20, RZ ;  /* 0x00000020030f7824 */ /* 0x044fe200078e00ff */
[----:B------:R-:W-:-:S04]  /*11c0*/  SHF.L.U64.HI R9, R3, 0x5, R8 ;  /* 0x0000000503097819 */ /* 0x000fc80000010208 */
[----:B------:R-:W-:-:S05]  /*11d0*/  IADD3 R4, P0, PT, R12, R15, RZ ;  /* 0x0000000f0c047210 */ /* 0x000fca0007f1e0ff */
[----:B------:R-:W-:-:S06]  /*11e0*/  IMAD.X R5, R13, 0x1, R9, P0 ;  /* 0x000000010d057824 */ /* 0x000fcc00000e0609 */
[----:B------:R-:W1:Y:S01]  /*11f0*/  LDG.E.ENL2.256 R16, R4, desc[UR12][R4.64] ;  /* 0xfe00000c0404797e */ /* 0x000e620008121910 */
[----:B------:R-:W-:-:S05]  /*1200*/  IADD3 R14, P4, PT, R10, R15, RZ ;  /* 0x0000000f0a0e7210 */ /* 0x000fca0007f9e0ff */
[----:B------:R-:W-:Y:S01]  /*1210*/  IMAD.X R15, R11, 0x1, R9, P4 ;  /* 0x000000010b0f7824 */ /* 0x000fe200020e0609 */
[----:B-1----:R-:W-:Y:S02]  /*1220*/  ISETP.GT.U32.AND P0, PT, R4, UR6, PT ;  /* 0x0000000604007c0c */ /* 0x002fe4000bf04070 */
[----:B------:R-:W-:Y:S02]  /*1230*/  ISETP.GT.U32.AND P1, PT, R6, UR6, PT ;  /* 0x0000000606007c0c */ /* 0x000fe4000bf24070 */
[C---:B------:R-:W-:Y:S02]  /*1240*/  ISETP.GT.AND.EX P0, PT, R5.reuse, UR7, PT, P0 ;  /* 0x0000000705007c0c */ /* 0x040fe4000bf04300 */
[----:B------:R-:W-:Y:S02]  /*1250*/  ISETP.GT.U32.AND P3, PT, R18, UR6, PT ;  /* 0x0000000612007c0c */ /* 0x000fe4000bf64070 */
[----:B------:R-:W-:Y:S02]  /*1260*/  SEL R4, R4, UR6, P0 ;  /* 0x0000000604047c07 */ /* 0x000fe40008000000 */
[----:B------:R-:W-:-:S02]  /*1270*/  SEL R5, R5, UR7, P0 ;  /* 0x0000000705057c07 */ /* 0x000fc40008000000 */
[C---:B------:R-:W-:Y:S02]  /*1280*/  ISETP.GT.AND.EX P0, PT, R7.reuse, UR7, PT, P1 ;  /* 0x0000000707007c0c */ /* 0x040fe4000bf04310 */
[----:B------:R-:W-:Y:S02]  /*1290*/  ISETP.GT.U32.AND P2, PT, R16, UR6, PT ;  /* 0x0000000610007c0c */ /* 0x000fe4000bf44070 */
[----:B------:R-:W-:Y:S02]  /*12a0*/  SEL R6, R6, UR6, P0 ;  /* 0x0000000606067c07 */ /* 0x000fe40008000000 */
[----:B------:R-:W-:Y:S02]  /*12b0*/  SEL R7, R7, UR7, P0 ;  /* 0x0000000707077c07 */ /* 0x000fe40008000000 */
[----:B------:R-:W-:Y:S02]  /*12c0*/  ISETP.GT.AND.EX P0, PT, R19, UR7, PT, P3 ;  /* 0x0000000713007c0c */ /* 0x000fe4000bf04330 */
[----:B------:R-:W-:-:S02]  /*12d0*/  ISETP.GT.AND.EX P1, PT, R17, UR7, PT, P2 ;  /* 0x0000000711007c0c */ /* 0x000fc4000bf24320 */
[----:B------:R-:W-:Y:S02]  /*12e0*/  SEL R18, R18, UR6, P0 ;  /* 0x0000000612127c07 */ /* 0x000fe40008000000 */
[----:B------:R-:W-:Y:S02]  /*12f0*/  SEL R19, R19, UR7, P0 ;  /* 0x0000000713137c07 */ /* 0x000fe40008000000 */
[----:B0-----:R-:W-:Y:S02]  /*1300*/  IADD3 R3, P0, PT, R3, UR4, RZ ;  /* 0x0000000403037c10 */ /* 0x001fe4000ff1e0ff */
[----:B------:R-:W-:Y:S02]  /*1310*/  SEL R16, R16, UR6, P1 ;  /* 0x0000000610107c07 */ /* 0x000fe40008800000 */
[----:B------:R-:W-:Y:S01]  /*1320*/  SEL R17, R17, UR7, P1 ;  /* 0x0000000711117c07 */ /* 0x000fe20008800000 */
[C---:B------:R-:W-:Y:S02]  /*1330*/  IMAD.SHL.U32 R9, R3.reuse, 0x4, RZ ;  /* 0x0000000403097824 */ /* 0x040fe400078e00ff */
[----:B------:R-:W-:Y:S01]  /*1340*/  IMAD.X R8, RZ, RZ, R8, P0 ;  /* 0x000000ffff087224 */ /* 0x000fe200000e0608 */
[----:B------:R-:W-:Y:S01]  /*1350*/  LOP3.LUT P0, RZ, R3, 0xffffc000, RZ, 0xc0, !PT ;  /* 0xffffc00003ff7812 */ /* 0x000fe2000780c0ff */
[----:B------:R2:W-:Y:S01]  /*1360*/  STG.E.ENL2.256 desc[UR12][R14.64], R4, R16 ;  /* 0xf80000040e10797f */ /* 0x0005e2000f12180c */
[----:B------:R-:W-:-:S02]  /*1370*/  ISETP.LT.U32.AND P1, PT, R9, R0, PT ;  /* 0x000000000900720c */ /* 0x000fc40003f21070 */
[----:B------:R-:W-:Y:S02]  /*1380*/  SHF.L.U64.HI R9, R3, 0x2, R8 ;  /* 0x0000000203097819 */ /* 0x000fe40000010208 */
[----:B------:R-:W-:Y:S02]  /*1390*/  LOP3.LUT P0, RZ, R8, 0x3fffffff, RZ, 0xc0, P0 ;  /* 0x3fffffff08ff7812 */ /* 0x000fe4000000c0ff */
[----:B------:R-:W-:-:S13]  /*13a0*/  ISETP.LT.AND.EX P1, PT, R9, R2, PT, P1 ;  /* 0x000000020900720c */ /* 0x000fda0003f21310 */
[----:B------:R-:W-:Y:S05]  /*13b0*/  @!P0 BRA P1, `(.L_x_76) ;  /* 0xfffffffc007c8947 */ /* 0x000fea000083ffff */
[----:B------:R-:W-:Y:S05]  /*13c0*/  EXIT ;  /* 0x000000000000794d */ /* 0x000fea0003800000 */
        .weak           $__internal_5_$__cuda_sm20_div_u16
        .type           $__internal_5_$__cuda_sm20_div_u16,@function
        .size           $__internal_5_$__cuda_sm20_div_u16,(.L_x_4600 - $__internal_5_$__cuda_sm20_div_u16)
$__internal_5_$__cuda_sm20_div_u16:
[----:B------:R-:W0:Y:S01]  /*13d0*/  I2F.U16 R4, UR6 ;  /* 0x0000000600047d06 */ /* 0x000e220008101000 */
[----:B------:R-:W-:Y:S01]  /*13e0*/  IMAD.MOV.U32 R5, RZ, RZ, 0x4b800000 ;  /* 0x4b800000ff057424 */ /* 0x000fe200078e00ff */
[----:B------:R-:W-:Y:S01]  /*13f0*/  I2FP.F32.U32.RZ R3, R3 ;  /* 0x0000000300037245 */ /* 0x000fe2000020d000 */
[----:B------:R-:W-:Y:S01]  /*1400*/  UISETP.NE.U32.AND UP0, UPT, UR6, URZ, UPT ;  /* 0x000000ff0600728c */ /* 0x000fe2000bf05070 */
[C---:B0-----:R-:W-:Y:S02]  /*1410*/  FSETP.GEU.AND P1, PT, |R4|.reuse, 1.175494350822287508e-38, PT ;  /* 0x008000000400780b */ /* 0x041fe40003f2e200 */
[----:B------:R-:W-:Y:S02]  /*1420*/  FSETP.GT.AND P0, PT, |R4|, 8.50705917302346158658e+37, PT ;  /* 0x7e8000000400780b */ /* 0x000fe40003f04200 */
[----:B------:R-:W-:-:S04]  /*1430*/  FSEL R5, R5, 1, !P1 ;  /* 0x3f80000005057808 */ /* 0x000fc80004800000 */
[----:B------:R-:W-:-:S05]  /*1440*/  FSEL R5, R5, 0.25, !P0 ;  /* 0x3e80000005057808 */ /* 0x000fca0004000000 */
[----:B------:R-:W-:-:S06]  /*1450*/  FMUL R6, R4, R5 ;  /* 0x0000000504067220 */ /* 0x000fcc0000400000 */
[----:B------:R-:W0:Y:S02]  /*1460*/  MUFU.RCP R6, R6 ;  /* 0x0000000600067308 */ /* 0x000e240000001000 */
[----:B0-----:R-:W-:-:S04]  /*1470*/  FMUL R5, R5, R6 ;  /* 0x0000000605057220 */ /* 0x001fc80000400000 */
[----:B------:R-:W-:Y:S02]  /*1480*/  VIADD R4, R5, 0x2 ;  /* 0x0000000205047836 */ /* 0x000fe40000000000 */
[----:B------:R-:W-:Y:S02]  /*1490*/  IMAD.MOV.U32 R5, RZ, RZ, 0x0 ;  /* 0x00000000ff057424 */ /* 0x000fe400078e00ff */
[----:B------:R-:W-:Y:S01]  /*14a0*/  FMUL.RZ R3, R3, R4 ;  /* 0x0000000403037220 */ /* 0x000fe2000040c000 */
[----:B------:R-:W-:-:S05]  /*14b0*/  IMAD.MOV.U32 R4, RZ, RZ, R7 ;  /* 0x000000ffff047224 */ /* 0x000fca00078e0007 */
[----:B------:R-:W0:Y:S02]  /*14c0*/  F2I.U32.TRUNC.NTZ R3, R3 ;  /* 0x0000000300037305 */ /* 0x000e24000020f000 */
[----:B0-----:R-:W-:-:S13]  /*14d0*/  R2UR UR4, R3 ;  /* 0x00000000030472ca */ /* 0x001fda00000e0000 */
[----:B------:R-:W-:-:S07]  /*14e0*/  ULOP3.LUT UR8, UR4, 0xffff, URZ, 0xc0, !UPT ;  /* 0x0000ffff04087892 */ /* 0x000fce000f8ec0ff */
[----:B------:R-:W-:Y:S01]  /*14f0*/  @!UP0 UMOV UR8, 0xffffffff ;  /* 0xffffffff00088882 */ /* 0x000fe20000000000 */
[----:B------:R-:W-:Y:S05]  /*1500*/  RET.REL.NODEC R4 `(_ZN2at6native57_GLOBAL__N__f3eca4a2_24_ForeachBinaryOpScalar_cu_86b9896c25multi_tensor_apply_kernelINS1_18TensorListMetadataILi2EEENS1_21BinaryOpScalarFunctorIlLi2ELi1ELi1EEEJNS0_7maximumIlEElEEEvT_T0_DpT1_) ;  /* 0xffffffe804bc7950 */ /* 0x000fea0003c3ffff */
.L_x_77:
        /* <DEDUP_REMOVED lines=15> */
.L_x_4600:


//--------------------- .text._ZN2at6native57_GLOBAL__N__f3eca4a2_24_ForeachBinaryOpScalar_cu_86b9896c25multi_tensor_apply_kernelINS1_18TensorListMetadataILi2EEENS1_21BinaryOpScalarFunctorIiLi2ELi1ELi1EEEJNS0_7maximumIiEEiEEEvT_T0_DpT1_ --------------------------
	.section	.text._ZN2at6native57_GLOBAL__N__f3eca4a2_24_ForeachBinaryOpScalar_cu_86b9896c25multi_tensor_apply_kernelINS1_18TensorListMetadataILi2EEENS1_21BinaryOpScalarFunctorIiLi2ELi1ELi1EEEJNS0_7maximumIiEEiEEEvT_T0_DpT1_,"ax",@progbits
	.align	128
.text._ZN2at6native57_GLOBAL__N__f3eca4a2_24_ForeachBinaryOpScalar_cu_86b9896c25multi_tensor_apply_kernelINS1_18TensorListMetadataILi2EEENS1_21BinaryOpScalarFunctorIiLi2ELi1ELi1EEEJNS0_7maximumIiEEiEEEvT_T0_DpT1_:
        .type           _ZN2at6native57_GLOBAL__N__f3eca4a2_24_ForeachBinaryOpScalar_cu_86b9896c25multi_tensor_apply_kernelINS1_18TensorListMetadataILi2EEENS1_21BinaryOpScalarFunctorIiLi2ELi1ELi1EEEJNS0_7maximumIiEEiEEEvT_T0_DpT1_,@function
        .size           _ZN2at6native57_GLOBAL__N__f3eca4a2_24_ForeachBinaryOpScalar_cu_86b9896c25multi_tensor_apply_kernelINS1_18TensorListMetadataILi2EEENS1_21BinaryOpScalarFunctorIiLi2ELi1ELi1EEEJNS0_7maximumIiEEiEEEvT_T0_DpT1_,(.L_x_4602 - _ZN2at6native57_GLOBAL__N__f3eca4a2_24_ForeachBinaryOpScalar_cu_86b9896c25multi_tensor_apply_kernelINS1_18TensorListMetadataILi2EEENS1_21BinaryOpScalarFunctorIiLi2ELi1ELi1EEEJNS0_7maximumIiEEiEEEvT_T0_DpT1_)
        .other          _ZN2at6native57_GLOBAL__N__f3eca4a2_24_ForeachBinaryOpScalar_cu_86b9896c25multi_tensor_apply_kernelINS1_18TensorListMetadataILi2EEENS1_21BinaryOpScalarFunctorIiLi2ELi1ELi1EEEJNS0_7maximumIiEEiEEEvT_T0_DpT1_,@"STO_CUDA_ENTRY STV_DEFAULT"
_ZN2at6native57_GLOBAL__N__f3eca4a2_24_ForeachBinaryOpScalar_cu_86b9896c25multi_tensor_apply_kernelINS1_18TensorListMetadataILi2EEENS1_21BinaryOpScalarFunctorIiLi2ELi1ELi1EEEJNS0_7maximumIiEEiEEEvT_T0_DpT1_:
        /* <DEDUP_REMOVED lines=39> */
[----:B------:R-:W-:Y:S05]  /*0270*/  CALL.REL.NOINC `($__internal_6_$__cuda_sm20_div_u16) ;  /* 0x0000000c003c7944 */ /* 0x000fea0003c00000 */
        /* <DEDUP_REMOVED lines=16> */
.L_x_80:
[----:B01----:R-:W-:Y:S01]  /*0380*/  IADD3 R17, P1, PT, R0, UR6, RZ ;  /* 0x0000000600117c10 */ /* 0x003fe2000ff3e0ff */
[----:B------:R-:W-:-:S03]  /*0390*/  IMAD.MOV.U32 R20, RZ, RZ, RZ ;  /* 0x000000ffff147224 */ /* 0x000fc600078e00ff */
        /* <DEDUP_REMOVED lines=9> */
[----:B------:R-:W-:Y:S02]  /*0430*/  ISETP.GE.AND.EX P4, PT, R22, UR18, PT, P4 ;  /* 0x0000001216007c0c */ /* 0x000fe4000bf86340 */
[----:B------:R-:W-:-:S02]  /*0440*/  IADD3 R6, P5, PT, R18, UR16, RZ ;  /* 0x0000001012067c10 */ /* 0x000fc4000ffbe0ff */
[----:B------:R-:W-:Y:S01]  /*0450*/  ISETP.GE.AND.EX P3, PT, R19, UR18, PT, P3 ;  /* 0x0000001213007c0c */ /* 0x000fe2000bf66330 */
[----:B------:R-:W-:Y:S01]  /*0460*/  IMAD.MOV.U32 R5, RZ, RZ, RZ ;  /* 0x000000ffff057224 */ /* 0x000fe200078e00ff */
[C---:B------:R-:W-:Y:S02]  /*0470*/  @!P2 LEA R8, P1, R17.reuse, UR8, 0x2 ;  /* 0x000000081108ac11 */ /* 0x040fe4000f8210ff */
[----:B------:R-:W-:Y:S01]  /*0480*/  CS2R R12, SRZ ;  /* 0x00000000000c7805 */ /* 0x000fe2000001ff00 */
[----:B------:R-:W0:Y:S01]  /*0490*/  @!P2 LDC R23, c[0x0][0xfcc] ;  /* 0x0003f300ff17ab82 */ /* 0x000e220000000800 */
[----:B------:R-:W-:Y:S01]  /*04a0*/  @!P2 LEA.HI.X R9, R17, UR9, R16, 0x2, P1 ;  /* 0x000000091109ac11 */ /* 0x000fe200088f1410 */
[----:B------:R-:W-:Y:S02]  /*04b0*/  IMAD.X R21, RZ, RZ, R19, P5 ;  /* 0x000000ffff157224 */ /* 0x000fe400028e0613 */
[----:B------:R-:W-:Y:S02]  /*04c0*/  @!P4 LEA R10, P1, R7, UR8, 0x2 ;  /* 0x00000008070acc11 */ /* 0x000fe4000f8210ff */
[----:B------:R1:W0:Y:S02]  /*04d0*/  @!P2 LDG.E R20, desc[UR14][R8.64] ;  /* 0x0000000e0814a981 */ /* 0x000224000c1e1900 */
[----:B------:R-:W2:Y:S01]  /*04e0*/  @!P4 LDC R26, c[0x0][0xfcc] ;  /* 0x0003f300ff1acb82 */ /* 0x000ea20000000800 */
[----:B------:R-:W-:-:S02]  /*04f0*/  @!P3 LEA R2, P5, R18, UR8, 0x2 ;  /* 0x000000081202bc11 */ /* 0x000fc4000f8a10ff */
[----:B------:R-:W-:Y:S02]  /*0500*/  @!P4 LEA.HI.X R11, R7, UR9, R22, 0x2, P1 ;  /* 0x00000009070bcc11 */ /* 0x000fe400088f1416 */
[----:B------:R-:W-:Y:S02]  /*0510*/  @!P3 LEA.HI.X R3, R18, UR9, R19, 0x2, P5 ;  /* 0x000000091203bc11 */ /* 0x000fe4000a8f1413 */
[----:B------:R-:W-:Y:S01]  /*0520*/  ISETP.GE.U32.AND P1, PT, R6, UR17, PT ;  /* 0x0000001106007c0c */ /* 0x000fe2000bf26070 */
[----:B------:R-:W2:Y:S01]  /*0530*/  @!P4 LDG.E R5, desc[UR14][R10.64] ;  /* 0x0000000e0a05c981 */ /* 0x000ea2000c1e1900 */
[----:B------:R-:W3:Y:S02]  /*0540*/  @!P3 LDC R24, c[0x0][0xfcc] ;  /* 0x0003f300ff18bb82 */ /* 0x000ee40000000800 */
[----:B------:R-:W-:Y:S01]  /*0550*/  ISETP.GE.AND.EX P1, PT, R21, UR18, PT, P1 ;  /* 0x0000001215007c0c */ /* 0x000fe2000bf26310 */
[----:B------:R4:W3:-:S12]  /*0560*/  @!P3 LDG.E R13, desc[UR14][R2.64] ;  /* 0x0000000e020db981 */ /* 0x0008d8000c1e1900 */
[C---:B-1----:R-:W-:Y:S01]  /*0570*/  @!P1 LEA R8, P5, R6.reuse, UR8, 0x2 ;  /* 0x0000000806089c11 */ /* 0x042fe2000f8a10ff */
[----:B------:R-:W1:Y:S03]  /*0580*/  @!P1 LDC R25, c[0x0][0xfcc] ;  /* 0x0003f300ff199b82 */ /* 0x000e660000000800 */
[----:B------:R-:W-:-:S05]  /*0590*/  @!P1 LEA.HI.X R9, R6, UR9, R21, 0x2, P5 ;  /* 0x0000000906099c11 */ /* 0x000fca000a8f1415 */
[----:B------:R5:W1:Y:S01]  /*05a0*/  @!P1 LDG.E R12, desc[UR14][R8.64] ;  /* 0x0000000e080c9981 */ /* 0x000a62000c1e1900 */
[C---:B------:R-:W-:Y:S02]  /*05b0*/  @!P2 LEA R14, P5, R17.reuse, UR10, 0x2 ;  /* 0x0000000a110eac11 */ /* 0x040fe4000f8a10ff */
[----:B----4-:R-:W-:Y:S02]  /*05c0*/  @!P1 LEA R2, P6, R6, UR10, 0x2 ;  /* 0x0000000a06029c11 */ /* 0x010fe4000f8c10ff */
[----:B------:R-:W-:Y:S02]  /*05d0*/  @!P2 LEA.HI.X R15, R17, UR11, R16, 0x2, P5 ;  /* 0x0000000b110fac11 */ /* 0x000fe4000a8f1410 */
[----:B------:R-:W-:Y:S02]  /*05e0*/  @!P3 LEA R10, P5, R18, UR10, 0x2 ;  /* 0x0000000a120abc11 */ /* 0x000fe4000f8a10ff */
[----:B------:R-:W-:Y:S02]  /*05f0*/  @!P1 LEA.HI.X R3, R6, UR11, R21, 0x2, P6 ;  /* 0x0000000b06039c11 */ /* 0x000fe4000b0f1415 */
[----:B------:R-:W-:-:S02]  /*0600*/  @!P3 LEA.HI.X R11, R18, UR11, R19, 0x2, P5 ;  /* 0x0000000b120bbc11 */ /* 0x000fc4000a8f1413 */
[----:B-----5:R-:W-:-:S04]  /*0610*/  @!P4 LEA R8, P5, R7, UR10, 0x2 ;  /* 0x0000000a0708cc11 */ /* 0x020fc8000f8a10ff */
[C---:B------:R-:W-:Y:S02]  /*0620*/  @!P4 LEA.HI.X R9, R7.reuse, UR11, R22, 0x2, P5 ;  /* 0x0000000b0709cc11 */ /* 0x040fe4000a8f1416 */
[----:B------:R-:W-:-:S05]  /*0630*/  IADD3 R7, P5, PT, R7, UR13, RZ ;  /* 0x0000000d07077c10 */ /* 0x000fca000ffbe0ff */
[----:B------:R-:W-:Y:S01]  /*0640*/  IMAD.X R22, RZ, RZ, R22, P5 ;  /* 0x000000ffff167224 */ /* 0x000fe200028e0616 */
[----:B0-----:R-:W-:-:S05]  /*0650*/  @!P2 VIMNMX R23, PT, PT, R20, R23, !PT ;  /* 0x000000171417a248 */ /* 0x001fca0007fe0100 */
[----:B------:R0:W-:Y:S01]  /*0660*/  @!P2 STG.E desc[UR14][R14.64], R23 ;  /* 0x000000170e00a986 */ /* 0x0001e2000c10190e */
[----:B------:R-:W-:Y:S02]  /*0670*/  IADD3 R6, P2, PT, R17, UR13, RZ ;  /* 0x0000000d11067c10 */ /* 0x000fe4000ff5e0ff */
[----:B--2---:R-:W-:-:S03]  /*0680*/  @!P4 VIMNMX R17, PT, PT, R5, R26, !PT ;  /* 0x0000001a0511c248 */ /* 0x004fc60007fe0100 */
[----:B------:R-:W-:Y:S01]  /*0690*/  IMAD.X R5, RZ, RZ, R16, P2 ;  /* 0x000000ffff057224 */ /* 0x000fe200010e0610 */
[----:B------:R-:W-:Y:S02]  /*06a0*/  ISETP.GE.U32.AND P2, PT, R6, UR17, PT ;  /* 0x0000001106007c0c */ /* 0x000fe4000bf46070 */
[----:B---3--:R-:W-:Y:S01]  /*06b0*/  @!P3 VIMNMX R19, PT, PT, R13, R24, !PT ;  /* 0x000000180d13b248 */ /* 0x008fe20007fe0100 */
[----:B------:R2:W-:Y:S01]  /*06c0*/  @!P4 STG.E desc[UR14][R8.64], R17 ;  /* 0x000000110800c986 */ /* 0x0005e2000c10190e */
[----:B------:R-:W-:Y:S02]  /*06d0*/  IADD3 R13, P5, PT, R7, UR16, RZ ;  /* 0x00000010070d7c10 */ /* 0x000fe4000ffbe0ff */
[----:B------:R-:W-:Y:S01]  /*06e0*/  ISETP.GE.AND.EX P2, PT, R5, UR18, PT, P2 ;  /* 0x0000001205007c0c */ /* 0x000fe2000bf46320 */
[----:B------:R3:W-:Y:S01]  /*06f0*/  @!P3 STG.E desc[UR14][R10.64], R19 ;  /* 0x000000130a00b986 */ /* 0x0007e2000c10190e */
[----:B0-----:R-:W-:Y:S01]  /*0700*/  IADD3 R14, P3, PT, R13, UR16, RZ ;  /* 0x000000100d0e7c10 */ /* 0x001fe2000ff7e0ff */
[----:B------:R-:W-:Y:S01]  /*0710*/  IMAD.X R16, RZ, RZ, R22, P5 ;  /* 0x000000ffff107224 */ /* 0x000fe200028e0616 */
[----:B------:R-:W-:-:S02]  /*0720*/  ISETP.GE.U32.AND P4, PT, R7, UR17, PT ;  /* 0x0000001107007c0c */ /* 0x000fc4000bf86070 */
[----:B------:R-:W-:Y:S01]  /*0730*/  ISETP.GE.U32.AND P6, PT, R13, UR17, PT ;  /* 0x000000110d007c0c */ /* 0x000fe2000bfc6070 */
[----:B------:R-:W-:Y:S01]  /*0740*/  IMAD.X R15, RZ, RZ, R16, P3 ;  /* 0x000000ffff0f7224 */ /* 0x000fe200018e0610 */
[----:B------:R-:W-:Y:S02]  /*0750*/  ISETP.GE.AND.EX P4, PT, R22, UR18, PT, P4 ;  /* 0x0000001216007c0c */ /* 0x000fe4000bf86340 */
[----:B------:R-:W-:Y:S02]  /*0760*/  ISETP.GE.U32.AND P5, PT, R14, UR17, PT ;  /* 0x000000110e007c0c */ /* 0x000fe4000bfa6070 */
[----:B------:R-:W-:Y:S02]  /*0770*/  ISETP.GE.AND.EX P3, PT, R16, UR18, PT, P6 ;  /* 0x0000001210007c0c */ /* 0x000fe4000bf66360 */
[----:B------:R-:W-:Y:S02]  /*0780*/  ISETP.GE.AND.EX P5, PT, R15, UR18, PT, P5 ;  /* 0x000000120f007c0c */ /* 0x000fe4000bfa6350 */
[----:B--2---:R-:W-:-:S02]  /*0790*/  @!P2 LEA R8, P6, R6, UR8, 0x2 ;  /* 0x000000080608ac11 */ /* 0x004fc4000f8c10ff */
[----:B-1----:R-:W-:Y:S01]  /*07a0*/  @!P1 VIMNMX R25, PT, PT, R12, R25, !PT ;  /* 0x000000190c199248 */ /* 0x002fe20007fe0100 */
[----:B------:R-:W-:Y:S01]  /*07b0*/  IMAD.MOV.U32 R12, RZ, RZ, RZ ;  /* 0x000000ffff0c7224 */ /* 0x000fe200078e00ff */
[----:B------:R-:W-:Y:S01]  /*07c0*/  @!P2 LEA.HI.X R9, R6, UR9, R5, 0x2, P6 ;  /* 0x000000090609ac11 */ /* 0x000fe2000b0f1405 */
[----:B------:R-:W-:Y:S01]  /*07d0*/  IMAD.MOV.U32 R24, RZ, RZ, RZ ;  /* 0x000000ffff187224 */ /* 0x000fe200078e00ff */
[----:B---3--:R-:W-:Y:S01]  /*07e0*/  @!P4 LEA R10, P6, R7, UR8, 0x2 ;  /* 0x00000008070acc11 */ /* 0x008fe2000f8c10ff */
[----:B------:R0:W-:Y:S01]  /*07f0*/  @!P1 STG.E desc[UR14][R2.64], R25 ;  /* 0x0000001902009986 */ /* 0x0001e2000c10190e */
[----:B------:R-:W-:Y:S01]  /*0800*/  IMAD.MOV.U32 R23, RZ, RZ, RZ ;  /* 0x000000ffff177224 */ /* 0x000fe200078e00ff */
[----:B------:R-:W-:Y:S01]  /*0810*/  @!P3 LEA R20, P1, R13, UR8, 0x2 ;  /* 0x000000080d14bc11 */ /* 0x000fe2000f8210ff */
[----:B------:R-:W-:Y:S01]  /*0820*/  IMAD.MOV.U32 R17, RZ, RZ, RZ ;  /* 0x000000ffff117224 */ /* 0x000fe200078e00ff */
[----:B------:R-:W-:Y:S01]  /*0830*/  @!P4 LEA.HI.X R11, R7, UR9, R22, 0x2, P6 ;  /* 0x00000009070bcc11 */ /* 0x000fe2000b0f1416 */
[----:B------:R1:W2:Y:S01]  /*0840*/  @!P2 LDG.E R12, desc[UR14][R8.64] ;  /* 0x0000000e080ca981 */ /* 0x0002a2000c1e1900 */
[C---:B------:R-:W-:Y:S01]  /*0850*/  @!P5 LEA R18, P6, R14.reuse, UR8, 0x2 ;  /* 0x000000080e12dc11 */ /* 0x040fe2000f8c10ff */
[----:B------:R-:W3:Y:S01]  /*0860*/  @!P4 LDC R27, c[0x0][0xfcc] ;  /* 0x0003f300ff1bcb82 */ /* 0x000ee20000000800 */
[----:B------:R-:W-:Y:S01]  /*0870*/  @!P3 LEA.HI.X R21, R13, UR9, R16, 0x2, P1 ;  /* 0x000000090d15bc11 */ /* 0x000fe200088f1410 */
[----:B------:R4:W3:Y:S01]  /*0880*/  @!P4 LDG.E R24, desc[UR14][R10.64] ;  /* 0x0000000e0a18c981 */ /* 0x0008e2000c1e1900 */
[----:B------:R-:W-:-:S03]  /*0890*/  @!P5 LEA.HI.X R19, R14, UR9, R15, 0x2, P6 ;  /* 0x000000090e13dc11 */ /* 0x000fc6000b0f140f */
[----:B------:R-:W5:Y:S02]  /*08a0*/  @!P3 LDG.E R23, desc[UR14][R20.64] ;  /* 0x0000000e1417b981 */ /* 0x000f64000c1e1900 */
[----:B0-----:R-:W2:Y:S02]  /*08b0*/  @!P2 LDC R25, c[0x0][0xfcc] ;  /* 0x0003f300ff19ab82 */ /* 0x001ea40000000800 */
[----:B------:R-:W5:Y:S06]  /*08c0*/  @!P5 LDG.E R17, desc[UR14][R18.64] ;  /* 0x0000000e1211d981 */ /* 0x000f6c000c1e1900 */
[----:B------:R-:W5:Y:S08]  /*08d0*/  @!P3 LDC R26, c[0x0][0xfcc] ;  /* 0x0003f300ff1abb82 */ /* 0x000f700000000800 */
[----:B------:R-:W0:Y:S01]  /*08e0*/  @!P5 LDC R28, c[0x0][0xfcc] ;  /* 0x0003f300ff1cdb82 */ /* 0x000e220000000800 */
[----:B-1----:R-:W-:-:S02]  /*08f0*/  @!P2 LEA R8, P1, R6, UR10, 0x2 ;  /* 0x0000000a0608ac11 */ /* 0x002fc4000f8210ff */
[----:B------:R-:W-:Y:S02]  /*0900*/  @!P4 LEA R2, P6, R7, UR10, 0x2 ;  /* 0x0000000a0702cc11 */ /* 0x000fe4000f8c10ff */
[----:B------:R-:W-:Y:S02]  /*0910*/  @!P2 LEA.HI.X R9, R6, UR11, R5, 0x2, P1 ;  /* 0x0000000b0609ac11 */ /* 0x000fe400088f1405 */
[----:B----4-:R-:W-:Y:S02]  /*0920*/  @!P3 LEA R10, P1, R13, UR10, 0x2 ;  /* 0x0000000a0d0abc11 */ /* 0x010fe4000f8210ff */
[----:B------:R-:W-:Y:S02]  /*0930*/  @!P4 LEA.HI.X R3, R7, UR11, R22, 0x2, P6 ;  /* 0x0000000b0703cc11 */ /* 0x000fe4000b0f1416 */
[C---:B------:R-:W-:Y:S02]  /*0940*/  @!P5 LEA R6, P6, R14.reuse, UR10, 0x2 ;  /* 0x0000000a0e06dc11 */ /* 0x040fe4000f8c10ff */
[----:B------:R-:W-:Y:S01]  /*0950*/  @!P3 LEA.HI.X R11, R13, UR11, R16, 0x2, P1 ;  /* 0x0000000b0d0bbc11 */ /* 0x000fe200088f1410 */
[----:B------:R-:W-:Y:S01]  /*0960*/  UIADD3 UR4, UP0, UPT, UR4, 0x2, URZ ;  /* 0x0000000204047890 */ /* 0x000fe2000ff1e0ff */
[----:B------:R-:W-:-:S03]  /*0970*/  @!P5 LEA.HI.X R7, R14, UR11, R15, 0x2, P6 ;  /* 0x0000000b0e07dc11 */ /* 0x000fc6000b0f140f */
[----:B------:R-:W-:Y:S02]  /*0980*/  UIADD3.X UR5, UPT, UPT, URZ, UR5, URZ, UP0, !UPT ;  /* 0x00000005ff057290 */ /* 0x000fe400087fe4ff */
[----:B------:R-:W-:-:S04]  /*0990*/  ISETP.NE.U32.AND P1, PT, R4, UR4, PT ;  /* 0x0000000404007c0c */ /* 0x000fc8000bf25070 */
[----:B------:R-:W-:Y:S01]  /*09a0*/  ISETP.NE.AND.EX P1, PT, RZ, UR5, PT, P1 ;  /* 0x00000005ff007c0c */ /* 0x000fe2000bf25310 */
[----:B------:R-:W-:-:S04]  /*09b0*/  ULEA UR6, UP0, UR13, UR6, 0x1 ;  /* 0x000000060d067291 */ /* 0x000fc8000f8008ff */
[----:B------:R-:W-:Y:S01]  /*09c0*/  ULEA.HI.X UR7, UR13, UR7, URZ, 0x1, UP0 ;  /* 0x000000070d077291 */ /* 0x000fe200080f0cff */
[----:B--2---:R-:W-:Y:S02]  /*09d0*/  @!P2 VIMNMX R5, PT, PT, R12, R25, !PT ;  /* 0x000000190c05a248 */ /* 0x004fe40007fe0100 */
[----:B---3--:R-:W-:-:S03]  /*09e0*/  @!P4 VIMNMX R13, PT, PT, R24, R27, !PT ;  /* 0x0000001b180dc248 */ /* 0x008fc60007fe0100 */
[----:B------:R1:W-:Y:S01]  /*09f0*/  @!P2 STG.E desc[UR14][R8.64], R5 ;  /* 0x000000050800a986 */ /* 0x0003e2000c10190e */
[----:B-----5:R-:W-:-:S03]  /*0a00*/  @!P3 VIMNMX R23, PT, PT, R23, R26, !PT ;  /* 0x0000001a1717b248 */ /* 0x020fc60007fe0100 */
[----:B------:R1:W-:Y:S01]  /*0a10*/  @!P4 STG.E desc[UR14][R2.64], R13 ;  /* 0x0000000d0200c986 */ /* 0x0003e2000c10190e */
[----:B0-----:R-:W-:-:S03]  /*0a20*/  @!P5 VIMNMX R17, PT, PT, R17, R28, !PT ;  /* 0x0000001c1111d248 */ /* 0x001fc60007fe0100 */
[----:B------:R1:W-:Y:S04]  /*0a30*/  @!P3 STG.E desc[UR14][R10.64], R23 ;  /* 0x000000170a00b986 */ /* 0x0003e8000c10190e */
[----:B------:R1:W-:Y:S01]  /*0a40*/  @!P5 STG.E desc[UR14][R6.64], R17 ;  /* 0x000000110600d986 */ /* 0x0003e2000c10190e */
[----:B------:R-:W-:Y:S05]  /*0a50*/  @P1 BRA `(.L_x_80) ;  /* 0xfffffff800481947 */ /* 0x000fea000383ffff */
.L_x_79:
[----:B------:R-:W-:Y:S05]  /*0a60*/  @!P0 EXIT ;  /* 0x000000000000894d */ /* 0x000fea0003800000 */
[----:B01----:R-:W-:Y:S01]  /*0a70*/  IADD3 R3, P1, PT, R0, UR6, RZ ;  /* 0x0000000600037c10 */ /* 0x003fe2000ff3e0ff */
[----:B------:R-:W-:Y:S01]  /*0a80*/  IMAD.MOV.U32 R7, RZ, RZ, RZ ;  /* 0x000000ffff077224 */ /* 0x000fe200078e00ff */
[----:B------:R-:W-:Y:S01]  /*0a90*/  CS2R R16, SRZ ;  /* 0x0000000000107805 */ /* 0x000fe2000001ff00 */
[----:B------:R-:W-:Y:S01]  /*0aa0*/  IMAD.MOV.U32 R8, RZ, RZ, RZ ;  /* 0x000000ffff087224 */ /* 0x000fe200078e00ff */
[C---:B------:R-:W-:Y:S01]  /*0ab0*/  ISETP.GE.U32.AND P0, PT, R3.reuse, UR17, PT ;  /* 0x0000001103007c0c */ /* 0x040fe2000bf06070 */
[----:B------:R-:W-:Y:S01]  /*0ac0*/  IMAD.X R18, RZ, RZ, UR7, P1 ;  /* 0x00000007ff127e24 */ /* 0x000fe200088e06ff */
[----:B------:R-:W-:Y:S01]  /*0ad0*/  IADD3 R19, P1, PT, R3, UR16, RZ ;  /* 0x0000001003137c10 */ /* 0x000fe2000ff3e0ff */
[----:B------:R-:W0:Y:S03]  /*0ae0*/  LDCU UR4, c[0x0][0xfcc] ;  /* 0x0001f980ff0477ac */ /* 0x000e260008000800 */
[----:B------:R-:W-:Y:S01]  /*0af0*/  IADD3 R21, P3, PT, R19, UR16, RZ ;  /* 0x0000001013157c10 */ /* 0x000fe2000ff7e0ff */
[----:B------:R-:W-:Y:S01]  /*0b00*/  IMAD.X R20, RZ, RZ, R18, P1 ;  /* 0x000000ffff147224 */ /* 0x000fe200008e0612 */
[----:B------:R-:W-:-:S02]  /*0b10*/  ISETP.GE.AND.EX P0, PT, R18, UR18, PT, P0 ;  /* 0x0000001212007c0c */ /* 0x000fc4000bf06300 */
[----:B------:R-:W-:Y:S01]  /*0b20*/  ISETP.GE.U32.AND P1, PT, R19, UR17, PT ;  /* 0x0000001113007c0c */ /* 0x000fe2000bf26070 */
[----:B------:R-:W-:Y:S01]  /*0b30*/  IMAD.X R22, RZ, RZ, R20, P3 ;  /* 0x000000ffff167224 */ /* 0x000fe200018e0614 */
[C---:B------:R-:W-:Y:S02]  /*0b40*/  IADD3 R0, P5, PT, R21.reuse, UR16, RZ ;  /* 0x0000001015007c10 */ /* 0x040fe4000ffbe0ff */
[----:B------:R-:W-:Y:S02]  /*0b50*/  ISETP.GE.U32.AND P2, PT, R21, UR17, PT ;  /* 0x0000001115007c0c */ /* 0x000fe4000bf46070 */
[----:B------:R-:W-:Y:S01]  /*0b60*/  ISETP.GE.AND.EX P1, PT, R20, UR18, PT, P1 ;  /* 0x0000001214007c0c */ /* 0x000fe2000bf26310 */
[----:B------:R-:W-:Y:S01]  /*0b70*/  IMAD.X R9, RZ, RZ, R22, P5 ;  /* 0x000000ffff097224 */ /* 0x000fe200028e0616 */
[----:B------:R-:W-:Y:S02]  /*0b80*/  ISETP.GE.AND.EX P2, PT, R22, UR18, PT, P2 ;  /* 0x0000001216007c0c */ /* 0x000fe4000bf46320 */
[----:B------:R-:W-:-:S02]  /*0b90*/  ISETP.GE.U32.AND P3, PT, R0, UR17, PT ;  /* 0x0000001100007c0c */ /* 0x000fc4000bf66070 */
[----:B------:R-:W-:Y:S02]  /*0ba0*/  @!P0 LEA R4, P4, R3, UR8, 0x2 ;  /* 0x0000000803048c11 */ /* 0x000fe4000f8810ff */
[----:B------:R-:W-:Y:S02]  /*0bb0*/  ISETP.GE.AND.EX P3, PT, R9, UR18, PT, P3 ;  /* 0x0000001209007c0c */ /* 0x000fe4000bf66330 */
[----:B------:R-:W-:-:S03]  /*0bc0*/  @!P0 LEA.HI.X R5, R3, UR9, R18, 0x2, P4 ;  /* 0x0000000903058c11 */ /* 0x000fc6000a0f1412 */
[----:B------:R-:W-:Y:S02]  /*0bd0*/  @!P1 LEA R10, P4, R19, UR8, 0x2 ;  /* 0x00000008130a9c11 */ /* 0x000fe4000f8810ff */
[----:B------:R-:W-:Y:S01]  /*0be0*/  @!P2 LEA R12, P5, R21, UR8, 0x2 ;  /* 0x00000008150cac11 */ /* 0x000fe2000f8a10ff */
[----:B------:R1:W0:Y:S01]  /*0bf0*/  @!P0 LDG.E R7, desc[UR14][R4.64] ;  /* 0x0000000e04078981 */ /* 0x000222000c1e1900 */
[----:B------:R-:W-:Y:S02]  /*0c00*/  @!P1 LEA.HI.X R11, R19, UR9, R20, 0x2, P4 ;  /* 0x00000009130b9c11 */ /* 0x000fe4000a0f1414 */
[----:B------:R-:W-:Y:S02]  /*0c10*/  @!P2 LEA.HI.X R13, R21, UR9, R22, 0x2, P5 ;  /* 0x00000009150dac11 */ /* 0x000fe4000a8f1416 */
[C---:B------:R-:W-:Y:S01]  /*0c20*/  @!P3 LEA R14, P4, R0.reuse, UR8, 0x2 ;  /* 0x00000008000ebc11 */ /* 0x040fe2000f8810ff */
[----:B------:R0:W2:Y:S03]  /*0c30*/  @!P1 LDG.E R8, desc[UR14][R10.64] ;  /* 0x0000000e0a089981 */ /* 0x0000a6000c1e1900 */
[----:B------:R-:W-:Y:S01]  /*0c40*/  @!P3 LEA.HI.X R15, R0, UR9, R9, 0x2, P4 ;  /* 0x00000009000fbc11 */ /* 0x000fe2000a0f1409 */
[----:B------:R2:W3:Y:S04]  /*0c50*/  @!P2 LDG.E R16, desc[UR14][R12.64] ;  /* 0x0000000e0c10a981 */ /* 0x0004e8000c1e1900 */
[----:B------:R3:W4:Y:S01]  /*0c60*/  @!P3 LDG.E R17, desc[UR14][R14.64] ;  /* 0x0000000e0e11b981 */ /* 0x000722000c1e1900 */
[----:B------:R-:W-:-:S02]  /*0c70*/  @!P0 LEA R2, P4, R3, UR10, 0x2 ;  /* 0x0000000a03028c11 */ /* 0x000fc4000f8810ff */
[----:B-1----:R-:W-:Y:S02]  /*0c80*/  @!P1 LEA R4, P5, R19, UR10, 0x2 ;  /* 0x0000000a13049c11 */ /* 0x002fe4000f8a10ff */
[----:B------:R-:W-:Y:S02]  /*0c90*/  @!P2 LEA R6, P6, R21, UR10, 0x2 ;  /* 0x0000000a1506ac11 */ /* 0x000fe4000f8c10ff */
[----:B------:R-:W-:Y:S02]  /*0ca0*/  @!P0 LEA.HI.X R3, R3, UR11, R18, 0x2, P4 ;  /* 0x0000000b03038c11 */ /* 0x000fe4000a0f1412 */
[----:B------:R-:W-:Y:S02]  /*0cb0*/  @!P1 LEA.HI.X R5, R19, UR11, R20, 0x2, P5 ;  /* 0x0000000b13059c11 */ /* 0x000fe4000a8f1414 */
[----:B0-----:R-:W-:Y:S02]  /*0cc0*/  VIMNMX R11, PT, PT, R7, UR4, !PT ;  /* 0x00000004070b7c48 */ /* 0x001fe4000ffe0100 */
[----:B------:R-:W-:-:S02]  /*0cd0*/  @!P2 LEA.HI.X R7, R21, UR11, R22, 0x2, P6 ;  /* 0x0000000b1507ac11 */ /* 0x000fc4000b0f1416 */
[----:B--2---:R-:W-:Y:S01]  /*0ce0*/  VIMNMX R13, PT, PT, R8, UR4, !PT ;  /* 0x00000004080d7c48 */ /* 0x004fe2000ffe0100 */
[----:B------:R0:W-:Y:S01]  /*0cf0*/  @!P0 STG.E desc[UR14][R2.64], R11 ;  /* 0x0000000b02008986 */ /* 0x0001e2000c10190e */
[----:B---3--:R-:W-:-:S03]  /*0d00*/  VIMNMX R15, PT, PT, R16, UR4, !PT ;  /* 0x00000004100f7c48 */ /* 0x008fc6000ffe0100 */
[----:B------:R0:W-:Y:S01]  /*0d10*/  @!P1 STG.E desc[UR14][R4.64], R13 ;  /* 0x0000000d04009986 */ /* 0x0001e2000c10190e */
[----:B----4-:R-:W-:-:S03]  /*0d20*/  VIMNMX R17, PT, PT, R17, UR4, !PT ;  /* 0x0000000411117c48 */ /* 0x010fc6000ffe0100 */
[----:B------:R0:W-:Y:S01]  /*0d30*/  @!P2 STG.E desc[UR14][R6.64], R15 ;  /* 0x0000000f0600a986 */ /* 0x0001e2000c10190e */
[----:B------:R-:W-:Y:S05]  /*0d40*/  @P3 EXIT ;  /* 0x000000000000394d */ /* 0x000fea0003800000 */
[----:B0-----:R-:W-:-:S04]  /*0d50*/  LEA R2, P0, R0, UR10, 0x2 ;  /* 0x0000000a00027c11 */ /* 0x001fc8000f8010ff */
[----:B------:R-:W-:-:S05]  /*0d60*/  LEA.HI.X R3, R0, UR11, R9, 0x2, P0 ;  /* 0x0000000b00037c11 */ /* 0x000fca00080f1409 */
[----:B------:R-:W-:Y:S01]  /*0d70*/  STG.E desc[UR14][R2.64], R17 ;  /* 0x0000001102007986 */ /* 0x000fe2000c10190e */
[----:B------:R-:W-:Y:S05]  /*0d80*/  EXIT ;  /* 0x000000000000794d */ /* 0x000fea0003800000 */
.L_x_78:
        /* <DEDUP_REMOVED lines=8> */
.L_x_81:
[C---:B--2---:R-:W-:Y:S01]  /*0e10*/  IMAD.SHL.U32 R4, R6.reuse, 0x10, RZ ;  /* 0x0000001006047824 */ /* 0x044fe200078e00ff */
[----:B------:R-:W-:-:S04]  /*0e20*/  SHF.L.U64.HI R0, R6, 0x4, R7 ;  /* 0x0000000406007819 */ /* 0x000fc80000010207 */
[----:B------:R-:W-:-:S04]  /*0e30*/  IADD3 R2, P0, PT, R4, UR8, RZ ;  /* 0x0000000804027c10 */ /* 0x000fc8000ff1e0ff */
[----:B------:R-:W-:-:S05]  /*0e40*/  IADD3.X R3, PT, PT, R0, UR9, RZ, P0, !PT ;  /* 0x0000000900037c10 */ /* 0x000fca00087fe4ff */
[----:B------:R-:W1:Y:S01]  /*0e50*/  LDG.E.128 R8, desc[UR14][R2.64] ;  /* 0x0000000e02087981 */ /* 0x000e62000c1e1d00 */
[----:B------:R-:W-:-:S04]  /*0e60*/  IADD3 R4, P0, PT, R4, UR10, RZ ;  /* 0x0000000a04047c10 */ /* 0x000fc8000ff1e0ff */
[----:B------:R-:W-:Y:S02]  /*0e70*/  IADD3.X R5, PT, PT, R0, UR11, RZ, P0, !PT ;  /* 0x0000000b00057c10 */ /* 0x000fe400087fe4ff */
[----:B0-----:R-:W-:-:S05]  /*0e80*/  IADD3 R6, P0, PT, R6, UR4, RZ ;  /* 0x0000000406067c10 */ /* 0x001fca000ff1e0ff */
[C---:B------:R-:W-:Y:S02]  /*0e90*/  IMAD.SHL.U32 R0, R6.reuse, 0x4, RZ ;  /* 0x0000000406007824 */ /* 0x040fe400078e00ff */
[----:B------:R-:W-:Y:S01]  /*0ea0*/  IMAD.X R7, RZ, RZ, R7, P0 ;  /* 0x000000ffff077224 */ /* 0x000fe200000e0607 */
[----:B------:R-:W-:Y:S02]  /*0eb0*/  LOP3.LUT P0, RZ, R6, 0xffffc000, RZ, 0xc0, !PT ;  /* 0xffffc00006ff7812 */ /* 0x000fe4000780c0ff */
[----:B------:R-:W-:Y:S02]  /*0ec0*/  ISETP.LT.U32.AND P1, PT, R0, UR19, PT ;  /* 0x0000001300007c0c */ /* 0x000fe4000bf21070 */
[----:B------:R-:W-:Y:S02]  /*0ed0*/  SHF.L.U64.HI R0, R6, 0x2, R7 ;  /* 0x0000000206007819 */ /* 0x000fe40000010207 */
[----:B------:R-:W-:Y:S02]  /*0ee0*/  LOP3.LUT P0, RZ, R7, 0x3fffffff, RZ, 0xc0, P0 ;  /* 0x3fffffff07ff7812 */ /* 0x000fe4000000c0ff */
[----:B------:R-:W-:-:S02]  /*0ef0*/  ISETP.LT.AND.EX P1, PT, R0, UR12, PT, P1 ;  /* 0x0000000c00007c0c */ /* 0x000fc4000bf21310 */
[----:B-1----:R-:W-:Y:S02]  /*0f00*/  VIMNMX R8, PT, PT, R8, UR5, !PT ;  /* 0x0000000508087c48 */ /* 0x002fe4000ffe0100 */
[----:B------:R-:W-:Y:S02]  /*0f10*/  VIMNMX R9, PT, PT, R9, UR5, !PT ;  /* 0x0000000509097c48 */ /* 0x000fe4000ffe0100 */
[----:B------:R-:W-:Y:S02]  /*0f20*/  VIMNMX R10, PT, PT, R10, UR5, !PT ;  /* 0x000000050a0a7c48 */ /* 0x000fe4000ffe0100 */
[----:B------:R-:W-:-:S05]  /*0f30*/  VIMNMX R11, PT, PT, R11, UR5, !PT ;  /* 0x000000050b0b7c48 */ /* 0x000fca000ffe0100 */
[----:B------:R2:W-:Y:S01]  /*0f40*/  STG.E.128 desc[UR14][R4.64], R8 ;  /* 0x0000000804007986 */ /* 0x0005e2000c101d0e */
[----:B------:R-:W-:Y:S05]  /*0f50*/  @!P0 BRA P1, `(.L_x_81) ;  /* 0xfffffffc00ac8947 */ /* 0x000fea000083ffff */
[----:B------:R-:W-:Y:S05]  /*0f60*/  EXIT ;  /* 0x000000000000794d */ /* 0x000fea0003800000 */
        .weak           $__internal_6_$__cuda_sm20_div_u16
        .type           $__internal_6_$__cuda_sm20_div_u16,@function
        .size           $__internal_6_$__cuda_sm20_div_u16,(.L_x_4602 - $__internal_6_$__cuda_sm20_div_u16)
$__internal_6_$__cuda_sm20_div_u16:
        /* <DEDUP_REMOVED lines=18> */
[----:B------:R-:W-:Y:S06]  /*1090*/  RET.REL.NODEC R2 `(_ZN2at6native57_GLOBAL__N__f3eca4a2_24_ForeachBinaryOpScalar_cu_86b9896c25multi_tensor_apply_kernelINS1_18TensorListMetadataILi2EEENS1_21BinaryOpScalarFunctorIiLi2ELi1ELi1EEEJNS0_7maximumIiEEiEEEvT_T0_DpT1_) ;  /* 0xffffffec02d87950 */ /* 0x000fec0003c3ffff */
.L_x_82:
        /* <DEDUP_REMOVED lines=14> */
.L_x_4602:


//--------------------- .text._ZN2at6native57_GLOBAL__N__f3eca4a2_24_ForeachBinaryOpScalar_cu_86b9896c25multi_tensor_apply_kernelINS1_18TensorListMetadataILi2EEENS1_21BinaryOpScalarFunctorIaLi2ELi1ELi1EEEJNS0_7maximumIaEEaEEEvT_T0_DpT1_ --------------------------
	.section	.text._ZN2at6native57_GLOBAL__N__f3eca4a2_24_ForeachBinaryOpScalar_cu_86b9896c25multi_tensor_apply_kernelINS1_18TensorListMetadataILi2EEENS1_21BinaryOpScalarFunctorIaLi2ELi1ELi1EEEJNS0_7maximumIaEEaEEEvT_T0_DpT1_,"ax",@progbits
	.align	128
.text._ZN2at6native57_GLOBAL__N__f3eca4a2_24_ForeachBinaryOpScalar_cu_86b9896c25multi_tensor_apply_kernelINS1_18TensorListMetadataILi2EEENS1_21BinaryOpScalarFunctorIaLi2ELi1ELi1EEEJNS0_7maximumIaEEaEEEvT_T0_DpT1_:
        .type           _ZN2at6native57_GLOBAL__N__f3eca4a2_24_ForeachBinaryOpScalar_cu_86b9896c25multi_tensor_apply_kernelINS1_18TensorListMetadataILi2EEENS1_21BinaryOpScalarFunctorIaLi2ELi1ELi1EEEJNS0_7maximumIaEEaEEEvT_T0_DpT1_,@function
        .size           _ZN2at6native57_GLOBAL__N__f3eca4a2_24_ForeachBinaryOpScalar_cu_86b9896c25multi_tensor_apply_kernelINS1_18TensorListMetadataILi2EEENS1_21BinaryOpScalarFunctorIaLi2ELi1ELi1EEEJNS0_7maximumIaEEaEEEvT_T0_DpT1_,(.L_x_4604 - _ZN2at6native57_GLOBAL__N__f3eca4a2_24_ForeachBinaryOpScalar_cu_86b9896c25multi_tensor_apply_kernelINS1_18TensorListMetadataILi2EEENS1_21BinaryOpScalarFunctorIaLi2ELi1ELi1EEEJNS0_7maximumIaEEaEEEvT_T0_DpT1_)
        .other          _ZN2at6native57_GLOBAL__N__f3eca4a2_24_ForeachBinaryOpScalar_cu_86b9896c25multi_tensor_apply_kernelINS1_18TensorListMetadataILi2EEENS1_21BinaryOpScalarFunctorIaLi2ELi1ELi1EEEJNS0_7maximumIaEEaEEEvT_T0_DpT1_,@"STO_CUDA_ENTRY STV_DEFAULT"
_ZN2at6native57_GLOBAL__N__f3eca4a2_24_ForeachBinaryOpScalar_cu_86b9896c25multi_tensor_apply_kernelINS1_18TensorListMetadataILi2EEENS1_21BinaryOpScalarFunctorIaLi2ELi1ELi1EEEJNS0_7maximumIaEEaEEEvT_T0_DpT1_:
        /* <DEDUP_REMOVED lines=10> */
[----:B--2---:R-:W-:-:S04]  /*00a0*/  UIMAD.WIDE UR4, UR5, 0x10000, URZ ;  /* 0x00010000050478a5 */ /* 0x004fc8000f8e02ff */
[----:B0-----:R-:W-:Y:S02]  /*00b0*/  UIADD3 UR30, UP0, UPT, UR4, UR6, URZ ;  /* 0x00000006041e7290 */ /* 0x001fe4000ff1e0ff */
[----:B---3--:R-:W-:Y:S02]  /*00c0*/  UIADD3 UR27, UP1, UPT, UR4, UR10, URZ ;  /* 0x0000000a041b7290 */ /* 0x008fe4000ff3e0ff */
[----:B------:R-:W-:Y:S02]  /*00d0*/  UIADD3.X UR7, UPT, UPT, UR5, UR7, URZ, UP0, !UPT ;  /* 0x0000000705077290 */ /* 0x000fe400087fe4ff */
[----:B----4-:R-:W-:Y:S02]  /*00e0*/  UIADD3 UR12, UP2, UPT, -UR4, UR8, URZ ;  /* 0x00000008040c7290 */ /* 0x010fe4000ff5e1ff */
[----:B------:R-:W-:Y:S02]  /*00f0*/  ULOP3.LUT UR4, UR30, UR8, UR27, 0xfe, !UPT ;  /* 0x000000081e047292 */ /* 0x000fe4000f8efe1b */
[----:B------:R-:W-:-:S02]  /*0100*/  UIADD3.X UR8, UPT, UPT, UR5, UR11, URZ, UP1, !UPT ;  /* 0x0000000b05087290 */ /* 0x000fc40008ffe4ff */
[----:B------:R-:W-:Y:S02]  /*0110*/  ULOP3.LUT UP0, URZ, UR4, 0x3, URZ, 0xc0, !UPT ;  /* 0x0000000304ff7892 */ /* 0x000fe4000f80c0ff */
[----:B------:R-:W-:-:S07]  /*0120*/  UIADD3.X UR5, UPT, UPT, ~UR5, UR9, URZ, UP2, !UPT ;  /* 0x0000000905057290 */ /* 0x000fce00097fe5ff */
        /* <DEDUP_REMOVED lines=20> */
[----:B------:R-:W-:Y:S05]  /*0270*/  CALL.REL.NOINC `($__internal_7_$__cuda_sm20_div_u16) ;  /* 0x0000001000f07944 */ /* 0x000fea0003c00000 */
[----:B------:R-:W-:Y:S01]  /*0280*/  UISETP.GE.U32.AND UP0, UPT, UR6, UR4, UPT ;  /* 0x000000040600728c */ /* 0x000fe2000bf06070 */
[----:B------:R-:W-:Y:S02]  /*0290*/  UMOV UR5, URZ ;  /* 0x000000ff00057c82 */ /* 0x000fe40008000000 */
[----:B------:R-:W-:Y:S01]  /*02a0*/  UMOV UR4, URZ ;  /* 0x000000ff00047c82 */ /* 0x000fe20008000000 */
[----:B------:R-:W-:-:S09]  /*02b0*/  UISETP.GE.U32.AND.EX UP0, UPT, UR10, URZ, UPT, UP0 ;  /* 0x000000ff0a00728c */ /* 0x000fd2000bf06100 */
[----:B------:R-:W-:Y:S05]  /*02c0*/  BRA.U !UP0, `(.L_x_84) ;  /* 0x0000000d08107547 */ /* 0x000fea000b800000 */
[----:B------:R-:W0:Y:S01]  /*02d0*/  S2UR UR4, SR_CTAID.X ;  /* 0x00000000000479c3 */ /* 0x000e220000002500 */
[----:B------:R-:W1:Y:S01]  /*02e0*/  LDCU UR33, c[0x0][0x360] ;  /* 0x00006c00ff2177ac */ /* 0x000e620008000800 */
[----:B------:R-:W2:Y:S01]  /*02f0*/  S2R R2, SR_TID.X ;  /* 0x0000000000027919 */ /* 0x000ea20000002100 */
[----:B------:R-:W-:Y:S01]  /*0300*/  IMAD.MOV.U32 R3, RZ, RZ, RZ ;  /* 0x000000ffff037224 */ /* 0x000fe200078e00ff */
[----:B------:R-:W-:-:S04]  /*0310*/  ULOP3.LUT UR6, UR9, 0xffff, URZ, 0xc0, !UPT ;  /* 0x0000ffff09067892 */ /* 0x000fc8000f8ec0ff */
[----:B------:R-:W-:-:S04]  /*0320*/  UIADD3 UR6, UPT, UPT, UR6, 0x1, URZ ;  /* 0x0000000106067890 */ /* 0x000fc8000fffe0ff */
[----:B------:R-:W-:Y:S01]  /*0330*/  ULOP3.LUT UR24, UR6, 0x1fffe, URZ, 0xc0, !UPT ;  /* 0x0001fffe06187892 */ /* 0x000fe2000f8ec0ff */
[----:B0-----:R-:W0:Y:S01]  /*0340*/  LDCU.U8 UR5, c[0x0][UR4+0x980] ;  /* 0x00013000040577ac */ /* 0x001e220008000000 */
[----:B------:R-:W-:-:S12]  /*0350*/  UIMAD UR4, UR4, 0x3, UR4 ;  /* 0x00000003040478a4 */ /* 0x000fd8000f8e0204 */
[----:B------:R-:W3:Y:S01]  /*0360*/  LDCU UR18, c[0x0][UR4+0xac0] ;  /* 0x00015800041277ac */ /* 0x000ee20008000800 */
[----:B0-----:R-:W-:-:S12]  /*0370*/  USHF.L.U32 UR10, UR5, 0x3, URZ ;  /* 0x00000003050a7899 */ /* 0x001fd800080006ff */
[----:B------:R-:W0:Y:S01]  /*0380*/  LDCU.64 UR4, c[0x0][UR10+0x380] ;  /* 0x000070000a0477ac */ /* 0x000e220008000a00 */
[----:B------:R-:W4:Y:S01]  /*0390*/  LDCU.64 UR10, c[0x0][UR10+0x580] ;  /* 0x0000b0000a0a77ac */ /* 0x000f220008000a00 */
[----:B---3--:R-:W-:-:S04]  /*03a0*/  UIMAD.WIDE UR18, UR18, 0x10000, URZ ;  /* 0x00010000121278a5 */ /* 0x008fc8000f8e02ff */
[----:B-1----:R-:W-:Y:S02]  /*03b0*/  ULEA UR25, UP0, UR33, UR18, 0x2 ;  /* 0x0000001221197291 */ /* 0x002fe4000f8010ff */
[----:B------:R-:W-:Y:S02]  /*03c0*/  UIMAD.WIDE.U32 UR20, UR33, 0x2, UR18 ;  /* 0x00000002211478a5 */ /* 0x000fe4000f8e0012 */
[----:B------:R-:W-:Y:S02]  /*03d0*/  UIMAD.WIDE.U32 UR22, UR33, 0x3, UR18 ;  /* 0x00000003211678a5 */ /* 0x000fe4000f8e0012 */
[----:B------:R-:W-:Y:S02]  /*03e0*/  UIADD3.X UR26, UPT, UPT, URZ, UR19, URZ, UP0, !UPT ;  /* 0x00000013ff1a7290 */ /* 0x000fe400087fe4ff */
[----:B0-----:R-:W-:Y:S02]  /*03f0*/  UIADD3 UR45, UP4, UPT, UR4, UR25, URZ ;  /* 0x00000019042d7290 */ /* 0x001fe4000ff9e0ff */
[----:B----4-:R-:W-:-:S02]  /*0400*/  UIADD3 UR25, UP1, UPT, UR10, UR25, URZ ;  /* 0x000000190a197290 */ /* 0x010fc4000ff3e0ff */
[----:B------:R-:W-:Y:S02]  /*0410*/  UIMAD.WIDE.U32 UR16, UR33, 0x5, UR18 ;  /* 0x00000005211078a5 */ /* 0x000fe4000f8e0012 */
[----:B------:R-:W-:Y:S02]  /*0420*/  UIADD3 UR43, UP0, UPT, UR4, UR20, URZ ;  /* 0x00000014042b7290 */ /* 0x000fe4000ff1e0ff */
[----:B------:R-:W-:Y:S02]  /*0430*/  UIADD3 UR42, UP6, UPT, UR10, UR20, URZ ;  /* 0x000000140a2a7290 */ /* 0x000fe4000ffde0ff */
[----:B------:R-:W-:Y:S02]  /*0440*/  UIMAD.WIDE.U32 UR14, UR33, 0x6, UR18 ;  /* 0x00000006210e78a5 */ /* 0x000fe4000f8e0012 */
[----:B------:R-:W-:Y:S02]  /*0450*/  UIADD3 UR40, UP5, UPT, UR4, UR22, URZ ;  /* 0x0000001604287290 */ /* 0x000fe4000ffbe0ff */
[----:B------:R-:W-:-:S02]  /*0460*/  UIADD3.X UR46, UPT, UPT, UR5, UR26, URZ, UP4, !UPT ;  /* 0x0000001a052e7290 */ /* 0x000fc4000a7fe4ff */
[----:B------:R-:W-:Y:S02]  /*0470*/  UIMAD.WIDE.U32 UR12, UR33, 0x7, UR18 ;  /* 0x00000007210c78a5 */ /* 0x000fe4000f8e0012 */
[----:B------:R-:W-:Y:S02]  /*0480*/  UIADD3 UR6, UP2, UPT, UR18, UR33, URZ ;  /* 0x0000002112067290 */ /* 0x000fe4000ff5e0ff */
[----:B------:R-:W-:Y:S02]  /*0490*/  UIADD3 UR39, UP3, UPT, UR10, UR22, URZ ;  /* 0x000000160a277290 */ /* 0x000fe4000ff7e0ff */
[----:B------:R-:W-:Y:S02]  /*04a0*/  UIADD3.X UR26, UPT, UPT, UR11, UR26, URZ, UP1, !UPT ;  /* 0x0000001a0b1a7290 */ /* 0x000fe40008ffe4ff */
[----:B------:R-:W-:Y:S02]  /*04b0*/  UIADD3 UR37, UP1, UPT, UR10, UR16, URZ ;  /* 0x000000100a257290 */ /* 0x000fe4000ff3e0ff */
[----:B------:R-:W-:-:S02]  /*04c0*/  UIADD3 UR38, UP4, UPT, UR4, UR16, URZ ;  /* 0x0000001004267290 */ /* 0x000fc4000ff9e0ff */
[----:B------:R-:W-:Y:S02]  /*04d0*/  UIADD3.X UR44, UPT, UPT, UR5, UR21, URZ, UP0, !UPT ;  /* 0x00000015052c7290 */ /* 0x000fe400087fe4ff */
[----:B------:R-:W-:Y:S02]  /*04e0*/  UIADD3.X UR20, UPT, UPT, UR11, UR21, URZ, UP6, !UPT ;  /* 0x000000150b147290 */ /* 0x000fe4000b7fe4ff */
[----:B------:R-:W-:Y:S02]  /*04f0*/  UIADD3 UR36, UP0, UPT, UR4, UR14, URZ ;  /* 0x0000000e04247290 */ /* 0x000fe4000ff1e0ff */
[----:B------:R-:W-:Y:S02]  /*0500*/  UIADD3 UR35, UP6, UPT, UR10, UR14, URZ ;  /* 0x0000000e0a237290 */ /* 0x000fe4000ffde0ff */
[----:B------:R-:W-:Y:S02]  /*0510*/  UIADD3.X UR41, UPT, UPT, UR5, UR23, URZ, UP5, !UPT ;  /* 0x0000001705297290 */ /* 0x000fe4000affe4ff */
[----:B------:R-:W-:-:S02]  /*0520*/  UIADD3 UR34, UP5, UPT, UR4, UR12, URZ ;  /* 0x0000000c04227290 */ /* 0x000fc4000ffbe0ff */
[----:B------:R-:W-:Y:S02]  /*0530*/  UIADD3.X UR22, UPT, UPT, UR11, UR23, URZ, UP3, !UPT ;  /* 0x000000170b167290 */ /* 0x000fe40009ffe4ff */
[----:B------:R-:W-:Y:S02]  /*0540*/  UIADD3.X UR18, UPT, UPT, URZ, UR19, URZ, UP2, !UPT ;  /* 0x00000013ff127290 */ /* 0x000fe400097fe4ff */
[----:B------:R-:W-:Y:S02]  /*0550*/  UIADD3 UR21, UP3, UPT, UR10, UR12, URZ ;  /* 0x0000000c0a157290 */ /* 0x000fe4000ff7e0ff */
[----:B------:R-:W-:Y:S02]  /*0560*/  UIADD3 UR19, UP2, UPT, UR10, UR6, URZ ;  /* 0x000000060a137290 */ /* 0x000fe4000ff5e0ff */
[----:B------:R-:W-:Y:S02]  /*0570*/  UIADD3.X UR16, UPT, UPT, UR11, UR17, URZ, UP1, !UPT ;  /* 0x000000110b107290 */ /* 0x000fe40008ffe4ff */
[----:B------:R-:W-:-:S02]  /*0580*/  UIADD3.X UR23, UPT, UPT, UR5, UR17, URZ, UP4, !UPT ;  /* 0x0000001105177290 */ /* 0x000fc4000a7fe4ff */
[----:B------:R-:W-:Y:S02]  /*0590*/  UIADD3 UR10, UP1, UPT, UR4, UR6, URZ ;  /* 0x00000006040a7290 */ /* 0x000fe4000ff3e0ff */
[----:B------:R-:W-:Y:S02]  /*05a0*/  UIADD3.X UR17, UPT, UPT, UR5, UR15, URZ, UP0, !UPT ;  /* 0x0000000f05117290 */ /* 0x000fe400087fe4ff */
[----:B------:R-:W-:Y:S02]  /*05b0*/  UIADD3.X UR14, UPT, UPT, UR11, UR15, URZ, UP6, !UPT ;  /* 0x0000000f0b0e7290 */ /* 0x000fe4000b7fe4ff */
[----:B------:R-:W-:Y:S02]  /*05c0*/  UIADD3.X UR15, UPT, UPT, UR5, UR13, URZ, UP5, !UPT ;  /* 0x0000000d050f7290 */ /* 0x000fe4000affe4ff */
[----:B------:R-:W-:Y:S02]  /*05d0*/  UIADD3.X UR13, UPT, UPT, UR11, UR13, URZ, UP3, !UPT ;  /* 0x0000000d0b0d7290 */ /* 0x000fe40009ffe4ff */
[----:B------:R-:W-:-:S02]  /*05e0*/  UIADD3.X UR12, UPT, UPT, UR11, UR18, URZ, UP2, !UPT ;  /* 0x000000120b0c7290 */ /* 0x000fc400097fe4ff */
[----:B------:R-:W-:Y:S01]  /*05f0*/  UIADD3.X UR11, UPT, UPT, UR5, UR18, URZ, UP1, !UPT ;  /* 0x00000012050b7290 */ /* 0x000fe20008ffe4ff */
[----:B------:R-:W-:Y:S01]  /*0600*/  UMOV UR6, URZ ;  /* 0x000000ff00067c82 */ /* 0x000fe20008000000 */
[----:B------:R-:W-:Y:S01]  /*0610*/  UMOV UR4, URZ ;  /* 0x000000ff00047c82 */ /* 0x000fe20008000000 */
[----:B--2---:R-:W-:-:S09]  /*0620*/  UMOV UR5, URZ ;  /* 0x000000ff00057c82 */ /* 0x004fd20008000000 */
.L_x_85:
[C---:B0-----:R-:W-:Y:S02]  /*0630*/  IADD3 R0, P1, PT, R2.reuse, UR33, RZ ;  /* 0x0000002102007c10 */ /* 0x041fe4000ff3e0ff */
[----:B------:R-:W-:Y:S02]  /*0640*/  ISETP.GE.U32.AND P0, PT, R2, UR32, PT ;  /* 0x0000002002007c0c */ /* 0x000fe4000bf06070 */
[----:B------:R-:W-:Y:S01]  /*0650*/  ISETP.GE.U32.AND P4, PT, R0, UR32, PT ;  /* 0x0000002000007c0c */ /* 0x000fe2000bf86070 */
[----:B------:R-:W-:Y:S01]  /*0660*/  IMAD.X R0, RZ, RZ, R3, P1 ;  /* 0x000000ffff007224 */ /* 0x000fe200008e0603 */
[----:B------:R-:W-:Y:S02]  /*0670*/  ISETP.GE.AND.EX P0, PT, R3, UR31, PT, P0 ;  /* 0x0000001f03007c0c */ /* 0x000fe4000bf06300 */
[----:B------:R-:W-:Y:S02]  /*0680*/  PRMT R14, RZ, 0x7610, R14 ;  /* 0x00007610ff0e7816 */ /* 0x000fe4000000000e */
[----:B------:R-:W-:Y:S01]  /*0690*/  ISETP.GE.AND.EX P4, PT, R0, UR31, PT, P4 ;  /* 0x0000001f00007c0c */ /* 0x000fe2000bf86340 */
[----:B------:R-:W-:-:S08]  /*06a0*/  IMAD.U32 R7, RZ, RZ, UR33 ;  /* 0x00000021ff077e24 */ /* 0x000fd0000f8e00ff */
[----:B------:R-:W-:-:S04]  /*06b0*/  @!P0 IADD3 R4, P1, PT, R2, UR30, RZ ;  /* 0x0000001e02048c10 */ /* 0x000fc8000ff3e0ff */
[----:B------:R-:W-:Y:S02]  /*06c0*/  @!P0 IADD3.X R5, PT, PT, R3, UR7, RZ, P1, !PT ;  /* 0x0000000703058c10 */ /* 0x000fe40008ffe4ff */
[----:B------:R-:W-:-:S03]  /*06d0*/  @!P4 IADD3 R8, P1, PT, R2, UR10, RZ ;  /* 0x0000000a0208cc10 */ /* 0x000fc6000ff3e0ff */
[----:B------:R-:W2:Y:S01]  /*06e0*/  @!P0 LDG.E.U8 R14, desc[UR28][R4.64] ;  /* 0x0000001c040e8981 */ /* 0x000ea2000c1e1100 */
[----:B------:R-:W-:Y:S02]  /*06f0*/  @!P4 IADD3.X R9, PT, PT, R3, UR11, RZ, P1, !PT ;  /* 0x0000000b0309cc10 */ /* 0x000fe40008ffe4ff */
[----:B------:R-:W-:Y:S02]  /*0700*/  IADD3 R16, P1, P2, R7, UR33, R2 ;  /* 0x0000002107107c10 */ /* 0x000fe4000fa3e002 */
[----:B------:R-:W-:Y:S02]  /*0710*/  PRMT R15, RZ, 0x7610, R15 ;  /* 0x00007610ff0f7816 */ /* 0x000fe4000000000f */
[----:B------:R-:W-:Y:S02]  /*0720*/  IADD3 R0, P5, PT, R16, UR33, RZ ;  /* 0x0000002110007c10 */ /* 0x000fe4000ffbe0ff */
[----:B------:R-:W-:Y:S02]  /*0730*/  IADD3.X R7, PT, PT, RZ, RZ, R3, P1, P2 ;  /* 0x000000ffff077210 */ /* 0x000fe40000fe4403 */
[----:B------:R-:W-:Y:S01]  /*0740*/  ISETP.GE.U32.AND P2, PT, R0, UR32, PT ;  /* 0x0000002000007c0c */ /* 0x000fe2000bf46070 */
[----:B------:R0:W3:Y:S01]  /*0750*/  @!P4 LDG.E.U8 R15, desc[UR28][R8.64] ;  /* 0x0000001c080fc981 */ /* 0x0000e2000c1e1100 */
[----:B------:R-:W-:Y:S01]  /*0760*/  ISETP.GE.U32.AND P3, PT, R16, UR32, PT ;  /* 0x0000002010007c0c */ /* 0x000fe2000bf66070 */
[----:B------:R-:W-:Y:S01]  /*0770*/  IMAD.X R0, RZ, RZ, R7, P5 ;  /* 0x000000ffff007224 */ /* 0x000fe200028e0607 */
[----:B------:R-:W-:-:S02]  /*0780*/  PRMT R6, RZ, 0x7610, R6 ;  /* 0x00007610ff067816 */ /* 0x000fc40000000006 */
[----:B------:R-:W-:Y:S02]  /*0790*/  ISETP.GE.AND.EX P3, PT, R7, UR31, PT, P3 ;  /* 0x0000001f07007c0c */ /* 0x000fe4000bf66330 */
[----:B------:R-:W-:Y:S02]  /*07a0*/  ISETP.GE.AND.EX P2, PT, R0, UR31, PT, P2 ;  /* 0x0000001f00007c0c */ /* 0x000fe4000bf46320 */
[----:B------:R-:W-:-:S09]  /*07b0*/  PRMT R0, RZ, 0x7610, R0 ;  /* 0x00007610ff007816 */ /* 0x000fd20000000000 */
[C---:B------:R-:W-:Y:S02]  /*07c0*/  @!P3 IADD3 R10, P1, PT, R2.reuse, UR43, RZ ;  /* 0x0000002b020abc10 */ /* 0x040fe4000ff3e0ff */
[----:B------:R-:W-:Y:S02]  /*07d0*/  @!P2 IADD3 R12, P5, PT, R2, UR40, RZ ;  /* 0x00000028020cac10 */ /* 0x000fe4000ffbe0ff */
[C---:B------:R-:W-:Y:S02]  /*07e0*/  @!P3 IADD3.X R11, PT, PT, R3.reuse, UR44, RZ, P1, !PT ;  /* 0x0000002c030bbc10 */ /* 0x040fe40008ffe4ff */
[----:B------:R-:W-:-:S03]  /*07f0*/  @!P2 IADD3.X R13, PT, PT, R3, UR41, RZ, P5, !PT ;  /* 0x00000029030dac10 */ /* 0x000fc6000affe4ff */
[----:B------:R1:W4:Y:S04]  /*0800*/  @!P3 LDG.E.U8 R0, desc[UR28][R10.64] ;  /* 0x0000001c0a00b981 */ /* 0x000328000c1e1100 */
[----:B------:R5:W4:Y:S01]  /*0810*/  @!P2 LDG.E.U8 R6, desc[UR28][R12.64] ;  /* 0x0000001c0c06a981 */ /* 0x000b22000c1e1100 */
[----:B0-----:R-:W0:Y:S01]  /*0820*/  @!P0 LDC.S8 R8, c[0x0][0xfca] ;  /* 0x0003f280ff088b82 */ /* 0x001e220000000200 */
[----:B------:R-:W-:Y:S01]  /*0830*/  @!P0 IADD3 R4, P1, PT, R2, UR27, RZ ;  /* 0x0000001b02048c10 */ /* 0x000fe2000ff3e0ff */
[----:B------:R-:W-:-:S03]  /*0840*/  IMAD.U32 R17, RZ, RZ, UR33 ;  /* 0x00000021ff117e24 */ /* 0x000fc6000f8e00ff */
[----:B------:R-:W-:Y:S02]  /*0850*/  @!P0 IADD3.X R5, PT, PT, R3, UR8, RZ, P1, !PT ;  /* 0x0000000803058c10 */ /* 0x000fe40008ffe4ff */
[----:B-1----:R-:W-:Y:S01]  /*0860*/  IADD3 R11, P1, P5, R17, UR33, R16 ;  /* 0x00000021110b7c10 */ /* 0x002fe2000fd3e010 */
[----:B------:R-:W1:Y:S01]  /*0870*/  @!P4 LDC.S8 R9, c[0x0][0xfca] ;  /* 0x0003f280ff09cb82 */ /* 0x000e620000000200 */
[----:B------:R-:W-:Y:S02]  /*0880*/  IMAD.U32 R16, RZ, RZ, UR33 ;  /* 0x00000021ff107e24 */ /* 0x000fe4000f8e00ff */
[----:B-----5:R-:W-:Y:S02]  /*0890*/  IADD3.X R12, PT, PT, RZ, RZ, R7, P1, P5 ;  /* 0x000000ffff0c7210 */ /* 0x020fe40000fea407 */
[----:B------:R-:W-:-:S03]  /*08a0*/  ISETP.GE.U32.AND P1, PT, R11, UR32, PT ;  /* 0x000000200b007c0c */ /* 0x000fc6000bf26070 */
[----:B------:R-:W5:Y:S01]  /*08b0*/  @!P3 LDC.S8 R13, c[0x0][0xfca] ;  /* 0x0003f280ff0dbb82 */ /* 0x000f620000000200 */
[----:B------:R-:W-:Y:S02]  /*08c0*/  ISETP.GE.AND.EX P1, PT, R12, UR31, PT, P1 ;  /* 0x0000001f0c007c0c */ /* 0x000fe4000bf26310 */
[----:B0-----:R-:W-:Y:S02]  /*08d0*/  @!P0 PRMT R8, R8, 0x7710, RZ ;  /* 0x0000771008088816 */ /* 0x001fe400000000ff */
[----:B------:R-:W-:Y:S02]  /*08e0*/  PRMT R17, RZ, 0x7610, R17 ;  /* 0x00007610ff117816 */ /* 0x000fe40000000011 */
[----:B--2---:R-:W-:-:S04]  /*08f0*/  @!P0 PRMT R14, R14, 0x8880, RZ ;  /* 0x000088800e0e8816 */ /* 0x004fc800000000ff */
[----:B------:R-:W-:-:S04]  /*0900*/  @!P0 PRMT R14, R14, 0x7710, RZ ;  /* 0x000077100e0e8816 */ /* 0x000fc800000000ff */
[----:B------:R-:W-:Y:S02]  /*0910*/  @!P0 VIMNMX.S16x2 R14, PT, PT, R14, R8, !PT ;  /* 0x000000080e0e8248 */ /* 0x000fe40007fe0300 */
[----:B-1----:R-:W-:Y:S02]  /*0920*/  @!P4 PRMT R8, R9, 0x7710, RZ ;  /* 0x000077100908c816 */ /* 0x002fe400000000ff */
[----:B---3--:R-:W-:Y:S02]  /*0930*/  @!P4 PRMT R15, R15, 0x8880, RZ ;  /* 0x000088800f0fc816 */ /* 0x008fe400000000ff */
[----:B------:R-:W-:Y:S02]  /*0940*/  PRMT R9, R14, 0x7610, R9 ;  /* 0x000076100e097816 */ /* 0x000fe40000000009 */
[----:B------:R-:W-:Y:S01]  /*0950*/  @!P4 PRMT R10, R15, 0x7710, RZ ;  /* 0x000077100f0ac816 */ /* 0x000fe200000000ff */
[----:B------:R-:W0:Y:S02]  /*0960*/  @!P2 LDC.S8 R14, c[0x0][0xfca] ;  /* 0x0003f280ff0eab82 */ /* 0x000e240000000200 */
[----:B------:R1:W-:Y:S01]  /*0970*/  @!P0 STG.E.U8 desc[UR28][R4.64], R9 ;  /* 0x0000000904008986 */ /* 0x0003e2000c10111c */
[----:B------:R-:W-:-:S02]  /*0980*/  @!P4 VIMNMX.S16x2 R10, PT, PT, R10, R8, !PT ;  /* 0x000000080a0ac248 */ /* 0x000fc40007fe0300 */
[----:B------:R-:W-:Y:S02]  /*0990*/  @!P4 IADD3 R8, P0, PT, R2, UR19, RZ ;  /* 0x000000130208cc10 */ /* 0x000fe4000ff1e0ff */
[----:B------:R-:W-:Y:S02]  /*09a0*/  PRMT R15, R10, 0x7610, R15 ;  /* 0x000076100a0f7816 */ /* 0x000fe4000000000f */
[----:B------:R-:W-:Y:S02]  /*09b0*/  IADD3 R10, P5, P6, R16, UR33, R11 ;  /* 0x00000021100a7c10 */ /* 0x000fe4000febe00b */
[----:B-1----:R-:W-:Y:S02]  /*09c0*/  @!P4 IADD3.X R9, PT, PT, R3, UR12, RZ, P0, !PT ;  /* 0x0000000c0309cc10 */ /* 0x002fe400087fe4ff */
[----:B------:R-:W-:Y:S02]  /*09d0*/  IADD3 R7, P0, PT, R11, UR33, RZ ;  /* 0x000000210b077c10 */ /* 0x000fe4000ff1e0ff */
[--C-:B------:R-:W-:Y:S01]  /*09e0*/  IADD3.X R11, PT, PT, RZ, RZ, R12.reuse, P5, P6 ;  /* 0x000000ffff0b7210 */ /* 0x100fe20002fec40c */
[----:B------:R1:W-:Y:S01]  /*09f0*/  @!P4 STG.E.U8 desc[UR28][R8.64], R15 ;  /* 0x0000000f0800c986 */ /* 0x0003e2000c10111c */
[----:B------:R-:W-:Y:S01]  /*0a00*/  ISETP.GE.U32.AND P4, PT, R7, UR32, PT ;  /* 0x0000002007007c0c */ /* 0x000fe2000bf86070 */
[----:B------:R-:W-:Y:S01]  /*0a10*/  IMAD.X R5, RZ, RZ, R12, P0 ;  /* 0x000000ffff057224 */ /* 0x000fe200000e060c */
[----:B------:R-:W-:-:S02]  /*0a20*/  @!P3 IADD3 R4, P6, PT, R2, UR42, RZ ;  /* 0x0000002a0204bc10 */ /* 0x000fc4000ffde0ff */
[----:B------:R-:W-:Y:S02]  /*0a30*/  IADD3 R7, P5, PT, R10, UR33, RZ ;  /* 0x000000210a077c10 */ /* 0x000fe4000ffbe0ff */
[----:B------:R-:W-:Y:S02]  /*0a40*/  ISETP.GE.AND.EX P4, PT, R5, UR31, PT, P4 ;  /* 0x0000001f05007c0c */ /* 0x000fe4000bf86340 */
[----:B----4-:R-:W-:Y:S02]  /*0a50*/  @!P3 PRMT R0, R0, 0x8880, RZ ;  /* 0x000088800000b816 */ /* 0x010fe400000000ff */
[----:B------:R-:W-:Y:S02]  /*0a60*/  @!P2 PRMT R6, R6, 0x8880, RZ ;  /* 0x000088800606a816 */ /* 0x000fe400000000ff */
[----:B------:R-:W-:Y:S02]  /*0a70*/  @!P3 IADD3.X R5, PT, PT, R3, UR20, RZ, P6, !PT ;  /* 0x000000140305bc10 */ /* 0x000fe4000b7fe4ff */
[----:B------:R-:W-:Y:S01]  /*0a80*/  ISETP.GE.U32.AND P6, PT, R7, UR32, PT ;  /* 0x0000002007007c0c */ /* 0x000fe2000bfc6070 */
[----:B------:R-:W-:Y:S01]  /*0a90*/  IMAD.X R7, RZ, RZ, R11, P5 ;  /* 0x000000ffff077224 */ /* 0x000fe200028e060b */
[----:B------:R-:W-:-:S02]  /*0aa0*/  ISETP.GE.U32.AND P0, PT, R10, UR32, PT ;  /* 0x000000200a007c0c */ /* 0x000fc4000bf06070 */
[----:B-----5:R-:W-:Y:S02]  /*0ab0*/  @!P3 PRMT R10, R13, 0x7710, RZ ;  /* 0x000077100d0ab816 */ /* 0x020fe400000000ff */
[----:B------:R-:W-:Y:S02]  /*0ac0*/  @!P3 PRMT R0, R0, 0x7710, RZ ;  /* 0x000077100000b816 */ /* 0x000fe400000000ff */
[----:B-1----:R-:W-:Y:S02]  /*0ad0*/  @!P2 PRMT R8, R6, 0x7710, RZ ;  /* 0x000077100608a816 */ /* 0x002fe400000000ff */
[----:B0-----:R-:W-:Y:S02]  /*0ae0*/  @!P2 PRMT R14, R14, 0x7710, RZ ;  /* 0x000077100e0ea816 */ /* 0x001fe400000000ff */
[----:B------:R-:W-:Y:S02]  /*0af0*/  @!P2 IADD3 R6, P5, PT, R2, UR39, RZ ;  /* 0x000000270206ac10 */ /* 0x000fe4000ffbe0ff */
[----:B------:R-:W-:-:S02]  /*0b00*/  ISETP.GE.AND.EX P6, PT, R7, UR31, PT, P6 ;  /* 0x0000001f07007c0c */ /* 0x000fc4000bfc6360 */
[----:B------:R-:W-:Y:S02]  /*0b10*/  @!P3 VIMNMX.S16x2 R0, PT, PT, R0, R10, !PT ;  /* 0x0000000a0000b248 */ /* 0x000fe40007fe0300 */
[----:B------:R-:W-:Y:S02]  /*0b20*/  @!P2 VIMNMX.S16x2 R9, PT, PT, R8, R14, !PT ;  /* 0x0000000e0809a248 */ /* 0x000fe40007fe0300 */
[----:B------:R-:W-:Y:S02]  /*0b30*/  @!P2 IADD3.X R7, PT, PT, R3, UR22, RZ, P5, !PT ;  /* 0x000000160307ac10 */ /* 0x000fe4000affe4ff */
[----:B------:R-:W-:Y:S02]  /*0b40*/  @!P1 IADD3 R8, P5, PT, R2, UR45, RZ ;  /* 0x0000002d02089c10 */ /* 0x000fe4000ffbe0ff */
[----:B------:R-:W-:Y:S02]  /*0b50*/  ISETP.GE.AND.EX P0, PT, R11, UR31, PT, P0 ;  /* 0x0000001f0b007c0c */ /* 0x000fe4000bf06300 */
[----:B------:R-:W-:-:S02]  /*0b60*/  PRMT R11, R0, 0x7610, R11 ;  /* 0x00007610000b7816 */ /* 0x000fc4000000000b */
[----:B------:R-:W-:Y:S02]  /*0b70*/  PRMT R0, RZ, 0x7610, R0 ;  /* 0x00007610ff007816 */ /* 0x000fe40000000000 */
[----:B------:R-:W-:Y:S01]  /*0b80*/  PRMT R13, R9, 0x7610, R13 ;  /* 0x00007610090d7816 */ /* 0x000fe2000000000d */
[----:B------:R0:W-:Y:S01]  /*0b90*/  @!P3 STG.E.U8 desc[UR28][R4.64], R11 ;  /* 0x0000000b0400b986 */ /* 0x0001e2000c10111c */
[----:B------:R-:W-:-:S03]  /*0ba0*/  @!P1 IADD3.X R9, PT, PT, R3, UR46, RZ, P5, !PT ;  /* 0x0000002e03099c10 */ /* 0x000fc6000affe4ff */
[----:B------:R1:W-:Y:S01]  /*0bb0*/  @!P2 STG.E.U8 desc[UR28][R6.64], R13 ;  /* 0x0000000d0600a986 */ /* 0x0003e2000c10111c */
[----:B------:R-:W-:-:S03]  /*0bc0*/  @!P4 IADD3 R10, P2, PT, R2, UR38, RZ ;  /* 0x00000026020acc10 */ /* 0x000fc6000ff5e0ff */
[----:B------:R2:W3:Y:S01]  /*0bd0*/  @!P1 LDG.E.U8 R0, desc[UR28][R8.64] ;  /* 0x0000001c08009981 */ /* 0x0004e2000c1e1100 */
[----:B------:R-:W-:Y:S02]  /*0be0*/  PRMT R16, RZ, 0x7610, R16 ;  /* 0x00007610ff107816 */ /* 0x000fe40000000010 */
[C---:B0-----:R-:W-:Y:S02]  /*0bf0*/  @!P4 IADD3.X R11, PT, PT, R3.reuse, UR23, RZ, P2, !PT ;  /* 0x00000017030bcc10 */ /* 0x041fe400097fe4ff */
[C---:B------:R-:W-:Y:S02]  /*0c00*/  @!P0 IADD3 R12, P2, PT, R2.reuse, UR36, RZ ;  /* 0x00000024020c8c10 */ /* 0x040fe4000ff5e0ff */
[----:B------:R-:W-:Y:S01]  /*0c10*/  @!P6 IADD3 R14, P3, PT, R2, UR34, RZ ;  /* 0x00000022020eec10 */ /* 0x000fe2000ff7e0ff */
[----:B------:R0:W4:Y:S01]  /*0c20*/  @!P4 LDG.E.U8 R16, desc[UR28][R10.64] ;  /* 0x0000001c0a10c981 */ /* 0x000122000c1e1100 */
[----:B-1----:R-:W-:Y:S02]  /*0c30*/  @!P0 IADD3.X R13, PT, PT, R3, UR17, RZ, P2, !PT ;  /* 0x00000011030d8c10 */ /* 0x002fe400097fe4ff */
[----:B------:R-:W-:-:S02]  /*0c40*/  PRMT R6, RZ, 0x7610, R6 ;  /* 0x00007610ff067816 */ /* 0x000fc40000000006 */
[----:B------:R-:W-:Y:S01]  /*0c50*/  @!P6 IADD3.X R15, PT, PT, R3, UR15, RZ, P3, !PT ;  /* 0x0000000f030fec10 */ /* 0x000fe20009ffe4ff */
[----:B------:R-:W5:Y:S04]  /*0c60*/  @!P0 LDG.E.U8 R17, desc[UR28][R12.64] ;  /* 0x0000001c0c118981 */ /* 0x000f68000c1e1100 */
[----:B------:R1:W5:Y:S01]  /*0c70*/  @!P6 LDG.E.U8 R6, desc[UR28][R14.64] ;  /* 0x0000001c0e06e981 */ /* 0x000362000c1e1100 */
[----:B------:R-:W1:Y:S01]  /*0c80*/  @!P1 LDC.S8 R4, c[0x0][0xfca] ;  /* 0x0003f280ff049b82 */ /* 0x000e620000000200 */
[----:B------:R-:W-:Y:S02]  /*0c90*/  UIADD3 UR24, UP0, UPT, UR24, -0x2, URZ ;  /* 0xfffffffe18187890 */ /* 0x000fe4000ff1e0ff */
[----:B------:R-:W-:Y:S02]  /*0ca0*/  UIMAD.WIDE.U32 UR4, UR33, 0x8, UR4 ;  /* 0x00000008210478a5 */ /* 0x000fe4000f8e0004 */
[----:B------:R-:W-:-:S02]  /*0cb0*/  UIADD3.X UR6, UPT, UPT, UR6, -0x1, URZ, UP0, !UPT ;  /* 0xffffffff06067890 */ /* 0x000fc400087fe4ff */
[----:B------:R-:W-:Y:S01]  /*0cc0*/  UISETP.NE.U32.AND UP0, UPT, UR24, URZ, UPT ;  /* 0x000000ff1800728c */ /* 0x000fe2000bf05070 */
[----:B------:R-:W4:Y:S03]  /*0cd0*/  @!P4 LDC.S8 R7, c[0x0][0xfca] ;  /* 0x0003f280ff07cb82 */ /* 0x000f260000000200 */
[----:B------:R-:W-:-:S05]  /*0ce0*/  UISETP.NE.AND.EX UP0, UPT, UR6, URZ, UPT, UP0 ;  /* 0x000000ff0600728c */ /* 0x000fca000bf05300 */
[----:B--2---:R-:W2:Y:S08]  /*0cf0*/  @!P0 LDC.S8 R9, c[0x0][0xfca] ;  /* 0x0003f280ff098b82 */ /* 0x004eb00000000200 */
[----:B0-----:R-:W0:Y:S01]  /*0d00*/  @!P6 LDC.S8 R11, c[0x0][0xfca] ;  /* 0x0003f280ff0beb82 */ /* 0x001e220000000200 */
[----:B-1----:R-:W-:Y:S02]  /*0d10*/  @!P1 PRMT R8, R4, 0x7710, RZ ;  /* 0x0000771004089816 */ /* 0x002fe400000000ff */
[----:B------:R-:W-:-:S04]  /*0d20*/  @!P1 IADD3 R4, P2, PT, R2, UR25, RZ ;  /* 0x0000001902049c10 */ /* 0x000fc8000ff5e0ff */
[----:B------:R-:W-:Y:S02]  /*0d30*/  @!P1 IADD3.X R5, PT, PT, R3, UR26, RZ, P2, !PT ;  /* 0x0000001a03059c10 */ /* 0x000fe400097fe4ff */
[----:B--2---:R-:W-:Y:S02]  /*0d40*/  @!P0 PRMT R10, R9, 0x7710, RZ ;  /* 0x00007710090a8816 */ /* 0x004fe400000000ff */
[----:B0-----:R-:W-:Y:S01]  /*0d50*/  @!P6 PRMT R14, R11, 0x7710, RZ ;  /* 0x000077100b0ee816 */ /* 0x001fe200000000ff */
[----:B------:R-:W-:Y:S01]  /*0d60*/  IMAD.U32 R11, RZ, RZ, UR33 ;  /* 0x00000021ff0b7e24 */ /* 0x000fe2000f8e00ff */
[----:B---3--:R-:W-:-:S04]  /*0d70*/  @!P1 PRMT R0, R0, 0x8880, RZ ;  /* 0x0000888000009816 */ /* 0x008fc800000000ff */
[----:B------:R-:W-:-:S04]  /*0d80*/  @!P1 PRMT R0, R0, 0x7710, RZ ;  /* 0x0000771000009816 */ /* 0x000fc800000000ff */
[----:B------:R-:W-:Y:S02]  /*0d90*/  @!P1 VIMNMX.S16x2 R0, PT, PT, R0, R8, !PT ;  /* 0x0000000800009248 */ /* 0x000fe40007fe0300 */
[----:B----4-:R-:W-:Y:S02]  /*0da0*/  @!P4 PRMT R16, R16, 0x8880, RZ ;  /* 0x000088801010c816 */ /* 0x010fe400000000ff */
[----:B------:R-:W-:Y:S02]  /*0db0*/  PRMT R13, R0, 0x7610, R13 ;  /* 0x00007610000d7816 */ /* 0x000fe4000000000d */
[----:B------:R-:W-:Y:S02]  /*0dc0*/  @!P4 PRMT R8, R7, 0x7710, RZ ;  /* 0x000077100708c816 */ /* 0x000fe400000000ff */
[----:B------:R-:W-:Y:S01]  /*0dd0*/  @!P4 PRMT R0, R16, 0x7710, RZ ;  /* 0x000077101000c816 */ /* 0x000fe200000000ff */
[----:B------:R0:W-:Y:S01]  /*0de0*/  @!P1 STG.E.U8 desc[UR28][R4.64], R13 ;  /* 0x0000000d04009986 */ /* 0x0001e2000c10111c */
[----:B-----5:R-:W-:-:S02]  /*0df0*/  @!P0 PRMT R17, R17, 0x8880, RZ ;  /* 0x0000888011118816 */ /* 0x020fc400000000ff */
[----:B------:R-:W-:Y:S02]  /*0e00*/  @!P4 VIMNMX.S16x2 R0, PT, PT, R0, R8, !PT ;  /* 0x000000080000c248 */ /* 0x000fe40007fe0300 */
[----:B------:R-:W-:Y:S02]  /*0e10*/  @!P6 PRMT R12, R6, 0x8880, RZ ;  /* 0x00008880060ce816 */ /* 0x000fe400000000ff */
[----:B------:R-:W-:Y:S02]  /*0e20*/  @!P0 PRMT R8, R17, 0x7710, RZ ;  /* 0x0000771011088816 */ /* 0x000fe400000000ff */
[----:B------:R-:W-:Y:S02]  /*0e30*/  @!P4 IADD3 R6, P1, PT, R2, UR37, RZ ;  /* 0x000000250206cc10 */ /* 0x000fe4000ff3e0ff */
[----:B------:R-:W-:Y:S02]  /*0e40*/  @!P0 VIMNMX.S16x2 R10, PT, PT, R8, R10, !PT ;  /* 0x0000000a080a8248 */ /* 0x000fe40007fe0300 */
[----:B------:R-:W-:-:S02]  /*0e50*/  @!P0 IADD3 R8, P2, PT, R2, UR35, RZ ;  /* 0x0000002302088c10 */ /* 0x000fc4000ff5e0ff */
[C---:B------:R-:W-:Y:S02]  /*0e60*/  @!P4 IADD3.X R7, PT, PT, R3.reuse, UR16, RZ, P1, !PT ;  /* 0x000000100307cc10 */ /* 0x040fe40008ffe4ff */
[----:B------:R-:W-:Y:S02]  /*0e70*/  @!P6 PRMT R12, R12, 0x7710, RZ ;  /* 0x000077100c0ce816 */ /* 0x000fe400000000ff */
[----:B0-----:R-:W-:Y:S01]  /*0e80*/  @!P6 IADD3 R4, P1, PT, R2, UR21, RZ ;  /* 0x000000150204ec10 */ /* 0x001fe2000ff3e0ff */
[----:B------:R0:W-:Y:S01]  /*0e90*/  @!P4 STG.E.U8 desc[UR28][R6.64], R0 ;  /* 0x000000000600c986 */ /* 0x0001e2000c10111c */
[C---:B------:R-:W-:Y:S02]  /*0ea0*/  @!P0 IADD3.X R9, PT, PT, R3.reuse, UR14, RZ, P2, !PT ;  /* 0x0000000e03098c10 */ /* 0x040fe400097fe4ff */
[----:B------:R-:W-:Y:S02]  /*0eb0*/  @!P6 VIMNMX.S16x2 R12, PT, PT, R12, R14, !PT ;  /* 0x0000000e0c0ce248 */ /* 0x000fe40007fe0300 */
[----:B------:R-:W-:Y:S01]  /*0ec0*/  @!P6 IADD3.X R5, PT, PT, R3, UR13, RZ, P1, !PT ;  /* 0x0000000d0305ec10 */ /* 0x000fe20008ffe4ff */
[----:B------:R0:W-:Y:S01]  /*0ed0*/  @!P0 STG.E.U8 desc[UR28][R8.64], R10 ;  /* 0x0000000a08008986 */ /* 0x0001e2000c10111c */
[----:B------:R-:W-:-:S03]  /*0ee0*/  IMAD.WIDE.U32 R2, R11, 0x8, R2 ;  /* 0x000000080b027825 */ /* 0x000fc600078e0002 */
[----:B------:R0:W-:Y:S01]  /*0ef0*/  @!P6 STG.E.U8 desc[UR28][R4.64], R12 ;  /* 0x0000000c0400e986 */ /* 0x0001e2000c10111c */
[----:B------:R-:W-:Y:S05]  /*0f00*/  BRA.U UP0, `(.L_x_85) ;  /* 0xfffffff500c87547 */ /* 0x000fea000b83ffff */
.L_x_84:
[----:B------:R-:W-:-:S04]  /*0f10*/  ULOP3.LUT UR6, UR9, 0x1, URZ, 0xc0, !UPT ;  /* 0x0000000109067892 */ /* 0x000fc8000f8ec0ff */
[----:B------:R-:W-:-:S06]  /*0f20*/  UISETP.NE.U32.AND UP0, UPT, UR6, 0x1, UPT ;  /* 0x000000010600788c */ /* 0x000fcc000bf05070 */
[----:B------:R-:W-:-:S13]  /*0f30*/  PLOP3.LUT P0, PT, PT, PT, UP0, 0x80, 0x8 ;  /* 0x000000000008781c */ /* 0x000fda0003f0f008 */
[----:B------:R-:W-:Y:S05]  /*0f40*/  @!P0 EXIT ;  /* 0x000000000000894d */ /* 0x000fea0003800000 */
[----:B------:R-:W1:Y:S01]  /*0f50*/  S2R R15, SR_TID.X ;  /* 0x00000000000f7919 */ /* 0x000e620000002100 */
[----:B------:R-:W2:Y:S01]  /*0f60*/  LDCU UR6, c[0x0][0x360] ;  /* 0x00006c00ff0677ac */ /* 0x000ea20008000800 */
[----:B0-----:R-:W-:Y:S02]  /*0f70*/  PRMT R4, RZ, 0x7610, R4 ;  /* 0x00007610ff047816 */ /* 0x001fe40000000004 */
[----:B-1----:R-:W-:-:S04]  /*0f80*/  IADD3 R15, P1, PT, R15, UR4, RZ ;  /* 0x000000040f0f7c10 */ /* 0x002fc8000ff3e0ff */
[C---:B------:R-:W-:Y:S01]  /*0f90*/  ISETP.GE.U32.AND P0, PT, R15.reuse, UR32, PT ;  /* 0x000000200f007c0c */ /* 0x040fe2000bf06070 */
[----:B------:R-:W-:Y:S01]  /*0fa0*/  IMAD.X R20, RZ, RZ, UR5, P1 ;  /* 0x00000005ff147e24 */ /* 0x000fe200088e06ff */
[----:B--2---:R-:W-:-:S04]  /*0fb0*/  IADD3 R16, P1, PT, R15, UR6, RZ ;  /* 0x000000060f107c10 */ /* 0x004fc8000ff3e0ff */
        /* <DEDUP_REMOVED lines=8> */
[----:B------:R-:W-:Y:S02]  /*1040*/  ISETP.GE.AND.EX P2, PT, R18, UR31, PT, P2 ;  /* 0x0000001f12007c0c */ /* 0x000fe4000bf46320 */
[----:B------:R-:W-:Y:S01]  /*1050*/  @!P0 IADD3 R2, P3, PT, R15, UR30, RZ ;  /* 0x0000001e0f028c10 */ /* 0x000fe2000ff7e0ff */
[----:B------:R-:W-:-:S03]  /*1060*/  IMAD.X R17, RZ, RZ, R18, P4 ;  /* 0x000000ffff117224 */ /* 0x000fc600020e0612 */
[----:B------:R-:W-:Y:S02]  /*1070*/  @!P0 IADD3.X R3, PT, PT, R20, UR7, RZ, P3, !PT ;  /* 0x0000000714038c10 */ /* 0x000fe40009ffe4ff */
[----:B------:R-:W-:Y:S02]  /*1080*/  ISETP.GE.U32.AND P3, PT, R0, UR32, PT ;  /* 0x0000002000007c0c */ /* 0x000fe4000bf66070 */
[----:B------:R-:W-:Y:S01]  /*1090*/  @!P1 IADD3 R6, P4, PT, R16, UR30, RZ ;  /* 0x0000001e10069c10 */ /* 0x000fe2000ff9e0ff */
[----:B------:R0:W2:Y:S01]  /*10a0*/  @!P0 LDG.E.U8 R4, desc[UR28][R2.64] ;  /* 0x0000001c02048981 */ /* 0x0000a2000c1e1100 */
[----:B------:R-:W-:Y:S02]  /*10b0*/  ISETP.GE.AND.EX P3, PT, R17, UR31, PT, P3 ;  /* 0x0000001f11007c0c */ /* 0x000fe4000bf66330 */
[----:B------:R-:W-:Y:S02]  /*10c0*/  @!P2 IADD3 R8, P5, PT, R5, UR30, RZ ;  /* 0x0000001e0508ac10 */ /* 0x000fe4000ffbe0ff */
[----:B------:R-:W-:-:S02]  /*10d0*/  PRMT R12, RZ, 0x7610, R12 ;  /* 0x00007610ff0c7816 */ /* 0x000fc4000000000c */
[----:B------:R-:W-:Y:S02]  /*10e0*/  PRMT R13, RZ, 0x7610, R13 ;  /* 0x00007610ff0d7816 */ /* 0x000fe4000000000d */
[----:B------:R-:W-:Y:S02]  /*10f0*/  @!P1 IADD3.X R7, PT, PT, R19, UR7, RZ, P4, !PT ;  /* 0x0000000713079c10 */ /* 0x000fe4000a7fe4ff */
[----:B------:R-:W-:-:S03]  /*1100*/  @!P2 IADD3.X R9, PT, PT, R18, UR7, RZ, P5, !PT ;  /* 0x000000071209ac10 */ /* 0x000fc6000affe4ff */
[----:B------:R1:W3:Y:S01]  /*1110*/  @!P1 LDG.E.U8 R12, desc[UR28][R6.64] ;  /* 0x0000001c060c9981 */ /* 0x0002e2000c1e1100 */
[----:B------:R-:W-:-:S03]  /*1120*/  @!P3 IADD3 R10, P4, PT, R0, UR30, RZ ;  /* 0x0000001e000abc10 */ /* 0x000fc6000ff9e0ff */
[----:B------:R-:W4:Y:S01]  /*1130*/  @!P2 LDG.E.U8 R13, desc[UR28][R8.64] ;  /* 0x0000001c080da981 */ /* 0x000f22000c1e1100 */
[----:B------:R-:W-:Y:S02]  /*1140*/  PRMT R14, RZ, 0x7610, R14 ;  /* 0x00007610ff0e7816 */ /* 0x000fe4000000000e */
[----:B------:R-:W-:-:S05]  /*1150*/  @!P3 IADD3.X R11, PT, PT, R17, UR7, RZ, P4, !PT ;  /* 0x00000007110bbc10 */ /* 0x000fca000a7fe4ff */
[----:B------:R5:W5:Y:S01]  /*1160*/  @!P3 LDG.E.U8 R14, desc[UR28][R10.64] ;  /* 0x0000001c0a0eb981 */ /* 0x000b62000c1e1100 */
[----:B------:R-:W1:Y:S01]  /*1170*/  LDCU.S8 UR4, c[0x0][0xfca] ;  /* 0x0001f940ff0477ac */ /* 0x000e620008000200 */
[----:B0-----:R-:W-:-:S04]  /*1180*/  @!P0 IADD3 R2, P4, PT, R15, UR27, RZ ;  /* 0x0000001b0f028c10 */ /* 0x001fc8000ff9e0ff */
[----:B------:R-:W-:Y:S01]  /*1190*/  @!P0 IADD3.X R3, PT, PT, R20, UR8, RZ, P4, !PT ;  /* 0x0000000814038c10 */ /* 0x000fe2000a7fe4ff */
[----:B-1----:R-:W-:Y:S01]  /*11a0*/  UPRMT UR4, UR4, 0x7710, URZ ;  /* 0x0000771004047896 */ /* 0x002fe200080000ff */
[----:B------:R-:W-:Y:S02]  /*11b0*/  @!P1 IADD3 R6, P4, PT, R16, UR27, RZ ;  /* 0x0000001b10069c10 */ /* 0x000fe4000ff9e0ff */
[----:B--2---:R-:W-:-:S04]  /*11c0*/  PRMT R4, R4, 0x8880, RZ ;  /* 0x0000888004047816 */ /* 0x004fc800000000ff */
[----:B------:R-:W-:-:S04]  /*11d0*/  PRMT R4, R4, 0x7710, RZ ;  /* 0x0000771004047816 */ /* 0x000fc800000000ff */
[----:B------:R-:W-:Y:S02]  /*11e0*/  VIMNMX.S16x2 R7, PT, PT, R4, UR4, !PT ;  /* 0x0000000404077c48 */ /* 0x000fe4000ffe0300 */
[----:B---3--:R-:W-:Y:S02]  /*11f0*/  PRMT R12, R12, 0x8880, RZ ;  /* 0x000088800c0c7816 */ /* 0x008fe400000000ff */
[----:B----4-:R-:W-:Y:S02]  /*1200*/  PRMT R13, R13, 0x8880, RZ ;  /* 0x000088800d0d7816 */ /* 0x010fe400000000ff */
[----:B-----5:R-:W-:Y:S02]  /*1210*/  PRMT R10, R7, 0x7610, R10 ;  /* 0x00007610070a7816 */ /* 0x020fe4000000000a */
[----:B------:R-:W-:Y:S02]  /*1220*/  PRMT R8, R12, 0x7710, RZ ;  /* 0x000077100c087816 */ /* 0x000fe400000000ff */
[----:B------:R-:W-:Y:S01]  /*1230*/  PRMT R4, R13, 0x7710, RZ ;  /* 0x000077100d047816 */ /* 0x000fe200000000ff */
[----:B------:R0:W-:Y:S01]  /*1240*/  @!P0 STG.E.U8 desc[UR28][R2.64], R10 ;  /* 0x0000000a02008986 */ /* 0x0001e2000c10111c */
[----:B------:R-:W-:-:S02]  /*1250*/  VIMNMX.S16x2 R8, PT, PT, R8, UR4, !PT ;  /* 0x0000000408087c48 */ /* 0x000fc4000ffe0300 */
[----:B------:R-:W-:Y:S02]  /*1260*/  VIMNMX.S16x2 R9, PT, PT, R4, UR4, !PT ;  /* 0x0000000404097c48 */ /* 0x000fe4000ffe0300 */
[----:B------:R-:W-:Y:S02]  /*1270*/  @!P2 IADD3 R4, P0, PT, R5, UR27, RZ ;  /* 0x0000001b0504ac10 */ /* 0x000fe4000ff1e0ff */
[----:B------:R-:W-:Y:S02]  /*1280*/  PRMT R14, R14, 0x8880, RZ ;  /* 0x000088800e0e7816 */ /* 0x000fe400000000ff */
[----:B------:R-:W-:Y:S02]  /*1290*/  @!P1 IADD3.X R7, PT, PT, R19, UR8, RZ, P4, !PT ;  /* 0x0000000813079c10 */ /* 0x000fe4000a7fe4ff */
[----:B------:R-:W-:Y:S02]  /*12a0*/  @!P2 IADD3.X R5, PT, PT, R18, UR8, RZ, P0, !PT ;  /* 0x000000081205ac10 */ /* 0x000fe400087fe4ff */
[----:B0-----:R-:W-:-:S02]  /*12b0*/  PRMT R3, R8, 0x7610, R3 ;  /* 0x0000761008037816 */ /* 0x001fc40000000003 */
[----:B------:R-:W-:-:S03]  /*12c0*/  PRMT R8, R14, 0x7710, RZ ;  /* 0x000077100e087816 */ /* 0x000fc600000000ff */
[----:B------:R0:W-:Y:S01]  /*12d0*/  @!P1 STG.E.U8 desc[UR28][R6.64], R3 ;  /* 0x0000000306009986 */ /* 0x0001e2000c10111c */
[----:B------:R-:W-:-:S03]  /*12e0*/  VIMNMX.S16x2 R8, PT, PT, R8, UR4, !PT ;  /* 0x0000000408087c48 */ /* 0x000fc6000ffe0300 */
[----:B------:R0:W-:Y:S01]  /*12f0*/  @!P2 STG.E.U8 desc[UR28][R4.64], R9 ;  /* 0x000000090400a986 */ /* 0x0001e2000c10111c */
[----:B------:R-:W-:Y:S05]  /*1300*/  @P3 EXIT ;  /* 0x000000000000394d */ /* 0x000fea0003800000 */
[----:B------:R-:W-:-:S04]  /*1310*/  IADD3 R2, P0, PT, R0, UR27, RZ ;  /* 0x0000001b00027c10 */ /* 0x000fc8000ff1e0ff */
[----:B0-----:R-:W-:-:S05]  /*1320*/  IADD3.X R3, PT, PT, R17, UR8, RZ, P0, !PT ;  /* 0x0000000811037c10 */ /* 0x001fca00087fe4ff */
[----:B------:R-:W-:Y:S01]  /*1330*/  STG.E.U8 desc[UR28][R2.64], R8 ;  /* 0x0000000802007986 */ /* 0x000fe2000c10111c */
[----:B------:R-:W-:Y:S05]  /*1340*/  EXIT ;  /* 0x000000000000794d */ /* 0x000fea0003800000 */
.L_x_83:
[----:B------:R-:W0:Y:S02]  /*1350*/  S2R R3, SR_TID.X ;  /* 0x0000000000037919 */ /* 0x000e240000002100 */
[----:B0-----:R-:W-:-:S03]  /*1360*/  IMAD.WIDE.U32 R4, R3, 0x4, RZ ;  /* 0x0000000403047825 */ /* 0x001fc600078e00ff */
[----:B------:R-:W-:-:S04]  /*1370*/  ISETP.GE.U32.AND P0, PT, R4, UR12, PT ;  /* 0x0000000c04007c0c */ /* 0x000fc8000bf06070 */
[----:B------:R-:W-:-:S13]  /*1380*/  ISETP.GE.AND.EX P0, PT, R5, UR5, PT, P0 ;  /* 0x0000000505007c0c */ /* 0x000fda000bf06300 */
[----:B------:R-:W-:Y:S05]  /*1390*/  @P0 EXIT ;  /* 0x000000000000094d */ /* 0x000fea0003800000 */
[----:B------:R-:W0:Y:S01]  /*13a0*/  LDCU.S8 UR4, c[0x0][0xfca] ;  /* 0x0001f940ff0477ac */ /* 0x000e220008000200 */
[----:B------:R-:W-:Y:S01]  /*13b0*/  IMAD.MOV.U32 R0, RZ, RZ, RZ ;  /* 0x000000ffff007224 */ /* 0x000fe200078e00ff */
[----:B------:R-:W1:Y:S01]  /*13c0*/  LDCU UR6, c[0x0][0x360] ;  /* 0x00006c00ff0677ac */ /* 0x000e620008000800 */
[----:B0-----:R-:W-:-:S12]  /*13d0*/  UPRMT UR4, UR4, 0x7710, URZ ;  /* 0x0000771004047896 */ /* 0x001fd800080000ff */
.L_x_86:
[C---:B------:R-:W-:Y:S01]  /*13e0*/  IMAD.SHL.U32 R9, R3.reuse, 0x4, RZ ;  /* 0x0000000403097824 */ /* 0x040fe200078e00ff */
[----:B------:R-:W-:-:S04]  /*13f0*/  SHF.L.U64.HI R11, R3, 0x2, R0 ;  /* 0x00000002030b7819 */ /* 0x000fc80000010200 */
[----:B------:R-:W-:-:S04]  /*1400*/  IADD3 R4, P0, PT, R9, UR30, RZ ;  /* 0x0000001e09047c10 */ /* 0x000fc8000ff1e0ff */
[----:B------:R-:W-:-:S05]  /*1410*/  IADD3.X R5, PT, PT, R11, UR7, RZ, P0, !PT ;  /* 0x000000070b057c10 */ /* 0x000fca00087fe4ff */
[----:B------:R-:W2:Y:S02]  /*1420*/  LDG.E R4, desc[UR28][R4.64] ;  /* 0x0000001c04047981 */ /* 0x000ea4000c1e1900 */
[--C-:B--2---:R-:W-:Y:S02]  /*1430*/  SHF.R.S32.HI R6, RZ, 0x8, R4.reuse ;  /* 0x00000008ff067819 */ /* 0x104fe40000011404 */
[--C-:B------:R-:W-:Y:S02]  /*1440*/  SHF.R.S32.HI R10, RZ, 0x18, R4.reuse ;  /* 0x00000018ff0a7819 */ /* 0x100fe40000011404 */
[----:B------:R-:W-:Y:S02]  /*1450*/  SGXT R6, R6, 0x8 ;  /* 0x000000080606781a */ /* 0x000fe40000000200 */
[----:B------:R-:W-:Y:S02]  /*1460*/  SHF.R.S32.HI R8, RZ, 0x10, R4 ;  /* 0x00000010ff087819 */ /* 0x000fe40000011404 */
[----:B------:R-:W-:-:S02]  /*1470*/  SGXT R2, R4, 0x8 ;  /* 0x000000080402781a */ /* 0x000fc40000000200 */
[----:B------:R-:W-:Y:S02]  /*1480*/  SGXT R10, R10, 0x8 ;  /* 0x000000080a0a781a */ /* 0x000fe40000000200 */
[----:B------:R-:W-:Y:S02]  /*1490*/  VIMNMX.S16x2 R6, PT, PT, R6, UR4, !PT ;  /* 0x0000000406067c48 */ /* 0x000fe4000ffe0300 */
[----:B------:R-:W-:Y:S02]  /*14a0*/  SGXT R8, R8, 0x8 ;  /* 0x000000080808781a */ /* 0x000fe40000000200 */
[----:B------:R-:W-:Y:S02]  /*14b0*/  VIMNMX.S16x2 R2, PT, PT, R2, UR4, !PT ;  /* 0x0000000402027c48 */ /* 0x000fe4000ffe0300 */
[----:B------:R-:W-:Y:S02]  /*14c0*/  VIMNMX.S16x2 R10, PT, PT, R10, UR4, !PT ;  /* 0x000000040a0a7c48 */ /* 0x000fe4000ffe0300 */
[----:B------:R-:W-:-:S02]  /*14d0*/  PRMT R4, R6, 0x7610, R4 ;  /* 0x0000761006047816 */ /* 0x000fc40000000004 */
[----:B------:R-:W-:Y:S02]  /*14e0*/  VIMNMX.S16x2 R5, PT, PT, R8, UR4, !PT ;  /* 0x0000000408057c48 */ /* 0x000fe4000ffe0300 */
[----:B------:R-:W-:Y:S02]  /*14f0*/  PRMT R6, R10, 0x7610, R6 ;  /* 0x000076100a067816 */ /* 0x000fe40000000006 */
[----:B------:R-:W-:Y:S02]  /*1500*/  LOP3.LUT R7, R2, 0xffff, RZ, 0xc0, !PT ;  /* 0x0000ffff02077812 */ /* 0x000fe400078ec0ff */
[----:B------:R-:W-:Y:S02]  /*1510*/  LOP3.LUT R4, R4, 0xffff, RZ, 0xc0, !PT ;  /* 0x0000ffff04047812 */ /* 0x000fe400078ec0ff */
[----:B------:R-:W-:Y:S02]  /*1520*/  LOP3.LUT R6, R6, 0xffff, RZ, 0xc0, !PT ;  /* 0x0000ffff06067812 */ /* 0x000fe400078ec0ff */
[----:B------:R-:W-:-:S02]  /*1530*/  LOP3.LUT R5, R5, 0xffff, RZ, 0xc0, !PT ;  /* 0x0000ffff05057812 */ /* 0x000fc400078ec0ff */
[----:B------:R-:W-:Y:S02]  /*1540*/  PRMT R7, R7, 0x3340, R4 ;  /* 0x0000334007077816 */ /* 0x000fe40000000004 */
[----:B------:R-:W-:Y:S02]  /*1550*/  IADD3 R4, P0, PT, R9, UR27, RZ ;  /* 0x0000001b09047c10 */ /* 0x000fe4000ff1e0ff */
[----:B------:R-:W-:Y:S02]  /*1560*/  PRMT R6, R5, 0x3340, R6 ;  /* 0x0000334005067816 */ /* 0x000fe40000000006 */
[----:B------:R-:W-:Y:S02]  /*1570*/  IADD3.X R5, PT, PT, R11, UR8, RZ, P0, !PT ;  /* 0x000000080b057c10 */ /* 0x000fe400087fe4ff */
[----:B-1----:R-:W-:Y:S02]  /*1580*/  IADD3 R3, P0, PT, R3, UR6, RZ ;  /* 0x0000000603037c10 */ /* 0x002fe4000ff1e0ff */
[----:B------:R-:W-:-:S03]  /*1590*/  PRMT R7, R7, 0x5410, R6 ;  /* 0x0000541007077816 */ /* 0x000fc60000000006 */
[C---:B------:R-:W-:Y:S02]  /*15a0*/  IMAD.SHL.U32 R2, R3.reuse, 0x4, RZ ;  /* 0x0000000403027824 */ /* 0x040fe400078e00ff */
[----:B------:R-:W-:Y:S01]  /*15b0*/  IMAD.X R0, RZ, RZ, R0, P0 ;  /* 0x000000ffff007224 */ /* 0x000fe200000e0600 */
[----:B------:R0:W-:Y:S01]  /*15c0*/  STG.E desc[UR28][R4.64], R7 ;  /* 0x0000000704007986 */ /* 0x0001e2000c10191c */
[C---:B------:R-:W-:Y:S02]  /*15d0*/  LOP3.LUT P0, RZ, R3.reuse, 0xffffc000, RZ, 0xc0, !PT ;  /* 0xffffc00003ff7812 */ /* 0x040fe4000780c0ff */
[----:B------:R-:W-:Y:S02]  /*15e0*/  ISETP.LT.U32.AND P1, PT, R2, UR12, PT ;  /* 0x0000000c02007c0c */ /* 0x000fe4000bf21070 */
[----:B------:R-:W-:Y:S02]  /*15f0*/  SHF.L.U64.HI R2, R3, 0x2, R0 ;  /* 0x0000000203027819 */ /* 0x000fe40000010200 */
[----:B------:R-:W-:-:S02]  /*1600*/  LOP3.LUT P0, RZ, R0, 0x3fffffff, RZ, 0xc0, P0 ;  /* 0x3fffffff00ff7812 */ /* 0x000fc4000000c0ff */
[----:B------:R-:W-:-:S13]  /*1610*/  ISETP.LT.AND.EX P1, PT, R2, UR5, PT, P1 ;  /* 0x0000000502007c0c */ /* 0x000fda000bf21310 */
[----:B0-----:R-:W-:Y:S05]  /*1620*/  @!P0 BRA P1, `(.L_x_86) ;  /* 0xfffffffc006c8947 */ /* 0x001fea000083ffff */
[----:B------:R-:W-:Y:S05]  /*1630*/  EXIT ;  /* 0x000000000000794d */ /* 0x000fea0003800000 */
        .weak           $__internal_7_$__cuda_sm20_div_u16
        .type           $__internal_7_$__cuda_sm20_div_u16,@function
        .size           $__internal_7_$__cuda_sm20_div_u16,(.L_x_4604 - $__internal_7_$__cuda_sm20_div_u16)
$__internal_7_$__cuda_sm20_div_u16:
        /* <DEDUP_REMOVED lines=19> */
[----:B------:R-:W-:Y:S05]  /*1770*/  RET.REL.NODEC R2 `(_ZN2at6native57_GLOBAL__N__f3eca4a2_24_ForeachBinaryOpScalar_cu_86b9896c25multi_tensor_apply_kernelINS1_18TensorListMetadataILi2EEENS1_21BinaryOpScalarFunctorIaLi2ELi1ELi1EEEJNS0_7maximumIaEEaEEEvT_T0_DpT1_) ;  /* 0xffffffe802207950 */ /* 0x000fea0003c3ffff */
.L_x_87:
        /* <DEDUP_REMOVED lines=16> */
.L_x_4604:


//--------------------- .text._ZN2at6native57_GLOBAL__N__f3eca4a2_24_ForeachBinaryOpScalar_cu_86b9896c25multi_tensor_apply_kernelINS1_18TensorListMetadataILi2EEENS1_21BinaryOpScalarFunctorIhLi2ELi1ELi1EEEJNS0_7maximumIhEEhEEEvT_T0_DpT1_ --------------------------
	.section	.text._ZN2at6native57_GLOBAL__N__f3eca4a2_24_ForeachBinaryOpScalar_cu_86b9896c25multi_tensor_apply_kernelINS1_18TensorListMetadataILi2EEENS1_21BinaryOpScalarFunctorIhLi2ELi1ELi1EEEJNS0_7maximumIhEEhEEEvT_T0_DpT1_,"ax",@progbits
	.align	128
.text._ZN2at6native57_GLOBAL__N__f3eca4a2_24_ForeachBinaryOpScalar_cu_86b9896c25multi_tensor_apply_kernelINS1_18TensorListMetadataILi2EEENS1_21BinaryOpScalarFunctorIhLi2ELi1ELi1EEEJNS0_7maximumIhEEhEEEvT_T0_DpT1_:
        .type           _ZN2at6native57_GLOBAL__N__f3eca4a2_24_ForeachBinaryOpScalar_cu_86b9896c25multi_tensor_apply_kernelINS1_18TensorListMetadataILi2EEENS1_21BinaryOpScalarFunctorIhLi2ELi1ELi1EEEJNS0_7maximumIhEEhEEEvT_T0_DpT1_,@function
        .size           _ZN2at6native57_GLOBAL__N__f3eca4a2_24_ForeachBinaryOpScalar_cu_86b9896c25multi_tensor_apply_kernelINS1_18TensorListMetadataILi2EEENS1_21BinaryOpScalarFunctorIhLi2ELi1ELi1EEEJNS0_7maximumIhEEhEEEvT_T0_DpT1_,(.L_x_4606 - _ZN2at6native57_GLOBAL__N__f3eca4a2_24_ForeachBinaryOpScalar_cu_86b9896c25multi_tensor_apply_kernelINS1_18TensorListMetadataILi2EEENS1_21BinaryOpScalarFunctorIhLi2ELi1ELi1EEEJNS0_7maximumIhEEhEEEvT_T0_DpT1_)
        .other          _ZN2at6native57_GLOBAL__N__f3eca4a2_24_ForeachBinaryOpScalar_cu_86b9896c25multi_tensor_apply_kernelINS1_18TensorListMetadataILi2EEENS1_21BinaryOpScalarFunctorIhLi2ELi1ELi1EEEJNS0_7maximumIhEEhEEEvT_T0_DpT1_,@"STO_CUDA_ENTRY STV_DEFAULT"
_ZN2at6native57_GLOBAL__N__f3eca4a2_24_ForeachBinaryOpScalar_cu_86b9896c25multi_tensor_apply_kernelINS1_18TensorListMetadataILi2EEENS1_21BinaryOpScalarFunctorIhLi2ELi1ELi1EEEJNS0_7maximumIhEEhEEEvT_T0_DpT1_:
        /* <DEDUP_REMOVED lines=39> */
[----:B------:R-:W-:Y:S05]  /*0270*/  CALL.REL.NOINC `($__internal_8_$__cuda_sm20_div_u16) ;  /* 0x00000010007c7944 */ /* 0x000fea0003c00000 */
        /* <DEDUP_REMOVED lines=59> */
.L_x_90:
[C---:B------:R-:W-:Y:S01]  /*0630*/  ISETP.GE.U32.AND P0, PT, R2.reuse, UR32, PT ;  /* 0x0000002002007c0c */ /* 0x040fe2000bf06070 */
[----:B------:R-:W-:Y:S01]  /*0640*/  IMAD.U32 R17, RZ, RZ, UR33 ;  /* 0x00000021ff117e24 */ /* 0x000fe2000f8e00ff */
[----:B0-----:R-:W-:Y:S02]  /*0650*/  IADD3 R0, P1, PT, R2, UR33, RZ ;  /* 0x0000002102007c10 */ /* 0x001fe4000ff3e0ff */
[----:B------:R-:W-:Y:S02]  /*0660*/  ISETP.GE.AND.EX P0, PT, R3, UR31, PT, P0 ;  /* 0x0000001f03007c0c */ /* 0x000fe4000bf06300 */
[----:B------:R-:W-:Y:S01]  /*0670*/  ISETP.GE.U32.AND P4, PT, R0, UR32, PT ;  /* 0x0000002000007c0c */ /* 0x000fe2000bf86070 */
[----:B------:R-:W-:Y:S01]  /*0680*/  IMAD.X R0, RZ, RZ, R3, P1 ;  /* 0x000000ffff007224 */ /* 0x000fe200008e0603 */
[----:B------:R-:W-:-:S04]  /*0690*/  PRMT R9, RZ, 0x7610, R9 ;  /* 0x00007610ff097816 */ /* 0x000fc80000000009 */
[----:B------:R-:W-:-:S05]  /*06a0*/  ISETP.GE.AND.EX P4, PT, R0, UR31, PT, P4 ;  /* 0x0000001f00007c0c */ /* 0x000fca000bf86340 */
[----:B------:R-:W-:-:S04]  /*06b0*/  @!P0 IADD3 R6, P1, PT, R2, UR30, RZ ;  /* 0x0000001e02068c10 */ /* 0x000fc8000ff3e0ff */
[----:B------:R-:W-:Y:S02]  /*06c0*/  @!P0 IADD3.X R7, PT, PT, R3, UR7, RZ, P1, !PT ;  /* 0x0000000703078c10 */ /* 0x000fe40008ffe4ff */
[----:B------:R-:W-:Y:S02]  /*06d0*/  IADD3 R17, P2, P3, R17, UR33, R2 ;  /* 0x0000002111117c10 */ /* 0x000fe4000fb5e002 */
[----:B------:R-:W-:Y:S01]  /*06e0*/  @!P4 IADD3 R10, P1, PT, R2, UR8, RZ ;  /* 0x00000008020acc10 */ /* 0x000fe2000ff3e0ff */
[----:B------:R0:W2:Y:S01]  /*06f0*/  @!P0 LDG.E.U8 R9, desc[UR28][R6.64] ;  /* 0x0000001c06098981 */ /* 0x0000a2000c1e1100 */
[----:B------:R-:W-:Y:S02]  /*0700*/  IADD3.X R4, PT, PT, RZ, RZ, R3, P2, P3 ;  /* 0x000000ffff047210 */ /* 0x000fe400017e6403 */
[----:B------:R-:W-:Y:S02]  /*0710*/  @!P4 IADD3.X R11, PT, PT, R3, UR9, RZ, P1, !PT ;  /* 0x00000009030bcc10 */ /* 0x000fe40008ffe4ff */
[----:B------:R-:W-:-:S02]  /*0720*/  IADD3 R0, P1, PT, R17, UR33, RZ ;  /* 0x0000002111007c10 */ /* 0x000fc4000ff3e0ff */
[----:B------:R-:W-:Y:S02]  /*0730*/  PRMT R16, RZ, 0x7610, R16 ;  /* 0x00007610ff107816 */ /* 0x000fe40000000010 */
[----:B------:R-:W-:Y:S02]  /*0740*/  ISETP.GE.U32.AND P3, PT, R17, UR32, PT ;  /* 0x0000002011007c0c */ /* 0x000fe4000bf66070 */
[----:B------:R-:W-:Y:S01]  /*0750*/  ISETP.GE.U32.AND P2, PT, R0, UR32, PT ;  /* 0x0000002000007c0c */ /* 0x000fe2000bf46070 */
[----:B------:R-:W-:Y:S01]  /*0760*/  IMAD.X R0, RZ, RZ, R4, P1 ;  /* 0x000000ffff007224 */ /* 0x000fe200008e0604 */
[----:B------:R-:W-:Y:S01]  /*0770*/  ISETP.GE.AND.EX P3, PT, R4, UR31, PT, P3 ;  /* 0x0000001f04007c0c */ /* 0x000fe2000bf66330 */
[----:B------:R-:W3:Y:S01]  /*0780*/  @!P4 LDG.E.U8 R16, desc[UR28][R10.64] ;  /* 0x0000001c0a10c981 */ /* 0x000ee2000c1e1100 */
[----:B------:R-:W-:Y:S02]  /*0790*/  PRMT R8, RZ, 0x7610, R8 ;  /* 0x00007610ff087816 */ /* 0x000fe40000000008 */
[----:B------:R-:W-:-:S02]  /*07a0*/  ISETP.GE.AND.EX P2, PT, R0, UR31, PT, P2 ;  /* 0x0000001f00007c0c */ /* 0x000fc4000bf46320 */
[----:B------:R-:W-:-:S07]  /*07b0*/  PRMT R5, RZ, 0x7610, R5 ;  /* 0x00007610ff057816 */ /* 0x000fce0000000005 */
[----:B------:R-:W-:-:S04]  /*07c0*/  @!P3 IADD3 R12, P1, PT, R2, UR43, RZ ;  /* 0x0000002b020cbc10 */ /* 0x000fc8000ff3e0ff */
[----:B------:R-:W-:Y:S02]  /*07d0*/  @!P3 IADD3.X R13, PT, PT, R3, UR44, RZ, P1, !PT ;  /* 0x0000002c030dbc10 */ /* 0x000fe40008ffe4ff */
[----:B------:R-:W-:-:S03]  /*07e0*/  @!P2 IADD3 R14, P5, PT, R2, UR40, RZ ;  /* 0x00000028020eac10 */ /* 0x000fc6000ffbe0ff */
[----:B------:R-:W4:Y:S01]  /*07f0*/  @!P3 LDG.E.U8 R8, desc[UR28][R12.64] ;  /* 0x0000001c0c08b981 */ /* 0x000f22000c1e1100 */
[----:B------:R-:W-:-:S05]  /*0800*/  @!P2 IADD3.X R15, PT, PT, R3, UR41, RZ, P5, !PT ;  /* 0x00000029030fac10 */ /* 0x000fca000affe4ff */
[----:B------:R1:W5:Y:S01]  /*0810*/  @!P2 LDG.E.U8 R5, desc[UR28][R14.64] ;  /* 0x0000001c0e05a981 */ /* 0x000362000c1e1100 */
[----:B------:R-:W2:Y:S08]  /*0820*/  @!P0 LDC.U8 R18, c[0x0][0xfca] ;  /* 0x0003f280ff128b82 */ /* 0x000eb00000000000 */
[----:B------:R-:W3:Y:S01]  /*0830*/  @!P4 LDC.U8 R0, c[0x0][0xfca] ;  /* 0x0003f280ff00cb82 */ /* 0x000ee20000000000 */
[----:B0-----:R-:W-:-:S04]  /*0840*/  @!P0 IADD3 R6, P1, PT, R2, UR27, RZ ;  /* 0x0000001b02068c10 */ /* 0x001fc8000ff3e0ff */
[----:B------:R-:W-:Y:S01]  /*0850*/  @!P0 IADD3.X R7, PT, PT, R3, UR10, RZ, P1, !PT ;  /* 0x0000000a03078c10 */ /* 0x000fe20008ffe4ff */
[----:B-1----:R-:W-:Y:S01]  /*0860*/  IMAD.U32 R14, RZ, RZ, UR33 ;  /* 0x00000021ff0e7e24 */ /* 0x002fe2000f8e00ff */
[----:B--2---:R-:W-:-:S04]  /*0870*/  @!P0 LOP3.LUT R10, R9, 0xff, RZ, 0xc0, !PT ;  /* 0x000000ff090a8812 */ /* 0x004fc800078ec0ff */
[----:B------:R-:W-:Y:S01]  /*0880*/  @!P0 VIMNMX.U16x2 R10, PT, PT, R10, R18, !PT ;  /* 0x000000120a0a8248 */ /* 0x000fe20007fe0200 */
[----:B------:R-:W-:-:S05]  /*0890*/  IMAD.U32 R18, RZ, RZ, UR33 ;  /* 0x00000021ff127e24 */ /* 0x000fca000f8e00ff */
[----:B------:R-:W-:Y:S02]  /*08a0*/  IADD3 R17, P1, P5, R18, UR33, R17 ;  /* 0x0000002112117c10 */ /* 0x000fe4000fd3e011 */
[----:B------:R-:W-:Y:S02]  /*08b0*/  PRMT R11, R10, 0x7610, R11 ;  /* 0x000076100a0b7816 */ /* 0x000fe4000000000b */
[----:B------:R-:W-:Y:S02]  /*08c0*/  IADD3.X R12, PT, PT, RZ, RZ, R4, P1, P5 ;  /* 0x000000ffff0c7210 */ /* 0x000fe40000fea404 */
[----:B---3--:R-:W-:Y:S01]  /*08d0*/  @!P4 LOP3.LUT R16, R16, 0xff, RZ, 0xc0, !PT ;  /* 0x000000ff1010c812 */ /* 0x008fe200078ec0ff */
[----:B------:R-:W0:Y:S01]  /*08e0*/  @!P3 LDC.U8 R4, c[0x0][0xfca] ;  /* 0x0003f280ff04bb82 */ /* 0x000e220000000000 */
[----:B------:R1:W-:Y:S01]  /*08f0*/  @!P0 STG.E.U8 desc[UR28][R6.64], R11 ;  /* 0x0000000b06008986 */ /* 0x0003e2000c10111c */
[----:B------:R-:W-:Y:S02]  /*0900*/  @!P4 IADD3 R10, P0, PT, R2, UR19, RZ ;  /* 0x00000013020acc10 */ /* 0x000fe4000ff1e0ff */
[----:B------:R-:W-:-:S04]  /*0910*/  @!P4 VIMNMX.U16x2 R16, PT, PT, R16, R0, !PT ;  /* 0x000000001010c248 */ /* 0x000fc80007fe0200 */
[----:B------:R-:W2:Y:S01]  /*0920*/  @!P2 LDC.U8 R0, c[0x0][0xfca] ;  /* 0x0003f280ff00ab82 */ /* 0x000ea20000000000 */
[----:B------:R-:W-:Y:S02]  /*0930*/  ISETP.GE.U32.AND P1, PT, R17, UR32, PT ;  /* 0x0000002011007c0c */ /* 0x000fe4000bf26070 */
[----:B-1----:R-:W-:Y:S02]  /*0940*/  @!P4 IADD3.X R11, PT, PT, R3, UR12, RZ, P0, !PT ;  /* 0x0000000c030bcc10 */ /* 0x002fe400087fe4ff */
[----:B------:R-:W-:Y:S02]  /*0950*/  IADD3 R9, P0, PT, R17, UR33, RZ ;  /* 0x0000002111097c10 */ /* 0x000fe4000ff1e0ff */
[----:B------:R-:W-:Y:S01]  /*0960*/  IADD3 R7, P5, P6, R14, UR33, R17 ;  /* 0x000000210e077c10 */ /* 0x000fe2000febe011 */
[----:B------:R4:W-:Y:S01]  /*0970*/  @!P4 STG.E.U8 desc[UR28][R10.64], R16 ;  /* 0x000000100a00c986 */ /* 0x0009e2000c10111c */
[----:B------:R-:W-:Y:S01]  /*0980*/  ISETP.GE.AND.EX P1, PT, R12, UR31, PT, P1 ;  /* 0x0000001f0c007c0c */ /* 0x000fe2000bf26310 */
[--C-:B------:R-:W-:Y:S01]  /*0990*/  IMAD.X R13, RZ, RZ, R12.reuse, P0 ;  /* 0x000000ffff0d7224 */ /* 0x100fe200000e060c */
[----:B------:R-:W-:-:S02]  /*09a0*/  IADD3.X R12, PT, PT, RZ, RZ, R12, P5, P6 ;  /* 0x000000ffff0c7210 */ /* 0x000fc40002fec40c */
[----:B------:R-:W-:Y:S02]  /*09b0*/  ISETP.GE.U32.AND P4, PT, R9, UR32, PT ;  /* 0x0000002009007c0c */ /* 0x000fe4000bf86070 */
[----:B------:R-:W-:Y:S02]  /*09c0*/  @!P3 IADD3 R6, P6, PT, R2, UR42, RZ ;  /* 0x0000002a0206bc10 */ /* 0x000fe4000ffde0ff */
[C---:B------:R-:W-:Y:S02]  /*09d0*/  IADD3 R9, P5, PT, R7.reuse, UR33, RZ ;  /* 0x0000002107097c10 */ /* 0x040fe4000ffbe0ff */
[----:B------:R-:W-:Y:S02]  /*09e0*/  ISETP.GE.U32.AND P0, PT, R7, UR32, PT ;  /* 0x0000002007007c0c */ /* 0x000fe4000bf06070 */
[----:B------:R-:W-:Y:S02]  /*09f0*/  @!P3 IADD3.X R7, PT, PT, R3, UR20, RZ, P6, !PT ;  /* 0x000000140307bc10 */ /* 0x000fe4000b7fe4ff */
[----:B----4-:R-:W-:-:S02]  /*0a00*/  @!P3 LOP3.LUT R10, R8, 0xff, RZ, 0xc0, !PT ;  /* 0x000000ff080ab812 */ /* 0x010fc400078ec0ff */
[----:B------:R-:W-:Y:S01]  /*0a10*/  ISETP.GE.U32.AND P6, PT, R9, UR32, PT ;  /* 0x0000002009007c0c */ /* 0x000fe2000bfc6070 */
[----:B------:R-:W-:Y:S01]  /*0a20*/  IMAD.X R9, RZ, RZ, R12, P5 ;  /* 0x000000ffff097224 */ /* 0x000fe200028e060c */
[----:B------:R-:W-:Y:S02]  /*0a30*/  ISETP.GE.AND.EX P4, PT, R13, UR31, PT, P4 ;  /* 0x0000001f0d007c0c */ /* 0x000fe4000bf86340 */
[----:B------:R-:W-:Y:S02]  /*0a40*/  ISETP.GE.AND.EX P0, PT, R12, UR31, PT, P0 ;  /* 0x0000001f0c007c0c */ /* 0x000fe4000bf06300 */
[----:B------:R-:W-:Y:S02]  /*0a50*/  @!P2 IADD3 R8, P5, PT, R2, UR39, RZ ;  /* 0x000000270208ac10 */ /* 0x000fe4000ffbe0ff */
[----:B0-----:R-:W-:Y:S02]  /*0a60*/  @!P3 VIMNMX.U16x2 R10, PT, PT, R10, R4, !PT ;  /* 0x000000040a0ab248 */ /* 0x001fe40007fe0200 */
[----:B-----5:R-:W-:-:S02]  /*0a70*/  @!P2 LOP3.LUT R12, R5, 0xff, RZ, 0xc0, !PT ;  /* 0x000000ff050ca812 */ /* 0x020fc400078ec0ff */
[----:B------:R-:W-:Y:S02]  /*0a80*/  ISETP.GE.AND.EX P6, PT, R9, UR31, PT, P6 ;  /* 0x0000001f09007c0c */ /* 0x000fe4000bfc6360 */
[----:B------:R-:W-:Y:S02]  /*0a90*/  @!P2 IADD3.X R9, PT, PT, R3, UR22, RZ, P5, !PT ;  /* 0x000000160309ac10 */ /* 0x000fe4000affe4ff */
[----:B------:R-:W-:Y:S02]  /*0aa0*/  PRMT R11, R10, 0x7610, R11 ;  /* 0x000076100a0b7816 */ /* 0x000fe4000000000b */
[----:B--2---:R-:W-:Y:S02]  /*0ab0*/  @!P2 VIMNMX.U16x2 R0, PT, PT, R12, R0, !PT ;  /* 0x000000000c00a248 */ /* 0x004fe40007fe0200 */
[----:B------:R-:W-:Y:S01]  /*0ac0*/  @!P1 IADD3 R4, P5, PT, R2, UR45, RZ ;  /* 0x0000002d02049c10 */ /* 0x000fe2000ffbe0ff */
[----:B------:R0:W-:Y:S01]  /*0ad0*/  @!P3 STG.E.U8 desc[UR28][R6.64], R11 ;  /* 0x0000000b0600b986 */ /* 0x0001e2000c10111c */
[----:B------:R-:W-:-:S02]  /*0ae0*/  PRMT R16, RZ, 0x7610, R16 ;  /* 0x00007610ff107816 */ /* 0x000fc40000000010 */
[C---:B------:R-:W-:Y:S01]  /*0af0*/  @!P1 IADD3.X R5, PT, PT, R3.reuse, UR46, RZ, P5, !PT ;  /* 0x0000002e03059c10 */ /* 0x040fe2000affe4ff */
[----:B------:R1:W-:Y:S01]  /*0b00*/  @!P2 STG.E.U8 desc[UR28][R8.64], R0 ;  /* 0x000000000800a986 */ /* 0x0003e2000c10111c */
[C---:B------:R-:W-:Y:S02]  /*0b10*/  @!P4 IADD3 R10, P2, PT, R2.reuse, UR38, RZ ;  /* 0x00000026020acc10 */ /* 0x040fe4000ff5e0ff */
[----:B------:R-:W-:Y:S01]  /*0b20*/  PRMT R17, RZ, 0x7610, R17 ;  /* 0x00007610ff117816 */ /* 0x000fe20000000011 */
[----:B------:R2:W3:Y:S01]  /*0b30*/  @!P1 LDG.E.U8 R16, desc[UR28][R4.64] ;  /* 0x0000001c04109981 */ /* 0x0004e2000c1e1100 */
[C---:B------:R-:W-:Y:S02]  /*0b40*/  @!P0 IADD3 R12, P3, PT, R2.reuse, UR36, RZ ;  /* 0x00000024020c8c10 */ /* 0x040fe4000ff7e0ff */
[----:B0-----:R-:W-:Y:S02]  /*0b50*/  @!P4 IADD3.X R11, PT, PT, R3, UR23, RZ, P2, !PT ;  /* 0x00000017030bcc10 */ /* 0x001fe400097fe4ff */
[----:B------:R-:W-:-:S02]  /*0b60*/  @!P6 IADD3 R14, P2, PT, R2, UR34, RZ ;  /* 0x00000022020eec10 */ /* 0x000fc4000ff5e0ff */
[----:B------:R-:W-:Y:S01]  /*0b70*/  PRMT R18, RZ, 0x7610, R18 ;  /* 0x00007610ff127816 */ /* 0x000fe20000000012 */
[----:B------:R-:W4:Y:S01]  /*0b80*/  @!P4 LDG.E.U8 R17, desc[UR28][R10.64] ;  /* 0x0000001c0a11c981 */ /* 0x000f22000c1e1100 */
[C---:B------:R-:W-:Y:S02]  /*0b90*/  @!P0 IADD3.X R13, PT, PT, R3.reuse, UR17, RZ, P3, !PT ;  /* 0x00000011030d8c10 */ /* 0x040fe40009ffe4ff */
[----:B------:R-:W-:Y:S02]  /*0ba0*/  PRMT R7, RZ, 0x7610, R7 ;  /* 0x00007610ff077816 */ /* 0x000fe40000000007 */
[----:B------:R-:W-:Y:S01]  /*0bb0*/  @!P6 IADD3.X R15, PT, PT, R3, UR15, RZ, P2, !PT ;  /* 0x0000000f030fec10 */ /* 0x000fe200097fe4ff */
[----:B------:R-:W5:Y:S04]  /*0bc0*/  @!P0 LDG.E.U8 R18, desc[UR28][R12.64] ;  /* 0x0000001c0c128981 */ /* 0x000f68000c1e1100 */
[----:B------:R-:W5:Y:S01]  /*0bd0*/  @!P6 LDG.E.U8 R7, desc[UR28][R14.64] ;  /* 0x0000001c0e07e981 */ /* 0x000f62000c1e1100 */
[----:B------:R-:W0:Y:S08]  /*0be0*/  @!P1 LDC.U8 R20, c[0x0][0xfca] ;  /* 0x0003f280ff149b82 */ /* 0x000e300000000000 */
[----:B------:R-:W5:Y:S08]  /*0bf0*/  @!P4 LDC.U8 R6, c[0x0][0xfca] ;  /* 0x0003f280ff06cb82 */ /* 0x000f700000000000 */
[----:B--2---:R-:W2:Y:S08]  /*0c00*/  @!P0 LDC.U8 R4, c[0x0][0xfca] ;  /* 0x0003f280ff048b82 */ /* 0x004eb00000000000 */
[----:B-1----:R-:W1:Y:S01]  /*0c10*/  @!P6 LDC.U8 R0, c[0x0][0xfca] ;  /* 0x0003f280ff00eb82 */ /* 0x002e620000000000 */
[----:B------:R-:W-:-:S04]  /*0c20*/  @!P1 IADD3 R8, P2, PT, R2, UR25, RZ ;  /* 0x0000001902089c10 */ /* 0x000fc8000ff5e0ff */
[----:B------:R-:W-:Y:S01]  /*0c30*/  @!P1 IADD3.X R9, PT, PT, R3, UR26, RZ, P2, !PT ;  /* 0x0000001a03099c10 */ /* 0x000fe200097fe4ff */
[----:B------:R-:W-:-:S04]  /*0c40*/  UIADD3 UR24, UP0, UPT, UR24, -0x2, URZ ;  /* 0xfffffffe18187890 */ /* 0x000fc8000ff1e0ff */
[----:B------:R-:W-:Y:S02]  /*0c50*/  UIADD3.X UR6, UPT, UPT, UR6, -0x1, URZ, UP0, !UPT ;  /* 0xffffffff06067890 */ /* 0x000fe400087fe4ff */
[----:B------:R-:W-:-:S04]  /*0c60*/  UISETP.NE.U32.AND UP0, UPT, UR24, URZ, UPT ;  /* 0x000000ff1800728c */ /* 0x000fc8000bf05070 */
[----:B------:R-:W-:Y:S02]  /*0c70*/  UISETP.NE.AND.EX UP0, UPT, UR6, URZ, UPT, UP0 ;  /* 0x000000ff0600728c */ /* 0x000fe4000bf05300 */
[----:B------:R-:W-:Y:S01]  /*0c80*/  UIMAD.WIDE.U32 UR4, UR33, 0x8, UR4 ;  /* 0x00000008210478a5 */ /* 0x000fe2000f8e0004 */
[----:B---3--:R-:W-:-:S04]  /*0c90*/  @!P1 LOP3.LUT R16, R16, 0xff, RZ, 0xc0, !PT ;  /* 0x000000ff10109812 */ /* 0x008fc800078ec0ff */
[----:B0-----:R-:W-:Y:S02]  /*0ca0*/  @!P1 VIMNMX.U16x2 R16, PT, PT, R16, R20, !PT ;  /* 0x0000001410109248 */ /* 0x001fe40007fe0200 */
[----:B----4-:R-:W-:-:S03]  /*0cb0*/  @!P4 LOP3.LUT R10, R17, 0xff, RZ, 0xc0, !PT ;  /* 0x000000ff110ac812 */ /* 0x010fc600078ec0ff */
[----:B------:R0:W-:Y:S01]  /*0cc0*/  @!P1 STG.E.U8 desc[UR28][R8.64], R16 ;  /* 0x0000001008009986 */ /* 0x0001e2000c10111c */
[----:B-----5:R-:W-:Y:S02]  /*0cd0*/  @!P0 LOP3.LUT R18, R18, 0xff, RZ, 0xc0, !PT ;  /* 0x000000ff12128812 */ /* 0x020fe400078ec0ff */
[----:B0-----:R-:W-:Y:S02]  /*0ce0*/  @!P4 VIMNMX.U16x2 R9, PT, PT, R10, R6, !PT ;  /* 0x000000060a09c248 */ /* 0x001fe40007fe0200 */
[----:B------:R-:W-:Y:S02]  /*0cf0*/  @!P4 IADD3 R6, P1, PT, R2, UR37, RZ ;  /* 0x000000250206cc10 */ /* 0x000fe4000ff3e0ff */
[----:B------:R-:W-:Y:S02]  /*0d00*/  @!P6 LOP3.LUT R10, R7, 0xff, RZ, 0xc0, !PT ;  /* 0x000000ff070ae812 */ /* 0x000fe400078ec0ff */
[----:B--2---:R-:W-:Y:S02]  /*0d10*/  @!P0 VIMNMX.U16x2 R18, PT, PT, R18, R4, !PT ;  /* 0x0000000412128248 */ /* 0x004fe40007fe0200 */
[----:B------:R-:W-:-:S02]  /*0d20*/  @!P0 IADD3 R4, P2, PT, R2, UR35, RZ ;  /* 0x0000002302048c10 */ /* 0x000fc4000ff5e0ff */
[----:B------:R-:W-:Y:S02]  /*0d30*/  @!P4 IADD3.X R7, PT, PT, R3, UR16, RZ, P1, !PT ;  /* 0x000000100307cc10 */ /* 0x000fe40008ffe4ff */
[----:B-1----:R-:W-:Y:S02]  /*0d40*/  @!P6 VIMNMX.U16x2 R0, PT, PT, R10, R0, !PT ;  /* 0x000000000a00e248 */ /* 0x002fe40007fe0200 */
[----:B------:R-:W-:Y:S02]  /*0d50*/  @!P6 IADD3 R10, P1, PT, R2, UR21, RZ ;  /* 0x00000015020aec10 */ /* 0x000fe4000ff3e0ff */
[----:B------:R-:W-:Y:S02]  /*0d60*/  PRMT R8, R9, 0x7610, R8 ;  /* 0x0000761009087816 */ /* 0x000fe40000000008 */
[C---:B------:R-:W-:Y:S02]  /*0d70*/  @!P0 IADD3.X R5, PT, PT, R3.reuse, UR14, RZ, P2, !PT ;  /* 0x0000000e03058c10 */ /* 0x040fe400097fe4ff */
[----:B------:R-:W-:Y:S01]  /*0d80*/  @!P6 IADD3.X R11, PT, PT, R3, UR13, RZ, P1, !PT ;  /* 0x0000000d030bec10 */ /* 0x000fe20008ffe4ff */
[----:B------:R0:W-:Y:S04]  /*0d90*/  @!P4 STG.E.U8 desc[UR28][R6.64], R8 ;  /* 0x000000080600c986 */ /* 0x0001e8000c10111c */
[----:B------:R0:W-:Y:S04]  /*0da0*/  @!P0 STG.E.U8 desc[UR28][R4.64], R18 ;  /* 0x0000001204008986 */ /* 0x0001e8000c10111c */
[----:B------:R0:W-:Y:S01]  /*0db0*/  @!P6 STG.E.U8 desc[UR28][R10.64], R0 ;  /* 0x000000000a00e986 */ /* 0x0001e2000c10111c */
[----:B------:R-:W-:-:S04]  /*0dc0*/  IMAD.U32 R9, RZ, RZ, UR33 ;  /* 0x00000021ff097e24 */ /* 0x000fc8000f8e00ff */
[----:B------:R-:W-:Y:S01]  /*0dd0*/  IMAD.WIDE.U32 R2, R9, 0x8, R2 ;  /* 0x0000000809027825 */ /* 0x000fe200078e0002 */
[----:B------:R-:W-:Y:S06]  /*0de0*/  BRA.U UP0, `(.L_x_90) ;  /* 0xfffffff900107547 */ /* 0x000fec000b83ffff */
.L_x_89:
        /* <DEDUP_REMOVED lines=15> */
[----:B------:R-:W-:Y:S01]  /*0ee0*/  IADD3 R0, P5, PT, R5, UR6, RZ ;  /* 0x0000000605007c10 */ /* 0x000fe2000ffbe0ff */
[----:B------:R-:W-:Y:S01]  /*0ef0*/  IMAD.X R18, RZ, RZ, R19, P3 ;  /* 0x000000ffff127224 */ /* 0x000fe200018e0613 */
[----:B------:R-:W-:Y:S02]  /*0f00*/  ISETP.GE.AND.EX P1, PT, R19, UR31, PT, P1 ;  /* 0x0000001f13007c0c */ /* 0x000fe4000bf26310 */
[----:B------:R-:W-:Y:S01]  /*0f10*/  ISETP.GE.U32.AND P2, PT, R5, UR32, PT ;  /* 0x0000002005007c0c */ /* 0x000fe2000bf46070 */
[----:B------:R-:W-:Y:S01]  /*0f20*/  IMAD.X R17, RZ, RZ, R18, P5 ;  /* 0x000000ffff117224 */ /* 0x000fe200028e0612 */
[----:B------:R-:W-:-:S02]  /*0f30*/  ISETP.GE.U32.AND P3, PT, R0, UR32, PT ;  /* 0x0000002000007c0c */ /* 0x000fc4000bf66070 */
[----:B------:R-:W-:Y:S02]  /*0f40*/  @!P0 IADD3 R2, P4, PT, R15, UR30, RZ ;  /* 0x0000001e0f028c10 */ /* 0x000fe4000ff9e0ff */
[----:B------:R-:W-:Y:S02]  /*0f50*/  ISETP.GE.AND.EX P2, PT, R18, UR31, PT, P2 ;  /* 0x0000001f12007c0c */ /* 0x000fe4000bf46320 */
[----:B------:R-:W-:Y:S02]  /*0f60*/  @!P0 IADD3.X R3, PT, PT, R20, UR7, RZ, P4, !PT ;  /* 0x0000000714038c10 */ /* 0x000fe4000a7fe4ff */
[----:B------:R-:W-:Y:S02]  /*0f70*/  ISETP.GE.AND.EX P3, PT, R17, UR31, PT, P3 ;  /* 0x0000001f11007c0c */ /* 0x000fe4000bf66330 */
[----:B------:R-:W-:Y:S01]  /*0f80*/  @!P1 IADD3 R6, P4, PT, R16, UR30, RZ ;  /* 0x0000001e10069c10 */ /* 0x000fe2000ff9e0ff */
[----:B------:R0:W2:Y:S01]  /*0f90*/  @!P0 LDG.E.U8 R4, desc[UR28][R2.64] ;  /* 0x0000001c02048981 */ /* 0x0000a2000c1e1100 */
[----:B------:R-:W-:-:S02]  /*0fa0*/  PRMT R12, RZ, 0x7610, R12 ;  /* 0x00007610ff0c7816 */ /* 0x000fc4000000000c */
[----:B------:R-:W-:-:S03]  /*0fb0*/  @!P1 IADD3.X R7, PT, PT, R19, UR7, RZ, P4, !PT ;  /* 0x0000000713079c10 */ /* 0x000fc6000a7fe4ff */
[----:B------:R-:W-:Y:S02]  /*0fc0*/  @!P2 IADD3 R8, P5, PT, R5, UR30, RZ ;  /* 0x0000001e0508ac10 */ /* 0x000fe4000ffbe0ff */
[----:B------:R-:W-:Y:S01]  /*0fd0*/  PRMT R13, RZ, 0x7610, R13 ;  /* 0x00007610ff0d7816 */ /* 0x000fe2000000000d */
[----:B------:R-:W3:Y:S01]  /*0fe0*/  @!P1 LDG.E.U8 R12, desc[UR28][R6.64] ;  /* 0x0000001c060c9981 */ /* 0x000ee2000c1e1100 */
[----:B------:R-:W-:Y:S02]  /*0ff0*/  @!P2 IADD3.X R9, PT, PT, R18, UR7, RZ, P5, !PT ;  /* 0x000000071209ac10 */ /* 0x000fe4000affe4ff */
[----:B------:R-:W-:Y:S02]  /*1000*/  @!P3 IADD3 R10, P4, PT, R0, UR30, RZ ;  /* 0x0000001e000abc10 */ /* 0x000fe4000ff9e0ff */
[----:B------:R-:W-:Y:S01]  /*1010*/  PRMT R14, RZ, 0x7610, R14 ;  /* 0x00007610ff0e7816 */ /* 0x000fe2000000000e */
[----:B------:R1:W4:Y:S01]  /*1020*/  @!P2 LDG.E.U8 R13, desc[UR28][R8.64] ;  /* 0x0000001c080da981 */ /* 0x000322000c1e1100 */
[----:B------:R-:W-:-:S05]  /*1030*/  @!P3 IADD3.X R11, PT, PT, R17, UR7, RZ, P4, !PT ;  /* 0x00000007110bbc10 */ /* 0x000fca000a7fe4ff */
[----:B------:R5:W4:Y:S01]  /*1040*/  @!P3 LDG.E.U8 R14, desc[UR28][R10.64] ;  /* 0x0000001c0a0eb981 */ /* 0x000b22000c1e1100 */
[----:B------:R-:W5:Y:S01]  /*1050*/  LDCU.U8 UR4, c[0x0][0xfca] ;  /* 0x0001f940ff0477ac */ /* 0x000f620008000000 */
[----:B0-----:R-:W-:-:S04]  /*1060*/  @!P0 IADD3 R2, P4, PT, R15, UR27, RZ ;  /* 0x0000001b0f028c10 */ /* 0x001fc8000ff9e0ff */
[----:B------:R-:W-:Y:S02]  /*1070*/  @!P0 IADD3.X R3, PT, PT, R20, UR10, RZ, P4, !PT ;  /* 0x0000000a14038c10 */ /* 0x000fe4000a7fe4ff */
[----:B-1----:R-:W-:-:S04]  /*1080*/  @!P1 IADD3 R8, P4, PT, R16, UR27, RZ ;  /* 0x0000001b10089c10 */ /* 0x002fc8000ff9e0ff */
[----:B------:R-:W-:Y:S02]  /*1090*/  @!P1 IADD3.X R9, PT, PT, R19, UR10, RZ, P4, !PT ;  /* 0x0000000a13099c10 */ /* 0x000fe4000a7fe4ff */
[----:B--2---:R-:W-:-:S04]  /*10a0*/  LOP3.LUT R4, R4, 0xff, RZ, 0xc0, !PT ;  /* 0x000000ff04047812 */ /* 0x004fc800078ec0ff */
[----:B-----5:R-:W-:-:S04]  /*10b0*/  VIMNMX.U16x2 R7, PT, PT, R4, UR4, !PT ;  /* 0x0000000404077c48 */ /* 0x020fc8000ffe0200 */
[----:B------:R-:W-:Y:S02]  /*10c0*/  PRMT R11, R7, 0x7610, R11 ;  /* 0x00007610070b7816 */ /* 0x000fe4000000000b */
[----:B---3--:R-:W-:-:S03]  /*10d0*/  LOP3.LUT R4, R12, 0xff, RZ, 0xc0, !PT ;  /* 0x000000ff0c047812 */ /* 0x008fc600078ec0ff */
[----:B------:R0:W-:Y:S01]  /*10e0*/  @!P0 STG.E.U8 desc[UR28][R2.64], R11 ;  /* 0x0000000b02008986 */ /* 0x0001e2000c10111c */
[----:B------:R-:W-:Y:S02]  /*10f0*/  VIMNMX.U16x2 R7, PT, PT, R4, UR4, !PT ;  /* 0x0000000404077c48 */ /* 0x000fe4000ffe0200 */
[----:B----4-:R-:W-:Y:S02]  /*1100*/  LOP3.LUT R6, R13, 0xff, RZ, 0xc0, !PT ;  /* 0x000000ff0d067812 */ /* 0x010fe400078ec0ff */
[----:B------:R-:W-:Y:S02]  /*1110*/  @!P2 IADD3 R4, P0, PT, R5, UR27, RZ ;  /* 0x0000001b0504ac10 */ /* 0x000fe4000ff1e0ff */
[----:B------:R-:W-:Y:S02]  /*1120*/  VIMNMX.U16x2 R6, PT, PT, R6, UR4, !PT ;  /* 0x0000000406067c48 */ /* 0x000fe4000ffe0200 */
[----:B------:R-:W-:Y:S02]  /*1130*/  @!P2 IADD3.X R5, PT, PT, R18, UR10, RZ, P0, !PT ;  /* 0x0000000a1205ac10 */ /* 0x000fe400087fe4ff */
[----:B------:R-:W-:Y:S01]  /*1140*/  LOP3.LUT R14, R14, 0xff, RZ, 0xc0, !PT ;  /* 0x000000ff0e0e7812 */ /* 0x000fe200078ec0ff */
[----:B------:R0:W-:Y:S03]  /*1150*/  @!P1 STG.E.U8 desc[UR28][R8.64], R7 ;  /* 0x0000000708009986 */ /* 0x0001e6000c10111c */
[----:B------:R-:W-:Y:S01]  /*1160*/  VIMNMX.U16x2 R14, PT, PT, R14, UR4, !PT ;  /* 0x000000040e0e7c48 */ /* 0x000fe2000ffe0200 */
[----:B------:R0:W-:Y:S01]  /*1170*/  @!P2 STG.E.U8 desc[UR28][R4.64], R6 ;  /* 0x000000060400a986 */ /* 0x0001e2000c10111c */
[----:B------:R-:W-:Y:S05]  /*1180*/  @P3 EXIT ;  /* 0x000000000000394d */ /* 0x000fea0003800000 */
[----:B0-----:R-:W-:-:S04]  /*1190*/  IADD3 R2, P0, PT, R0, UR27, RZ ;  /* 0x0000001b00027c10 */ /* 0x001fc8000ff1e0ff */
[----:B------:R-:W-:-:S05]  /*11a0*/  IADD3.X R3, PT, PT, R17, UR10, RZ, P0, !PT ;  /* 0x0000000a11037c10 */ /* 0x000fca00087fe4ff */
[----:B------:R-:W-:Y:S01]  /*11b0*/  STG.E.U8 desc[UR28][R2.64], R14 ;  /* 0x0000000e02007986 */ /* 0x000fe2000c10111c */
[----:B------:R-:W-:Y:S05]  /*11c0*/  EXIT ;  /* 0x000000000000794d */ /* 0x000fea0003800000 */
.L_x_88:
[----:B------:R-:W0:Y:S02]  /*11d0*/  S2R R3, SR_TID.X ;  /* 0x0000000000037919 */ /* 0x000e240000002100 */
[----:B0-----:R-:W-:-:S03]  /*11e0*/  IMAD.WIDE.U32 R4, R3, 0x4, RZ ;  /* 0x0000000403047825 */ /* 0x001fc600078e00ff */
[----:B------:R-:W-:-:S04]  /*11f0*/  ISETP.GE.U32.AND P0, PT, R4, UR12, PT ;  /* 0x0000000c04007c0c */ /* 0x000fc8000bf06070 */
[----:B------:R-:W-:-:S13]  /*1200*/  ISETP.GE.AND.EX P0, PT, R5, UR5, PT, P0 ;  /* 0x0000000505007c0c */ /* 0x000fda000bf06300 */
[----:B------:R-:W-:Y:S05]  /*1210*/  @P0 EXIT ;  /* 0x000000000000094d */ /* 0x000fea0003800000 */
[----:B------:R-:W-:Y:S01]  /*1220*/  IMAD.MOV.U32 R0, RZ, RZ, RZ ;  /* 0x000000ffff007224 */ /* 0x000fe200078e00ff */
[----:B------:R-:W0:Y:S01]  /*1230*/  LDCU UR4, c[0x0][0x360] ;  /* 0x00006c00ff0477ac */ /* 0x000e220008000800 */
[----:B------:R-:W1:Y:S05]  /*1240*/  LDCU.U8 UR6, c[0x0][0xfca] ;  /* 0x0001f940ff0677ac */ /* 0x000e6a0008000000 */
.L_x_91:
[C---:B------:R-:W-:Y:S01]  /*1250*/  IMAD.SHL.U32 R9, R3.reuse, 0x4, RZ ;  /* 0x0000000403097824 */ /* 0x040fe200078e00ff */
[----:B------:R-:W-:-:S04]  /*1260*/  SHF.L.U64.HI R11, R3, 0x2, R0 ;  /* 0x00000002030b7819 */ /* 0x000fc80000010200 */
[----:B------:R-:W-:-:S04]  /*1270*/  IADD3 R4, P0, PT, R9, UR30, RZ ;  /* 0x0000001e09047c10 */ /* 0x000fc8000ff1e0ff */
[----:B------:R-:W-:-:S05]  /*1280*/  IADD3.X R5, PT, PT, R11, UR7, RZ, P0, !PT ;  /* 0x000000070b057c10 */ /* 0x000fca00087fe4ff */
[----:B------:R-:W2:Y:S02]  /*1290*/  LDG.E R4, desc[UR28][R4.64] ;  /* 0x0000001c04047981 */ /* 0x000ea4000c1e1900 */
[C---:B--2---:R-:W-:Y:S02]  /*12a0*/  PRMT R8, R4.reuse, 0x7772, RZ ;  /* 0x0000777204087816 */ /* 0x044fe400000000ff */
[C---:B------:R-:W-:Y:S02]  /*12b0*/  PRMT R2, R4.reuse, 0x7770, RZ ;  /* 0x0000777004027816 */ /* 0x040fe400000000ff */
[----:B------:R-:W-:Y:S02]  /*12c0*/  PRMT R10, R4, 0x7773, RZ ;  /* 0x00007773040a7816 */ /* 0x000fe400000000ff */
[----:B-1----:R-:W-:Y:S02]  /*12d0*/  VIMNMX.U16x2 R8, PT, PT, R8, UR6, !PT ;  /* 0x0000000608087c48 */ /* 0x002fe4000ffe0200 */
[----:B------:R-:W-:-:S02]  /*12e0*/  PRMT R6, R4, 0x7771, RZ ;  /* 0x0000777104067816 */ /* 0x000fc400000000ff */
[----:B------:R-:W-:Y:S02]  /*12f0*/  VIMNMX.U16x2 R2, PT, PT, R2, UR6, !PT ;  /* 0x0000000602027c48 */ /* 0x000fe4000ffe0200 */
[----:B------:R-:W-:Y:S02]  /*1300*/  VIMNMX.U16x2 R5, PT, PT, R10, UR6, !PT ;  /* 0x000000060a057c48 */ /* 0x000fe4000ffe0200 */
[----:B------:R-:W-:Y:S02]  /*1310*/  PRMT R4, R8, 0x7610, R4 ;  /* 0x0000761008047816 */ /* 0x000fe40000000004 */
[----:B------:R-:W-:Y:S02]  /*1320*/  VIMNMX.U16x2 R6, PT, PT, R6, UR6, !PT ;  /* 0x0000000606067c48 */ /* 0x000fe4000ffe0200 */
[----:B------:R-:W-:Y:S02]  /*1330*/  LOP3.LUT R7, R2, 0xffff, RZ, 0xc0, !PT ;  /* 0x0000ffff02077812 */ /* 0x000fe400078ec0ff */
[----:B------:R-:W-:-:S02]  /*1340*/  LOP3.LUT R5, R5, 0xffff, RZ, 0xc0, !PT ;  /* 0x0000ffff05057812 */ /* 0x000fc400078ec0ff */
[----:B------:R-:W-:Y:S02]  /*1350*/  LOP3.LUT R2, R4, 0xffff, RZ, 0xc0, !PT ;  /* 0x0000ffff04027812 */ /* 0x000fe400078ec0ff */
[----:B------:R-:W-:Y:S02]  /*1360*/  IADD3 R4, P0, PT, R9, UR27, RZ ;  /* 0x0000001b09047c10 */ /* 0x000fe4000ff1e0ff */
[----:B------:R-:W-:Y:S02]  /*1370*/  LOP3.LUT R6, R6, 0xffff, RZ, 0xc0, !PT ;  /* 0x0000ffff06067812 */ /* 0x000fe400078ec0ff */
[----:B------:R-:W-:Y:S02]  /*1380*/  PRMT R2, R2, 0x3340, R5 ;  /* 0x0000334002027816 */ /* 0x000fe40000000005 */
[----:B------:R-:W-:Y:S02]  /*1390*/  IADD3.X R5, PT, PT, R11, UR10, RZ, P0, !PT ;  /* 0x0000000a0b057c10 */ /* 0x000fe400087fe4ff */
[----:B------:R-:W-:-:S02]  /*13a0*/  PRMT R7, R7, 0x3340, R6 ;  /* 0x0000334007077816 */ /* 0x000fc40000000006 */
[----:B0-----:R-:W-:Y:S02]  /*13b0*/  IADD3 R3, P0, PT, R3, UR4, RZ ;  /* 0x0000000403037c10 */ /* 0x001fe4000ff1e0ff */
        /* <DEDUP_REMOVED lines=9> */
[----:B--2---:R-:W-:Y:S05]  /*1450*/  @!P0 BRA P1, `(.L_x_91) ;  /* 0xfffffffc007c8947 */ /* 0x004fea000083ffff */
[----:B------:R-:W-:Y:S05]  /*1460*/  EXIT ;  /* 0x000000000000794d */ /* 0x000fea0003800000 */
        .weak           $__internal_8_$__cuda_sm20_div_u16
        .type           $__internal_8_$__cuda_sm20_div_u16,@function
        .size           $__internal_8_$__cuda_sm20_div_u16,(.L_x_4606 - $__internal_8_$__cuda_sm20_div_u16)
$__internal_8_$__cuda_sm20_div_u16:
        /* <DEDUP_REMOVED lines=19> */
[----:B------:R-:W-:Y:S05]  /*15a0*/  RET.REL.NODEC R2 `(_ZN2at6native57_GLOBAL__N__f3eca4a2_24_ForeachBinaryOpScalar_cu_86b9896c25multi_tensor_apply_kernelINS1_18TensorListMetadataILi2EEENS1_21BinaryOpScalarFunctorIhLi2ELi1ELi1EEEJNS0_7maximumIhEEhEEEvT_T0_DpT1_) ;  /* 0xffffffe802947950 */ /* 0x000fea0003c3ffff */
.L_x_92:
        /* <DEDUP_REMOVED lines=13> */
.L_x_4606:


//--------------------- .text._ZN2at6native57_GLOBAL__N__f3eca4a2_24_ForeachBinaryOpScalar_cu_86b9896c25multi_tensor_apply_kernelINS1_18TensorListMetadataILi1EEENS1_21BinaryOpScalarFunctorIN3c108BFloat16ELi1ELi1ELi0EEEJNS0_7maximumIfEEfEEEvT_T0_DpT1_ --------------------------
	.section	.text._ZN2at6native57_GLOBAL__N__f3eca4a2_24_ForeachBinaryOpScalar_cu_86b9896c25multi_tensor_apply_kernelINS1_18TensorListMetadataILi1EEENS1_21BinaryOpScalarFunctorIN3c108BFloat16ELi1ELi1ELi0EEEJNS0_7maximumIfEEfEEEvT_T0_DpT1_,"ax",@progbits
	.align	128
.text._ZN2at6native57_GLOBAL__N__f3eca4a2_24_ForeachBinaryOpScalar_cu_86b9896c25multi_tensor_apply_kernelINS1_18TensorListMetadataILi1EEENS1_21BinaryOpScalarFunctorIN3c108BFloat16ELi1ELi1ELi0EEEJNS0_7maximumIfEEfEEEvT_T0_DpT1_:
        .type           _ZN2at6native57_GLOBAL__N__f3eca4a2_24_ForeachBinaryOpScalar_cu_86b9896c25multi_tensor_apply_kernelINS1_18TensorListMetadataILi1EEENS1_21BinaryOpScalarFunctorIN3c108BFloat16ELi1ELi1ELi0EEEJNS0_7maximumIfEEfEEEvT_T0_DpT1_,@function
        .size           _ZN2at6native57_GLOBAL__N__f3eca4a2_24_ForeachBinaryOpScalar_cu_86b9896c25multi_tensor_apply_kernelINS1_18TensorListMetadataILi1EEENS1_21BinaryOpScalarFunctorIN3c108BFloat16ELi1ELi1ELi0EEEJNS0_7maximumIfEEfEEEvT_T0_DpT1_,(.L_x_4608 - _ZN2at6native57_GLOBAL__N__f3eca4a2_24_ForeachBinaryOpScalar_cu_86b9896c25multi_tensor_apply_kernelINS1_18TensorListMetadataILi1EEENS1_21BinaryOpScalarFunctorIN3c108BFloat16ELi1ELi1ELi0EEEJNS0_7maximumIfEEfEEEvT_T0_DpT1_)
        .other          _ZN2at6native57_GLOBAL__N__f3eca4a2_24_ForeachBinaryOpScalar_cu_86b9896c25multi_tensor_apply_kernelINS1_18TensorListMetadataILi1EEENS1_21BinaryOpScalarFunctorIN3c108BFloat16ELi1ELi1ELi0EEEJNS0_7maximumIfEEfEEEvT_T0_DpT1_,@"STO_CUDA_ENTRY STV_DEFAULT"
_ZN2at6native57_GLOBAL__N__f3eca4a2_24_ForeachBinaryOpScalar_cu_86b9896c25multi_tensor_apply_kernelINS1_18TensorListMetadataILi1EEENS1_21BinaryOpScalarFunctorIN3c108BFloat16ELi1ELi1ELi0EEEJNS0_7maximumIfEEfEEEvT_T0_DpT1_:
        /* <DEDUP_REMOVED lines=9> */
[----:B--2---:R-:W-:Y:S02]  /*0090*/  UIMAD.WIDE UR10, UR8, 0x10000, URZ ;  /* 0x00010000080a78a5 */ /* 0x004fe4000f8e02ff */
[----:B0-----:R-:W-:Y:S02]  /*00a0*/  UIMAD.WIDE UR8, UR8, 0x20000, UR6 ;  /* 0x00020000080878a5 */ /* 0x001fe4000f8e0206 */
[----:B---3--:R-:W-:Y:S02]  /*00b0*/  ULOP3.LUT UR6, UR4, 0x3, URZ, 0xc0, !UPT ;  /* 0x0000000304067892 */ /* 0x008fe4000f8ec0ff */
[----:B------:R-:W-:Y:S02]  /*00c0*/  UIADD3 UR15, UP1, UPT, UR4, -UR10, URZ ;  /* 0x8000000a040f7290 */ /* 0x000fe4000ff3e0ff */
[----:B------:R-:W-:-:S02]  /*00d0*/  ULOP3.LUT UP0, URZ, UR6, 0x7, UR8, 0xf8, !UPT ;  /* 0x0000000706ff7892 */ /* 0x000fc4000f80f808 */
[----:B------:R-:W-:Y:S02]  /*00e0*/  UIADD3.X UR10, UPT, UPT, UR5, ~UR11, URZ, UP1, !UPT ;  /* 0x8000000b050a7290 */ /* 0x000fe40008ffe4ff */
[----:B------:R-:W-:-:S09]  /*00f0*/  ULOP3.LUT UP0, URZ, URZ, URZ, URZ, 0xfc, UP0 ;  /* 0x000000ffffff7292 */ /* 0x000fd2000800fcff */
[----:B-1----:R-:W-:Y:S05]  /*0100*/  BRA.U !UP0, `(.L_x_93) ;  /* 0x0000000d088c7547 */ /* 0x002fea000b800000 */
[----:B------:R-:W-:-:S04]  /*0110*/  UISETP.GE.U32.AND UP0, UPT, UR15, 0x1, UPT ;  /* 0x000000010f00788c */ /* 0x000fc8000bf06070 */
[----:B------:R-:W-:-:S06]  /*0120*/  UISETP.GE.AND.EX UP0, UPT, UR10, URZ, UPT, UP0 ;  /* 0x000000ff0a00728c */ /* 0x000fcc000bf06300 */
[----:B------:R-:W-:-:S13]  /*0130*/  PLOP3.LUT P0, PT, PT, PT, UP0, 0x80, 0x8 ;  /* 0x000000000008781c */ /* 0x000fda0003f0f008 */
[----:B------:R-:W-:Y:S05]  /*0140*/  @!P0 EXIT ;  /* 0x000000000000894d */ /* 0x000fea0003800000 */
        /* <DEDUP_REMOVED lines=16> */
[----:B------:R-:W-:Y:S05]  /*0250*/  CALL.REL.NOINC `($__internal_9_$__cuda_sm20_div_u16) ;  /* 0x0000000c00e07944 */ /* 0x000fea0003c00000 */
        /* <DEDUP_REMOVED lines=17> */
.L_x_95:
[----:B0-----:R-:W-:Y:S01]  /*0370*/  IADD3 R3, P1, PT, R10, UR6, RZ ;  /* 0x000000060a037c10 */ /* 0x001fe2000ff3e0ff */
[----:B------:R-:W-:Y:S01]  /*0380*/  USHF.L.U32 UR11, UR14, 0x1, URZ ;  /* 0x000000010e0b7899 */ /* 0x000fe200080006ff */
[----:B------:R-:W-:Y:S01]  /*0390*/  PRMT R19, RZ, 0x7610, R19 ;  /* 0x00007610ff137816 */ /* 0x000fe20000000013 */
[----:B------:R-:W-:Y:S02]  /*03a0*/  USHF.R.U32.HI UR15, URZ, 0x1f, UR14 ;  /* 0x0000001fff0f7899 */ /* 0x000fe4000801160e */
[C---:B------:R-:W-:Y:S01]  /*03b0*/  IADD3 R15, P2, PT, R3.reuse, UR14, RZ ;  /* 0x0000000e030f7c10 */ /* 0x040fe2000ff5e0ff */
[----:B------:R-:W-:Y:S01]  /*03c0*/  IMAD.X R16, RZ, RZ, UR7, P1 ;  /* 0x00000007ff107e24 */ /* 0x000fe200088e06ff */
[----:B------:R-:W-:Y:S02]  /*03d0*/  LEA R12, P1, R3, UR8, 0x1 ;  /* 0x00000008030c7c11 */ /* 0x000fe4000f8208ff */
[----:B------:R-:W-:Y:S01]  /*03e0*/  ISETP.GE.U32.AND P3, PT, R15, UR16, PT ;  /* 0x000000100f007c0c */ /* 0x000fe2000bf66070 */
[--C-:B------:R-:W-:Y:S01]  /*03f0*/  IMAD.X R14, RZ, RZ, R16.reuse, P2 ;  /* 0x000000ffff0e7224 */ /* 0x100fe200010e0610 */
[----:B------:R-:W-:-:S02]  /*0400*/  LEA.HI.X R13, R3, UR9, R16, 0x1, P1 ;  /* 0x00000009030d7c11 */ /* 0x000fc400088f0c10 */
[----:B------:R-:W-:Y:S02]  /*0410*/  IADD3 R8, P1, PT, R12, UR11, RZ ;  /* 0x0000000b0c087c10 */ /* 0x000fe4000ff3e0ff */
[----:B------:R-:W-:Y:S02]  /*0420*/  ISETP.GE.AND.EX P3, PT, R14, UR17, PT, P3 ;  /* 0x000000110e007c0c */ /* 0x000fe4000bf66330 */
[----:B------:R-:W-:Y:S02]  /*0430*/  IADD3.X R9, PT, PT, R13, UR15, RZ, P1, !PT ;  /* 0x0000000f0d097c10 */ /* 0x000fe40008ffe4ff */
[----:B------:R-:W-:-:S04]  /*0440*/  ISETP.GE.U32.AND P5, PT, R3, UR16, PT ;  /* 0x0000001003007c0c */ /* 0x000fc8000bfa6070 */
[----:B------:R-:W-:-:S05]  /*0450*/  ISETP.GE.AND.EX P5, PT, R16, UR17, PT, P5 ;  /* 0x0000001110007c0c */ /* 0x000fca000bfa6350 */
[----:B------:R-:W2:Y:S01]  /*0460*/  @!P3 LDG.E.U16 R19, desc[UR12][R8.64] ;  /* 0x0000000c0813b981 */ /* 0x000ea2000c1e1500 */
[----:B------:R-:W-:Y:S02]  /*0470*/  IADD3 R3, P2, PT, R15, UR14, RZ ;  /* 0x0000000e0f037c10 */ /* 0x000fe4000ff5e0ff */
[----:B------:R-:W-:Y:S02]  /*0480*/  PRMT R2, RZ, 0x7610, R2 ;  /* 0x00007610ff027816 */ /* 0x000fe40000000002 */
[----:B------:R-:W-:Y:S01]  /*0490*/  ISETP.GE.U32.AND P1, PT, R3, UR16, PT ;  /* 0x0000001003007c0c */ /* 0x000fe2000bf26070 */
[----:B------:R-:W-:-:S03]  /*04a0*/  IMAD.X R6, RZ, RZ, R14, P2 ;  /* 0x000000ffff067224 */ /* 0x000fc600010e060e */
[----:B------:R-:W3:Y:S01]  /*04b0*/  @!P5 LDG.E.U16 R2, desc[UR12][R12.64] ;  /* 0x0000000c0c02d981 */ /* 0x000ee2000c1e1500 */
[----:B------:R-:W-:Y:S02]  /*04c0*/  IADD3 R4, P2, PT, R8, UR11, RZ ;  /* 0x0000000b08047c10 */ /* 0x000fe4000ff5e0ff */
[----:B------:R-:W-:Y:S02]  /*04d0*/  ISETP.GE.AND.EX P1, PT, R6, UR17, PT, P1 ;  /* 0x0000001106007c0c */ /* 0x000fe4000bf26310 */
[----:B------:R-:W-:Y:S02]  /*04e0*/  IADD3 R3, P4, PT, R3, UR14, RZ ;  /* 0x0000000e03037c10 */ /* 0x000fe4000ff9e0ff */
[----:B------:R-:W-:Y:S02]  /*04f0*/  PRMT R17, RZ, 0x7610, R17 ;  /* 0x00007610ff117816 */ /* 0x000fe40000000011 */
[----:B------:R-:W-:Y:S01]  /*0500*/  IADD3.X R5, PT, PT, R9, UR15, RZ, P2, !PT ;  /* 0x0000000f09057c10 */ /* 0x000fe200097fe4ff */
[----:B------:R-:W-:Y:S01]  /*0510*/  IMAD.X R6, RZ, RZ, R6, P4 ;  /* 0x000000ffff067224 */ /* 0x000fe200020e0606 */
[----:B------:R-:W-:-:S04]  /*0520*/  ISETP.GE.U32.AND P2, PT, R3, UR16, PT ;  /* 0x0000001003007c0c */ /* 0x000fc8000bf46070 */
[----:B------:R-:W-:Y:S01]  /*0530*/  ISETP.GE.AND.EX P2, PT, R6, UR17, PT, P2 ;  /* 0x0000001106007c0c */ /* 0x000fe2000bf46320 */
[----:B------:R-:W4:Y:S01]  /*0540*/  @!P1 LDG.E.U16 R17, desc[UR12][R4.64] ;  /* 0x0000000c04119981 */ /* 0x000f22000c1e1500 */
[----:B------:R-:W-:Y:S02]  /*0550*/  IADD3 R6, P4, PT, R4, UR11, RZ ;  /* 0x0000000b04067c10 */ /* 0x000fe4000ff9e0ff */
[----:B------:R-:W-:Y:S02]  /*0560*/  PRMT R18, RZ, 0x7610, R18 ;  /* 0x00007610ff127816 */ /* 0x000fe40000000012 */
[----:B------:R-:W-:-:S07]  /*0570*/  IADD3.X R7, PT, PT, R5, UR15, RZ, P4, !PT ;  /* 0x0000000f05077c10 */ /* 0x000fce000a7fe4ff */
[----:B------:R-:W5:Y:S01]  /*0580*/  @!P2 LDG.E.U16 R18, desc[UR12][R6.64] ;  /* 0x0000000c0612a981 */ /* 0x000f62000c1e1500 */
[----:B------:R-:W-:Y:S01]  /*0590*/  USHF.L.U32 UR10, UR14, 0x2, URZ ;  /* 0x000000020e0a7899 */ /* 0x000fe200080006ff */
[----:B------:R-:W-:-:S05]  /*05a0*/  VIADD R20, R10, UR6 ;  /* 0x000000060a147c36 */ /* 0x000fca0008000000 */
[----:B------:R-:W-:Y:S02]  /*05b0*/  IMAD.U32 R3, RZ, RZ, UR10 ;  /* 0x0000000aff037e24 */ /* 0x000fe4000f8e00ff */
[----:B------:R-:W-:Y:S02]  /*05c0*/  IMAD.U32 R21, RZ, RZ, UR10 ;  /* 0x0000000aff157e24 */ /* 0x000fe4000f8e00ff */
[----:B--2---:R-:W-:-:S05]  /*05d0*/  IMAD.U32 R19, R19, 0x10000, RZ ;  /* 0x0001000013137824 */ /* 0x004fca00078e00ff */
[C---:B------:R-:W-:Y:S02]  /*05e0*/  FSETP.NAN.FTZ.AND P4, PT, |R19|.reuse, |R19|, PT ;  /* 0x400000131300720b */ /* 0x040fe40003f98200 */
[----:B-1----:R-:W-:Y:S01]  /*05f0*/  FSETP.GT.FTZ.AND P6, PT, R19, UR18, PT ;  /* 0x0000001213007c0b */ /* 0x002fe2000bfd4000 */
[----:B---3--:R-:W-:-:S10]  /*0600*/  IMAD.U32 R2, R2, 0x10000, RZ ;  /* 0x0001000002027824 */ /* 0x008fd400078e00ff */
[----:B------:R-:W-:Y:S02]  /*0610*/  @!P4 FSEL R19, R19, UR18, P6 ;  /* 0x000000121313cc08 */ /* 0x000fe4000b000000 */
[C---:B------:R-:W-:Y:S02]  /*0620*/  FSETP.NAN.FTZ.AND P4, PT, |R2|.reuse, |R2|, PT ;  /* 0x400000020200720b */ /* 0x040fe40003f98200 */
[----:B------:R-:W-:Y:S02]  /*0630*/  FSETP.GT.FTZ.AND P6, PT, R2, UR18, PT ;  /* 0x0000001202007c0b */ /* 0x000fe4000bfd4000 */
[----:B------:R-:W-:Y:S01]  /*0640*/  F2FP.BF16.F32.PACK_AB R19, RZ, R19 ;  /* 0x00000013ff13723e */ /* 0x000fe200000010ff */
[----:B----4-:R-:W-:-:S08]  /*0650*/  IMAD.U32 R17, R17, 0x10000, RZ ;  /* 0x0001000011117824 */ /* 0x010fd000078e00ff */
[----:B------:R-:W-:Y:S02]  /*0660*/  @!P4 FSEL R2, R2, UR18, P6 ;  /* 0x000000120202cc08 */ /* 0x000fe4000b000000 */
[C---:B------:R-:W-:Y:S02]  /*0670*/  FSETP.NAN.FTZ.AND P4, PT, |R17|.reuse, |R17|, PT ;  /* 0x400000111100720b */ /* 0x040fe40003f98200 */
[----:B------:R-:W-:Y:S01]  /*0680*/  F2FP.BF16.F32.PACK_AB R2, RZ, R2 ;  /* 0x00000002ff02723e */ /* 0x000fe200000010ff */
[----:B-----5:R-:W-:Y:S01]  /*0690*/  IMAD.U32 R18, R18, 0x10000, RZ ;  /* 0x0001000012127824 */ /* 0x020fe200078e00ff */
[----:B------:R-:W-:Y:S02]  /*06a0*/  FSETP.GT.FTZ.AND P6, PT, R17, UR18, PT ;  /* 0x0000001211007c0b */ /* 0x000fe4000bfd4000 */
[----:B------:R-:W-:-:S05]  /*06b0*/  PRMT R22, R2, 0x7610, R22 ;  /* 0x0000761002167816 */ /* 0x000fca0000000016 */
[----:B------:R0:W-:Y:S01]  /*06c0*/  @!P5 STG.E.U16 desc[UR12][R12.64], R22 ;  /* 0x000000160c00d986 */ /* 0x0001e2000c10150c */
[----:B------:R-:W-:Y:S02]  /*06d0*/  IADD3 R20, P5, PT, R20, UR10, RZ ;  /* 0x0000000a14147c10 */ /* 0x000fe4000ffbe0ff */
[----:B------:R-:W-:Y:S01]  /*06e0*/  @!P4 FSEL R17, R17, UR18, P6 ;  /* 0x000000121111cc08 */ /* 0x000fe2000b000000 */
[----:B------:R1:W-:Y:S01]  /*06f0*/  @!P3 STG.E.U16 desc[UR12][R8.64], R19 ;  /* 0x000000130800b986 */ /* 0x0003e2000c10150c */
[C---:B------:R-:W-:Y:S01]  /*0700*/  FSETP.NAN.FTZ.AND P6, PT, |R18|.reuse, |R18|, PT ;  /* 0x400000121200720b */ /* 0x040fe20003fd8200 */
[----:B------:R-:W-:Y:S01]  /*0710*/  IMAD.X R16, RZ, RZ, R16, P5 ;  /* 0x000000ffff107224 */ /* 0x000fe200028e0610 */
[----:B------:R-:W-:Y:S02]  /*0720*/  LEA R2, P4, R3, R12, 0x1 ;  /* 0x0000000c03027211 */ /* 0x000fe400078808ff */
[----:B------:R-:W-:Y:S02]  /*0730*/  FSETP.GT.FTZ.AND P5, PT, R18, UR18, PT ;  /* 0x0000001212007c0b */ /* 0x000fe4000bfb4000 */
[----:B------:R-:W-:-:S02]  /*0740*/  LEA.HI.X R3, R21, R13, RZ, 0x1, P4 ;  /* 0x0000000d15037211 */ /* 0x000fc400020f0cff */
[----:B------:R-:W-:Y:S02]  /*0750*/  ISETP.GE.U32.AND P4, PT, R20, UR16, PT ;  /* 0x0000001014007c0c */ /* 0x000fe4000bf86070 */
[----:B------:R-:W-:Y:S02]  /*0760*/  IADD3 R15, P3, PT, R15, UR10, RZ ;  /* 0x0000000a0f0f7c10 */ /* 0x000fe4000ff7e0ff */
[----:B------:R-:W-:Y:S02]  /*0770*/  ISETP.GE.AND.EX P4, PT, R16, UR17, PT, P4 ;  /* 0x0000001110007c0c */ /* 0x000fe4000bf86340 */
[----:B------:R-:W-:Y:S01]  /*0780*/  @!P6 FSEL R18, R18, UR18, P5 ;  /* 0x000000121212ec08 */ /* 0x000fe2000a800000 */
[----:B------:R-:W-:Y:S01]  /*0790*/  IMAD.X R14, RZ, RZ, R14, P3 ;  /* 0x000000ffff0e7224 */ /* 0x000fe200018e060e */
[----:B------:R-:W-:Y:S02]  /*07a0*/  F2FP.BF16.F32.PACK_AB R17, RZ, R17 ;  /* 0x00000011ff11723e */ /* 0x000fe400000010ff */
[----:B------:R-:W-:-:S02]  /*07b0*/  F2FP.BF16.F32.PACK_AB R18, RZ, R18 ;  /* 0x00000012ff12723e */ /* 0x000fc400000010ff */
[----:B0-----:R-:W-:Y:S01]  /*07c0*/  PRMT R12, RZ, 0x7610, R12 ;  /* 0x00007610ff0c7816 */ /* 0x001fe2000000000c */
[----:B------:R-:W-:Y:S01]  /*07d0*/  @!P1 STG.E.U16 desc[UR12][R4.64], R17 ;  /* 0x0000001104009986 */ /* 0x000fe2000c10150c */
[----:B------:R-:W-:-:S03]  /*07e0*/  ISETP.GE.U32.AND P3, PT, R15, UR16, PT ;  /* 0x000000100f007c0c */ /* 0x000fc6000bf66070 */
[----:B------:R0:W-:Y:S01]  /*07f0*/  @!P2 STG.E.U16 desc[UR12][R6.64], R18 ;  /* 0x000000120600a986 */ /* 0x0001e2000c10150c */
[----:B------:R-:W-:-:S03]  /*0800*/  ISETP.GE.AND.EX P1, PT, R14, UR17, PT, P3 ;  /* 0x000000110e007c0c */ /* 0x000fc6000bf26330 */
[----:B------:R-:W2:Y:S01]  /*0810*/  @!P4 LDG.E.U16 R12, desc[UR12][R2.64] ;  /* 0x0000000c020cc981 */ /* 0x000ea2000c1e1500 */
[C---:B-1----:R-:W-:Y:S02]  /*0820*/  LEA R8, P2, R15.reuse, UR8, 0x1 ;  /* 0x000000080f087c11 */ /* 0x042fe4000f8408ff */
[C---:B------:R-:W-:Y:S02]  /*0830*/  IADD3 R16, P3, PT, R15.reuse, UR14, RZ ;  /* 0x0000000e0f107c10 */ /* 0x040fe4000ff7e0ff */
[----:B------:R-:W-:Y:S02]  /*0840*/  PRMT R13, RZ, 0x7610, R13 ;  /* 0x00007610ff0d7816 */ /* 0x000fe4000000000d */
[--C-:B------:R-:W-:Y:S01]  /*0850*/  LEA.HI.X R9, R15, UR9, R14.reuse, 0x1, P2 ;  /* 0x000000090f097c11 */ /* 0x100fe200090f0c0e */
[----:B------:R-:W-:Y:S01]  /*0860*/  IMAD.X R15, RZ, RZ, R14, P3 ;  /* 0x000000ffff0f7224 */ /* 0x000fe200018e060e */
[----:B------:R-:W-:-:S03]  /*0870*/  ISETP.GE.U32.AND P2, PT, R16, UR16, PT ;  /* 0x0000001010007c0c */ /* 0x000fc6000bf46070 */
[----:B------:R-:W3:Y:S01]  /*0880*/  @!P1 LDG.E.U16 R13, desc[UR12][R8.64] ;  /* 0x0000000c080d9981 */ /* 0x000ee2000c1e1500 */
[----:B------:R-:W-:Y:S02]  /*0890*/  ISETP.GE.AND.EX P2, PT, R15, UR17, PT, P2 ;  /* 0x000000110f007c0c */ /* 0x000fe4000bf46320 */
[----:B0-----:R-:W-:Y:S02]  /*08a0*/  IADD3 R6, P3, PT, R8, UR11, RZ ;  /* 0x0000000b08067c10 */ /* 0x001fe4000ff7e0ff */
[----:B------:R-:W-:Y:S02]  /*08b0*/  IADD3 R16, P5, PT, R16, UR14, RZ ;  /* 0x0000000e10107c10 */ /* 0x000fe4000ffbe0ff */
[----:B------:R-:W-:Y:S02]  /*08c0*/  PRMT R14, RZ, 0x7610, R14 ;  /* 0x00007610ff0e7816 */ /* 0x000fe4000000000e */
[----:B------:R-:W-:Y:S01]  /*08d0*/  IADD3.X R7, PT, PT, R9, UR15, RZ, P3, !PT ;  /* 0x0000000f09077c10 */ /* 0x000fe20009ffe4ff */
[----:B------:R-:W-:Y:S01]  /*08e0*/  IMAD.X R15, RZ, RZ, R15, P5 ;  /* 0x000000ffff0f7224 */ /* 0x000fe200028e060f */
[----:B------:R-:W-:Y:S01]  /*08f0*/  ISETP.GE.U32.AND P3, PT, R16, UR16, PT ;  /* 0x0000001010007c0c */ /* 0x000fe2000bf66070 */
[----:B------:R-:W-:-:S02]  /*0900*/  IMAD.U32 R5, RZ, RZ, UR14 ;  /* 0x0000000eff057e24 */ /* 0x000fc4000f8e00ff */
[----:B------:R-:W4:Y:S01]  /*0910*/  @!P2 LDG.E.U16 R14, desc[UR12][R6.64] ;  /* 0x0000000c060ea981 */ /* 0x000f22000c1e1500 */
[----:B------:R-:W-:Y:S01]  /*0920*/  ISETP.GE.AND.EX P3, PT, R15, UR17, PT, P3 ;  /* 0x000000110f007c0c */ /* 0x000fe2000bf66330 */
[----:B------:R-:W-:Y:S01]  /*0930*/  IMAD.U32 R15, RZ, RZ, UR14 ;  /* 0x0000000eff0f7e24 */ /* 0x000fe2000f8e00ff */
[----:B------:R-:W-:-:S04]  /*0940*/  LEA R4, P5, R5, R6, 0x1 ;  /* 0x0000000605047211 */ /* 0x000fc800078a08ff */
[----:B------:R-:W-:Y:S02]  /*0950*/  LEA.HI.X R5, R15, R7, RZ, 0x1, P5 ;  /* 0x000000070f057211 */ /* 0x000fe400028f0cff */
[----:B------:R-:W-:-:S06]  /*0960*/  PRMT R15, RZ, 0x7610, R15 ;  /* 0x00007610ff0f7816 */ /* 0x000fcc000000000f */
[----:B------:R-:W5:Y:S01]  /*0970*/  @!P3 LDG.E.U16 R15, desc[UR12][R4.64] ;  /* 0x0000000c040fb981 */ /* 0x000f62000c1e1500 */
        /* <DEDUP_REMOVED lines=10> */
[----:B------:R-:W-:Y:S01]  /*0a20*/  FSETP.GT.FTZ.AND P6, PT, R13, UR18, PT ;  /* 0x000000120d007c0b */ /* 0x000fe2000bfd4000 */
[----:B----4-:R-:W-:-:S10]  /*0a30*/  IMAD.U32 R14, R14, 0x10000, RZ ;  /* 0x000100000e0e7824 */ /* 0x010fd400078e00ff */
[----:B------:R-:W-:Y:S02]  /*0a40*/  @!P5 FSEL R13, R13, UR18, P6 ;  /* 0x000000120d0ddc08 */ /* 0x000fe4000b000000 */
[C---:B------:R-:W-:Y:S02]  /*0a50*/  FSETP.NAN.FTZ.AND P5, PT, |R14|.reuse, |R14|, PT ;  /* 0x4000000e0e00720b */ /* 0x040fe40003fb8200 */
[----:B------:R-:W-:Y:S01]  /*0a60*/  FSETP.GT.FTZ.AND P6, PT, R14, UR18, PT ;  /* 0x000000120e007c0b */ /* 0x000fe2000bfd4000 */
[----:B-----5:R-:W-:-:S10]  /*0a70*/  IMAD.U32 R15, R15, 0x10000, RZ ;  /* 0x000100000f0f7824 */ /* 0x020fd400078e00ff */
[----:B------:R-:W-:Y:S02]  /*0a80*/  @!P5 FSEL R14, R14, UR18, P6 ;  /* 0x000000120e0edc08 */ /* 0x000fe4000b000000 */
[C---:B------:R-:W-:Y:S02]  /*0a90*/  FSETP.NAN.FTZ.AND P5, PT, |R15|.reuse, |R15|, PT ;  /* 0x4000000f0f00720b */ /* 0x040fe40003fb8200 */
[----:B------:R-:W-:Y:S02]  /*0aa0*/  FSETP.GT.FTZ.AND P6, PT, R15, UR18, PT ;  /* 0x000000120f007c0b */ /* 0x000fe4000bfd4000 */
[----:B------:R-:W-:Y:S02]  /*0ab0*/  F2FP.BF16.F32.PACK_AB R12, RZ, R12 ;  /* 0x0000000cff0c723e */ /* 0x000fe400000010ff */
[----:B------:R-:W-:Y:S02]  /*0ac0*/  F2FP.BF16.F32.PACK_AB R13, RZ, R13 ;  /* 0x0000000dff0d723e */ /* 0x000fe400000010ff */
[----:B------:R-:W-:-:S05]  /*0ad0*/  F2FP.BF16.F32.PACK_AB R14, RZ, R14 ;  /* 0x0000000eff0e723e */ /* 0x000fca00000010ff */
[----:B------:R-:W-:Y:S01]  /*0ae0*/  @!P5 FSEL R15, R15, UR18, P6 ;  /* 0x000000120f0fdc08 */ /* 0x000fe2000b000000 */
[----:B------:R2:W-:Y:S03]  /*0af0*/  @!P4 STG.E.U16 desc[UR12][R2.64], R12 ;  /* 0x0000000c0200c986 */ /* 0x0005e6000c10150c */
[----:B------:R-:W-:Y:S01]  /*0b00*/  F2FP.BF16.F32.PACK_AB R15, RZ, R15 ;  /* 0x0000000fff0f723e */ /* 0x000fe200000010ff */
[----:B------:R2:W-:Y:S01]  /*0b10*/  @!P1 STG.E.U16 desc[UR12][R8.64], R13 ;  /* 0x0000000d08009986 */ /* 0x0005e2000c10150c */
[----:B------:R-:W-:-:S03]  /*0b20*/  ISETP.NE.U32.AND P1, PT, R11, UR4, PT ;  /* 0x000000040b007c0c */ /* 0x000fc6000bf25070 */
[----:B------:R2:W-:Y:S04]  /*0b30*/  @!P2 STG.E.U16 desc[UR12][R6.64], R14 ;  /* 0x0000000e0600a986 */ /* 0x0005e8000c10150c */
[----:B------:R2:W-:Y:S01]  /*0b40*/  @!P3 STG.E.U16 desc[UR12][R4.64], R15 ;  /* 0x0000000f0400b986 */ /* 0x0005e2000c10150c */
[----:B------:R-:W-:-:S13]  /*0b50*/  ISETP.NE.AND.EX P1, PT, RZ, UR5, PT, P1 ;  /* 0x00000005ff007c0c */ /* 0x000fda000bf25310 */
[----:B--2---:R-:W-:Y:S05]  /*0b60*/  @P1 BRA `(.L_x_95) ;  /* 0xfffffff800001947 */ /* 0x004fea000383ffff */
.L_x_94:
[----:B------:R-:W-:Y:S05]  /*0b70*/  @!P0 EXIT ;  /* 0x000000000000894d */ /* 0x000fea0003800000 */
[----:B0-----:R-:W-:Y:S01]  /*0b80*/  IADD3 R10, P0, PT, R10, UR6, RZ ;  /* 0x000000060a0a7c10 */ /* 0x001fe2000ff1e0ff */
[----:B------:R-:W-:Y:S01]  /*0b90*/  IMAD.U32 R7, RZ, RZ, UR14 ;  /* 0x0000000eff077e24 */ /* 0x000fe2000f8e00ff */
[----:B------:R-:W-:Y:S01]  /*0ba0*/  PRMT R11, RZ, 0x7610, R11 ;  /* 0x00007610ff0b7816 */ /* 0x000fe2000000000b */
[----:B------:R-:W-:Y:S02]  /*0bb0*/  USHF.L.U32 UR4, UR14, 0x1, URZ ;  /* 0x000000010e047899 */ /* 0x000fe400080006ff */
        /* <DEDUP_REMOVED lines=8> */
[----:B------:R-:W-:Y:S01]  /*0c40*/  ISETP.GE.U32.AND P1, PT, R10, UR16, PT ;  /* 0x000000100a007c0c */ /* 0x000fe2000bf26070 */
[----:B------:R-:W-:Y:S01]  /*0c50*/  IMAD.X R9, RZ, RZ, R6, P2 ;  /* 0x000000ffff097224 */ /* 0x000fe200010e0606 */
[----:B------:R-:W-:Y:S01]  /*0c60*/  ISETP.GE.U32.AND P2, PT, R8, UR16, PT ;  /* 0x0000001008007c0c */ /* 0x000fe2000bf46070 */
[----:B------:R-:W-:Y:S01]  /*0c70*/  IMAD.WIDE.U32 R6, R7, 0x2, R2 ;  /* 0x0000000207067825 */ /* 0x000fe200078e0002 */
[----:B------:R-:W-:Y:S02]  /*0c80*/  ISETP.GE.AND.EX P1, PT, R5, UR17, PT, P1 ;  /* 0x0000001105007c0c */ /* 0x000fe4000bf26310 */
[----:B------:R-:W-:Y:S01]  /*0c90*/  ISETP.GE.AND.EX P2, PT, R9, UR17, PT, P2 ;  /* 0x0000001109007c0c */ /* 0x000fe2000bf46320 */
[----:B------:R-:W-:Y:S01]  /*0ca0*/  USHF.R.U32.HI UR5, URZ, 0x1f, UR14 ;  /* 0x0000001fff057899 */ /* 0x000fe2000801160e */
[----:B------:R-:W-:-:S03]  /*0cb0*/  PRMT R10, RZ, 0x7610, R10 ;  /* 0x00007610ff0a7816 */ /* 0x000fc6000000000a */
[----:B------:R-:W2:Y:S01]  /*0cc0*/  @!P0 LDG.E.U16 R11, desc[UR12][R6.64] ;  /* 0x0000000c060b8981 */ /* 0x000ea2000c1e1500 */
[----:B------:R-:W-:Y:S02]  /*0cd0*/  IADD3 R4, P3, PT, R6, UR4, RZ ;  /* 0x0000000406047c10 */ /* 0x000fe4000ff7e0ff */
[----:B------:R-:W-:Y:S02]  /*0ce0*/  IADD3 R8, P4, PT, R8, UR14, RZ ;  /* 0x0000000e08087c10 */ /* 0x000fe4000ff9e0ff */
[----:B------:R-:W-:Y:S01]  /*0cf0*/  PRMT R12, RZ, 0x7610, R12 ;  /* 0x00007610ff0c7816 */ /* 0x000fe2000000000c */
[----:B------:R-:W3:Y:S01]  /*0d00*/  @!P1 LDG.E.U16 R10, desc[UR12][R2.64] ;  /* 0x0000000c020a9981 */ /* 0x000ee2000c1e1500 */
[----:B------:R-:W-:Y:S01]  /*0d10*/  IADD3.X R5, PT, PT, R7, UR5, RZ, P3, !PT ;  /* 0x0000000507057c10 */ /* 0x000fe20009ffe4ff */
[----:B------:R-:W-:Y:S01]  /*0d20*/  IMAD.X R9, RZ, RZ, R9, P4 ;  /* 0x000000ffff097224 */ /* 0x000fe200020e0609 */
[----:B------:R-:W-:-:S03]  /*0d30*/  ISETP.GE.U32.AND P3, PT, R8, UR16, PT ;  /* 0x0000001008007c0c */ /* 0x000fc6000bf66070 */
[----:B------:R-:W4:Y:S01]  /*0d40*/  @!P2 LDG.E.U16 R12, desc[UR12][R4.64] ;  /* 0x0000000c040ca981 */ /* 0x000f22000c1e1500 */
[----:B------:R-:W-:Y:S02]  /*0d50*/  ISETP.GE.AND.EX P3, PT, R9, UR17, PT, P3 ;  /* 0x0000001109007c0c */ /* 0x000fe4000bf66330 */
[----:B------:R-:W-:Y:S01]  /*0d60*/  IADD3 R8, P4, PT, R4, UR4, RZ ;  /* 0x0000000404087c10 */ /* 0x000fe2000ff9e0ff */
[----:B------:R-:W0:Y:S03]  /*0d70*/  LDCU UR4, c[0x0][0x10ac] ;  /* 0x00021580ff0477ac */ /* 0x000e260008000800 */
[----:B------:R-:W-:-:S07]  /*0d80*/  IADD3.X R9, PT, PT, R5, UR5, RZ, P4, !PT ;  /* 0x0000000505097c10 */ /* 0x000fce000a7fe4ff */
[----:B------:R-:W5:Y:S01]  /*0d90*/  @!P3 LDG.E.U16 R0, desc[UR12][R8.64] ;  /* 0x0000000c0800b981 */ /* 0x000f62000c1e1500 */
[----:B--2---:R-:W-:-:S05]  /*0da0*/  IMAD.U32 R11, R11, 0x10000, RZ ;  /* 0x000100000b0b7824 */ /* 0x004fca00078e00ff */
[C---:B------:R-:W-:Y:S01]  /*0db0*/  FSETP.NAN.FTZ.AND P5, PT, |R11|.reuse, |R11|, PT ;  /* 0x4000000b0b00720b */ /* 0x040fe20003fb8200 */
[----:B---3--:R-:W-:Y:S01]  /*0dc0*/  IMAD.U32 R10, R10, 0x10000, RZ ;  /* 0x000100000a0a7824 */ /* 0x008fe200078e00ff */
[----:B0-----:R-:W-:-:S04]  /*0dd0*/  FSETP.GT.FTZ.AND P6, PT, R11, UR4, PT ;  /* 0x000000040b007c0b */ /* 0x001fc8000bfd4000 */
[----:B------:R-:W-:Y:S01]  /*0de0*/  FSETP.NAN.FTZ.AND P4, PT, |R10|, |R10|, PT ;  /* 0x4000000a0a00720b */ /* 0x000fe20003f98200 */
[----:B----4-:R-:W-:-:S06]  /*0df0*/  IMAD.U32 R12, R12, 0x10000, RZ ;  /* 0x000100000c0c7824 */ /* 0x010fcc00078e00ff */
[----:B------:R-:W-:Y:S02]  /*0e00*/  @!P5 FSEL R11, R11, UR4, P6 ;  /* 0x000000040b0bdc08 */ /* 0x000fe4000b000000 */
[----:B------:R-:W-:Y:S02]  /*0e10*/  FSETP.NAN.FTZ.AND P5, PT, |R12|, |R12|, PT ;  /* 0x4000000c0c00720b */ /* 0x000fe40003fb8200 */
[C---:B------:R-:W-:Y:S02]  /*0e20*/  FSETP.GT.FTZ.AND P6, PT, R10.reuse, UR4, PT ;  /* 0x000000040a007c0b */ /* 0x040fe4000bfd4000 */
[----:B------:R-:W-:Y:S02]  /*0e30*/  F2FP.BF16.F32.PACK_AB R11, RZ, R11 ;  /* 0x0000000bff0b723e */ /* 0x000fe400000010ff */
[----:B------:R-:W-:Y:S01]  /*0e40*/  @!P4 FSEL R10, R10, UR4, P6 ;  /* 0x000000040a0acc08 */ /* 0x000fe2000b000000 */
[----:B-----5:R-:W-:Y:S01]  /*0e50*/  IMAD.U32 R0, R0, 0x10000, RZ ;  /* 0x0001000000007824 */ /* 0x020fe200078e00ff */
[----:B------:R-:W-:-:S02]  /*0e60*/  FSETP.GT.FTZ.AND P4, PT, R12, UR4, PT ;  /* 0x000000040c007c0b */ /* 0x000fc4000bf94000 */
[----:B------:R-:W-:-:S03]  /*0e70*/  F2FP.BF16.F32.PACK_AB R10, RZ, R10 ;  /* 0x0000000aff0a723e */ /* 0x000fc600000010ff */
[----:B------:R-:W-:Y:S02]  /*0e80*/  @!P5 FSEL R12, R12, UR4, P4 ;  /* 0x000000040c0cdc08 */ /* 0x000fe4000a000000 */
[----:B------:R-:W-:Y:S01]  /*0e90*/  FSETP.NAN.FTZ.AND P4, PT, |R0|, |R0|, PT ;  /* 0x400000000000720b */ /* 0x000fe20003f98200 */
[----:B------:R0:W-:Y:S01]  /*0ea0*/  @!P1 STG.E.U16 desc[UR12][R2.64], R10 ;  /* 0x0000000a02009986 */ /* 0x0001e2000c10150c */
[----:B------:R-:W-:-:S03]  /*0eb0*/  F2FP.BF16.F32.PACK_AB R12, RZ, R12 ;  /* 0x0000000cff0c723e */ /* 0x000fc600000010ff */
[----:B------:R0:W-:Y:S01]  /*0ec0*/  @!P0 STG.E.U16 desc[UR12][R6.64], R11 ;  /* 0x0000000b06008986 */ /* 0x0001e2000c10150c */
[----:B------:R-:W-:-:S03]  /*0ed0*/  FSETP.GT.FTZ.AND P0, PT, R0, UR4, PT ;  /* 0x0000000400007c0b */ /* 0x000fc6000bf14000 */
[----:B------:R0:W-:Y:S04]  /*0ee0*/  @!P2 STG.E.U16 desc[UR12][R4.64], R12 ;  /* 0x0000000c0400a986 */ /* 0x0001e8000c10150c */
[----:B------:R-:W-:Y:S01]  /*0ef0*/  @!P4 FSEL R0, R0, UR4, P0 ;  /* 0x000000040000cc08 */ /* 0x000fe20008000000 */
[----:B------:R-:W-:Y:S06]  /*0f00*/  @P3 EXIT ;  /* 0x000000000000394d */ /* 0x000fec0003800000 */
[----:B------:R-:W-:-:S05]  /*0f10*/  F2FP.BF16.F32.PACK_AB R0, RZ, R0 ;  /* 0x00000000ff00723e */ /* 0x000fca00000010ff */
[----:B------:R-:W-:Y:S01]  /*0f20*/  STG.E.U16 desc[UR12][R8.64], R0 ;  /* 0x0000000008007986 */ /* 0x000fe2000c10150c */
[----:B------:R-:W-:Y:S05]  /*0f30*/  EXIT ;  /* 0x000000000000794d */ /* 0x000fea0003800000 */
.L_x_93:
[----:B------:R-:W0:Y:S02]  /*0f40*/  S2R R8, SR_TID.X ;  /* 0x0000000000087919 */ /* 0x000e240000002100 */
[----:B0-----:R-:W-:-:S03]  /*0f50*/  IMAD.WIDE.U32 R2, R8, 0x4, RZ ;  /* 0x0000000408027825 */ /* 0x001fc600078e00ff */
[----:B------:R-:W-:-:S04]  /*0f60*/  ISETP.GE.U32.AND P0, PT, R2, UR15, PT ;  /* 0x0000000f02007c0c */ /* 0x000fc8000bf06070 */
[----:B------:R-:W-:-:S13]  /*0f70*/  ISETP.GE.AND.EX P0, PT, R3, UR10, PT, P0 ;  /* 0x0000000a03007c0c */ /* 0x000fda000bf06300 */
[----:B------:R-:W-:Y:S05]  /*0f80*/  @P0 EXIT ;  /* 0x000000000000094d */ /* 0x000fea0003800000 */
[----:B------:R-:W-:Y:S01]  /*0f90*/  IMAD.MOV.U32 R9, RZ, RZ, RZ ;  /* 0x000000ffff097224 */ /* 0x000fe200078e00ff */
[----:B------:R-:W0:Y:S01]  /*0fa0*/  LDCU UR4, c[0x0][0x360] ;  /* 0x00006c00ff0477ac */ /* 0x000e220008000800 */
[----:B------:R-:W1:Y:S05]  /*0fb0*/  LDCU UR5, c[0x0][0x10ac] ;  /* 0x00021580ff0577ac */ /* 0x000e6a0008000800 */
.L_x_96:
[----:B------:R-:W-:-:S04]  /*0fc0*/  LEA R2, P0, R8, UR8, 0x3 ;  /* 0x0000000808027c11 */ /* 0x000fc8000f8018ff */
[----:B------:R-:W-:-:S05]  /*0fd0*/  LEA.HI.X R3, R8, UR9, R9, 0x3, P0 ;  /* 0x0000000908037c11 */ /* 0x000fca00080f1c09 */
[----:B------:R-:W2:Y:S02]  /*0fe0*/  LDG.E.64 R6, desc[UR12][R2.64] ;  /* 0x0000000c02067981 */ /* 0x000ea4000c1e1b00 */
[C---:B--2---:R-:W-:Y:S01]  /*0ff0*/  IMAD.U32 R5, R6.reuse, 0x10000, RZ ;  /* 0x0001000006057824 */ /* 0x044fe200078e00ff */
[C---:B------:R-:W-:Y:S02]  /*1000*/  PRMT R4, R7.reuse, 0x7632, R4 ;  /* 0x0000763207047816 */ /* 0x040fe40000000004 */
[----:B------:R-:W-:Y:S01]  /*1010*/  PRMT R0, R6, 0x7632, R0 ;  /* 0x0000763206007816 */ /* 0x000fe20000000000 */
[----:B------:R-:W-:Y:S01]  /*1020*/  IMAD.U32 R6, R7, 0x10000, RZ ;  /* 0x0001000007067824 */ /* 0x000fe200078e00ff */
[C---:B------:R-:W-:Y:S01]  /*1030*/  FSETP.NAN.FTZ.AND P4, PT, |R5|.reuse, |R5|, PT ;  /* 0x400000050500720b */ /* 0x040fe20003f98200 */
[----:B------:R-:W-:Y:S01]  /*1040*/  IMAD.U32 R7, R4, 0x10000, RZ ;  /* 0x0001000004077824 */ /* 0x000fe200078e00ff */
[----:B-1----:R-:W-:Y:S01]  /*1050*/  FSETP.GT.FTZ.AND P5, PT, R5, UR5, PT ;  /* 0x0000000505007c0b */ /* 0x002fe2000bfb4000 */
[----:B------:R-:W-:Y:S01]  /*1060*/  IMAD.U32 R0, R0, 0x10000, RZ ;  /* 0x0001000000007824 */ /* 0x000fe200078e00ff */
[----:B------:R-:W-:-:S02]  /*1070*/  FSETP.NAN.FTZ.AND P3, PT, |R6|, |R6|, PT ;  /* 0x400000060600720b */ /* 0x000fc40003f78200 */
[----:B------:R-:W-:Y:S02]  /*1080*/  FSETP.NAN.FTZ.AND P0, PT, |R7|, |R7|, PT ;  /* 0x400000070700720b */ /* 0x000fe40003f18200 */
[----:B------:R-:W-:Y:S02]  /*1090*/  FSETP.NAN.FTZ.AND P1, PT, |R0|, |R0|, PT ;  /* 0x400000000000720b */ /* 0x000fe40003f38200 */
[----:B------:R-:W-:-:S03]  /*10a0*/  FSETP.GT.FTZ.AND P2, PT, R6, UR5, PT ;  /* 0x0000000506007c0b */ /* 0x000fc6000bf54000 */
[----:B------:R-:W-:Y:S02]  /*10b0*/  @!P4 FSEL R5, R5, UR5, P5 ;  /* 0x000000050505cc08 */ /* 0x000fe4000a800000 */
[C---:B------:R-:W-:Y:S02]  /*10c0*/  FSETP.GT.FTZ.AND P5, PT, R7.reuse, UR5, PT ;  /* 0x0000000507007c0b */ /* 0x040fe4000bfb4000 */
[C---:B------:R-:W-:Y:S02]  /*10d0*/  FSETP.GT.FTZ.AND P4, PT, R0.reuse, UR5, PT ;  /* 0x0000000500007c0b */ /* 0x040fe4000bf94000 */
[----:B------:R-:W-:Y:S02]  /*10e0*/  @!P0 FSEL R7, R7, UR5, P5 ;  /* 0x0000000507078c08 */ /* 0x000fe4000a800000 */
[----:B------:R-:W-:Y:S02]  /*10f0*/  @!P1 FSEL R0, R0, UR5, P4 ;  /* 0x0000000500009c08 */ /* 0x000fe4000a000000 */
[----:B0-----:R-:W-:-:S02]  /*1100*/  IADD3 R8, P0, PT, R8, UR4, RZ ;  /* 0x0000000408087c10 */ /* 0x001fc4000ff1e0ff */
[----:B------:R-:W-:Y:S02]  /*1110*/  @!P3 FSEL R6, R6, UR5, P2 ;  /* 0x000000050606bc08 */ /* 0x000fe40009000000 */
[----:B------:R-:W-:Y:S01]  /*1120*/  F2FP.BF16.F32.PACK_AB R4, R0, R5 ;  /* 0x000000050004723e */ /* 0x000fe200000010ff */
[C---:B------:R-:W-:Y:S01]  /*1130*/  IMAD.SHL.U32 R0, R8.reuse, 0x4, RZ ;  /* 0x0000000408007824 */ /* 0x040fe200078e00ff */
[----:B------:R-:W-:Y:S01]  /*1140*/  F2FP.BF16.F32.PACK_AB R5, R7, R6 ;  /* 0x000000060705723e */ /* 0x000fe200000010ff */
[----:B------:R-:W-:Y:S01]  /*1150*/  IMAD.X R9, RZ, RZ, R9, P0 ;  /* 0x000000ffff097224 */ /* 0x000fe200000e0609 */
[----:B------:R-:W-:Y:S02]  /*1160*/  LOP3.LUT P0, RZ, R8, 0xffffc000, RZ, 0xc0, !PT ;  /* 0xffffc00008ff7812 */ /* 0x000fe4000780c0ff */
[----:B------:R-:W-:Y:S01]  /*1170*/  ISETP.LT.U32.AND P1, PT, R0, UR15, PT ;  /* 0x0000000f00007c0c */ /* 0x000fe2000bf21070 */
[----:B------:R2:W-:Y:S01]  /*1180*/  STG.E.64 desc[UR12][R2.64], R4 ;  /* 0x0000000402007986 */ /* 0x0005e2000c101b0c */
[----:B------:R-:W-:-:S02]  /*1190*/  SHF.L.U64.HI R0, R8, 0x2, R9 ;  /* 0x0000000208007819 */ /* 0x000fc40000010209 */
[----:B------:R-:W-:Y:S02]  /*11a0*/  LOP3.LUT P0, RZ, R9, 0x3fffffff, RZ, 0xc0, P0 ;  /* 0x3fffffff09ff7812 */ /* 0x000fe4000000c0ff */
[----:B------:R-:W-:-:S13]  /*11b0*/  ISETP.LT.AND.EX P1, PT, R0, UR10, PT, P1 ;  /* 0x0000000a00007c0c */ /* 0x000fda000bf21310 */
[----:B--2---:R-:W-:Y:S05]  /*11c0*/  @!P0 BRA P1, `(.L_x_96) ;  /* 0xfffffffc007c8947 */ /* 0x004fea000083ffff */
[----:B------:R-:W-:Y:S05]  /*11d0*/  EXIT ;  /* 0x000000000000794d */ /* 0x000fea0003800000 */
        .weak           $__internal_9_$__cuda_sm20_div_u16
        .type           $__internal_9_$__cuda_sm20_div_u16,@function
        .size           $__internal_9_$__cuda_sm20_div_u16,(.L_x_4608 - $__internal_9_$__cuda_sm20_div_u16)
$__internal_9_$__cuda_sm20_div_u16:
        /* <DEDUP_REMOVED lines=18> */
[----:B------:R-:W-:Y:S06]  /*1300*/  RET.REL.NODEC R2 `(_ZN2at6native57_GLOBAL__N__f3eca4a2_24_ForeachBinaryOpScalar_cu_86b9896c25multi_tensor_apply_kernelINS1_18TensorListMetadataILi1EEENS1_21BinaryOpScalarFunctorIN3c108BFloat16ELi1ELi1ELi0EEEJNS0_7maximumIfEEfEEEvT_T0_DpT1_) ;  /* 0xffffffec023c7950 */ /* 0x000fec0003c3ffff */
.L_x_97:
        /* <DEDUP_REMOVED lines=15> */
.L_x_4608:


//--------------------- .text._ZN2at6native57_GLOBAL__N__f3eca4a2_24_ForeachBinaryOpScalar_cu_86b9896c25multi_tensor_apply_kernelINS1_18TensorListMetadataILi1EEENS1_21BinaryOpScalarFunctorIN3c104HalfELi1ELi1ELi0EEEJNS0_7maximumIfEEfEEEvT_T0_DpT1_ --------------------------
	.section	.text._ZN2at6native57_GLOBAL__N__f3eca4a2_24_ForeachBinaryOpScalar_cu_86b9896c25multi_tensor_apply_kernelINS1_18TensorListMetadataILi1EEENS1_21BinaryOpScalarFunctorIN3c104HalfELi1ELi1ELi0EEEJNS0_7maximumIfEEfEEEvT_T0_DpT1_,"ax",@progbits
	.align	128
.text._ZN2at6native57_GLOBAL__N__f3eca4a2_24_ForeachBinaryOpScalar_cu_86b9896c25multi_tensor_apply_kernelINS1_18TensorListMetadataILi1EEENS1_21BinaryOpScalarFunctorIN3c104HalfELi1ELi1ELi0EEEJNS0_7maximumIfEEfEEEvT_T0_DpT1_:
        .type           _ZN2at6native57_GLOBAL__N__f3eca4a2_24_ForeachBinaryOpScalar_cu_86b9896c25multi_tensor_apply_kernelINS1_18TensorListMetadataILi1EEENS1_21BinaryOpScalarFunctorIN3c104HalfELi1ELi1ELi0EEEJNS0_7maximumIfEEfEEEvT_T0_DpT1_,@function
        .size           _ZN2at6native57_GLOBAL__N__f3eca4a2_24_ForeachBinaryOpScalar_cu_86b9896c25multi_tensor_apply_kernelINS1_18TensorListMetadataILi1EEENS1_21BinaryOpScalarFunctorIN3c104HalfELi1ELi1ELi0EEEJNS0_7maximumIfEEfEEEvT_T0_DpT1_,(.L_x_4610 - _ZN2at6native57_GLOBAL__N__f3eca4a2_24_ForeachBinaryOpScalar_cu_86b9896c25multi_tensor_apply_kernelINS1_18TensorListMetadataILi1EEENS1_21BinaryOpScalarFunctorIN3c104HalfELi1ELi1ELi0EEEJNS0_7maximumIfEEfEEEvT_T0_DpT1_)
        .other          _ZN2at6native57_GLOBAL__N__f3eca4a2_24_ForeachBinaryOpScalar_cu_86b9896c25multi_tensor_apply_kernelINS1_18TensorListMetadataILi1EEENS1_21BinaryOpScalarFunctorIN3c104HalfELi1ELi1ELi0EEEJNS0_7maximumIfEEfEEEvT_T0_DpT1_,@"STO_CUDA_ENTRY STV_DEFAULT"
_ZN2at6native57_GLOBAL__N__f3eca4a2_24_ForeachBinaryOpScalar_cu_86b9896c25multi_tensor_apply_kernelINS1_18TensorListMetadataILi1EEENS1_21BinaryOpScalarFunctorIN3c104HalfELi1ELi1ELi0EEEJNS0_7maximumIfEEfEEEvT_T0_DpT1_:
        /* <DEDUP_REMOVED lines=37> */
[----:B------:R-:W-:Y:S05]  /*0250*/  CALL.REL.NOINC `($__internal_10_$__cuda_sm20_div_u16) ;  /* 0x0000000c00d87944 */ /* 0x000fea0003c00000 */
        /* <DEDUP_REMOVED lines=17> */
.L_x_100:
        /* <DEDUP_REMOVED lines=38> */
[----:B--2---:R-:W-:-:S05]  /*05d0*/  HADD2.F32 R19, -RZ, R19.H0_H0 ;  /* 0x20000013ff137230 */ /* 0x004fca0000004100 */
[C---:B------:R-:W-:Y:S02]  /*05e0*/  FSETP.NAN.FTZ.AND P4, PT, |R19|.reuse, |R19|, PT ;  /* 0x400000131300720b */ /* 0x040fe40003f98200 */
[----:B-1----:R-:W-:Y:S01]  /*05f0*/  FSETP.GT.FTZ.AND P6, PT, R19, UR18, PT ;  /* 0x0000001213007c0b */ /* 0x002fe2000bfd4000 */
[----:B---3--:R-:W-:-:S10]  /*0600*/  HADD2.F32 R2, -RZ, R2.H0_H0 ;  /* 0x20000002ff027230 */ /* 0x008fd40000004100 */
[----:B------:R-:W-:Y:S02]  /*0610*/  @!P4 FSEL R19, R19, UR18, P6 ;  /* 0x000000121313cc08 */ /* 0x000fe4000b000000 */
[C---:B------:R-:W-:Y:S02]  /*0620*/  FSETP.NAN.FTZ.AND P4, PT, |R2|.reuse, |R2|, PT ;  /* 0x400000020200720b */ /* 0x040fe40003f98200 */
[----:B------:R-:W-:Y:S02]  /*0630*/  FSETP.GT.FTZ.AND P6, PT, R2, UR18, PT ;  /* 0x0000001202007c0b */ /* 0x000fe4000bfd4000 */
[----:B------:R-:W-:Y:S01]  /*0640*/  F2FP.F16.F32.PACK_AB R19, RZ, R19 ;  /* 0x00000013ff13723e */ /* 0x000fe200000000ff */
[----:B----4-:R-:W-:-:S08]  /*0650*/  HADD2.F32 R17, -RZ, R17.H0_H0 ;  /* 0x20000011ff117230 */ /* 0x010fd00000004100 */
[----:B------:R-:W-:Y:S02]  /*0660*/  @!P4 FSEL R2, R2, UR18, P6 ;  /* 0x000000120202cc08 */ /* 0x000fe4000b000000 */
[C---:B------:R-:W-:Y:S02]  /*0670*/  FSETP.NAN.FTZ.AND P4, PT, |R17|.reuse, |R17|, PT ;  /* 0x400000111100720b */ /* 0x040fe40003f98200 */
[----:B------:R-:W-:Y:S01]  /*0680*/  F2FP.F16.F32.PACK_AB R2, RZ, R2 ;  /* 0x00000002ff02723e */ /* 0x000fe200000000ff */
[----:B-----5:R-:W-:Y:S01]  /*0690*/  HADD2.F32 R18, -RZ, R18.H0_H0 ;  /* 0x20000012ff127230 */ /* 0x020fe20000004100 */
        /* <DEDUP_REMOVED lines=16> */
[----:B------:R-:W-:Y:S02]  /*07a0*/  F2FP.F16.F32.PACK_AB R17, RZ, R17 ;  /* 0x00000011ff11723e */ /* 0x000fe400000000ff */
[----:B------:R-:W-:-:S02]  /*07b0*/  F2FP.F16.F32.PACK_AB R18, RZ, R18 ;  /* 0x00000012ff12723e */ /* 0x000fc400000000ff */
        /* <DEDUP_REMOVED lines=41> */
[C---:B------:R-:W-:Y:S02]  /*0a50*/  FSETP.NAN.FTZ.AND P5, PT, |R14|.reuse, |R14|, PT ;  /* 0x4000000e0e00720b */ /* 0x040fe40003fb8200 */
[----:B------:R-:W-:Y:S01]  /*0a60*/  FSETP.GT.FTZ.AND P6, PT, R14, UR18, PT ;  /* 0x000000120e007c0b */ /* 0x000fe2000bfd4000 */
[----:B-----5:R-:W-:-:S10]  /*0a70*/  HADD2.F32 R15, -RZ, R15.H0_H0 ;  /* 0x2000000fff0f7230 */ /* 0x020fd40000004100 */
[----:B------:R-:W-:Y:S02]  /*0a80*/  @!P5 FSEL R14, R14, UR18, P6 ;  /* 0x000000120e0edc08 */ /* 0x000fe4000b000000 */
[C---:B------:R-:W-:Y:S02]  /*0a90*/  FSETP.NAN.FTZ.AND P5, PT, |R15|.reuse, |R15|, PT ;  /* 0x4000000f0f00720b */ /* 0x040fe40003fb8200 */
[----:B------:R-:W-:Y:S02]  /*0aa0*/  FSETP.GT.FTZ.AND P6, PT, R15, UR18, PT ;  /* 0x000000120f007c0b */ /* 0x000fe4000bfd4000 */
[----:B------:R-:W-:Y:S02]  /*0ab0*/  F2FP.F16.F32.PACK_AB R12, RZ, R12 ;  /* 0x0000000cff0c723e */ /* 0x000fe400000000ff */
[----:B------:R-:W-:Y:S02]  /*0ac0*/  F2FP.F16.F32.PACK_AB R13, RZ, R13 ;  /* 0x0000000dff0d723e */ /* 0x000fe400000000ff */
[----:B------:R-:W-:-:S05]  /*0ad0*/  F2FP.F16.F32.PACK_AB R14, RZ, R14 ;  /* 0x0000000eff0e723e */ /* 0x000fca00000000ff */
[----:B------:R-:W-:Y:S01]  /*0ae0*/  @!P5 FSEL R15, R15, UR18, P6 ;  /* 0x000000120f0fdc08 */ /* 0x000fe2000b000000 */
[----:B------:R2:W-:Y:S03]  /*0af0*/  @!P4 STG.E.U16 desc[UR12][R2.64], R12 ;  /* 0x0000000c0200c986 */ /* 0x0005e6000c10150c */
[----:B------:R-:W-:Y:S01]  /*0b00*/  F2FP.F16.F32.PACK_AB R15, RZ, R15 ;  /* 0x0000000fff0f723e */ /* 0x000fe200000000ff */
[----:B------:R2:W-:Y:S01]  /*0b10*/  @!P1 STG.E.U16 desc[UR12][R8.64], R13 ;  /* 0x0000000d08009986 */ /* 0x0005e2000c10150c */
[----:B------:R-:W-:-:S03]  /*0b20*/  ISETP.NE.U32.AND P1, PT, R11, UR4, PT ;  /* 0x000000040b007c0c */ /* 0x000fc6000bf25070 */
[----:B------:R2:W-:Y:S04]  /*0b30*/  @!P2 STG.E.U16 desc[UR12][R6.64], R14 ;  /* 0x0000000e0600a986 */ /* 0x0005e8000c10150c */
[----:B------:R2:W-:Y:S01]  /*0b40*/  @!P3 STG.E.U16 desc[UR12][R4.64], R15 ;  /* 0x0000000f0400b986 */ /* 0x0005e2000c10150c */
[----:B------:R-:W-:-:S13]  /*0b50*/  ISETP.NE.AND.EX P1, PT, RZ, UR5, PT, P1 ;  /* 0x00000005ff007c0c */ /* 0x000fda000bf25310 */
[----:B--2---:R-:W-:Y:S05]  /*0b60*/  @P1 BRA `(.L_x_100) ;  /* 0xfffffff800001947 */ /* 0x004fea000383ffff */
.L_x_99:
        /* <DEDUP_REMOVED lines=35> */
[----:B--2---:R-:W-:-:S05]  /*0da0*/  HADD2.F32 R11, -RZ, R11.H0_H0 ;  /* 0x2000000bff0b7230 */ /* 0x004fca0000004100 */
[C---:B------:R-:W-:Y:S01]  /*0db0*/  FSETP.NAN.FTZ.AND P5, PT, |R11|.reuse, |R11|, PT ;  /* 0x4000000b0b00720b */ /* 0x040fe20003fb8200 */
[----:B---3--:R-:W-:Y:S01]  /*0dc0*/  HADD2.F32 R10, -RZ, R10.H0_H0 ;  /* 0x2000000aff0a7230 */ /* 0x008fe20000004100 */
[----:B0-----:R-:W-:-:S04]  /*0dd0*/  FSETP.GT.FTZ.AND P6, PT, R11, UR4, PT ;  /* 0x000000040b007c0b */ /* 0x001fc8000bfd4000 */
[----:B------:R-:W-:Y:S01]  /*0de0*/  FSETP.NAN.FTZ.AND P4, PT, |R10|, |R10|, PT ;  /* 0x4000000a0a00720b */ /* 0x000fe20003f98200 */
[----:B----4-:R-:W-:-:S06]  /*0df0*/  HADD2.F32 R12, -RZ, R12.H0_H0 ;  /* 0x2000000cff0c7230 */ /* 0x010fcc0000004100 */
[----:B------:R-:W-:Y:S02]  /*0e00*/  @!P5 FSEL R11, R11, UR4, P6 ;  /* 0x000000040b0bdc08 */ /* 0x000fe4000b000000 */
[----:B------:R-:W-:Y:S02]  /*0e10*/  FSETP.NAN.FTZ.AND P5, PT, |R12|, |R12|, PT ;  /* 0x4000000c0c00720b */ /* 0x000fe40003fb8200 */
[C---:B------:R-:W-:Y:S02]  /*0e20*/  FSETP.GT.FTZ.AND P6, PT, R10.reuse, UR4, PT ;  /* 0x000000040a007c0b */ /* 0x040fe4000bfd4000 */
[----:B------:R-:W-:Y:S02]  /*0e30*/  F2FP.F16.F32.PACK_AB R11, RZ, R11 ;  /* 0x0000000bff0b723e */ /* 0x000fe400000000ff */
[----:B------:R-:W-:Y:S01]  /*0e40*/  @!P4 FSEL R10, R10, UR4, P6 ;  /* 0x000000040a0acc08 */ /* 0x000fe2000b000000 */
[----:B-----5:R-:W-:Y:S01]  /*0e50*/  HADD2.F32 R0, -RZ, R0.H0_H0 ;  /* 0x20000000ff007230 */ /* 0x020fe20000004100 */
[----:B------:R-:W-:-:S02]  /*0e60*/  FSETP.GT.FTZ.AND P4, PT, R12, UR4, PT ;  /* 0x000000040c007c0b */ /* 0x000fc4000bf94000 */
[----:B------:R-:W-:-:S03]  /*0e70*/  F2FP.F16.F32.PACK_AB R10, RZ, R10 ;  /* 0x0000000aff0a723e */ /* 0x000fc600000000ff */
[----:B------:R-:W-:Y:S02]  /*0e80*/  @!P5 FSEL R12, R12, UR4, P4 ;  /* 0x000000040c0cdc08 */ /* 0x000fe4000a000000 */
[----:B------:R-:W-:Y:S01]  /*0e90*/  FSETP.NAN.FTZ.AND P4, PT, |R0|, |R0|, PT ;  /* 0x400000000000720b */ /* 0x000fe20003f98200 */
[----:B------:R0:W-:Y:S01]  /*0ea0*/  @!P1 STG.E.U16 desc[UR12][R2.64], R10 ;  /* 0x0000000a02009986 */ /* 0x0001e2000c10150c */
[----:B------:R-:W-:-:S03]  /*0eb0*/  F2FP.F16.F32.PACK_AB R12, RZ, R12 ;  /* 0x0000000cff0c723e */ /* 0x000fc600000000ff */
[----:B------:R0:W-:Y:S01]  /*0ec0*/  @!P0 STG.E.U16 desc[UR12][R6.64], R11 ;  /* 0x0000000b06008986 */ /* 0x0001e2000c10150c */
[----:B------:R-:W-:-:S03]  /*0ed0*/  FSETP.GT.FTZ.AND P0, PT, R0, UR4, PT ;  /* 0x0000000400007c0b */ /* 0x000fc6000bf14000 */
[----:B------:R0:W-:Y:S04]  /*0ee0*/  @!P2 STG.E.U16 desc[UR12][R4.64], R12 ;  /* 0x0000000c0400a986 */ /* 0x0001e8000c10150c */
[----:B------:R-:W-:Y:S01]  /*0ef0*/  @!P4 FSEL R0, R0, UR4, P0 ;  /* 0x000000040000cc08 */ /* 0x000fe20008000000 */
[----:B------:R-:W-:Y:S06]  /*0f00*/  @P3 EXIT ;  /* 0x000000000000394d */ /* 0x000fec0003800000 */
[----:B------:R-:W-:-:S05]  /*0f10*/  F2FP.F16.F32.PACK_AB R0, RZ, R0 ;  /* 0x00000000ff00723e */ /* 0x000fca00000000ff */
[----:B------:R-:W-:Y:S01]  /*0f20*/  STG.E.U16 desc[UR12][R8.64], R0 ;  /* 0x0000000008007986 */ /* 0x000fe2000c10150c */
[----:B------:R-:W-:Y:S05]  /*0f30*/  EXIT ;  /* 0x000000000000794d */ /* 0x000fea0003800000 */
.L_x_98:
        /* <DEDUP_REMOVED lines=8> */
.L_x_101:
[----:B------:R-:W-:-:S04]  /*0fc0*/  LEA R2, P0, R8, UR8, 0x3 ;  /* 0x0000000808027c11 */ /* 0x000fc8000f8018ff */
[----:B------:R-:W-:-:S05]  /*0fd0*/  LEA.HI.X R3, R8, UR9, R9, 0x3, P0 ;  /* 0x0000000908037c11 */ /* 0x000fca00080f1c09 */
[----:B------:R-:W2:Y:S02]  /*0fe0*/  LDG.E.64 R6, desc[UR12][R2.64] ;  /* 0x0000000c02067981 */ /* 0x000ea4000c1e1b00 */
[--C-:B--2---:R-:W-:Y:S02]  /*0ff0*/  HADD2.F32 R0, -RZ, R6.reuse.H0_H0 ;  /* 0x20000006ff007230 */ /* 0x104fe40000004100 */
[--C-:B------:R-:W-:Y:S02]  /*1000*/  HADD2.F32 R4, -RZ, R7.reuse.H0_H0 ;  /* 0x20000007ff047230 */ /* 0x100fe40000004100 */
[----:B------:R-:W-:Y:S01]  /*1010*/  HADD2.F32 R7, -RZ, R7.H1_H1 ;  /* 0x30000007ff077230 */ /* 0x000fe20000004100 */
[----:B------:R-:W-:Y:S01]  /*1020*/  FSETP.NAN.FTZ.AND P5, PT, |R0|, |R0|, PT ;  /* 0x400000000000720b */ /* 0x000fe20003fb8200 */
[----:B------:R-:W-:Y:S01]  /*1030*/  HADD2.F32 R5, -RZ, R6.H1_H1 ;  /* 0x30000006ff057230 */ /* 0x000fe20000004100 */
[----:B------:R-:W-:Y:S02]  /*1040*/  FSETP.NAN.FTZ.AND P2, PT, |R4|, |R4|, PT ;  /* 0x400000040400720b */ /* 0x000fe40003f58200 */
[----:B------:R-:W-:-:S02]  /*1050*/  FSETP.NAN.FTZ.AND P0, PT, |R7|, |R7|, PT ;  /* 0x400000070700720b */ /* 0x000fc40003f18200 */
[C---:B------:R-:W-:Y:S02]  /*1060*/  FSETP.NAN.FTZ.AND P4, PT, |R5|.reuse, |R5|, PT ;  /* 0x400000050500720b */ /* 0x040fe40003f98200 */
[----:B-1----:R-:W-:Y:S02]  /*1070*/  FSETP.GT.FTZ.AND P6, PT, R0, UR5, PT ;  /* 0x0000000500007c0b */ /* 0x002fe4000bfd4000 */
[----:B------:R-:W-:Y:S02]  /*1080*/  FSETP.GT.FTZ.AND P3, PT, R5, UR5, PT ;  /* 0x0000000505007c0b */ /* 0x000fe4000bf74000 */
[----:B------:R-:W-:Y:S02]  /*1090*/  FSETP.GT.FTZ.AND P1, PT, R4, UR5, PT ;  /* 0x0000000504007c0b */ /* 0x000fe4000bf34000 */
[----:B------:R-:W-:Y:S02]  /*10a0*/  @!P5 FSEL R0, R0, UR5, P6 ;  /* 0x000000050000dc08 */ /* 0x000fe4000b000000 */
[----:B------:R-:W-:-:S02]  /*10b0*/  FSETP.GT.FTZ.AND P5, PT, R7, UR5, PT ;  /* 0x0000000507007c0b */ /* 0x000fc4000bfb4000 */
[----:B------:R-:W-:Y:S02]  /*10c0*/  @!P2 FSEL R4, R4, UR5, P1 ;  /* 0x000000050404ac08 */ /* 0x000fe40008800000 */
[----:B------:R-:W-:Y:S02]  /*10d0*/  @!P0 FSEL R7, R7, UR5, P5 ;  /* 0x0000000507078c08 */ /* 0x000fe4000a800000 */
[----:B------:R-:W-:Y:S02]  /*10e0*/  @!P4 FSEL R5, R5, UR5, P3 ;  /* 0x000000050505cc08 */ /* 0x000fe40009800000 */
[----:B0-----:R-:W-:Y:S02]  /*10f0*/  IADD3 R8, P0, PT, R8, UR4, RZ ;  /* 0x0000000408087c10 */ /* 0x001fe4000ff1e0ff */
[----:B------:R-:W-:Y:S02]  /*1100*/  F2FP.F16.F32.PACK_AB R6, R5, R0 ;  /* 0x000000000506723e */ /* 0x000fe400000000ff */
[----:B------:R-:W-:Y:S01]  /*1110*/  F2FP.F16.F32.PACK_AB R7, R7, R4 ;  /* 0x000000040707723e */ /* 0x000fe200000000ff */
[----:B------:R-:W-:-:S02]  /*1120*/  IMAD.SHL.U32 R0, R8, 0x4, RZ ;  /* 0x0000000408007824 */ /* 0x000fc400078e00ff */
[----:B------:R-:W-:Y:S01]  /*1130*/  IMAD.X R9, RZ, RZ, R9, P0 ;  /* 0x000000ffff097224 */ /* 0x000fe200000e0609 */
[----:B------:R-:W-:Y:S01]  /*1140*/  LOP3.LUT P0, RZ, R8, 0xffffc000, RZ, 0xc0, !PT ;  /* 0xffffc00008ff7812 */ /* 0x000fe2000780c0ff */
[----:B------:R2:W-:Y:S01]  /*1150*/  STG.E.64 desc[UR12][R2.64], R6 ;  /* 0x0000000602007986 */ /* 0x0005e2000c101b0c */
[----:B------:R-:W-:Y:S02]  /*1160*/  ISETP.LT.U32.AND P1, PT, R0, UR15, PT ;  /* 0x0000000f00007c0c */ /* 0x000fe4000bf21070 */
[----:B------:R-:W-:Y:S02]  /*1170*/  SHF.L.U64.HI R0, R8, 0x2, R9 ;  /* 0x0000000208007819 */ /* 0x000fe40000010209 */
[----:B------:R-:W-:Y:S02]  /*1180*/  LOP3.LUT P0, RZ, R9, 0x3fffffff, RZ, 0xc0, P0 ;  /* 0x3fffffff09ff7812 */ /* 0x000fe4000000c0ff */
[----:B------:R-:W-:-:S13]  /*1190*/  ISETP.LT.AND.EX P1, PT, R0, UR10, PT, P1 ;  /* 0x0000000a00007c0c */ /* 0x000fda000bf21310 */
[----:B--2---:R-:W-:Y:S05]  /*11a0*/  @!P0 BRA P1, `(.L_x_101) ;  /* 0xfffffffc00848947 */ /* 0x004fea000083ffff */
[----:B------:R-:W-:Y:S05]  /*11b0*/  EXIT ;  /* 0x000000000000794d */ /* 0x000fea0003800000 */
        .weak           $__internal_10_$__cuda_sm20_div_u16
        .type           $__internal_10_$__cuda_sm20_div_u16,@function
        .size           $__internal_10_$__cuda_sm20_div_u16,(.L_x_4610 - $__internal_10_$__cuda_sm20_div_u16)
$__internal_10_$__cuda_sm20_div_u16:
        /* <DEDUP_REMOVED lines=18> */
[----:B------:R-:W-:Y:S06]  /*12e0*/  RET.REL.NODEC R2 `(_ZN2at6native57_GLOBAL__N__f3eca4a2_24_ForeachBinaryOpScalar_cu_86b9896c25multi_tensor_apply_kernelINS1_18TensorListMetadataILi1EEENS1_21BinaryOpScalarFunctorIN3c104HalfELi1ELi1ELi0EEEJNS0_7maximumIfEEfEEEvT_T0_DpT1_) ;  /* 0xffffffec02447950 */ /* 0x000fec0003c3ffff */
.L_x_102:
        /* <DEDUP_REMOVED lines=9> */
.L_x_4610:


//--------------------- .text._ZN2at6native57_GLOBAL__N__f3eca4a2_24_ForeachBinaryOpScalar_cu_86b9896c25multi_tensor_apply_kernelINS1_18TensorListMetadataILi1EEENS1_21BinaryOpScalarFunctorIfLi1ELi1ELi0EEEJNS0_7maximumIfEEfEEEvT_T0_DpT1_ --------------------------
	.section	.text._ZN2at6native57_GLOBAL__N__f3eca4a2_24_ForeachBinaryOpScalar_cu_86b9896c25multi_tensor_apply_kernelINS1_18TensorListMetadataILi1EEENS1_21BinaryOpScalarFunctorIfLi1ELi1ELi0EEEJNS0_7maximumIfEEfEEEvT_T0_DpT1_,"ax",@progbits
	.align	128
.text._ZN2at6native57_GLOBAL__N__f3eca4a2_24_ForeachBinaryOpScalar_cu_86b9896c25multi_tensor_apply_kernelINS1_18TensorListMetadataILi1EEENS1_21BinaryOpScalarFunctorIfLi1ELi1ELi0EEEJNS0_7maximumIfEEfEEEvT_T0_DpT1_:
        .type           _ZN2at6native57_GLOBAL__N__f3eca4a2_24_ForeachBinaryOpScalar_cu_86b9896c25multi_tensor_apply_kernelINS1_18TensorListMetadataILi1EEENS1_21BinaryOpScalarFunctorIfLi1ELi1ELi0EEEJNS0_7maximumIfEEfEEEvT_T0_DpT1_,@function
        .size           _ZN2at6native57_GLOBAL__N__f3eca4a2_24_ForeachBinaryOpScalar_cu_86b9896c25multi_tensor_apply_kernelINS1_18TensorListMetadataILi1EEENS1_21BinaryOpScalarFunctorIfLi1ELi1ELi0EEEJNS0_7maximumIfEEfEEEvT_T0_DpT1_,(.L_x_4612 - _ZN2at6native57_GLOBAL__N__f3eca4a2_24_ForeachBinaryOpScalar_cu_86b9896c25multi_tensor_apply_kernelINS1_18TensorListMetadataILi1EEENS1_21BinaryOpScalarFunctorIfLi1ELi1ELi0EEEJNS0_7maximumIfEEfEEEvT_T0_DpT1_)
        .other          _ZN2at6native57_GLOBAL__N__f3eca4a2_24_ForeachBinaryOpScalar_cu_86b9896c25multi_tensor_apply_kernelINS1_18TensorListMetadataILi1EEENS1_21BinaryOpScalarFunctorIfLi1ELi1ELi0EEEJNS0_7maximumIfEEfEEEvT_T0_DpT1_,@"STO_CUDA_ENTRY STV_DEFAULT"
_ZN2at6native57_GLOBAL__N__f3eca4a2_24_ForeachBinaryOpScalar_cu_86b9896c25multi_tensor_apply_kernelINS1_18TensorListMetadataILi1EEENS1_21BinaryOpScalarFunctorIfLi1ELi1ELi0EEEJNS0_7maximumIfEEfEEEvT_T0_DpT1_:
        /* <DEDUP_REMOVED lines=8> */
[----:B------:R-:W0:Y:S01]  /*0080*/  LDC.64 R2, c[0x0][R0+0x6f0] ;  /* 0x0001bc0000027b82 */ /* 0x000e220000000a00 */
[----:B--2---:R-:W-:-:S04]  /*0090*/  IMAD.WIDE R10, R5, 0x40000, R10 ;  /* 0x00040000050a7825 */ /* 0x004fc800078e020a */
[----:B------:R-:W-:Y:S01]  /*00a0*/  IMAD.WIDE R4, R5, 0x10000, RZ ;  /* 0x0001000005047825 */ /* 0x000fe200078e02ff */
[C---:B0-----:R-:W-:Y:S02]  /*00b0*/  LOP3.LUT R9, R2.reuse, 0x3, RZ, 0xc0, !PT ;  /* 0x0000000302097812 */ /* 0x041fe400078ec0ff */
[----:B------:R-:W-:Y:S02]  /*00c0*/  IADD3 R13, P1, PT, R2, -R4, RZ ;  /* 0x80000004020d7210 */ /* 0x000fe40007f3e0ff */
[----:B------:R-:W-:-:S03]  /*00d0*/  LOP3.LUT P0, RZ, R9, 0xf, R10, 0xf8, !PT ;  /* 0x0000000f09ff7812 */ /* 0x000fc6000780f80a */
[----:B------:R-:W-:Y:S01]  /*00e0*/  IMAD.X R15, R3, 0x1, ~R5, P1 ;  /* 0x00000001030f7824 */ /* 0x000fe200008e0e05 */
[----:B------:R-:W-:-:S13]  /*00f0*/  LOP3.LUT P0, RZ, RZ, RZ, RZ, 0xfc, P0 ;  /* 0x000000ffffff7212 */ /* 0x000fda000000fcff */
[----:B-1----:R-:W-:Y:S05]  /*0100*/  @!P0 BRA `(.L_x_103) ;  /* 0x0000000c00748947 */ /* 0x002fea0003800000 */
[----:B------:R-:W-:-:S04]  /*0110*/  ISETP.GE.U32.AND P0, PT, R13, 0x1, PT ;  /* 0x000000010d00780c */ /* 0x000fc80003f06070 */
[----:B------:R-:W-:-:S13]  /*0120*/  ISETP.GE.AND.EX P0, PT, R15, RZ, PT, P0 ;  /* 0x000000ff0f00720c */ /* 0x000fda0003f06300 */
[----:B------:R-:W-:Y:S05]  /*0130*/  @!P0 EXIT ;  /* 0x000000000000894d */ /* 0x000fea0003800000 */
[----:B------:R-:W0:Y:S01]  /*0140*/  LDC R0, c[0x0][0x360] ;  /* 0x0000d800ff007b82 */ /* 0x000e220000000800 */
[----:B------:R-:W-:Y:S02]  /*0150*/  ISETP.LT.U32.AND P0, PT, R13, 0x10000, PT ;  /* 0x000100000d00780c */ /* 0x000fe40003f01070 */
[----:B------:R-:W-:Y:S02]  /*0160*/  MOV R12, 0x240 ;  /* 0x00000240000c7802 */ /* 0x000fe40000000f00 */
[----:B------:R-:W-:-:S04]  /*0170*/  ISETP.LT.U32.AND.EX P0, PT, R15, RZ, PT, P0 ;  /* 0x000000ff0f00720c */ /* 0x000fc80003f01100 */
[----:B------:R-:W-:Y:S02]  /*0180*/  SEL R2, R13, 0x10000, P0 ;  /* 0x000100000d027807 */ /* 0x000fe40000000000 */
[----:B------:R-:W-:Y:S01]  /*0190*/  SEL R3, R15, RZ, P0 ;  /* 0x000000ff0f037207 */ /* 0x000fe20000000000 */
[----:B0-----:R-:W-:-:S05]  /*01a0*/  IMAD.SHL.U32 R7, R0, 0x4, RZ ;  /* 0x0000000400077824 */ /* 0x001fca00078e00ff */
[----:B------:R-:W-:Y:S02]  /*01b0*/  ISETP.GT.U32.AND P0, PT, R2, R7, PT ;  /* 0x000000070200720c */ /* 0x000fe40003f04070 */
[----:B------:R-:W-:Y:S02]  /*01c0*/  LOP3.LUT R5, R7, 0xffff, RZ, 0xc0, !PT ;  /* 0x0000ffff07057812 */ /* 0x000fe400078ec0ff */
[----:B------:R-:W-:-:S04]  /*01d0*/  ISETP.GT.U32.AND.EX P0, PT, R3, RZ, PT, P0 ;  /* 0x000000ff0300720c */ /* 0x000fc80003f04100 */
[----:B------:R-:W-:Y:S02]  /*01e0*/  SEL R14, R2, R7, P0 ;  /* 0x00000007020e7207 */ /* 0x000fe40000000000 */
[----:B------:R-:W-:Y:S02]  /*01f0*/  SEL R13, R3, RZ, P0 ;  /* 0x000000ff030d7207 */ /* 0x000fe40000000000 */
[----:B------:R-:W-:-:S04]  /*0200*/  IADD3 R14, P1, PT, R14, -0x1, RZ ;  /* 0xffffffff0e0e7810 */ /* 0x000fc80007f3e0ff */
[----:B------:R-:W-:Y:S02]  /*0210*/  IADD3.X R13, PT, PT, R13, -0x1, RZ, P1, !PT ;  /* 0xffffffff0d0d7810 */ /* 0x000fe40000ffe4ff */
[----:B------:R-:W-:-:S07]  /*0220*/  LOP3.LUT R4, R14, 0xffff, RZ, 0xc0, !PT ;  /* 0x0000ffff0e047812 */ /* 0x000fce00078ec0ff */
[----:B------:R-:W-:Y:S05]  /*0230*/  CALL.REL.NOINC `($__internal_11_$__cuda_sm20_div_u16) ;  /* 0x0000000c00b07944 */ /* 0x000fea0003c00000 */
[----:B------:R-:W0:Y:S01]  /*0240*/  S2R R5, SR_TID.X ;  /* 0x0000000000057919 */ /* 0x000e220000002100 */
[----:B------:R-:W-:Y:S02]  /*0250*/  ISETP.GE.U32.AND P0, PT, R14, R7, PT ;  /* 0x000000070e00720c */ /* 0x000fe40003f06070 */
[----:B------:R-:W-:Y:S01]  /*0260*/  LOP3.LUT R4, R8, 0xffff, RZ, 0xc0, !PT ;  /* 0x0000ffff08047812 */ /* 0x000fe200078ec0ff */
[----:B------:R-:W-:Y:S01]  /*0270*/  IMAD.MOV.U32 R8, RZ, RZ, RZ ;  /* 0x000000ffff087224 */ /* 0x000fe200078e00ff */
[----:B------:R-:W-:Y:S02]  /*0280*/  ISETP.GE.U32.AND.EX P0, PT, R13, RZ, PT, P0 ;  /* 0x000000ff0d00720c */ /* 0x000fe40003f06100 */
[----:B------:R-:W-:-:S04]  /*0290*/  LOP3.LUT R6, R4, 0x1, RZ, 0xc0, !PT ;  /* 0x0000000104067812 */ /* 0x000fc800078ec0ff */
[----:B------:R-:W-:Y:S01]  /*02a0*/  ISETP.NE.U32.AND P2, PT, R6, 0x1, PT ;  /* 0x000000010600780c */ /* 0x000fe20003f45070 */
[----:B------:R-:W-:-:S03]  /*02b0*/  IMAD.MOV.U32 R6, RZ, RZ, RZ ;  /* 0x000000ffff067224 */ /* 0x000fc600078e00ff */
[----:B------:R-:W-:-:S03]  /*02c0*/  ISETP.NE.U32.AND.EX P2, PT, RZ, RZ, PT, P2 ;  /* 0x000000ffff00720c */ /* 0x000fc60003f45120 */
[----:B------:R-:W-:Y:S10]  /*02d0*/  @!P0 BRA `(.L_x_104) ;  /* 0x00000008002c8947 */ /* 0x000ff40003800000 */
[----:B------:R-:W-:Y:S01]  /*02e0*/  IMAD.MOV.U32 R8, RZ, RZ, RZ ;  /* 0x000000ffff087224 */ /* 0x000fe200078e00ff */
[----:B------:R-:W-:Y:S01]  /*02f0*/  UMOV UR4, URZ ;  /* 0x000000ff00047c82 */ /* 0x000fe20008000000 */
[----:B------:R-:W-:Y:S01]  /*0300*/  IMAD.MOV.U32 R6, RZ, RZ, RZ ;  /* 0x000000ffff067224 */ /* 0x000fe200078e00ff */
[----:B------:R-:W-:-:S06]  /*0310*/  UMOV UR5, URZ ;  /* 0x000000ff00057c82 */ /* 0x000fcc0008000000 */
.L_x_105:
[----:B0-----:R-:W-:Y:S01]  /*0320*/  IADD3 R7, P0, PT, R5, R8, RZ ;  /* 0x0000000805077210 */ /* 0x001fe20007f1e0ff */
[----:B------:R-:W-:-:S03]  /*0330*/  IMAD.MOV.U32 R25, RZ, RZ, RZ ;  /* 0x000000ffff197224 */ /* 0x000fc600078e00ff */
[C---:B------:R-:W-:Y:S01]  /*0340*/  ISETP.GE.U32.AND P1, PT, R7.reuse, R2, PT ;  /* 0x000000020700720c */ /* 0x040fe20003f26070 */
[----:B------:R-:W-:Y:S01]  /*0350*/  IMAD.X R20, RZ, RZ, R6, P0 ;  /* 0x000000ffff147224 */ /* 0x000fe200000e0606 */
[C---:B------:R-:W-:Y:S02]  /*0360*/  LEA R18, P0, R7.reuse, R10, 0x2 ;  /* 0x0000000a07127211 */ /* 0x040fe400078010ff */
[----:B------:R-:W-:Y:S02]  /*0370*/  IADD3 R13, P3, PT, R0, R7, RZ ;  /* 0x00000007000d7210 */ /* 0x000fe40007f7e0ff */
[----:B------:R-:W-:Y:S02]  /*0380*/  ISETP.GE.AND.EX P1, PT, R20, R3, PT, P1 ;  /* 0x000000031400720c */ /* 0x000fe40003f26310 */
[--C-:B------:R-:W-:Y:S01]  /*0390*/  LEA.HI.X R19, R7, R11, R20.reuse, 0x2, P0 ;  /* 0x0000000b07137211 */ /* 0x100fe200000f1414 */
[----:B------:R-:W-:Y:S01]  /*03a0*/  IMAD.X R20, RZ, RZ, R20, P3 ;  /* 0x000000ffff147224 */ /* 0x000fe200018e0614 */
[----:B------:R-:W-:Y:S01]  /*03b0*/  ISETP.GE.U32.AND P5, PT, R13, R2, PT ;  /* 0x000000020d00720c */ /* 0x000fe20003fa6070 */
[----:B------:R-:W-:-:S03]  /*03c0*/  IMAD.SHL.U32 R7, R0, 0x4, RZ ;  /* 0x0000000400077824 */ /* 0x000fc600078e00ff */
[----:B------:R-:W-:-:S05]  /*03d0*/  ISETP.GE.AND.EX P5, PT, R20, R3, PT, P5 ;  /* 0x000000031400720c */ /* 0x000fca0003fa6350 */
[----:B------:R-:W2:Y:S01]  /*03e0*/  @!P1 LDG.E R25, desc[UR6][R18.64] ;  /* 0x0000000612199981 */ /* 0x000ea2000c1e1900 */
[----:B------:R-:W-:Y:S01]  /*03f0*/  SHF.R.U32.HI R9, RZ, 0x1e, R0 ;  /* 0x0000001eff097819 */ /* 0x000fe20000011600 */
[----:B------:R-:W-:Y:S01]  /*0400*/  IMAD.MOV.U32 R27, RZ, RZ, RZ ;  /* 0x000000ffff1b7224 */ /* 0x000fe200078e00ff */
[----:B------:R-:W-:Y:S01]  /*0410*/  IADD3 R16, P0, PT, R7, R18, RZ ;  /* 0x0000001207107210 */ /* 0x000fe20007f1e0ff */
[----:B------:R-:W-:Y:S01]  /*0420*/  IMAD.MOV.U32 R23, RZ, RZ, RZ ;  /* 0x000000ffff177224 */ /* 0x000fe200078e00ff */
[----:B------:R-:W0:Y:S03]  /*0430*/  @!P1 LDC R22, c[0x0][0x10ac] ;  /* 0x00042b00ff169b82 */ /* 0x000e260000000800 */
[----:B------:R-:W-:-:S05]  /*0440*/  IMAD.X R17, R9, 0x1, R19, P0 ;  /* 0x0000000109117824 */ /* 0x000fca00000e0613 */
[----:B------:R-:W3:Y:S01]  /*0450*/  @!P5 LDG.E R27, desc[UR6][R16.64] ;  /* 0x00000006101bd981 */ /* 0x000ee2000c1e1900 */
[C---:B------:R-:W-:Y:S01]  /*0460*/  IADD3 R13, P0, PT, R0.reuse, R13, RZ ;  /* 0x0000000d000d7210 */ /* 0x040fe20007f1e0ff */
[----:B------:R-:W-:Y:S01]  /*0470*/  IMAD.MOV.U32 R21, RZ, RZ, RZ ;  /* 0x000000ffff157224 */ /* 0x000fe200078e00ff */
[----:B------:R-:W1:Y:S02]  /*0480*/  @!P5 LDC R24, c[0x0][0x10ac] ;  /* 0x00042b00ff18db82 */ /* 0x000e640000000800 */
[----:B------:R-:W-:Y:S01]  /*0490*/  ISETP.GE.U32.AND P3, PT, R13, R2, PT ;  /* 0x000000020d00720c */ /* 0x000fe20003f66070 */
[----:B------:R-:W-:Y:S01]  /*04a0*/  IMAD.X R14, RZ, RZ, R20, P0 ;  /* 0x000000ffff0e7224 */ /* 0x000fe200000e0614 */
[----:B------:R-:W-:Y:S02]  /*04b0*/  IADD3 R13, P6, PT, R0, R13, RZ ;  /* 0x0000000d000d7210 */ /* 0x000fe40007fde0ff */
[----:B------:R-:W-:Y:S02]  /*04c0*/  IADD3 R12, P0, PT, R7, R16, RZ ;  /* 0x00000010070c7210 */ /* 0x000fe40007f1e0ff */
[----:B------:R-:W-:Y:S01]  /*04d0*/  ISETP.GE.AND.EX P3, PT, R14, R3, PT, P3 ;  /* 0x000000030e00720c */ /* 0x000fe20003f66330 */
[----:B------:R-:W-:Y:S01]  /*04e0*/  IMAD.X R14, RZ, RZ, R14, P6 ;  /* 0x000000ffff0e7224 */ /* 0x000fe200030e060e */
[----:B------:R-:W-:Y:S01]  /*04f0*/  ISETP.GE.U32.AND P4, PT, R13, R2, PT ;  /* 0x000000020d00720c */ /* 0x000fe20003f86070 */
[----:B------:R-:W-:-:S03]  /*0500*/  IMAD.X R13, R9, 0x1, R17, P0 ;  /* 0x00000001090d7824 */ /* 0x000fc600000e0611 */
[----:B------:R-:W-:Y:S02]  /*0510*/  ISETP.GE.AND.EX P4, PT, R14, R3, PT, P4 ;  /* 0x000000030e00720c */ /* 0x000fe40003f86340 */
[----:B------:R-:W-:-:S05]  /*0520*/  IADD3 R14, P0, PT, R7, R12, RZ ;  /* 0x0000000c070e7210 */ /* 0x000fca0007f1e0ff */
[----:B------:R-:W4:Y:S01]  /*0530*/  @!P3 LDG.E R23, desc[UR6][R12.64] ;  /* 0x000000060c17b981 */ /* 0x000f22000c1e1900 */
[----:B------:R-:W-:-:S05]  /*0540*/  IMAD.X R15, R9, 0x1, R13, P0 ;  /* 0x00000001090f7824 */ /* 0x000fca00000e060d */
[----:B------:R-:W5:Y:S01]  /*0550*/  @!P4 LDG.E R21, desc[UR6][R14.64] ;  /* 0x000000060e15c981 */ /* 0x000f62000c1e1900 */
[----:B------:R-:W-:Y:S02]  /*0560*/  PLOP3.LUT P0, PT, PT, PT, PT, 0x80, 0x8 ;  /* 0x000000000008781c */ /* 0x000fe40003f0f070 */
[----:B--2---:R-:W-:-:S04]  /*0570*/  @!P1 FSETP.NAN.FTZ.AND P6, PT, |R25|, |R25|, PT ;  /* 0x400000191900920b */ /* 0x004fc80003fd8200 */
[----:B------:R-:W-:Y:S02]  /*0580*/  @!P1 PLOP3.LUT P0, PT, P6, PT, PT, 0x80, 0x8 ;  /* 0x000000000008981c */ /* 0x000fe4000370f070 */
[----:B0-----:R-:W-:-:S11]  /*0590*/  @!P1 FSETP.GT.FTZ.AND P6, PT, R25, R22, PT ;  /* 0x000000161900920b */ /* 0x001fd60003fd4000 */
[----:B------:R-:W-:Y:S02]  /*05a0*/  @!P0 FSEL R25, R25, R22, P6 ;  /* 0x0000001619198208 */ /* 0x000fe40003000000 */
[C---:B---3--:R-:W-:Y:S01]  /*05b0*/  @!P5 FSETP.NAN.FTZ.AND P6, PT, |R27|.reuse, |R27|, PT ;  /* 0x4000001b1b00d20b */ /* 0x048fe20003fd8200 */
[----:B------:R-:W0:Y:S01]  /*05c0*/  @!P4 LDC R22, c[0x0][0x10ac] ;  /* 0x00042b00ff16cb82 */ /* 0x000e220000000800 */
[----:B------:R-:W-:Y:S01]  /*05d0*/  PLOP3.LUT P0, PT, PT, PT, PT, 0x80, 0x8 ;  /* 0x000000000008781c */ /* 0x000fe20003f0f070 */
[----:B------:R2:W-:Y:S01]  /*05e0*/  @!P1 STG.E desc[UR6][R18.64], R25 ;  /* 0x0000001912009986 */ /* 0x0005e2000c101906 */
[----:B------:R-:W-:Y:S02]  /*05f0*/  @!P5 PLOP3.LUT P0, PT, P6, PT, PT, 0x80, 0x8 ;  /* 0x000000000008d81c */ /* 0x000fe4000370f070 */
[----:B-1----:R-:W-:Y:S02]  /*0600*/  @!P5 FSETP.GT.FTZ.AND P6, PT, R27, R24, PT ;  /* 0x000000181b00d20b */ /* 0x002fe40003fd4000 */
[----:B------:R-:W-:Y:S01]  /*0610*/  PLOP3.LUT P1, PT, PT, PT, PT, 0x80, 0x8 ;  /* 0x000000000008781c */ /* 0x000fe20003f2f070 */
[----:B--2---:R-:W-:-:S08]  /*0620*/  IMAD.SHL.U32 R25, R0, 0x4, RZ ;  /* 0x0000000400197824 */ /* 0x004fd000078e00ff */
[----:B------:R-:W-:Y:S02]  /*0630*/  @!P0 FSEL R27, R27, R24, P6 ;  /* 0x000000181b1b8208 */ /* 0x000fe40003000000 */
[----:B------:R-:W1:Y:S01]  /*0640*/  @!P3 LDC R24, c[0x0][0x10ac] ;  /* 0x00042b00ff18bb82 */ /* 0x000e620000000800 */
[----:B----4-:R-:W-:Y:S02]  /*0650*/  @!P3 FSETP.NAN.FTZ.AND P0, PT, |R23|, |R23|, PT ;  /* 0x400000171700b20b */ /* 0x010fe40003f18200 */
[----:B------:R2:W-:Y:S01]  /*0660*/  @!P5 STG.E desc[UR6][R16.64], R27 ;  /* 0x0000001b1000d986 */ /* 0x0005e2000c101906 */
[----:B------:R-:W-:Y:S02]  /*0670*/  IADD3 R26, P5, PT, R5, R8, RZ ;  /* 0x00000008051a7210 */ /* 0x000fe40007fbe0ff */
[----:B------:R-:W-:Y:S02]  /*0680*/  @!P3 PLOP3.LUT P1, PT, P0, PT, PT, 0x80, 0x8 ;  /* 0x000000000008b81c */ /* 0x000fe4000072f070 */
[----:B-----5:R-:W-:-:S02]  /*0690*/  @!P4 FSETP.NAN.FTZ.AND P6, PT, |R21|, |R21|, PT ;  /* 0x400000151500c20b */ /* 0x020fc40003fd8200 */
[----:B------:R-:W-:Y:S02]  /*06a0*/  PLOP3.LUT P0, PT, PT, PT, PT, 0x80, 0x8 ;  /* 0x000000000008781c */ /* 0x000fe40003f0f070 */
[----:B------:R-:W-:Y:S01]  /*06b0*/  @!P4 PLOP3.LUT P0, PT, P6, PT, PT, 0x80, 0x8 ;  /* 0x000000000008c81c */ /* 0x000fe2000370f070 */
[----:B--2---:R-:W-:Y:S01]  /*06c0*/  IMAD.MOV.U32 R27, RZ, RZ, RZ ;  /* 0x000000ffff1b7224 */ /* 0x004fe200078e00ff */
[----:B-1----:R-:W-:-:S05]  /*06d0*/  @!P3 FSETP.GT.FTZ.AND P6, PT, R23, R24, PT ;  /* 0x000000181700b20b */ /* 0x002fca0003fd4000 */
[----:B------:R-:W-:Y:S01]  /*06e0*/  @!P1 FSEL R23, R23, R24, P6 ;  /* 0x0000001817179208 */ /* 0x000fe20003000000 */
[----:B------:R-:W-:Y:S01]  /*06f0*/  IMAD.X R24, RZ, RZ, R6, P5 ;  /* 0x000000ffff187224 */ /* 0x000fe200028e0606 */
[----:B------:R-:W-:Y:S01]  /*0700*/  IADD3 R29, P6, PT, R25, R26, RZ ;  /* 0x0000001a191d7210 */ /* 0x000fe20007fde0ff */
[----:B------:R-:W-:Y:S01]  /*0710*/  IMAD.IADD R26, R0, 0x1, R26 ;  /* 0x00000001001a7824 */ /* 0x000fe200078e021a */
[----:B0-----:R-:W-:Y:S01]  /*0720*/  @!P4 FSETP.GT.FTZ.AND P5, PT, R21, R22, PT ;  /* 0x000000161500c20b */ /* 0x001fe20003fb4000 */
[----:B------:R0:W-:Y:S01]  /*0730*/  @!P3 STG.E desc[UR6][R12.64], R23 ;  /* 0x000000170c00b986 */ /* 0x0001e2000c101906 */
[----:B------:R-:W-:Y:S01]  /*0740*/  ISETP.GE.U32.AND P1, PT, R29, R2, PT ;  /* 0x000000021d00720c */ /* 0x000fe20003f26070 */
[----:B------:R-:W-:Y:S01]  /*0750*/  IMAD.X R16, RZ, RZ, R24, P6 ;  /* 0x000000ffff107224 */ /* 0x000fe200030e0618 */
[----:B------:R-:W-:Y:S02]  /*0760*/  @!P0 FSEL R21, R21, R22, P5 ;  /* 0x0000001615158208 */ /* 0x000fe40002800000 */
[----:B------:R-:W-:-:S02]  /*0770*/  IADD3 R29, P3, PT, R25, R26, RZ ;  /* 0x0000001a191d7210 */ /* 0x000fc40007f7e0ff */
[----:B------:R-:W-:Y:S01]  /*0780*/  ISETP.GE.AND.EX P1, PT, R16, R3, PT, P1 ;  /* 0x000000031000720c */ /* 0x000fe20003f26310 */
[----:B------:R1:W-:Y:S01]  /*0790*/  @!P4 STG.E desc[UR6][R14.64], R21 ;  /* 0x000000150e00c986 */ /* 0x0003e2000c101906 */
[----:B------:R-:W-:Y:S01]  /*07a0*/  LEA R16, P0, R25, R18, 0x2 ;  /* 0x0000001219107211 */ /* 0x000fe200078010ff */
[----:B------:R-:W-:Y:S01]  /*07b0*/  IMAD.X R20, RZ, RZ, R20, P3 ;  /* 0x000000ffff147224 */ /* 0x000fe200018e0614 */
[----:B------:R-:W-:Y:S02]  /*07c0*/  ISETP.GE.U32.AND P5, PT, R29, R2, PT ;  /* 0x000000021d00720c */ /* 0x000fe40003fa6070 */
[----:B------:R-:W-:Y:S02]  /*07d0*/  LEA.HI.X R17, R25, R19, RZ, 0x2, P0 ;  /* 0x0000001319117211 */ /* 0x000fe400000f14ff */
[----:B------:R-:W-:-:S05]  /*07e0*/  ISETP.GE.AND.EX P5, PT, R20, R3, PT, P5 ;  /* 0x000000031400720c */ /* 0x000fca0003fa6350 */
[----:B------:R-:W2:Y:S01]  /*07f0*/  @!P1 LDG.E R27, desc[UR6][R16.64] ;  /* 0x00000006101b9981 */ /* 0x000ea2000c1e1900 */
[C---:B------:R-:W-:Y:S01]  /*0800*/  LEA R18, P0, R29.reuse, R10, 0x2 ;  /* 0x0000000a1d127211 */ /* 0x040fe200078010ff */
[----:B0-----:R-:W-:Y:S01]  /*0810*/  IMAD.MOV.U32 R23, RZ, RZ, RZ ;  /* 0x000000ffff177224 */ /* 0x001fe200078e00ff */
[----:B------:R-:W-:Y:S02]  /*0820*/  IADD3 R22, P3, PT, R0, R29, RZ ;  /* 0x0000001d00167210 */ /* 0x000fe40007f7e0ff */
[--C-:B------:R-:W-:Y:S02]  /*0830*/  LEA.HI.X R19, R29, R11, R20.reuse, 0x2, P0 ;  /* 0x0000000b1d137211 */ /* 0x100fe400000f1414 */
[----:B------:R-:W-:Y:S01]  /*0840*/  ISETP.GE.U32.AND P4, PT, R22, R2, PT ;  /* 0x000000021600720c */ /* 0x000fe20003f86070 */
[----:B------:R-:W-:Y:S01]  /*0850*/  IMAD.X R20, RZ, RZ, R20, P3 ;  /* 0x000000ffff147224 */ /* 0x000fe200018e0614 */
[----:B------:R-:W-:Y:S01]  /*0860*/  IADD3 R13, P0, PT, R0, R22, RZ ;  /* 0x00000016000d7210 */ /* 0x000fe20007f1e0ff */
[----:B------:R-:W3:Y:S01]  /*0870*/  @!P5 LDG.E R23, desc[UR6][R18.64] ;  /* 0x000000061217d981 */ /* 0x000ee2000c1e1900 */
[----:B------:R-:W0:Y:S02]  /*0880*/  @!P5 LDC R22, c[0x0][0x10ac] ;  /* 0x00042b00ff16db82 */ /* 0x000e240000000800 */
[----:B------:R-:W-:Y:S01]  /*0890*/  ISETP.GE.AND.EX P4, PT, R20, R3, PT, P4 ;  /* 0x000000031400720c */ /* 0x000fe20003f86340 */
[----:B------:R-:W-:Y:S01]  /*08a0*/  IMAD.X R20, RZ, RZ, R20, P0 ;  /* 0x000000ffff147224 */ /* 0x000fe200000e0614 */
[----:B------:R-:W-:-:S02]  /*08b0*/  ISETP.GE.U32.AND P3, PT, R13, R2, PT ;  /* 0x000000020d00720c */ /* 0x000fc40003f66070 */
[----:B------:R-:W-:Y:S01]  /*08c0*/  IADD3 R12, P0, PT, R7, R18, RZ ;  /* 0x00000012070c7210 */ /* 0x000fe20007f1e0ff */
[----:B------:R-:W-:Y:S01]  /*08d0*/  IMAD.MOV.U32 R7, RZ, RZ, RZ ;  /* 0x000000ffff077224 */ /* 0x000fe200078e00ff */
[----:B------:R-:W-:Y:S02]  /*08e0*/  ISETP.GE.AND.EX P3, PT, R20, R3, PT, P3 ;  /* 0x000000031400720c */ /* 0x000fe40003f66330 */
[----:B------:R-:W4:Y:S01]  /*08f0*/  @!P1 LDC R20, c[0x0][0x10ac] ;  /* 0x00042b00ff149b82 */ /* 0x000f220000000800 */
[----:B------:R-:W-:Y:S01]  /*0900*/  IMAD.X R13, R9, 0x1, R19, P0 ;  /* 0x00000001090d7824 */ /* 0x000fe200000e0613 */
[----:B-1----:R-:W-:Y:S01]  /*0910*/  LEA R14, P0, R0, R12, 0x2 ;  /* 0x0000000c000e7211 */ /* 0x002fe200078010ff */
[----:B------:R-:W-:-:S03]  /*0920*/  IMAD.MOV.U32 R9, RZ, RZ, RZ ;  /* 0x000000ffff097224 */ /* 0x000fc600078e00ff */
[----:B------:R-:W5:Y:S01]  /*0930*/  @!P4 LDG.E R7, desc[UR6][R12.64] ;  /* 0x000000060c07c981 */ /* 0x000f62000c1e1900 */
[----:B------:R-:W-:-:S04]  /*0940*/  LEA.HI.X R15, R0, R13, RZ, 0x2, P0 ;  /* 0x0000000d000f7211 */ /* 0x000fc800000f14ff */
[----:B------:R-:W1:Y:S01]  /*0950*/  @!P3 LDC R24, c[0x0][0x10ac] ;  /* 0x00042b00ff18bb82 */ /* 0x000e620000000800 */
[----:B------:R-:W5:Y:S01]  /*0960*/  @!P3 LDG.E R9, desc[UR6][R14.64] ;  /* 0x000000060e09b981 */ /* 0x000f62000c1e1900 */
[----:B------:R-:W-:Y:S01]  /*0970*/  PLOP3.LUT P0, PT, PT, PT, PT, 0x80, 0x8 ;  /* 0x000000000008781c */ /* 0x000fe20003f0f070 */
[----:B------:R-:W-:-:S04]  /*0980*/  UIADD3 UR4, UP0, UPT, UR4, 0x2, URZ ;  /* 0x0000000204047890 */ /* 0x000fc8000ff1e0ff */
[----:B------:R-:W-:Y:S01]  /*0990*/  UIADD3.X UR5, UPT, UPT, URZ, UR5, URZ, UP0, !UPT ;  /* 0x00000005ff057290 */ /* 0x000fe200087fe4ff */
[----:B--2---:R-:W-:-:S04]  /*09a0*/  @!P1 FSETP.NAN.FTZ.AND P6, PT, |R27|, |R27|, PT ;  /* 0x4000001b1b00920b */ /* 0x004fc80003fd8200 */
[----:B------:R-:W-:Y:S02]  /*09b0*/  @!P1 PLOP3.LUT P0, PT, P6, PT, PT, 0x80, 0x8 ;  /* 0x000000000008981c */ /* 0x000fe4000370f070 */
[----:B----4-:R-:W-:-:S11]  /*09c0*/  @!P1 FSETP.GT.FTZ.AND P6, PT, R27, R20, PT ;  /* 0x000000141b00920b */ /* 0x010fd60003fd4000 */
[----:B------:R-:W-:Y:S02]  /*09d0*/  @!P0 FSEL R27, R27, R20, P6 ;  /* 0x000000141b1b8208 */ /* 0x000fe40003000000 */
[C---:B---3--:R-:W-:Y:S01]  /*09e0*/  @!P5 FSETP.NAN.FTZ.AND P6, PT, |R23|.reuse, |R23|, PT ;  /* 0x400000171700d20b */ /* 0x048fe20003fd8200 */
[----:B------:R-:W2:Y:S01]  /*09f0*/  @!P4 LDC R20, c[0x0][0x10ac] ;  /* 0x00042b00ff14cb82 */ /* 0x000ea20000000800 */
[----:B------:R-:W-:Y:S01]  /*0a00*/  PLOP3.LUT P0, PT, PT, PT, PT, 0x80, 0x8 ;  /* 0x000000000008781c */ /* 0x000fe20003f0f070 */
[----:B------:R3:W-:Y:S01]  /*0a10*/  @!P1 STG.E desc[UR6][R16.64], R27 ;  /* 0x0000001b10009986 */ /* 0x0007e2000c101906 */
[----:B------:R-:W-:Y:S02]  /*0a20*/  @!P5 PLOP3.LUT P0, PT, P6, PT, PT, 0x80, 0x8 ;  /* 0x000000000008d81c */ /* 0x000fe4000370f070 */
[----:B0-----:R-:W-:Y:S02]  /*0a30*/  @!P5 FSETP.GT.FTZ.AND P6, PT, R23, R22, PT ;  /* 0x000000161700d20b */ /* 0x001fe40003fd4000 */
[----:B------:R-:W-:Y:S01]  /*0a40*/  PLOP3.LUT P1, PT, PT, PT, PT, 0x80, 0x8 ;  /* 0x000000000008781c */ /* 0x000fe20003f2f070 */
[----:B---3--:R-:W-:-:S08]  /*0a50*/  VIADD R16, R4, 0x1 ;  /* 0x0000000104107836 */ /* 0x008fd00000000000 */
[----:B------:R-:W-:Y:S02]  /*0a60*/  @!P0 FSEL R23, R23, R22, P6 ;  /* 0x0000001617178208 */ /* 0x000fe40003000000 */
[----:B-----5:R-:W-:Y:S02]  /*0a70*/  @!P4 FSETP.NAN.FTZ.AND P6, PT, |R7|, |R7|, PT ;  /* 0x400000070700c20b */ /* 0x020fe40003fd8200 */
[----:B------:R-:W-:Y:S01]  /*0a80*/  PLOP3.LUT P0, PT, PT, PT, PT, 0x80, 0x8 ;  /* 0x000000000008781c */ /* 0x000fe20003f0f070 */
[----:B------:R3:W-:Y:S01]  /*0a90*/  @!P5 STG.E desc[UR6][R18.64], R23 ;  /* 0x000000171200d986 */ /* 0x0007e2000c101906 */
[----:B------:R-:W-:Y:S02]  /*0aa0*/  @!P4 PLOP3.LUT P0, PT, P6, PT, PT, 0x80, 0x8 ;  /* 0x000000000008c81c */ /* 0x000fe4000370f070 */
[----:B------:R-:W-:Y:S02]  /*0ab0*/  @!P3 FSETP.NAN.FTZ.AND P6, PT, |R9|, |R9|, PT ;  /* 0x400000090900b20b */ /* 0x000fe40003fd8200 */
[----:B------:R-:W-:-:S02]  /*0ac0*/  LOP3.LUT R16, R16, 0x1fffe, RZ, 0xc0, !PT ;  /* 0x0001fffe10107812 */ /* 0x000fc400078ec0ff */
[----:B------:R-:W-:Y:S02]  /*0ad0*/  @!P3 PLOP3.LUT P1, PT, P6, PT, PT, 0x80, 0x8 ;  /* 0x000000000008b81c */ /* 0x000fe4000372f070 */
[----:B--2---:R-:W-:-:S05]  /*0ae0*/  @!P4 FSETP.GT.FTZ.AND P6, PT, R7, R20, PT ;  /* 0x000000140700c20b */ /* 0x004fca0003fd4000 */
[----:B------:R-:W-:Y:S02]  /*0af0*/  @!P0 FSEL R7, R7, R20, P6 ;  /* 0x0000001407078208 */ /* 0x000fe40003000000 */
[----:B-1----:R-:W-:-:S03]  /*0b00*/  @!P3 FSETP.GT.FTZ.AND P0, PT, R9, R24, PT ;  /* 0x000000180900b20b */ /* 0x002fc60003f14000 */
[----:B------:R3:W-:Y:S01]  /*0b10*/  @!P4 STG.E desc[UR6][R12.64], R7 ;  /* 0x000000070c00c986 */ /* 0x0007e2000c101906 */
[----:B------:R-:W-:Y:S02]  /*0b20*/  @!P1 FSEL R9, R9, R24, P0 ;  /* 0x0000001809099208 */ /* 0x000fe40000000000 */
[----:B------:R-:W-:Y:S02]  /*0b30*/  ISETP.NE.U32.AND P0, PT, R16, UR4, PT ;  /* 0x0000000410007c0c */ /* 0x000fe4000bf05070 */
[C---:B------:R-:W-:Y:S01]  /*0b40*/  LEA R8, P1, R25.reuse, R8, 0x1 ;  /* 0x0000000819087211 */ /* 0x040fe200078208ff */
[----:B------:R3:W-:Y:S01]  /*0b50*/  @!P3 STG.E desc[UR6][R14.64], R9 ;  /* 0x000000090e00b986 */ /* 0x0007e2000c101906 */
[----:B------:R-:W-:Y:S02]  /*0b60*/  ISETP.NE.AND.EX P0, PT, RZ, UR5, PT, P0 ;  /* 0x00000005ff007c0c */ /* 0x000fe4000bf05300 */
[----:B------:R-:W-:-:S11]  /*0b70*/  LEA.HI.X R6, R25, R6, RZ, 0x1, P1 ;  /* 0x0000000619067211 */ /* 0x000fd600008f0cff */
[----:B---3--:R-:W-:Y:S05]  /*0b80*/  @P0 BRA `(.L_x_105) ;  /* 0xfffffff400e40947 */ /* 0x008fea000383ffff */
.L_x_104:
[----:B------:R-:W-:Y:S05]  /*0b90*/  @!P2 EXIT ;  /* 0x000000000000a94d */ /* 0x000fea0003800000 */
[----:B0-----:R-:W-:Y:S01]  /*0ba0*/  IADD3 R5, P0, PT, R5, R8, RZ ;  /* 0x0000000805057210 */ /* 0x001fe20007f1e0ff */
[----:B------:R-:W-:Y:S02]  /*0bb0*/  IMAD.MOV.U32 R17, RZ, RZ, RZ ;  /* 0x000000ffff117224 */ /* 0x000fe400078e00ff */
[----:B------:R-:W-:Y:S01]  /*0bc0*/  IMAD.MOV.U32 R15, RZ, RZ, RZ ;  /* 0x000000ffff0f7224 */ /* 0x000fe200078e00ff */
[----:B------:R-:W-:Y:S01]  /*0bd0*/  IADD3 R7, P4, PT, R0, R5, RZ ;  /* 0x0000000500077210 */ /* 0x000fe20007f9e0ff */
[----:B------:R-:W-:Y:S01]  /*0be0*/  IMAD.X R6, RZ, RZ, R6, P0 ;  /* 0x000000ffff067224 */ /* 0x000fe200000e0606 */
[-C--:B------:R-:W-:Y:S02]  /*0bf0*/  ISETP.GE.U32.AND P0, PT, R5, R2.reuse, PT ;  /* 0x000000020500720c */ /* 0x080fe40003f06070 */
[----:B------:R-:W-:Y:S01]  /*0c00*/  SHF.R.U32.HI R19, RZ, 0x1e, R0 ;  /* 0x0000001eff137819 */ /* 0x000fe20000011600 */
[----:B------:R-:W-:Y:S01]  /*0c10*/  IMAD.X R8, RZ, RZ, R6, P4 ;  /* 0x000000ffff087224 */ /* 0x000fe200020e0606 */
[----:B------:R-:W-:Y:S01]  /*0c20*/  ISETP.GE.AND.EX P0, PT, R6, R3, PT, P0 ;  /* 0x000000030600720c */ /* 0x000fe20003f06300 */
[----:B------:R-:W-:Y:S01]  /*0c30*/  IMAD.MOV.U32 R13, RZ, RZ, RZ ;  /* 0x000000ffff0d7224 */ /* 0x000fe200078e00ff */
[----:B------:R-:W-:Y:S01]  /*0c40*/  ISETP.GE.U32.AND P1, PT, R7, R2, PT ;  /* 0x000000020700720c */ /* 0x000fe20003f26070 */
[----:B------:R-:W0:Y:S01]  /*0c50*/  LDCU UR4, c[0x0][0x10ac] ;  /* 0x00021580ff0477ac */ /* 0x000e220008000800 */
[----:B------:R-:W-:-:S02]  /*0c60*/  IADD3 R7, P2, PT, R0, R7, RZ ;  /* 0x0000000700077210 */ /* 0x000fc40007f5e0ff */
[C---:B------:R-:W-:Y:S02]  /*0c70*/  LEA R4, P3, R5.reuse, R10, 0x2 ;  /* 0x0000000a05047211 */ /* 0x040fe400078610ff */
[----:B------:R-:W-:Y:S01]  /*0c80*/  ISETP.GE.AND.EX P1, PT, R8, R3, PT, P1 ;  /* 0x000000030800720c */ /* 0x000fe20003f26310 */
[----:B------:R-:W-:Y:S01]  /*0c90*/  IMAD.X R8, RZ, RZ, R8, P2 ;  /* 0x000000ffff087224 */ /* 0x000fe200010e0608 */
[C---:B------:R-:W-:Y:S02]  /*0ca0*/  IADD3 R9, P4, PT, R0.reuse, R7, RZ ;  /* 0x0000000700097210 */ /* 0x040fe40007f9e0ff */
[----:B------:R-:W-:Y:S02]  /*0cb0*/  LEA.HI.X R5, R5, R11, R6, 0x2, P3 ;  /* 0x0000000b05057211 */ /* 0x000fe400018f1406 */
[-C--:B------:R-:W-:Y:S02]  /*0cc0*/  ISETP.GE.U32.AND P5, PT, R7, R2.reuse, PT ;  /* 0x000000020700720c */ /* 0x080fe40003fa6070 */
[----:B------:R-:W-:Y:S01]  /*0cd0*/  ISETP.GE.U32.AND P3, PT, R9, R2, PT ;  /* 0x000000020900720c */ /* 0x000fe20003f66070 */
[C---:B------:R-:W-:Y:S01]  /*0ce0*/  IMAD.SHL.U32 R9, R0.reuse, 0x4, RZ ;  /* 0x0000000400097824 */ /* 0x040fe200078e00ff */
[----:B------:R-:W2:Y:S01]  /*0cf0*/  @!P0 LDG.E R17, desc[UR6][R4.64] ;  /* 0x0000000604118981 */ /* 0x000ea2000c1e1900 */
[----:B------:R-:W-:Y:S01]  /*0d00*/  IMAD.WIDE.U32 R6, R0, 0x4, R4 ;  /* 0x0000000400067825 */ /* 0x000fe200078e0004 */
[----:B------:R-:W-:-:S03]  /*0d10*/  ISETP.GE.AND.EX P2, PT, R8, R3, PT, P5 ;  /* 0x000000030800720c */ /* 0x000fc60003f46350 */
[----:B------:R-:W-:Y:S01]  /*0d20*/  IMAD.X R8, RZ, RZ, R8, P4 ;  /* 0x000000ffff087224 */ /* 0x000fe200020e0608 */
[----:B------:R-:W-:Y:S01]  /*0d30*/  IADD3 R2, P4, PT, R6, R9, RZ ;  /* 0x0000000906027210 */ /* 0x000fe20007f9e0ff */
[----:B------:R-:W3:Y:S03]  /*0d40*/  @!P1 LDG.E R15, desc[UR6][R6.64] ;  /* 0x00000006060f9981 */ /* 0x000ee6000c1e1900 */
[----:B------:R-:W-:Y:S01]  /*0d50*/  ISETP.GE.AND.EX P3, PT, R8, R3, PT, P3 ;  /* 0x000000030800720c */ /* 0x000fe20003f66330 */
[----:B------:R-:W-:Y:S01]  /*0d60*/  IMAD.X R3, R7, 0x1, R19, P4 ;  /* 0x0000000107037824 */ /* 0x000fe200020e0613 */
[----:B------:R-:W-:Y:S01]  /*0d70*/  IADD3 R8, P5, PT, R9, R2, RZ ;  /* 0x0000000209087210 */ /* 0x000fe20007fbe0ff */
[----:B------:R-:W-:-:S03]  /*0d80*/  IMAD.MOV.U32 R11, RZ, RZ, RZ ;  /* 0x000000ffff0b7224 */ /* 0x000fc600078e00ff */
[----:B------:R-:W4:Y:S01]  /*0d90*/  @!P2 LDG.E R13, desc[UR6][R2.64] ;  /* 0x00000006020da981 */ /* 0x000f22000c1e1900 */
[----:B------:R-:W-:-:S06]  /*0da0*/  IMAD.X R9, R19, 0x1, R3, P5 ;  /* 0x0000000113097824 */ /* 0x000fcc00028e0603 */
[----:B------:R-:W5:Y:S01]  /*0db0*/  @!P3 LDG.E R11, desc[UR6][R8.64] ;  /* 0x00000006080bb981 */ /* 0x000f62000c1e1900 */
[C---:B--2---:R-:W-:Y:S02]  /*0dc0*/  FSETP.NAN.FTZ.AND P4, PT, |R17|.reuse, |R17|, PT ;  /* 0x400000111100720b */ /* 0x044fe40003f98200 */
[----:B0-----:R-:W-:Y:S02]  /*0dd0*/  FSETP.GT.FTZ.AND P6, PT, R17, UR4, PT ;  /* 0x0000000411007c0b */ /* 0x001fe4000bfd4000 */
[----:B---3--:R-:W-:-:S09]  /*0de0*/  FSETP.NAN.FTZ.AND P5, PT, |R15|, |R15|, PT ;  /* 0x4000000f0f00720b */ /* 0x008fd20003fb8200 */
[----:B------:R-:W-:Y:S02]  /*0df0*/  @!P4 FSEL R17, R17, UR4, P6 ;  /* 0x000000041111cc08 */ /* 0x000fe4000b000000 */
[----:B------:R-:W-:Y:S02]  /*0e00*/  FSETP.GT.FTZ.AND P6, PT, R15, UR4, PT ;  /* 0x000000040f007c0b */ /* 0x000fe4000bfd4000 */
[----:B----4-:R-:W-:Y:S02]  /*0e10*/  FSETP.NAN.FTZ.AND P4, PT, |R13|, |R13|, PT ;  /* 0x4000000d0d00720b */ /* 0x010fe40003f98200 */
[----:B------:R-:W-:Y:S02]  /*0e20*/  @!P5 FSEL R15, R15, UR4, P6 ;  /* 0x000000040f0fdc08 */ /* 0x000fe4000b000000 */
[----:B-----5:R-:W-:Y:S02]  /*0e30*/  FSETP.NAN.FTZ.AND P5, PT, |R11|, |R11|, PT ;  /* 0x4000000b0b00720b */ /* 0x020fe40003fb8200 */
[----:B------:R-:W-:Y:S01]  /*0e40*/  FSETP.GT.FTZ.AND P6, PT, R13, UR4, PT ;  /* 0x000000040d007c0b */ /* 0x000fe2000bfd4000 */
[----:B------:R0:W-:Y:S01]  /*0e50*/  @!P0 STG.E desc[UR6][R4.64], R17 ;  /* 0x0000001104008986 */ /* 0x0001e2000c101906 */
[----:B------:R-:W-:-:S05]  /*0e60*/  FSETP.GT.FTZ.AND P0, PT, R11, UR4, PT ;  /* 0x000000040b007c0b */ /* 0x000fca000bf14000 */
[----:B------:R-:W-:Y:S01]  /*0e70*/  @!P4 FSEL R13, R13, UR4, P6 ;  /* 0x000000040d0dcc08 */ /* 0x000fe2000b000000 */
[----:B------:R0:W-:Y:S04]  /*0e80*/  @!P1 STG.E desc[UR6][R6.64], R15 ;  /* 0x0000000f06009986 */ /* 0x0001e8000c101906 */
[----:B------:R0:W-:Y:S01]  /*0e90*/  @!P2 STG.E desc[UR6][R2.64], R13 ;  /* 0x0000000d0200a986 */ /* 0x0001e2000c101906 */
[----:B------:R-:W-:Y:S01]  /*0ea0*/  @!P5 FSEL R11, R11, UR4, P0 ;  /* 0x000000040b0bdc08 */ /* 0x000fe20008000000 */
[----:B------:R-:W-:Y:S06]  /*0eb0*/  @P3 EXIT ;  /* 0x000000000000394d */ /* 0x000fec0003800000 */
[----:B------:R-:W-:Y:S01]  /*0ec0*/  STG.E desc[UR6][R8.64], R11 ;  /* 0x0000000b08007986 */ /* 0x000fe2000c101906 */
[----:B------:R-:W-:Y:S05]  /*0ed0*/  EXIT ;  /* 0x000000000000794d */ /* 0x000fea0003800000 */
.L_x_103:
[----:B------:R-:W0:Y:S02]  /*0ee0*/  S2R R9, SR_TID.X ;  /* 0x0000000000097919 */ /* 0x000e240000002100 */
[----:B0-----:R-:W-:-:S03]  /*0ef0*/  IMAD.WIDE.U32 R2, R9, 0x4, RZ ;  /* 0x0000000409027825 */ /* 0x001fc600078e00ff */
[----:B------:R-:W-:-:S04]  /*0f00*/  ISETP.GE.U32.AND P0, PT, R2, R13, PT ;  /* 0x0000000d0200720c */ /* 0x000fc80003f06070 */
[----:B------:R-:W-:-:S13]  /*0f10*/  ISETP.GE.AND.EX P0, PT, R3, R15, PT, P0 ;  /* 0x0000000f0300720c */ /* 0x000fda0003f06300 */
[----:B------:R-:W-:Y:S05]  /*0f20*/  @P0 EXIT ;  /* 0x000000000000094d */ /* 0x000fea0003800000 */
[----:B------:R-:W-:Y:S01]  /*0f30*/  IMAD.MOV.U32 R8, RZ, RZ, RZ ;  /* 0x000000ffff087224 */ /* 0x000fe200078e00ff */
[----:B------:R-:W0:Y:S01]  /*0f40*/  LDCU UR4, c[0x0][0x360] ;  /* 0x00006c00ff0477ac */ /* 0x000e220008000800 */
[----:B------:R-:W1:Y:S05]  /*0f50*/  LDCU UR5, c[0x0][0x10ac] ;  /* 0x00021580ff0577ac */ /* 0x000e6a0008000800 */
.L_x_106:
[----:B------:R-:W-:-:S04]  /*0f60*/  LEA R2, P0, R9, R10, 0x4 ;  /* 0x0000000a09027211 */ /* 0x000fc800078020ff */
[----:B------:R-:W-:-:S05]  /*0f70*/  LEA.HI.X R3, R9, R11, R8, 0x4, P0 ;  /* 0x0000000b09037211 */ /* 0x000fca00000f2408 */
[----:B------:R-:W2:Y:S02]  /*0f80*/  LDG.E.128 R4, desc[UR6][R2.64] ;  /* 0x0000000602047981 */ /* 0x000ea4000c1e1d00 */
[C---:B--2---:R-:W-:Y:S02]  /*0f90*/  FSETP.NAN.FTZ.AND P5, PT, |R4|.reuse, |R4|, PT ;  /* 0x400000040400720b */ /* 0x044fe40003fb8200 */
[----:B------:R-:W-:Y:S02]  /*0fa0*/  FSETP.NAN.FTZ.AND P0, PT, |R7|, |R7|, PT ;  /* 0x400000070700720b */ /* 0x000fe40003f18200 */
[----:B-1----:R-:W-:Y:S02]  /*0fb0*/  FSETP.GT.FTZ.AND P6, PT, R4, UR5, PT ;  /* 0x0000000504007c0b */ /* 0x002fe4000bfd4000 */
[----:B------:R-:W-:Y:S02]  /*0fc0*/  FSETP.NAN.FTZ.AND P4, PT, |R5|, |R5|, PT ;  /* 0x400000050500720b */ /* 0x000fe40003f98200 */
[----:B------:R-:W-:-:S02]  /*0fd0*/  FSETP.NAN.FTZ.AND P2, PT, |R6|, |R6|, PT ;  /* 0x400000060600720b */ /* 0x000fc40003f58200 */
[----:B------:R-:W-:Y:S02]  /*0fe0*/  FSETP.GT.FTZ.AND P3, PT, R5, UR5, PT ;  /* 0x0000000505007c0b */ /* 0x000fe4000bf74000 */
[----:B------:R-:W-:Y:S02]  /*0ff0*/  FSETP.GT.FTZ.AND P1, PT, R6, UR5, PT ;  /* 0x0000000506007c0b */ /* 0x000fe4000bf34000 */
[----:B------:R-:W-:Y:S02]  /*1000*/  @!P5 FSEL R4, R4, UR5, P6 ;  /* 0x000000050404dc08 */ /* 0x000fe4000b000000 */
[----:B------:R-:W-:-:S03]  /*1010*/  FSETP.GT.FTZ.AND P5, PT, R7, UR5, PT ;  /* 0x0000000507007c0b */ /* 0x000fc6000bfb4000 */
[----:B------:R-:W-:Y:S02]  /*1020*/  @!P4 FSEL R5, R5, UR5, P3 ;  /* 0x000000050505cc08 */ /* 0x000fe40009800000 */
[----:B------:R-:W-:Y:S02]  /*1030*/  @!P0 FSEL R7, R7, UR5, P5 ;  /* 0x0000000507078c08 */ /* 0x000fe4000a800000 */
[----:B0-----:R-:W-:Y:S02]  /*1040*/  IADD3 R9, P0, PT, R9, UR4, RZ ;  /* 0x0000000409097c10 */ /* 0x001fe4000ff1e0ff */
[----:B------:R-:W-:-:S03]  /*1050*/  @!P2 FSEL R6, R6, UR5, P1 ;  /* 0x000000050606ac08 */ /* 0x000fc60008800000 */
[C---:B------:R-:W-:Y:S02]  /*1060*/  IMAD.SHL.U32 R0, R9.reuse, 0x4, RZ ;  /* 0x0000000409007824 */ /* 0x040fe400078e00ff */
[----:B------:R-:W-:Y:S01]  /*1070*/  IMAD.X R8, RZ, RZ, R8, P0 ;  /* 0x000000ffff087224 */ /* 0x000fe200000e0608 */
[----:B------:R2:W-:Y:S01]  /*1080*/  STG.E.128 desc[UR6][R2.64], R4 ;  /* 0x0000000402007986 */ /* 0x0005e2000c101d06 */
[C---:B------:R-:W-:Y:S02]  /*1090*/  LOP3.LUT P0, RZ, R9.reuse, 0xffffc000, RZ, 0xc0, !PT ;  /* 0xffffc00009ff7812 */ /* 0x040fe4000780c0ff */
[----:B------:R-:W-:Y:S02]  /*10a0*/  ISETP.LT.U32.AND P1, PT, R0, R13, PT ;  /* 0x0000000d0000720c */ /* 0x000fe40003f21070 */
[----:B------:R-:W-:Y:S02]  /*10b0*/  SHF.L.U64.HI R0, R9, 0x2, R8 ;  /* 0x0000000209007819 */ /* 0x000fe40000010208 */
[----:B------:R-:W-:-:S02]  /*10c0*/  LOP3.LUT P0, RZ, R8, 0x3fffffff, RZ, 0xc0, P0 ;  /* 0x3fffffff08ff7812 */ /* 0x000fc4000000c0ff */
[----:B------:R-:W-:-:S13]  /*10d0*/  ISETP.LT.AND.EX P1, PT, R0, R15, PT, P1 ;  /* 0x0000000f0000720c */ /* 0x000fda0003f21310 */
[----:B--2---:R-:W-:Y:S05]  /*10e0*/  @!P0 BRA P1, `(.L_x_106) ;  /* 0xfffffffc009c8947 */ /* 0x004fea000083ffff */
[----:B------:R-:W-:Y:S05]  /*10f0*/  EXIT ;  /* 0x000000000000794d */ /* 0x000fea0003800000 */
        .weak           $__internal_11_$__cuda_sm20_div_u16
        .type           $__internal_11_$__cuda_sm20_div_u16,@function
        .size           $__internal_11_$__cuda_sm20_div_u16,(.L_x_4612 - $__internal_11_$__cuda_sm20_div_u16)
$__internal_11_$__cuda_sm20_div_u16:
[----:B------:R-:W0:Y:S01]  /*1100*/  I2F.U16 R6, R5 ;  /* 0x0000000500067306 */ /* 0x000e220000101000 */
[----:B------:R-:W-:Y:S01]  /*1110*/  IMAD.MOV.U32 R8, RZ, RZ, 0x4b800000 ;  /* 0x4b800000ff087424 */ /* 0x000fe200078e00ff */
[----:B------:R-:W-:Y:S02]  /*1120*/  I2FP.F32.U32.RZ R4, R4 ;  /* 0x0000000400047245 */ /* 0x000fe4000020d000 */
[C---:B0-----:R-:W-:Y:S02]  /*1130*/  FSETP.GEU.AND P1, PT, |R6|.reuse, 1.175494350822287508e-38, PT ;  /* 0x008000000600780b */ /* 0x041fe40003f2e200 */
[----:B------:R-:W-:Y:S02]  /*1140*/  FSETP.GT.AND P0, PT, |R6|, 8.50705917302346158658e+37, PT ;  /* 0x7e8000000600780b */ /* 0x000fe40003f04200 */
[----:B------:R-:W-:-:S04]  /*1150*/  FSEL R8, R8, 1, !P1 ;  /* 0x3f80000008087808 */ /* 0x000fc80004800000 */
[----:B------:R-:W-:Y:S02]  /*1160*/  FSEL R9, R8, 0.25, !P0 ;  /* 0x3e80000008097808 */ /* 0x000fe40004000000 */
[----:B------:R-:W-:Y:S01]  /*1170*/  ISETP.NE.U32.AND P0, PT, R5, RZ, PT ;  /* 0x000000ff0500720c */ /* 0x000fe20003f05070 */
[----:B------:R-:W-:Y:S02]  /*1180*/  IMAD.MOV.U32 R5, RZ, RZ, 0x0 ;  /* 0x00000000ff057424 */ /* 0x000fe400078e00ff */
[----:B------:R-:W-:-:S06]  /*1190*/  FMUL R6, R6, R9 ;  /* 0x0000000906067220 */ /* 0x000fcc0000400000 */
[----:B------:R-:W0:Y:S02]  /*11a0*/  MUFU.RCP R6, R6 ;  /* 0x0000000600067308 */ /* 0x000e240000001000 */
[----:B0-----:R-:W-:-:S04]  /*11b0*/  FMUL R9, R9, R6 ;  /* 0x0000000609097220 */ /* 0x001fc80000400000 */
[----:B------:R-:W-:-:S04]  /*11c0*/  VIADD R9, R9, 0x2 ;  /* 0x0000000209097836 */ /* 0x000fc80000000000 */
[----:B------:R-:W-:Y:S01]  /*11d0*/  FMUL.RZ R9, R4, R9 ;  /* 0x0000000904097220 */ /* 0x000fe2000040c000 */
[----:B------:R-:W-:-:S05]  /*11e0*/  IMAD.MOV.U32 R4, RZ, RZ, R12 ;  /* 0x000000ffff047224 */ /* 0x000fca00078e000c */
[----:B------:R-:W0:Y:S02]  /*11f0*/  F2I.U32.TRUNC.NTZ R9, R9 ;  /* 0x0000000900097305 */ /* 0x000e24000020f000 */
[----:B0-----:R-:W-:Y:S01]  /*1200*/  LOP3.LUT R8, R9, 0xffff, RZ, 0xc0, !PT ;  /* 0x0000ffff09087812 */ /* 0x001fe200078ec0ff */
[----:B------:R-:W-:Y:S01]  /*1210*/  @!P0 IMAD.MOV.U32 R8, RZ, RZ, -0x1 ;  /* 0xffffffffff088424 */ /* 0x000fe200078e00ff */
[----:B------:R-:W-:Y:S06]  /*1220*/  RET.REL.NODEC R4 `(_ZN2at6native57_GLOBAL__N__f3eca4a2_24_ForeachBinaryOpScalar_cu_86b9896c25multi_tensor_apply_kernelINS1_18TensorListMetadataILi1EEENS1_21BinaryOpScalarFunctorIfLi1ELi1ELi0EEEJNS0_7maximumIfEEfEEEvT_T0_DpT1_) ;  /* 0xffffffec04747950 */ /* 0x000fec0003c3ffff */
.L_x_107:
        /* <DEDUP_REMOVED lines=13> */
.L_x_4612:


//--------------------- .text._ZN2at6native57_GLOBAL__N__f3eca4a2_24_ForeachBinaryOpScalar_cu_86b9896c25multi_tensor_apply_kernelINS1_18TensorListMetadataILi1EEENS1_21BinaryOpScalarFunctorIdLi1ELi1ELi0EEEJNS0_7maximumIdEEdEEEvT_T0_DpT1_ --------------------------
	.section	.text._ZN2at6native57_GLOBAL__N__f3eca4a2_24_ForeachBinaryOpScalar_cu_86b9896c25multi_tensor_apply_kernelINS1_18TensorListMetadataILi1EEENS1_21BinaryOpScalarFunctorIdLi1ELi1ELi0EEEJNS0_7maximumIdEEdEEEvT_T0_DpT1_,"ax",@progbits
	.align	128
.text._ZN2at6native57_GLOBAL__N__f3eca4a2_24_ForeachBinaryOpScalar_cu_86b9896c25multi_tensor_apply_kernelINS1_18TensorListMetadataILi1EEENS1_21BinaryOpScalarFunctorIdLi1ELi1ELi0EEEJNS0_7maximumIdEEdEEEvT_T0_DpT1_:
        .type           _ZN2at6native57_GLOBAL__N__f3eca4a2_24_ForeachBinaryOpScalar_cu_86b9896c25multi_tensor_apply_kernelINS1_18TensorListMetadataILi1EEENS1_21BinaryOpScalarFunctorIdLi1ELi1ELi0EEEJNS0_7maximumIdEEdEEEvT_T0_DpT1_,@function
        .size           _ZN2at6native57_GLOBAL__N__f3eca4a2_24_ForeachBinaryOpScalar_cu_86b9896c25multi_tensor_apply_kernelINS1_18TensorListMetadataILi1EEENS1_21BinaryOpScalarFunctorIdLi1ELi1ELi0EEEJNS0_7maximumIdEEdEEEvT_T0_DpT1_,(.L_x_4614 - _ZN2at6native57_GLOBAL__N__f3eca4a2_24_ForeachBinaryOpScalar_cu_86b9896c25multi_tensor_apply_kernelINS1_18TensorListMetadataILi1EEENS1_21BinaryOpScalarFunctorIdLi1ELi1ELi0EEEJNS0_7maximumIdEEdEEEvT_T0_DpT1_)
        .other          _ZN2at6native57_GLOBAL__N__f3eca4a2_24_ForeachBinaryOpScalar_cu_86b9896c25multi_tensor_apply_kernelINS1_18TensorListMetadataILi1EEENS1_21BinaryOpScalarFunctorIdLi1ELi1ELi0EEEJNS0_7maximumIdEEdEEEvT_T0_DpT1_,@"STO_CUDA_ENTRY STV_DEFAULT"
_ZN2at6native57_GLOBAL__N__f3eca4a2_24_ForeachBinaryOpScalar_cu_86b9896c25multi_tensor_apply_kernelINS1_18TensorListMetadataILi1EEENS1_21BinaryOpScalarFunctorIdLi1ELi1ELi0EEEJNS0_7maximumIdEEdEEEvT_T0_DpT1_:
        /* <DEDUP_REMOVED lines=35> */
[----:B------:R-:W-:Y:S05]  /*0230*/  CALL.REL.NOINC `($__internal_12_$__cuda_sm20_div_u16) ;  /* 0x0000001400e47944 */ /* 0x000fea0003c00000 */
        /* <DEDUP_REMOVED lines=15> */
.L_x_126:
[----:B0-----:R-:W-:Y:S01]  /*0330*/  IADD3 R25, P0, PT, R20, UR6, RZ ;  /* 0x0000000614197c10 */ /* 0x001fe2000ff1e0ff */
[----:B------:R-:W-:Y:S01]  /*0340*/  USHF.L.U32 UR11, UR14, 0x3, URZ ;  /* 0x000000030e0b7899 */ /* 0x000fe200080006ff */
[----:B-1---5:R-:W-:Y:S01]  /*0350*/  CS2R R12, SRZ ;  /* 0x00000000000c7805 */ /* 0x022fe2000001ff00 */
[----:B------:R-:W-:Y:S02]  /*0360*/  USHF.R.U32.HI UR15, URZ, 0x1d, UR14 ;  /* 0x0000001dff0f7899 */ /* 0x000fe4000801160e */
[C---:B------:R-:W-:Y:S01]  /*0370*/  IADD3 R21, P1, PT, R25.reuse, UR14, RZ ;  /* 0x0000000e19157c10 */ /* 0x040fe2000ff3e0ff */
[----:B------:R-:W-:Y:S01]  /*0380*/  IMAD.X R23, RZ, RZ, UR7, P0 ;  /* 0x00000007ff177e24 */ /* 0x000fe200080e06ff */
[----:B---34-:R-:W-:Y:S01]  /*0390*/  LEA R4, P6, R25, R2, 0x3 ;  /* 0x0000000219047211 */ /* 0x018fe200078c18ff */
[----:B------:R-:W-:Y:S01]  /*03a0*/  IMAD.U32 R11, RZ, RZ, UR11 ;  /* 0x0000000bff0b7e24 */ /* 0x000fe2000f8e00ff */
[----:B------:R-:W-:Y:S01]  /*03b0*/  IADD3 R5, P3, PT, R21, UR14, RZ ;  /* 0x0000000e15057c10 */ /* 0x000fe2000ff7e0ff */
[----:B------:R-:W-:Y:S01]  /*03c0*/  IMAD.X R27, RZ, RZ, R23, P1 ;  /* 0x000000ffff1b7224 */ /* 0x000fe200008e0617 */
[----:B--2---:R-:W-:Y:S01]  /*03d0*/  IADD3 R9, P5, PT, R25, UR10, RZ ;  /* 0x0000000a19097c10 */ /* 0x004fe2000ffbe0ff */
[----:B------:R-:W-:Y:S01]  /*03e0*/  IMAD.U32 R17, RZ, RZ, UR15 ;  /* 0x0000000fff117e24 */ /* 0x000fe2000f8e00ff */
[----:B------:R-:W-:-:S02]  /*03f0*/  IADD3 R7, P0, PT, R5, UR14, RZ ;  /* 0x0000000e05077c10 */ /* 0x000fc4000ff1e0ff */
[-C--:B------:R-:W-:Y:S01]  /*0400*/  ISETP.GE.U32.AND P2, PT, R5, R24.reuse, PT ;  /* 0x000000180500720c */ /* 0x080fe20003f46070 */
[----:B------:R-:W-:Y:S01]  /*0410*/  IMAD.X R5, RZ, RZ, R27, P3 ;  /* 0x000000ffff057224 */ /* 0x000fe200018e061b */
[-C--:B------:R-:W-:Y:S01]  /*0420*/  ISETP.GE.U32.AND P1, PT, R7, R24.reuse, PT ;  /* 0x000000180700720c */ /* 0x080fe20003f26070 */
[----:B------:R-:W-:Y:S01]  /*0430*/  IMAD.X R15, RZ, RZ, R23, P5 ;  /* 0x000000ffff0f7224 */ /* 0x000fe200028e0617 */
[----:B------:R-:W-:Y:S02]  /*0440*/  ISETP.GE.U32.AND P3, PT, R25, R24, PT ;  /* 0x000000181900720c */ /* 0x000fe40003f66070 */
[----:B------:R-:W-:Y:S01]  /*0450*/  ISETP.GE.AND.EX P2, PT, R5, R22, PT, P2 ;  /* 0x000000160500720c */ /* 0x000fe20003f46320 */
[----:B------:R-:W-:Y:S01]  /*0460*/  IMAD.X R5, RZ, RZ, R5, P0 ;  /* 0x000000ffff057224 */ /* 0x000fe200000e0605 */
[----:B------:R-:W-:Y:S02]  /*0470*/  ISETP.GE.U32.AND P0, PT, R21, R24, PT ;  /* 0x000000181500720c */ /* 0x000fe40003f06070 */
[----:B------:R-:W-:-:S02]  /*0480*/  ISETP.GE.AND.EX P3, PT, R23, R22, PT, P3 ;  /* 0x000000161700720c */ /* 0x000fc40003f66330 */
[-C--:B------:R-:W-:Y:S02]  /*0490*/  ISETP.GE.AND.EX P1, PT, R5, R22.reuse, PT, P1 ;  /* 0x000000160500720c */ /* 0x080fe40003f26310 */
[----:B------:R-:W-:Y:S02]  /*04a0*/  LEA.HI.X R5, R25, R3, R23, 0x3, P6 ;  /* 0x0000000319057211 */ /* 0x000fe400030f1c17 */
[----:B------:R-:W-:Y:S02]  /*04b0*/  IADD3 R6, P6, PT, R4, UR11, RZ ;  /* 0x0000000b04067c10 */ /* 0x000fe4000ffde0ff */
[----:B------:R-:W-:Y:S02]  /*04c0*/  ISETP.GE.AND.EX P0, PT, R27, R22, PT, P0 ;  /* 0x000000161b00720c */ /* 0x000fe40003f06300 */
[----:B------:R-:W-:Y:S02]  /*04d0*/  IADD3.X R7, PT, PT, R5, UR15, RZ, P6, !PT ;  /* 0x0000000f05077c10 */ /* 0x000fe4000b7fe4ff */
[----:B------:R-:W-:Y:S01]  /*04e0*/  IADD3 R18, P6, PT, R6, UR11, RZ ;  /* 0x0000000b06127c10 */ /* 0x000fe2000ffde0ff */
[----:B------:R0:W5:Y:S01]  /*04f0*/  @!P3 LDG.E.64 R12, desc[UR12][R4.64] ;  /* 0x0000000c040cb981 */ /* 0x000162000c1e1b00 */
[----:B------:R-:W-:-:S02]  /*0500*/  ISETP.GE.U32.AND P4, PT, R9, R24, PT ;  /* 0x000000180900720c */ /* 0x000fc40003f86070 */
[----:B------:R-:W-:Y:S02]  /*0510*/  CS2R R8, SRZ ;  /* 0x0000000000087805 */ /* 0x000fe4000001ff00 */
[----:B------:R-:W-:Y:S02]  /*0520*/  IADD3.X R19, PT, PT, R7, UR15, RZ, P6, !PT ;  /* 0x0000000f07137c10 */ /* 0x000fe4000b7fe4ff */
[----:B------:R-:W-:Y:S02]  /*0530*/  @!P1 IADD3 R16, P5, P6, R11, UR11, R4 ;  /* 0x0000000b0b109c10 */ /* 0x000fe4000febe004 */
[----:B------:R-:W-:Y:S01]  /*0540*/  ISETP.GE.AND.EX P4, PT, R15, R22, PT, P4 ;  /* 0x000000160f00720c */ /* 0x000fe20003f86340 */
[----:B------:R0:W5:Y:S01]  /*0550*/  @!P0 LDG.E.64 R8, desc[UR12][R6.64] ;  /* 0x0000000c06088981 */ /* 0x000162000c1e1b00 */
[----:B------:R-:W-:Y:S02]  /*0560*/  @!P1 IADD3.X R0, PT, PT, R17, UR15, R5, P5, P6 ;  /* 0x0000000f11009c10 */ /* 0x000fe4000afec405 */
[----:B------:R-:W-:-:S02]  /*0570*/  @!P1 IADD3 R16, P5, PT, R16, UR11, RZ ;  /* 0x0000000b10109c10 */ /* 0x000fc4000ffbe0ff */
[----:B------:R-:W-:Y:S02]  /*0580*/  CS2R R10, SRZ ;  /* 0x00000000000a7805 */ /* 0x000fe4000001ff00 */
[----:B------:R-:W-:Y:S02]  /*0590*/  CS2R R14, SRZ ;  /* 0x00000000000e7805 */ /* 0x000fe4000001ff00 */
[----:B------:R-:W-:Y:S02]  /*05a0*/  @!P1 IADD3.X R17, PT, PT, R0, UR15, RZ, P5, !PT ;  /* 0x0000000f00119c10 */ /* 0x000fe4000affe4ff */
[----:B------:R0:W5:Y:S04]  /*05b0*/  @!P2 LDG.E.64 R10, desc[UR12][R18.64] ;  /* 0x0000000c120aa981 */ /* 0x000168000c1e1b00 */
[----:B------:R0:W5:Y:S01]  /*05c0*/  @!P1 LDG.E.64 R14, desc[UR12][R16.64] ;  /* 0x0000000c100e9981 */ /* 0x000162000c1e1b00 */
[----:B------:R-:W-:Y:S01]  /*05d0*/  IADD3 R21, P6, PT, R21, UR10, RZ ;  /* 0x0000000a15157c10 */ /* 0x000fe2000ffde0ff */
[----:B------:R-:W-:Y:S03]  /*05e0*/  BSSY.RECONVERGENT B0, `(.L_x_110) ;  /* 0x000000e000007945 */ /* 0x000fe60003800200 */
[----:B------:R-:W-:Y:S01]  /*05f0*/  IADD3 R0, P5, PT, R21, UR14, RZ ;  /* 0x0000000e15007c10 */ /* 0x000fe2000ffbe0ff */
[----:B------:R-:W-:Y:S01]  /*0600*/  IMAD.X R27, RZ, RZ, R27, P6 ;  /* 0x000000ffff1b7224 */ /* 0x000fe200030e061b */
[----:B------:R-:W-:Y:S11]  /*0610*/  @P3 BRA `(.L_x_111) ;  /* 0x0000000000283947 */ /* 0x000ff60003800000 */
[----:B-1---5:R-:W0:Y:S02]  /*0620*/  DSETP.GT.AND P3, PT, R12, UR16, PT ;  /* 0x000000100c007e2a */ /* 0x022e24000bf64000 */
[----:B0-2---:R-:W-:Y:S02]  /*0630*/  FSEL R17, R12, UR18, P3 ;  /* 0x000000120c117c08 */ /* 0x005fe40009800000 */
[----:B------:R-:W-:-:S15]  /*0640*/  FSEL R19, R13, UR19, P3 ;  /* 0x000000130d137c08 */ /* 0x000fde0009800000 */
[----:B------:R-:W-:-:S15]  /*0650*/  NOP ;  /* 0x0000000000007918 */ /* 0x000fde0000000000 */
[----:B------:R-:W-:-:S15]  /*0660*/  NOP ;  /* 0x0000000000007918 */ /* 0x000fde0000000000 */
[----:B------:R-:W-:-:S15]  /*0670*/  NOP ;  /* 0x0000000000007918 */ /* 0x000fde0000000000 */
[----:B------:R-:W0:Y:S02]  /*0680*/  DSETP.NAN.AND P3, PT, R12, R12, PT ;  /* 0x0000000c0c00722a */ /* 0x000e240003f68000 */
[----:B0-----:R-:W-:Y:S02]  /*0690*/  FSEL R12, R12, R17, P3 ;  /* 0x000000110c0c7208 */ /* 0x001fe40001800000 */
[----:B------:R-:W-:-:S05]  /*06a0*/  FSEL R13, R13, R19, P3 ;  /* 0x000000130d0d7208 */ /* 0x000fca0001800000 */
[----:B------:R3:W-:Y:S02]  /*06b0*/  STG.E.64 desc[UR12][R4.64], R12 ;  /* 0x0000000c04007986 */ /* 0x0007e4000c101b0c */
.L_x_111:
[----:B-12---:R-:W-:Y:S05]  /*06c0*/  BSYNC.RECONVERGENT B0 ;  /* 0x0000000000007941 */ /* 0x006fea0003800200 */
.L_x_110:
[----:B------:R-:W-:Y:S04]  /*06d0*/  BSSY.RECONVERGENT B0, `(.L_x_112) ;  /* 0x000000c000007945 */ /* 0x000fe80003800200 */
[----:B------:R-:W-:Y:S05]  /*06e0*/  @P0 BRA `(.L_x_113) ;  /* 0x0000000000280947 */ /* 0x000fea0003800000 */
[----:B-----5:R-:W3:Y:S02]  /*06f0*/  DSETP.GT.AND P0, PT, R8, UR16, PT ;  /* 0x0000001008007e2a */ /* 0x020ee4000bf04000 */
[----:B---3--:R-:W-:Y:S02]  /*0700*/  FSEL R13, R8, UR18, P0 ;  /* 0x00000012080d7c08 */ /* 0x008fe40008000000 */
[----:B0-----:R-:W-:-:S15]  /*0710*/  FSEL R17, R9, UR19, P0 ;  /* 0x0000001309117c08 */ /* 0x001fde0008000000 */
[----:B------:R-:W-:-:S15]  /*0720*/  NOP ;  /* 0x0000000000007918 */ /* 0x000fde0000000000 */
[----:B------:R-:W-:-:S15]  /*0730*/  NOP ;  /* 0x0000000000007918 */ /* 0x000fde0000000000 */
[----:B------:R-:W-:-:S15]  /*0740*/  NOP ;  /* 0x0000000000007918 */ /* 0x000fde0000000000 */
[----:B------:R-:W0:Y:S02]  /*0750*/  DSETP.NAN.AND P0, PT, R8, R8, PT ;  /* 0x000000080800722a */ /* 0x000e240003f08000 */
[----:B0-----:R-:W-:Y:S02]  /*0760*/  FSEL R8, R8, R13, P0 ;  /* 0x0000000d08087208 */ /* 0x001fe40000000000 */
[----:B------:R-:W-:-:S05]  /*0770*/  FSEL R9, R9, R17, P0 ;  /* 0x0000001109097208 */ /* 0x000fca0000000000 */
[----:B------:R1:W-:Y:S02]  /*0780*/  STG.E.64 desc[UR12][R6.64], R8 ;  /* 0x0000000806007986 */ /* 0x0003e4000c101b0c */
.L_x_113:
[----:B------:R-:W-:Y:S05]  /*0790*/  BSYNC.RECONVERGENT B0 ;  /* 0x0000000000007941 */ /* 0x000fea0003800200 */
.L_x_112:
[C---:B-1---5:R-:W-:Y:S01]  /*07a0*/  IADD3 R9, P6, PT, R0.reuse, UR14, RZ ;  /* 0x0000000e00097c10 */ /* 0x062fe2000ffde0ff */
[----:B0-----:R-:W-:Y:S01]  /*07b0*/  IMAD.X R7, RZ, RZ, R27, P5 ;  /* 0x000000ffff077224 */ /* 0x001fe200028e061b */
[-C--:B------:R-:W-:Y:S01]  /*07c0*/  ISETP.GE.U32.AND P0, PT, R0, R24.reuse, PT ;  /* 0x000000180000720c */ /* 0x080fe20003f06070 */
[----:B---3--:R-:W-:Y:S01]  /*07d0*/  IMAD.U32 R13, RZ, RZ, UR10 ;  /* 0x0000000aff0d7e24 */ /* 0x008fe2000f8e00ff */
[----:B------:R-:W-:Y:S01]  /*07e0*/  ISETP.GE.U32.AND P3, PT, R9, R24, PT ;  /* 0x000000180900720c */ /* 0x000fe20003f66070 */
[----:B------:R-:W-:Y:S01]  /*07f0*/  IMAD.U32 R17, RZ, RZ, UR10 ;  /* 0x0000000aff117e24 */ /* 0x000fe2000f8e00ff */
[----:B------:R-:W-:Y:S01]  /*0800*/  ISETP.GE.AND.EX P0, PT, R7, R22, PT, P0 ;  /* 0x000000160700720c */ /* 0x000fe20003f06300 */
[----:B------:R-:W-:Y:S01]  /*0810*/  IMAD.X R9, RZ, RZ, R7, P6 ;  /* 0x000000ffff097224 */ /* 0x000fe200030e0607 */
[----:B------:R-:W-:Y:S01]  /*0820*/  LEA R6, P6, R13, R4, 0x3 ;  /* 0x000000040d067211 */ /* 0x000fe200078c18ff */
[----:B------:R-:W-:Y:S01]  /*0830*/  BSSY.RECONVERGENT B0, `(.L_x_114) ;  /* 0x0000017000007945 */ /* 0x000fe20003800200 */
[----:B------:R-:W-:-:S02]  /*0840*/  ISETP.GE.U32.AND P5, PT, R21, R24, PT ;  /* 0x000000181500720c */ /* 0x000fc40003fa6070 */
[----:B------:R-:W-:Y:S02]  /*0850*/  CS2R R12, SRZ ;  /* 0x00000000000c7805 */ /* 0x000fe4000001ff00 */
[----:B------:R-:W-:Y:S02]  /*0860*/  LEA.HI.X R7, R17, R5, RZ, 0x3, P6 ;  /* 0x0000000511077211 */ /* 0x000fe400030f1cff */
[----:B------:R-:W-:Y:S02]  /*0870*/  LEA R8, P6, R21, R2, 0x3 ;  /* 0x0000000215087211 */ /* 0x000fe400078c18ff */
[-C--:B------:R-:W-:Y:S02]  /*0880*/  ISETP.GE.AND.EX P3, PT, R9, R22.reuse, PT, P3 ;  /* 0x000000160900720c */ /* 0x080fe40003f66330 */
[----:B------:R-:W-:Y:S02]  /*0890*/  ISETP.GE.AND.EX P5, PT, R27, R22, PT, P5 ;  /* 0x000000161b00720c */ /* 0x000fe40003fa6350 */
[----:B------:R-:W-:Y:S01]  /*08a0*/  LEA.HI.X R9, R21, R3, R27, 0x3, P6 ;  /* 0x0000000315097211 */ /* 0x000fe200030f1c1b */
[----:B------:R-:W-:Y:S10]  /*08b0*/  @P2 BRA `(.L_x_115) ;  /* 0x0000000000382947 */ /* 0x000ff40003800000 */
[----:B------:R-:W0:Y:S01]  /*08c0*/  DSETP.GT.AND P2, PT, R10, UR16, PT ;  /* 0x000000100a007e2a */ /* 0x000e22000bf44000 */
[----:B------:R-:W-:Y:S01]  /*08d0*/  IMAD.U32 R21, RZ, RZ, UR11 ;  /* 0x0000000bff157e24 */ /* 0x000fe2000f8e00ff */
[----:B0-----:R-:W-:Y:S02]  /*08e0*/  FSEL R17, R10, UR18, P2 ;  /* 0x000000120a117c08 */ /* 0x001fe40009000000 */
[----:B------:R-:W-:-:S15]  /*08f0*/  FSEL R19, R11, UR19, P2 ;  /* 0x000000130b137c08 */ /* 0x000fde0009000000 */
[----:B------:R-:W-:-:S15]  /*0900*/  NOP ;  /* 0x0000000000007918 */ /* 0x000fde0000000000 */
[----:B------:R-:W-:-:S15]  /*0910*/  NOP ;  /* 0x0000000000007918 */ /* 0x000fde0000000000 */
[----:B------:R-:W-:-:S15]  /*0920*/  NOP ;  /* 0x0000000000007918 */ /* 0x000fde0000000000 */
[----:B------:R-:W0:Y:S02]  /*0930*/  DSETP.NAN.AND P2, PT, R10, R10, PT ;  /* 0x0000000a0a00722a */ /* 0x000e240003f48000 */
[----:B0-----:R-:W-:Y:S01]  /*0940*/  FSEL R10, R10, R17, P2 ;  /* 0x000000110a0a7208 */ /* 0x001fe20001000000 */
[----:B------:R-:W-:Y:S01]  /*0950*/  IMAD.U32 R17, RZ, RZ, UR15 ;  /* 0x0000000fff117e24 */ /* 0x000fe2000f8e00ff */
[----:B------:R-:W-:Y:S02]  /*0960*/  FSEL R11, R11, R19, P2 ;  /* 0x000000130b0b7208 */ /* 0x000fe40001000000 */
[----:B------:R-:W-:-:S04]  /*0970*/  IADD3 R16, P2, P6, R21, UR11, R4 ;  /* 0x0000000b15107c10 */ /* 0x000fc8000fe5e004 */
[----:B------:R-:W-:-:S05]  /*0980*/  IADD3.X R17, PT, PT, R17, UR15, R5, P2, P6 ;  /* 0x0000000f11117c10 */ /* 0x000fca00097ec405 */
[----:B------:R0:W-:Y:S04]  /*0990*/  STG.E.64 desc[UR12][R16.64], R10 ;  /* 0x0000000a10007986 */ /* 0x0001e8000c101b0c */
.L_x_115:
[----:B------:R-:W-:Y:S05]  /*09a0*/  BSYNC.RECONVERGENT B0 ;  /* 0x0000000000007941 */ /* 0x000fea0003800200 */
.L_x_114:
[----:B------:R-:W-:Y:S04]  /*09b0*/  BSSY.RECONVERGENT B0, `(.L_x_116) ;  /* 0x0000012000007945 */ /* 0x000fe80003800200 */
[----:B------:R-:W-:Y:S05]  /*09c0*/  @P1 BRA `(.L_x_117) ;  /* 0x0000000000401947 */ /* 0x000fea0003800000 */
[----:B0-----:R-:W-:Y:S01]  /*09d0*/  IMAD.U32 R11, RZ, RZ, UR11 ;  /* 0x0000000bff0b7e24 */ /* 0x001fe2000f8e00ff */
[----:B------:R-:W0:Y:S01]  /*09e0*/  DSETP.GT.AND P1, PT, R14, UR16, PT ;  /* 0x000000100e007e2a */ /* 0x000e22000bf24000 */
[----:B------:R-:W-:-:S03]  /*09f0*/  IMAD.U32 R17, RZ, RZ, UR15 ;  /* 0x0000000fff117e24 */ /* 0x000fc6000f8e00ff */
[----:B------:R-:W-:Y:S02]  /*0a00*/  IADD3 R4, P2, P6, R11, UR11, R4 ;  /* 0x0000000b0b047c10 */ /* 0x000fe4000fe5e004 */
[----:B0-----:R-:W-:Y:S02]  /*0a10*/  FSEL R11, R14, UR18, P1 ;  /* 0x000000120e0b7c08 */ /* 0x001fe40008800000 */
[----:B------:R-:W-:Y:S02]  /*0a20*/  IADD3.X R0, PT, PT, R17, UR15, R5, P2, P6 ;  /* 0x0000000f11007c10 */ /* 0x000fe400097ec405 */
[----:B------:R-:W-:Y:S02]  /*0a30*/  FSEL R5, R15, UR19, P1 ;  /* 0x000000130f057c08 */ /* 0x000fe40008800000 */
[----:B------:R-:W-:-:S15]  /*0a40*/  IADD3 R4, P1, PT, R4, UR11, RZ ;  /* 0x0000000b04047c10 */ /* 0x000fde000ff3e0ff */
[----:B------:R-:W-:-:S15]  /*0a50*/  NOP ;  /* 0x0000000000007918 */ /* 0x000fde0000000000 */
[----:B------:R-:W-:-:S15]  /*0a60*/  NOP ;  /* 0x0000000000007918 */ /* 0x000fde0000000000 */
[----:B------:R-:W-:-:S07]  /*0a70*/  NOP ;  /* 0x0000000000007918 */ /* 0x000fce0000000000 */
[----:B------:R-:W0:Y:S02]  /*0a80*/  DSETP.NAN.AND P2, PT, R14, R14, PT ;  /* 0x0000000e0e00722a */ /* 0x000e240003f48000 */
[----:B0-----:R-:W-:Y:S02]  /*0a90*/  FSEL R10, R14, R11, P2 ;  /* 0x0000000b0e0a7208 */ /* 0x001fe40001000000 */
[----:B------:R-:W-:Y:S02]  /*0aa0*/  FSEL R11, R15, R5, P2 ;  /* 0x000000050f0b7208 */ /* 0x000fe40001000000 */
[----:B------:R-:W-:-:S05]  /*0ab0*/  IADD3.X R5, PT, PT, R0, UR15, RZ, P1, !PT ;  /* 0x0000000f00057c10 */ /* 0x000fca0008ffe4ff */
[----:B------:R1:W-:Y:S02]  /*0ac0*/  STG.E.64 desc[UR12][R4.64], R10 ;  /* 0x0000000a04007986 */ /* 0x0003e4000c101b0c */
.L_x_117:
[----:B------:R-:W-:Y:S05]  /*0ad0*/  BSYNC.RECONVERGENT B0 ;  /* 0x0000000000007941 */ /* 0x000fea0003800200 */
.L_x_116:
[----:B01----:R-:W-:Y:S01]  /*0ae0*/  IMAD.U32 R11, RZ, RZ, UR14 ;  /* 0x0000000eff0b7e24 */ /* 0x003fe2000f8e00ff */
[----:B------:R-:W-:Y:S01]  /*0af0*/  IADD3 R4, P1, PT, R8, UR11, RZ ;  /* 0x0000000b08047c10 */ /* 0x000fe2000ff3e0ff */
[----:B------:R-:W-:Y:S01]  /*0b00*/  IMAD.U32 R21, RZ, RZ, UR14 ;  /* 0x0000000eff157e24 */ /* 0x000fe2000f8e00ff */
[----:B------:R0:W5:Y:S01]  /*0b10*/  @!P4 LDG.E.64 R12, desc[UR12][R6.64] ;  /* 0x0000000c060cc981 */ /* 0x000162000c1e1b00 */
[----:B------:R-:W-:Y:S02]  /*0b20*/  CS2R R14, SRZ ;  /* 0x00000000000e7805 */ /* 0x000fe4000001ff00 */
[----:B------:R-:W-:Y:S02]  /*0b30*/  LEA R10, P2, R11, R4, 0x3 ;  /* 0x000000040b0a7211 */ /* 0x000fe400078418ff */
[----:B------:R-:W-:Y:S02]  /*0b40*/  CS2R R16, SRZ ;  /* 0x0000000000107805 */ /* 0x000fe4000001ff00 */
[----:B------:R-:W-:-:S02]  /*0b50*/  IADD3.X R5, PT, PT, R9, UR15, RZ, P1, !PT ;  /* 0x0000000f09057c10 */ /* 0x000fc40008ffe4ff */
[----:B------:R-:W-:Y:S01]  /*0b60*/  CS2R R18, SRZ ;  /* 0x0000000000127805 */ /* 0x000fe2000001ff00 */
[----:B------:R0:W5:Y:S01]  /*0b70*/  @!P5 LDG.E.64 R14, desc[UR12][R8.64] ;  /* 0x0000000c080ed981 */ /* 0x000162000c1e1b00 */
[----:B------:R-:W-:-:S03]  /*0b80*/  LEA.HI.X R11, R21, R5, RZ, 0x3, P2 ;  /* 0x00000005150b7211 */ /* 0x000fc600010f1cff */
[----:B------:R0:W5:Y:S04]  /*0b90*/  @!P0 LDG.E.64 R16, desc[UR12][R4.64] ;  /* 0x0000000c04108981 */ /* 0x000168000c1e1b00 */
[----:B------:R0:W5:Y:S01]  /*0ba0*/  @!P3 LDG.E.64 R18, desc[UR12][R10.64] ;  /* 0x0000000c0a12b981 */ /* 0x000162000c1e1b00 */
[----:B------:R-:W-:Y:S04]  /*0bb0*/  BSSY.RECONVERGENT B0, `(.L_x_118) ;  /* 0x0000012000007945 */ /* 0x000fe80003800200 */
[----:B------:R-:W-:Y:S05]  /*0bc0*/  @P4 BRA `(.L_x_119) ;  /* 0x0000000000404947 */ /* 0x000fea0003800000 */
[C---:B0-----:R-:W-:Y:S01]  /*0bd0*/  LEA R6, P2, R25.reuse, R2, 0x3 ;  /* 0x0000000219067211 */ /* 0x041fe200078418ff */
[----:B------:R-:W-:Y:S01]  /*0be0*/  IMAD.U32 R7, RZ, RZ, UR10 ;  /* 0x0000000aff077e24 */ /* 0x000fe2000f8e00ff */
[----:B-----5:R-:W0:Y:S01]  /*0bf0*/  DSETP.GT.AND P1, PT, R12, UR16, PT ;  /* 0x000000100c007e2a */ /* 0x020e22000bf24000 */
[----:B------:R-:W-:Y:S01]  /*0c00*/  IMAD.U32 R0, RZ, RZ, UR10 ;  /* 0x0000000aff007e24 */ /* 0x000fe2000f8e00ff */
[----:B------:R-:W-:Y:S02]  /*0c10*/  LEA.HI.X R23, R25, R3, R23, 0x3, P2 ;  /* 0x0000000319177211 */ /* 0x000fe400010f1c17 */
[----:B------:R-:W-:Y:S02]  /*0c20*/  LEA R6, P4, R7, R6, 0x3 ;  /* 0x0000000607067211 */ /* 0x000fe400078818ff */
[----:B0-----:R-:W-:Y:S02]  /*0c30*/  FSEL R7, R12, UR18, P1 ;  /* 0x000000120c077c08 */ /* 0x001fe40008800000 */
[----:B------:R-:W-:-:S15]  /*0c40*/  FSEL R21, R13, UR19, P1 ;  /* 0x000000130d157c08 */ /* 0x000fde0008800000 */
[----:B------:R-:W-:-:S15]  /*0c50*/  NOP ;  /* 0x0000000000007918 */ /* 0x000fde0000000000 */
[----:B------:R-:W-:-:S15]  /*0c60*/  NOP ;  /* 0x0000000000007918 */ /* 0x000fde0000000000 */
[----:B------:R-:W-:-:S11]  /*0c70*/  NOP ;  /* 0x0000000000007918 */ /* 0x000fd60000000000 */
[----:B------:R-:W0:Y:S02]  /*0c80*/  DSETP.NAN.AND P2, PT, R12, R12, PT ;  /* 0x0000000c0c00722a */ /* 0x000e240003f48000 */
[----:B0-----:R-:W-:Y:S02]  /*0c90*/  FSEL R12, R12, R7, P2 ;  /* 0x000000070c0c7208 */ /* 0x001fe40001000000 */
[----:B------:R-:W-:Y:S02]  /*0ca0*/  FSEL R13, R13, R21, P2 ;  /* 0x000000150d0d7208 */ /* 0x000fe40001000000 */
[----:B------:R-:W-:-:S05]  /*0cb0*/  LEA.HI.X R7, R0, R23, RZ, 0x3, P4 ;  /* 0x0000001700077211 */ /* 0x000fca00020f1cff */
[----:B------:R1:W-:Y:S02]  /*0cc0*/  STG.E.64 desc[UR12][R6.64], R12 ;  /* 0x0000000c06007986 */ /* 0x0003e4000c101b0c */
.L_x_119:
[----:B------:R-:W-:Y:S05]  /*0cd0*/  BSYNC.RECONVERGENT B0 ;  /* 0x0000000000007941 */ /* 0x000fea0003800200 */
.L_x_118:
[----:B------:R-:W-:Y:S04]  /*0ce0*/  BSSY.RECONVERGENT B0, `(.L_x_120) ;  /* 0x000000c000007945 */ /* 0x000fe80003800200 */
[----:B------:R-:W-:Y:S05]  /*0cf0*/  @P5 BRA `(.L_x_121) ;  /* 0x0000000000285947 */ /* 0x000fea0003800000 */
[----:B-----5:R-:W0:Y:S02]  /*0d00*/  DSETP.GT.AND P1, PT, R14, UR16, PT ;  /* 0x000000100e007e2a */ /* 0x020e24000bf24000 */
[----:B01----:R-:W-:Y:S02]  /*0d10*/  FSEL R7, R14, UR18, P1 ;  /* 0x000000120e077c08 */ /* 0x003fe40008800000 */
        /* <DEDUP_REMOVED lines=8> */
.L_x_121:
[----:B------:R-:W-:Y:S05]  /*0da0*/  BSYNC.RECONVERGENT B0 ;  /* 0x0000000000007941 */ /* 0x000fea0003800200 */
.L_x_120:
[----:B------:R-:W-:Y:S04]  /*0db0*/  BSSY.RECONVERGENT B0, `(.L_x_122) ;  /* 0x000000c000007945 */ /* 0x000fe80003800200 */
[----:B------:R-:W-:Y:S05]  /*0dc0*/  @P0 BRA `(.L_x_123) ;  /* 0x0000000000280947 */ /* 0x000fea0003800000 */
[----:B-----5:R-:W0:Y:S02]  /*0dd0*/  DSETP.GT.AND P0, PT, R16, UR16, PT ;  /* 0x0000001010007e2a */ /* 0x020e24000bf04000 */
[----:B012---:R-:W-:Y:S02]  /*0de0*/  FSEL R7, R16, UR18, P0 ;  /* 0x0000001210077c08 */ /* 0x007fe40008000000 */
        /* <DEDUP_REMOVED lines=8> */
.L_x_123:
[----:B------:R-:W-:Y:S05]  /*0e70*/  BSYNC.RECONVERGENT B0 ;  /* 0x0000000000007941 */ /* 0x000fea0003800200 */
.L_x_122:
[----:B------:R-:W-:Y:S04]  /*0e80*/  BSSY.RECONVERGENT B0, `(.L_x_124) ;  /* 0x000000c000007945 */ /* 0x000fe80003800200 */
[----:B------:R-:W-:Y:S05]  /*0e90*/  @P3 BRA `(.L_x_125) ;  /* 0x0000000000283947 */ /* 0x000fea0003800000 */
[----:B-----5:R-:W0:Y:S02]  /*0ea0*/  DSETP.GT.AND P0, PT, R18, UR16, PT ;  /* 0x0000001012007e2a */ /* 0x020e24000bf04000 */
[----:B0--3--:R-:W-:Y:S02]  /*0eb0*/  FSEL R5, R18, UR18, P0 ;  /* 0x0000001212057c08 */ /* 0x009fe40008000000 */
[----:B-12---:R-:W-:-:S15]  /*0ec0*/  FSEL R7, R19, UR19, P0 ;  /* 0x0000001313077c08 */ /* 0x006fde0008000000 */
[----:B------:R-:W-:-:S15]  /*0ed0*/  NOP ;  /* 0x0000000000007918 */ /* 0x000fde0000000000 */
[----:B------:R-:W-:-:S15]  /*0ee0*/  NOP ;  /* 0x0000000000007918 */ /* 0x000fde0000000000 */
[----:B------:R-:W-:-:S15]  /*0ef0*/  NOP ;  /* 0x0000000000007918 */ /* 0x000fde0000000000 */
[----:B------:R-:W0:Y:S02]  /*0f00*/  DSETP.NAN.AND P0, PT, R18, R18, PT ;  /* 0x000000121200722a */ /* 0x000e240003f08000 */
[----:B0-----:R-:W-:Y:S02]  /*0f10*/  FSEL R4, R18, R5, P0 ;  /* 0x0000000512047208 */ /* 0x001fe40000000000 */
[----:B------:R-:W-:-:S05]  /*0f20*/  FSEL R5, R19, R7, P0 ;  /* 0x0000000713057208 */ /* 0x000fca0000000000 */
[----:B------:R4:W-:Y:S02]  /*0f30*/  STG.E.64 desc[UR12][R10.64], R4 ;  /* 0x000000040a007986 */ /* 0x0009e4000c101b0c */
.L_x_125:
[----:B------:R-:W-:Y:S05]  /*0f40*/  BSYNC.RECONVERGENT B0 ;  /* 0x0000000000007941 */ /* 0x000fea0003800200 */
.L_x_124:
[----:B------:R-:W-:Y:S02]  /*0f50*/  UIADD3 UR4, UP0, UPT, UR4, 0x2, URZ ;  /* 0x0000000204047890 */ /* 0x000fe4000ff1e0ff */
[----:B------:R-:W-:Y:S02]  /*0f60*/  ULEA UR6, UP1, UR10, UR6, 0x1 ;  /* 0x000000060a067291 */ /* 0x000fe4000f8208ff */
[----:B------:R-:W-:Y:S02]  /*0f70*/  UIADD3.X UR5, UPT, UPT, URZ, UR5, URZ, UP0, !UPT ;  /* 0x00000005ff057290 */ /* 0x000fe400087fe4ff */
[----:B------:R-:W-:Y:S02]  /*0f80*/  UISETP.NE.U32.AND UP0, UPT, UR4, UR9, UPT ;  /* 0x000000090400728c */ /* 0x000fe4000bf05070 */
[----:B------:R-:W-:Y:S02]  /*0f90*/  ULEA.HI.X UR7, UR10, UR7, URZ, 0x1, UP1 ;  /* 0x000000070a077291 */ /* 0x000fe400088f0cff */
[----:B------:R-:W-:-:S09]  /*0fa0*/  UISETP.NE.AND.EX UP0, UPT, UR5, URZ, UPT, UP0 ;  /* 0x000000ff0500728c */ /* 0x000fd2000bf05300 */
[----:B------:R-:W-:Y:S05]  /*0fb0*/  BRA.U UP0, `(.L_x_126) ;  /* 0xfffffff100dc7547 */ /* 0x000fea000b83ffff */
.L_x_109:
[----:B------:R-:W-:-:S04]  /*0fc0*/  ULOP3.LUT UR11, UR8, 0x1, URZ, 0xc0, !UPT ;  /* 0x00000001080b7892 */ /* 0x000fc8000f8ec0ff */
[----:B------:R-:W-:-:S06]  /*0fd0*/  UISETP.NE.U32.AND UP0, UPT, UR11, 0x1, UPT ;  /* 0x000000010b00788c */ /* 0x000fcc000bf05070 */
[----:B------:R-:W-:-:S13]  /*0fe0*/  PLOP3.LUT P0, PT, PT, PT, UP0, 0x80, 0x8 ;  /* 0x000000000008781c */ /* 0x000fda0003f0f008 */
[----:B------:R-:W-:Y:S05]  /*0ff0*/  @!P0 EXIT ;  /* 0x000000000000894d */ /* 0x000fea0003800000 */
[----:B0--34-:R-:W-:Y:S01]  /*1000*/  IADD3 R5, P0, PT, R20, UR6, RZ ;  /* 0x0000000614057c10 */ /* 0x019fe2000ff1e0ff */
[----:B------:R-:W-:Y:S01]  /*1010*/  USHF.L.U32 UR4, UR14, 0x3, URZ ;  /* 0x000000030e047899 */ /* 0x000fe200080006ff */
[----:B-----5:R-:W-:Y:S01]  /*1020*/  CS2R R16, SRZ ;  /* 0x0000000000107805 */ /* 0x020fe2000001ff00 */
[----:B------:R-:W-:Y:S02]  /*1030*/  USHF.R.U32.HI UR5, URZ, 0x1d, UR14 ;  /* 0x0000001dff057899 */ /* 0x000fe4000801160e */
[C---:B--2---:R-:W-:Y:S01]  /*1040*/  IADD3 R9, P2, PT, R5.reuse, UR14, RZ ;  /* 0x0000000e05097c10 */ /* 0x044fe2000ff5e0ff */
[----:B-1----:R-:W-:Y:S01]  /*1050*/  IMAD.X R7, RZ, RZ, UR7, P0 ;  /* 0x00000007ff077e24 */ /* 0x002fe200080e06ff */
[-C--:B------:R-:W-:Y:S02]  /*1060*/  ISETP.GE.U32.AND P0, PT, R5, R24.reuse, PT ;  /* 0x000000180500720c */ /* 0x080fe40003f06070 */
[----:B------:R-:W-:Y:S02]  /*1070*/  CS2R R12, SRZ ;  /* 0x00000000000c7805 */ /* 0x000fe4000001ff00 */
[----:B------:R-:W-:Y:S01]  /*1080*/  ISETP.GE.U32.AND P1, PT, R9, R24, PT ;  /* 0x000000180900720c */ /* 0x000fe20003f26070 */
[----:B------:R-:W-:Y:S01]  /*1090*/  IMAD.X R15, RZ, RZ, R7, P2 ;  /* 0x000000ffff0f7224 */ /* 0x000fe200010e0607 */
[----:B------:R-:W-:Y:S01]  /*10a0*/  LEA R10, P2, R5, R2, 0x3 ;  /* 0x00000002050a7211 */ /* 0x000fe200078418ff */
[----:B------:R-:W0:Y:S01]  /*10b0*/  LDCU.64 UR8, c[0x0][0x10b0] ;  /* 0x00021600ff0877ac */ /* 0x000e220008000a00 */
[----:B------:R-:W-:-:S02]  /*10c0*/  ISETP.GE.AND.EX P0, PT, R7, R22, PT, P0 ;  /* 0x000000160700720c */ /* 0x000fc40003f06300 */
[----:B------:R-:W-:Y:S01]  /*10d0*/  LEA.HI.X R11, R5, R3, R7, 0x3, P2 ;  /* 0x00000003050b7211 */ /* 0x000fe200010f1c07 */
[----:B------:R-:W-:Y:S01]  /*10e0*/  IMAD.U32 R7, RZ, RZ, UR14 ;  /* 0x0000000eff077e24 */ /* 0x000fe2000f8e00ff */
[----:B------:R-:W-:Y:S02]  /*10f0*/  IADD3 R9, P2, PT, R9, UR14, RZ ;  /* 0x0000000e09097c10 */ /* 0x000fe4000ff5e0ff */
[----:B------:R-:W-:Y:S01]  /*1100*/  ISETP.GE.AND.EX P1, PT, R15, R22, PT, P1 ;  /* 0x000000160f00720c */ /* 0x000fe20003f26310 */
[----:B------:R-:W-:-:S04]  /*1110*/  IMAD.WIDE.U32 R6, R7, 0x8, R10 ;  /* 0x0000000807067825 */ /* 0x000fc800078e000a */
[----:B------:R-:W-:Y:S01]  /*1120*/  IMAD.X R15, RZ, RZ, R15, P2 ;  /* 0x000000ffff0f7224 */ /* 0x000fe200010e060f */
[C---:B------:R-:W-:Y:S01]  /*1130*/  ISETP.GE.U32.AND P2, PT, R9.reuse, R24, PT ;  /* 0x000000180900720c */ /* 0x040fe20003f46070 */
[----:B------:R-:W2:Y:S01]  /*1140*/  @!P0 LDG.E.64 R16, desc[UR12][R10.64] ;  /* 0x0000000c0a108981 */ /* 0x000ea2000c1e1b00 */
[----:B------:R-:W-:Y:S02]  /*1150*/  IADD3 R9, P4, PT, R9, UR14, RZ ;  /* 0x0000000e09097c10 */ /* 0x000fe4000ff9e0ff */
[----:B------:R-:W-:Y:S02]  /*1160*/  ISETP.GE.AND.EX P2, PT, R15, R22, PT, P2 ;  /* 0x000000160f00720c */ /* 0x000fe40003f46320 */
[----:B------:R-:W-:Y:S01]  /*1170*/  ISETP.GE.U32.AND P3, PT, R9, R24, PT ;  /* 0x000000180900720c */ /* 0x000fe20003f66070 */
[----:B------:R-:W-:Y:S01]  /*1180*/  IMAD.X R15, RZ, RZ, R15, P4 ;  /* 0x000000ffff0f7224 */ /* 0x000fe200020e060f */
[----:B------:R-:W-:Y:S01]  /*1190*/  IADD3 R4, P4, PT, R6, UR4, RZ ;  /* 0x0000000406047c10 */ /* 0x000fe2000ff9e0ff */
[----:B------:R-:W3:Y:S03]  /*11a0*/  @!P1 LDG.E.64 R12, desc[UR12][R6.64] ;  /* 0x0000000c060c9981 */ /* 0x000ee6000c1e1b00 */
[----:B------:R-:W-:-:S02]  /*11b0*/  ISETP.GE.AND.EX P3, PT, R15, R22, PT, P3 ;  /* 0x000000160f00720c */ /* 0x000fc40003f66330 */
[----:B------:R-:W-:Y:S02]  /*11c0*/  CS2R R14, SRZ ;  /* 0x00000000000e7805 */ /* 0x000fe4000001ff00 */
[----:B------:R-:W-:Y:S02]  /*11d0*/  IADD3.X R5, PT, PT, R7, UR5, RZ, P4, !PT ;  /* 0x0000000507057c10 */ /* 0x000fe4000a7fe4ff */
[----:B------:R-:W-:Y:S02]  /*11e0*/  IADD3 R2, P4, PT, R4, UR4, RZ ;  /* 0x0000000404027c10 */ /* 0x000fe4000ff9e0ff */
[----:B------:R-:W-:Y:S01]  /*11f0*/  CS2R R8, SRZ ;  /* 0x0000000000087805 */ /* 0x000fe2000001ff00 */
[----:B------:R-:W4:Y:S01]  /*1200*/  @!P2 LDG.E.64 R14, desc[UR12][R4.64] ;  /* 0x0000000c040ea981 */ /* 0x000f22000c1e1b00 */
[----:B------:R-:W-:Y:S01]  /*1210*/  IADD3.X R3, PT, PT, R5, UR5, RZ, P4, !PT ;  /* 0x0000000505037c10 */ /* 0x000fe2000a7fe4ff */
[----:B------:R-:W2:Y:S04]  /*1220*/  LDCU.64 UR4, c[0x0][0x10b0] ;  /* 0x00021600ff0477ac */ /* 0x000ea80008000a00 */
[----:B------:R-:W4:Y:S01]  /*1230*/  @!P3 LDG.E.64 R8, desc[UR12][R2.64] ;  /* 0x0000000c0208b981 */ /* 0x000f22000c1e1b00 */
[----:B--2---:R-:W0:Y:S02]  /*1240*/  DSETP.GT.AND P5, PT, R16, UR4, PT ;  /* 0x0000000410007e2a */ /* 0x004e24000bfa4000 */
[----:B0-----:R-:W-:-:S02]  /*1250*/  FSEL R19, R16, UR8, P5 ;  /* 0x0000000810137c08 */ /* 0x001fc4000a800000 */
[----:B------:R-:W-:-:S15]  /*1260*/  FSEL R21, R17, UR9, P5 ;  /* 0x0000000911157c08 */ /* 0x000fde000a800000 */
[----:B------:R-:W-:-:S15]  /*1270*/  NOP ;  /* 0x0000000000007918 */ /* 0x000fde0000000000 */
[----:B------:R-:W-:-:S15]  /*1280*/  NOP ;  /* 0x0000000000007918 */ /* 0x000fde0000000000 */
[----:B------:R-:W-:-:S15]  /*1290*/  NOP ;  /* 0x0000000000007918 */ /* 0x000fde0000000000 */
[----:B------:R-:W0:Y:S02]  /*12a0*/  DSETP.NAN.AND P6, PT, R16, R16, PT ;  /* 0x000000101000722a */ /* 0x000e240003fc8000 */
[----:B0-----:R-:W-:Y:S02]  /*12b0*/  FSEL R16, R16, R19, P6 ;  /* 0x0000001310107208 */ /* 0x001fe40003000000 */
[----:B------:R-:W-:-:S05]  /*12c0*/  FSEL R17, R17, R21, P6 ;  /* 0x0000001511117208 */ /* 0x000fca0003000000 */
[----:B------:R0:W-:-:S15]  /*12d0*/  @!P0 STG.E.64 desc[UR12][R10.64], R16 ;  /* 0x000000100a008986 */ /* 0x0001de000c101b0c */
[----:B------:R-:W-:-:S15]  /*12e0*/  NOP ;  /* 0x0000000000007918 */ /* 0x000fde0000000000 */
[----:B------:R-:W-:-:S15]  /*12f0*/  NOP ;  /* 0x0000000000007918 */ /* 0x000fde0000000000 */
[----:B------:R-:W-:-:S10]  /*1300*/  NOP ;  /* 0x0000000000007918 */ /* 0x000fd40000000000 */
[----:B---3--:R-:W1:Y:S02]  /*1310*/  DSETP.GT.AND P4, PT, R12, UR4, PT ;  /* 0x000000040c007e2a */ /* 0x008e64000bf84000 */
[----:B-1----:R-:W-:Y:S02]  /*1320*/  FSEL R23, R12, UR8, P4 ;  /* 0x000000080c177c08 */ /* 0x002fe4000a000000 */
[----:B------:R-:W-:-:S15]  /*1330*/  FSEL R25, R13, UR9, P4 ;  /* 0x000000090d197c08 */ /* 0x000fde000a000000 */
[----:B------:R-:W-:-:S15]  /*1340*/  NOP ;  /* 0x0000000000007918 */ /* 0x000fde0000000000 */
[----:B------:R-:W-:-:S15]  /*1350*/  NOP ;  /* 0x0000000000007918 */ /* 0x000fde0000000000 */
[----:B------:R-:W-:-:S15]  /*1360*/  NOP ;  /* 0x0000000000007918 */ /* 0x000fde0000000000 */
[----:B----4-:R-:W1:Y:S02]  /*1370*/  DSETP.GT.AND P6, PT, R14, UR4, PT ;  /* 0x000000040e007e2a */ /* 0x010e64000bfc4000 */
[----:B-1----:R-:W-:Y:S02]  /*1380*/  FSEL R19, R14, UR8, P6 ;  /* 0x000000080e137c08 */ /* 0x002fe4000b000000 */
[----:B------:R-:W-:-:S15]  /*1390*/  FSEL R21, R15, UR9, P6 ;  /* 0x000000090f157c08 */ /* 0x000fde000b000000 */
[----:B------:R-:W-:-:S15]  /*13a0*/  NOP ;  /* 0x0000000000007918 */ /* 0x000fde0000000000 */
[----:B------:R-:W-:-:S15]  /*13b0*/  NOP ;  /* 0x0000000000007918 */ /* 0x000fde0000000000 */
[----:B------:R-:W-:-:S15]  /*13c0*/  NOP ;  /* 0x0000000000007918 */ /* 0x000fde0000000000 */
[----:B------:R-:W1:Y:S02]  /*13d0*/  DSETP.NAN.AND P5, PT, R12, R12, PT ;  /* 0x0000000c0c00722a */ /* 0x000e640003fa8000 */
[----:B-1----:R-:W-:Y:S02]  /*13e0*/  FSEL R12, R12, R23, P5 ;  /* 0x000000170c0c7208 */ /* 0x002fe40002800000 */
[----:B------:R-:W-:-:S05]  /*13f0*/  FSEL R13, R13, R25, P5 ;  /* 0x000000190d0d7208 */ /* 0x000fca0002800000 */
[----:B------:R0:W-:-:S15]  /*1400*/  @!P1 STG.E.64 desc[UR12][R6.64], R12 ;  /* 0x0000000c06009986 */ /* 0x0001de000c101b0c */
[----:B------:R-:W-:-:S15]  /*1410*/  NOP ;  /* 0x0000000000007918 */ /* 0x000fde0000000000 */
[----:B------:R-:W-:-:S15]  /*1420*/  NOP ;  /* 0x0000000000007918 */ /* 0x000fde0000000000 */
[----:B------:R-:W-:-:S10]  /*1430*/  NOP ;  /* 0x0000000000007918 */ /* 0x000fd40000000000 */
[----:B------:R-:W1:Y:S02]  /*1440*/  DSETP.NAN.AND P4, PT, R14, R14, PT ;  /* 0x0000000e0e00722a */ /* 0x000e640003f88000 */
[----:B-1----:R-:W-:Y:S02]  /*1450*/  FSEL R14, R14, R19, P4 ;  /* 0x000000130e0e7208 */ /* 0x002fe40002000000 */
[----:B------:R-:W-:-:S05]  /*1460*/  FSEL R15, R15, R21, P4 ;  /* 0x000000150f0f7208 */ /* 0x000fca0002000000 */
[----:B------:R0:W-:-:S15]  /*1470*/  @!P2 STG.E.64 desc[UR12][R4.64], R14 ;  /* 0x0000000e0400a986 */ /* 0x0001de000c101b0c */
[----:B------:R-:W-:-:S15]  /*1480*/  NOP ;  /* 0x0000000000007918 */ /* 0x000fde0000000000 */
[----:B------:R-:W-:-:S15]  /*1490*/  NOP ;  /* 0x0000000000007918 */ /* 0x000fde0000000000 */
[----:B------:R-:W-:-:S10]  /*14a0*/  NOP ;  /* 0x0000000000007918 */ /* 0x000fd40000000000 */
[----:B------:R-:W1:Y:S02]  /*14b0*/  DSETP.GT.AND P6, PT, R8, UR4, PT ;  /* 0x0000000408007e2a */ /* 0x000e64000bfc4000 */
[----:B-1----:R-:W-:Y:S02]  /*14c0*/  FSEL R19, R8, UR8, P6 ;  /* 0x0000000808137c08 */ /* 0x002fe4000b000000 */
[----:B------:R-:W-:-:S15]  /*14d0*/  FSEL R21, R9, UR9, P6 ;  /* 0x0000000909157c08 */ /* 0x000fde000b000000 */
[----:B------:R-:W-:-:S15]  /*14e0*/  NOP ;  /* 0x0000000000007918 */ /* 0x000fde0000000000 */
[----:B------:R-:W-:-:S15]  /*14f0*/  NOP ;  /* 0x0000000000007918 */ /* 0x000fde0000000000 */
[----:B------:R-:W-:-:S15]  /*1500*/  NOP ;  /* 0x0000000000007918 */ /* 0x000fde0000000000 */
[----:B------:R-:W1:Y:S02]  /*1510*/  DSETP.NAN.AND P0, PT, R8, R8, PT ;  /* 0x000000080800722a */ /* 0x000e640003f08000 */
[----:B-1----:R-:W-:Y:S02]  /*1520*/  FSEL R8, R8, R19, P0 ;  /* 0x0000001308087208 */ /* 0x002fe40000000000 */
[----:B------:R-:W-:Y:S01]  /*1530*/  FSEL R9, R9, R21, P0 ;  /* 0x0000001509097208 */ /* 0x000fe20000000000 */
[----:B0-----:R-:W-:Y:S06]  /*1540*/  @P3 EXIT ;  /* 0x000000000000394d */ /* 0x001fec0003800000 */
[----:B------:R-:W-:Y:S01]  /*1550*/  STG.E.64 desc[UR12][R2.64], R8 ;  /* 0x0000000802007986 */ /* 0x000fe2000c101b0c */
[----:B------:R-:W-:Y:S05]  /*1560*/  EXIT ;  /* 0x000000000000794d */ /* 0x000fea0003800000 */
.L_x_108:
[----:B------:R-:W0:Y:S02]  /*1570*/  S2R R0, SR_TID.X ;  /* 0x0000000000007919 */ /* 0x000e240000002100 */
[----:B0-----:R-:W-:-:S03]  /*1580*/  IMAD.WIDE.U32 R4, R0, 0x4, RZ ;  /* 0x0000000400047825 */ /* 0x001fc600078e00ff */
[----:B------:R-:W-:-:S04]  /*1590*/  ISETP.GE.U32.AND P0, PT, R4, R24, PT ;  /* 0x000000180400720c */ /* 0x000fc80003f06070 */
[----:B------:R-:W-:-:S13]  /*15a0*/  ISETP.GE.AND.EX P0, PT, R5, R22, PT, P0 ;  /* 0x000000160500720c */ /* 0x000fda0003f06300 */
[----:B------:R-:W-:Y:S05]  /*15b0*/  @P0 EXIT ;  /* 0x000000000000094d */ /* 0x000fea0003800000 */
[----:B------:R-:W-:Y:S01]  /*15c0*/  IMAD.MOV.U32 R15, RZ, RZ, RZ ;  /* 0x000000ffff0f7224 */ /* 0x000fe200078e00ff */
[----:B------:R-:W0:Y:S01]  /*15d0*/  LDCU UR4, c[0x0][0x360] ;  /* 0x00006c00ff0477ac */ /* 0x000e220008000800 */
[----:B------:R-:W1:Y:S01]  /*15e0*/  LDCU.64 UR6, c[0x0][0x10b0] ;  /* 0x00021600ff0677ac */ /* 0x000e620008000a00 */
[----:B------:R-:W2:Y:S04]  /*15f0*/  LDCU.64 UR8, c[0x0][0x10b0] ;  /* 0x00021600ff0877ac */ /* 0x000ea80008000a00 */
.L_x_127:
[----:B---3--:R-:W-:-:S04]  /*1600*/  LEA R12, P0, R0, R2, 0x5 ;  /* 0x00000002000c7211 */ /* 0x008fc800078028ff */
[----:B------:R-:W-:-:S05]  /*1610*/  LEA.HI.X R13, R0, R3, R15, 0x5, P0 ;  /* 0x00000003000d7211 */ /* 0x000fca00000f2c0f */
[----:B------:R-:W1:Y:S02]  /*1620*/  LDG.E.ENL2.256 R8, R4, desc[UR12][R12.64] ;  /* 0xfe00000c0c04797e */ /* 0x000e640008121908 */
[----:B-1----:R-:W2:Y:S02]  /*1630*/  DSETP.GT.AND P4, PT, R4, UR6, PT ;  /* 0x0000000604007e2a */ /* 0x002ea4000bf84000 */
[----:B--2---:R-:W-:Y:S02]  /*1640*/  FSEL R19, R4, UR8, P4 ;  /* 0x0000000804137c08 */ /* 0x004fe4000a000000 */
        /* <DEDUP_REMOVED lines=12> */
[----:B------:R-:W-:-:S15]  /*1710*/  FSEL R23, R5, R23, P3 ;  /* 0x0000001705177208 */ /* 0x000fde0001800000 */
        /* <DEDUP_REMOVED lines=17> */
[----:B------:R-:W-:Y:S02]  /*1830*/  FSEL R9, R9, R19, P0 ;  /* 0x0000001309097208 */ /* 0x000fe40000000000 */
[----:B0-----:R-:W-:-:S05]  /*1840*/  IADD3 R0, P0, PT, R0, UR4, RZ ;  /* 0x0000000400007c10 */ /* 0x001fca000ff1e0ff */
[C---:B------:R-:W-:Y:S02]  /*1850*/  IMAD.SHL.U32 R17, R0.reuse, 0x4, RZ ;  /* 0x0000000400117824 */ /* 0x040fe400078e00ff */
[----:B------:R-:W-:Y:S01]  /*1860*/  IMAD.X R15, RZ, RZ, R15, P0 ;  /* 0x000000ffff0f7224 */ /* 0x000fe200000e060f */
[----:B------:R-:W-:-:S04]  /*1870*/  LOP3.LUT P0, RZ, R0, 0xffffc000, RZ, 0xc0, !PT ;  /* 0xffffc00000ff7812 */ /* 0x000fc8000780c0ff */
[----:B------:R-:W-:-:S15]  /*1880*/  LOP3.LUT P0, RZ, R15, 0x3fffffff, RZ, 0xc0, P0 ;  /* 0x3fffffff0fff7812 */ /* 0x000fde000000c0ff */
[----:B------:R-:W-:-:S15]  /*1890*/  NOP ;  /* 0x0000000000007918 */ /* 0x000fde0000000000 */
[----:B------:R-:W-:-:S15]  /*18a0*/  NOP ;  /* 0x0000000000007918 */ /* 0x000fde0000000000 */
[----:B------:R-:W-:-:S01]  /*18b0*/  NOP ;  /* 0x0000000000007918 */ /* 0x000fc20000000000 */
[----:B------:R-:W0:Y:S02]  /*18c0*/  DSETP.GT.AND P1, PT, R10, UR6, PT ;  /* 0x000000060a007e2a */ /* 0x000e24000bf24000 */
[----:B0-----:R-:W-:Y:S02]  /*18d0*/  FSEL R5, R10, UR8, P1 ;  /* 0x000000080a057c08 */ /* 0x001fe40008800000 */
[----:B------:R-:W-:Y:S02]  /*18e0*/  FSEL R7, R11, UR9, P1 ;  /* 0x000000090b077c08 */ /* 0x000fe40008800000 */
[----:B------:R-:W-:Y:S02]  /*18f0*/  ISETP.LT.U32.AND P1, PT, R17, R24, PT ;  /* 0x000000181100720c */ /* 0x000fe40003f21070 */
[----:B------:R-:W-:-:S04]  /*1900*/  SHF.L.U64.HI R17, R0, 0x2, R15 ;  /* 0x0000000200117819 */ /* 0x000fc8000001020f */
[----:B------:R-:W-:-:S15]  /*1910*/  ISETP.LT.AND.EX P1, PT, R17, R22, PT, P1 ;  /* 0x000000161100720c */ /* 0x000fde0003f21310 */
[----:B------:R-:W-:-:S15]  /*1920*/  NOP ;  /* 0x0000000000007918 */ /* 0x000fde0000000000 */
[----:B------:R-:W-:-:S15]  /*1930*/  NOP ;  /* 0x0000000000007918 */ /* 0x000fde0000000000 */
[----:B------:R-:W-:-:S07]  /*1940*/  NOP ;  /* 0x0000000000007918 */ /* 0x000fce0000000000 */
[----:B------:R-:W0:Y:S02]  /*1950*/  DSETP.NAN.AND P3, PT, R10, R10, PT ;  /* 0x0000000a0a00722a */ /* 0x000e240003f68000 */
[----:B0-----:R-:W-:Y:S01]  /*1960*/  FSEL R10, R10, R5, P3 ;  /* 0x000000050a0a7208 */ /* 0x001fe20001800000 */
[----:B------:R-:W-:Y:S01]  /*1970*/  IMAD.MOV.U32 R5, RZ, RZ, R23 ;  /* 0x000000ffff057224 */ /* 0x000fe200078e0017 */
[----:B------:R-:W-:Y:S01]  /*1980*/  FSEL R11, R11, R7, P3 ;  /* 0x000000070b0b7208 */ /* 0x000fe20001800000 */
[----:B------:R-:W-:-:S05]  /*1990*/  IMAD.MOV.U32 R7, RZ, RZ, R21 ;  /* 0x000000ffff077224 */ /* 0x000fca00078e0015 */
[----:B------:R3:W-:Y:S01]  /*19a0*/  STG.E.ENL2.256 desc[UR12][R12.64], R4, R8 ;  /* 0xf80000040c08797f */ /* 0x0007e2000f12180c */
[----:B------:R-:W-:Y:S05]  /*19b0*/  @!P0 BRA P1, `(.L_x_127) ;  /* 0xfffffffc00108947 */ /* 0x000fea000083ffff */
[----:B------:R-:W-:Y:S05]  /*19c0*/  EXIT ;  /* 0x000000000000794d */ /* 0x000fea0003800000 */
        .weak           $__internal_12_$__cuda_sm20_div_u16
        .type           $__internal_12_$__cuda_sm20_div_u16,@function
        .size           $__internal_12_$__cuda_sm20_div_u16,(.L_x_4614 - $__internal_12_$__cuda_sm20_div_u16)
$__internal_12_$__cuda_sm20_div_u16:
        /* <DEDUP_REMOVED lines=8> */
[----:B------:R-:W-:Y:S01]  /*1a50*/  FMUL R6, R4, R5 ;  /* 0x0000000504067220 */ /* 0x000fe20000400000 */
[----:B------:R-:W-:-:S05]  /*1a60*/  IMAD.MOV.U32 R4, RZ, RZ, R7 ;  /* 0x000000ffff047224 */ /* 0x000fca00078e0007 */
        /* <DEDUP_REMOVED lines=9> */
[----:B------:R-:W-:Y:S05]  /*1b00*/  RET.REL.NODEC R4 `(_ZN2at6native57_GLOBAL__N__f3eca4a2_24_ForeachBinaryOpScalar_cu_86b9896c25multi_tensor_apply_kernelINS1_18TensorListMetadataILi1EEENS1_21BinaryOpScalarFunctorIdLi1ELi1ELi0EEEJNS0_7maximumIdEEdEEEvT_T0_DpT1_) ;  /* 0xffffffe4043c7950 */ /* 0x000fea0003c3ffff */
.L_x_128:
        /* <DEDUP_REMOVED lines=15> */
.L_x_4614:


//--------------------- .text._ZN2at6native57_GLOBAL__N__f3eca4a2_24_ForeachBinaryOpScalar_cu_86b9896c25multi_tensor_apply_kernelINS1_18TensorListMetadataILi1EEENS1_21BinaryOpScalarFunctorIsLi1ELi1ELi0EEEJNS0_7maximumIsEEsEEEvT_T0_DpT1_ --------------------------
	.section	.text._ZN2at6native57_GLOBAL__N__f3eca4a2_24_ForeachBinaryOpScalar_cu_86b9896c25multi_tensor_apply_kernelINS1_18TensorListMetadataILi1EEENS1_21BinaryOpScalarFunctorIsLi1ELi1ELi0EEEJNS0_7maximumIsEEsEEEvT_T0_DpT1_,"ax",@progbits
	.align	128
.text._ZN2at6native57_GLOBAL__N__f3eca4a2_24_ForeachBinaryOpScalar_cu_86b9896c25multi_tensor_apply_kernelINS1_18TensorListMetadataILi1EEENS1_21BinaryOpScalarFunctorIsLi1ELi1ELi0EEEJNS0_7maximumIsEEsEEEvT_T0_DpT1_:
        .type           _ZN2at6native57_GLOBAL__N__f3eca4a2_24_ForeachBinaryOpScalar_cu_86b9896c25multi_tensor_apply_kernelINS1_18TensorListMetadataILi1EEENS1_21BinaryOpScalarFunctorIsLi1ELi1ELi0EEEJNS0_7maximumIsEEsEEEvT_T0_DpT1_,@function
        .size           _ZN2at6native57_GLOBAL__N__f3eca4a2_24_ForeachBinaryOpScalar_cu_86b9896c25multi_tensor_apply_kernelINS1_18TensorListMetadataILi1EEENS1_21BinaryOpScalarFunctorIsLi1ELi1ELi0EEEJNS0_7maximumIsEEsEEEvT_T0_DpT1_,(.L_x_4616 - _ZN2at6native57_GLOBAL__N__f3eca4a2_24_ForeachBinaryOpScalar_cu_86b9896c25multi_tensor_apply_kernelINS1_18TensorListMetadataILi1EEENS1_21BinaryOpScalarFunctorIsLi1ELi1ELi0EEEJNS0_7maximumIsEEsEEEvT_T0_DpT1_)
        .other          _ZN2at6native57_GLOBAL__N__f3eca4a2_24_ForeachBinaryOpScalar_cu_86b9896c25multi_tensor_apply_kernelINS1_18TensorListMetadataILi1EEENS1_21BinaryOpScalarFunctorIsLi1ELi1ELi0EEEJNS0_7maximumIsEEsEEEvT_T0_DpT1_,@"STO_CUDA_ENTRY STV_DEFAULT"
_ZN2at6native57_GLOBAL__N__f3eca4a2_24_ForeachBinaryOpScalar_cu_86b9896c25multi_tensor_apply_kernelINS1_18TensorListMetadataILi1EEENS1_21BinaryOpScalarFunctorIsLi1ELi1ELi0EEEJNS0_7maximumIsEEsEEEvT_T0_DpT1_:
        /* <DEDUP_REMOVED lines=35> */
[----:B------:R-:W-:Y:S05]  /*0230*/  CALL.REL.NOINC `($__internal_13_$__cuda_sm20_div_u16) ;  /* 0x0000000c00187944 */ /* 0x000fea0003c00000 */
[----:B------:R-:W0:Y:S01]  /*0240*/  S2R R11, SR_TID.X ;  /* 0x00000000000b7919 */ /* 0x000e220000002100 */
[----:B------:R-:W-:Y:S01]  /*0250*/  ISETP.GE.U32.AND P1, PT, R15, R0, PT ;  /* 0x000000000f00720c */ /* 0x000fe20003f26070 */
[----:B------:R-:W-:Y:S01]  /*0260*/  IMAD.MOV.U32 R20, RZ, RZ, RZ ;  /* 0x000000ffff147224 */ /* 0x000fe200078e00ff */
[----:B------:R-:W-:Y:S01]  /*0270*/  LOP3.LUT R9, R4, 0xffff, RZ, 0xc0, !PT ;  /* 0x0000ffff04097812 */ /* 0x000fe200078ec0ff */
[----:B------:R-:W-:Y:S01]  /*0280*/  IMAD.MOV.U32 R18, RZ, RZ, RZ ;  /* 0x000000ffff127224 */ /* 0x000fe200078e00ff */
[----:B------:R-:W-:Y:S02]  /*0290*/  ISETP.GE.U32.AND.EX P1, PT, R14, RZ, PT, P1 ;  /* 0x000000ff0e00720c */ /* 0x000fe40003f26110 */
[----:B------:R-:W-:-:S04]  /*02a0*/  LOP3.LUT R2, R9, 0x1, RZ, 0xc0, !PT ;  /* 0x0000000109027812 */ /* 0x000fc800078ec0ff */
[----:B------:R-:W-:-:S04]  /*02b0*/  ISETP.NE.U32.AND P0, PT, R2, 0x1, PT ;  /* 0x000000010200780c */ /* 0x000fc80003f05070 */
[----:B------:R-:W-:-:S03]  /*02c0*/  ISETP.NE.U32.AND.EX P0, PT, RZ, RZ, PT, P0 ;  /* 0x000000ffff00720c */ /* 0x000fc60003f05100 */
[----:B------:R-:W-:Y:S10]  /*02d0*/  @!P1 BRA `(.L_x_130) ;  /* 0x0000000400c09947 */ /* 0x000ff40003800000 */
[----:B------:R-:W-:Y:S01]  /*02e0*/  IMAD.MOV.U32 R20, RZ, RZ, RZ ;  /* 0x000000ffff147224 */ /* 0x000fe200078e00ff */
[----:B------:R-:W-:Y:S01]  /*02f0*/  UMOV UR4, URZ ;  /* 0x000000ff00047c82 */ /* 0x000fe20008000000 */
[----:B------:R-:W-:Y:S01]  /*0300*/  IMAD.MOV.U32 R18, RZ, RZ, RZ ;  /* 0x000000ffff127224 */ /* 0x000fe200078e00ff */
[----:B------:R-:W-:-:S06]  /*0310*/  UMOV UR5, URZ ;  /* 0x000000ff00057c82 */ /* 0x000fcc0008000000 */
.L_x_131:
[----:B0-----:R-:W-:Y:S02]  /*0320*/  IADD3 R0, P2, PT, R11, R20, RZ ;  /* 0x000000140b007210 */ /* 0x001fe40007f5e0ff */
[----:B----4-:R-:W-:Y:S02]  /*0330*/  PRMT R6, RZ, 0x7610, R6 ;  /* 0x00007610ff067816 */ /* 0x010fe40000000006 */
[C---:B------:R-:W-:Y:S01]  /*0340*/  ISETP.GE.U32.AND P1, PT, R0.reuse, R5, PT ;  /* 0x000000050000720c */ /* 0x040fe20003f26070 */
[----:B------:R-:W-:Y:S01]  /*0350*/  IMAD.X R15, RZ, RZ, R18, P2 ;  /* 0x000000ffff0f7224 */ /* 0x000fe200010e0612 */
[----:B------:R-:W-:-:S04]  /*0360*/  LEA R26, P2, R0, R12, 0x1 ;  /* 0x0000000c001a7211 */ /* 0x000fc800078408ff */
[----:B------:R-:W-:Y:S02]  /*0370*/  ISETP.GE.AND.EX P1, PT, R15, R7, PT, P1 ;  /* 0x000000070f00720c */ /* 0x000fe40003f26310 */
[----:B------:R-:W-:Y:S02]  /*0380*/  LEA.HI.X R27, R0, R13, R15, 0x1, P2 ;  /* 0x0000000d001b7211 */ /* 0x000fe400010f0c0f */
[----:B------:R-:W-:-:S04]  /*0390*/  IADD3 R0, P3, PT, R3, R0, RZ ;  /* 0x0000000003007210 */ /* 0x000fc80007f7e0ff */
[----:B------:R-:W-:Y:S01]  /*03a0*/  ISETP.GE.U32.AND P2, PT, R0, R5, PT ;  /* 0x000000050000720c */ /* 0x000fe20003f46070 */
[----:B------:R-:W-:Y:S01]  /*03b0*/  IMAD.X R24, RZ, RZ, R15, P3 ;  /* 0x000000ffff187224 */ /* 0x000fe200018e060f */
[----:B------:R-:W-:-:S03]  /*03c0*/  IADD3 R0, P4, PT, R3, R0, RZ ;  /* 0x0000000003007210 */ /* 0x000fc60007f9e0ff */
[----:B------:R-:W2:Y:S01]  /*03d0*/  @!P1 LDG.E.U16 R6, desc[UR6][R26.64] ;  /* 0x000000061a069981 */ /* 0x000ea2000c1e1500 */
[C---:B------:R-:W-:Y:S01]  /*03e0*/  IMAD.SHL.U32 R25, R3.reuse, 0x2, RZ ;  /* 0x0000000203197824 */ /* 0x040fe200078e00ff */
[----:B------:R-:W-:Y:S01]  /*03f0*/  ISETP.GE.U32.AND P3, PT, R0, R5, PT ;  /* 0x000000050000720c */ /* 0x000fe20003f66070 */
[----:B------:R-:W-:Y:S01]  /*0400*/  IMAD.X R2, RZ, RZ, R24, P4 ;  /* 0x000000ffff027224 */ /* 0x000fe200020e0618 */
[----:B------:R-:W-:Y:S01]  /*0410*/  IADD3 R0, P5, PT, R3, R0, RZ ;  /* 0x0000000003007210 */ /* 0x000fe20007fbe0ff */
[----:B------:R-:W2:Y:S01]  /*0420*/  @!P1 LDC.U16 R8, c[0x0][0x10aa] ;  /* 0x00042a80ff089b82 */ /* 0x000ea20000000400 */
[----:B------:R-:W-:Y:S02]  /*0430*/  SHF.R.U32.HI R19, RZ, 0x1f, R3 ;  /* 0x0000001fff137819 */ /* 0x000fe40000011603 */
[----:B------:R-:W-:Y:S02]  /*0440*/  IADD3 R22, P4, PT, R25, R26, RZ ;  /* 0x0000001a19167210 */ /* 0x000fe40007f9e0ff */
[----:B------:R-:W-:Y:S01]  /*0450*/  ISETP.GE.AND.EX P3, PT, R2, R7, PT, P3 ;  /* 0x000000070200720c */ /* 0x000fe20003f66330 */
[----:B------:R-:W-:Y:S01]  /*0460*/  IMAD.X R2, RZ, RZ, R2, P5 ;  /* 0x000000ffff027224 */ /* 0x000fe200028e0602 */
[----:B------:R-:W-:Y:S01]  /*0470*/  ISETP.GE.U32.AND P6, PT, R0, R5, PT ;  /* 0x000000050000720c */ /* 0x000fe20003fc6070 */
[----:B------:R-:W-:Y:S01]  /*0480*/  IMAD.X R23, R19, 0x1, R27, P4 ;  /* 0x0000000113177824 */ /* 0x000fe200020e061b */
[----:B------:R-:W-:-:S02]  /*0490*/  IADD3 R14, P5, PT, R25, R22, RZ ;  /* 0x00000016190e7210 */ /* 0x000fc40007fbe0ff */
[-C--:B------:R-:W-:Y:S02]  /*04a0*/  ISETP.GE.AND.EX P2, PT, R24, R7.reuse, PT, P2 ;  /* 0x000000071800720c */ /* 0x080fe40003f46320 */
[----:B------:R-:W-:Y:S01]  /*04b0*/  ISETP.GE.AND.EX P4, PT, R2, R7, PT, P6 ;  /* 0x000000070200720c */ /* 0x000fe20003f86360 */
[----:B------:R-:W-:Y:S01]  /*04c0*/  IMAD.X R15, R19, 0x1, R23, P5 ;  /* 0x00000001130f7824 */ /* 0x000fe200028e0617 */
[----:B------:R-:W-:Y:S02]  /*04d0*/  PRMT R0, RZ, 0x7610, R0 ;  /* 0x00007610ff007816 */ /* 0x000fe40000000000 */
[----:B------:R-:W-:Y:S02]  /*04e0*/  IADD3 R16, P5, PT, R25, R14, RZ ;  /* 0x0000000e19107210 */ /* 0x000fe40007fbe0ff */
[----:B------:R-:W-:Y:S02]  /*04f0*/  PRMT R2, RZ, 0x7610, R2 ;  /* 0x00007610ff027816 */ /* 0x000fe40000000002 */
[----:B------:R-:W-:Y:S01]  /*0500*/  PRMT R4, RZ, 0x7610, R4 ;  /* 0x00007610ff047816 */ /* 0x000fe20000000004 */
[----:B------:R-:W3:Y:S01]  /*0510*/  @!P3 LDG.E.U16 R0, desc[UR6][R14.64] ;  /* 0x000000060e00b981 */ /* 0x000ee2000c1e1500 */
[----:B------:R-:W-:-:S03]  /*0520*/  IMAD.X R17, R19, 0x1, R15, P5 ;  /* 0x0000000113117824 */ /* 0x000fc600028e060f */
[----:B------:R-:W4:Y:S01]  /*0530*/  @!P2 LDG.E.U16 R2, desc[UR6][R22.64] ;  /* 0x000000061602a981 */ /* 0x000f22000c1e1500 */
[----:B------:R-:W0:Y:S03]  /*0540*/  @!P4 LDC.U16 R10, c[0x0][0x10aa] ;  /* 0x00042a80ff0acb82 */ /* 0x000e260000000400 */
[----:B------:R-:W0:Y:S01]  /*0550*/  @!P4 LDG.E.U16 R4, desc[UR6][R16.64] ;  /* 0x000000061004c981 */ /* 0x000e22000c1e1500 */
[----:B------:R-:W-:Y:S02]  /*0560*/  IMAD.SHL.U32 R21, R3, 0x4, RZ ;  /* 0x0000000403157824 */ /* 0x000fe400078e00ff */
[----:B------:R-:W-:Y:S01]  /*0570*/  @!P2 IMAD.MOV.U32 R29, RZ, RZ, R23 ;  /* 0x000000ffff1da224 */ /* 0x000fe200078e0017 */
[----:B--2---:R-:W-:Y:S02]  /*0580*/  @!P1 VIMNMX.S16x2 R6, PT, PT, R6, R8, !PT ;  /* 0x0000000806069248 */ /* 0x004fe40007fe0300 */
[----:B------:R-:W3:Y:S02]  /*0590*/  @!P3 LDC.U16 R8, c[0x0][0x10aa] ;  /* 0x00042a80ff08bb82 */ /* 0x000ee40000000400 */
[----:B------:R-:W-:-:S06]  /*05a0*/  PRMT R28, R6, 0x7610, R28 ;  /* 0x00007610061c7816 */ /* 0x000fcc000000001c */
[----:B------:R-:W4:Y:S01]  /*05b0*/  @!P2 LDC.U16 R6, c[0x0][0x10aa] ;  /* 0x00042a80ff06ab82 */ /* 0x000f220000000400 */
[----:B------:R1:W-:Y:S01]  /*05c0*/  @!P1 STG.E.U16 desc[UR6][R26.64], R28 ;  /* 0x0000001c1a009986 */ /* 0x0003e2000c101506 */
[----:B---3--:R-:W-:Y:S02]  /*05d0*/  @!P3 VIMNMX.S16x2 R8, PT, PT, R0, R8, !PT ;  /* 0x000000080008b248 */ /* 0x008fe40007fe0300 */
[----:B------:R-:W-:Y:S02]  /*05e0*/  IADD3 R0, P1, PT, R11, R20, RZ ;  /* 0x000000140b007210 */ /* 0x000fe40007f3e0ff */
[----:B----4-:R-:W-:Y:S02]  /*05f0*/  @!P2 VIMNMX.S16x2 R2, PT, PT, R2, R6, !PT ;  /* 0x000000060202a248 */ /* 0x010fe40007fe0300 */
[----:B0-----:R-:W-:Y:S01]  /*0600*/  @!P4 VIMNMX.S16x2 R4, PT, PT, R4, R10, !PT ;  /* 0x0000000a0404c248 */ /* 0x001fe20007fe0300 */
[----:B------:R-:W-:Y:S01]  /*0610*/  IMAD.X R10, RZ, RZ, R18, P1 ;  /* 0x000000ffff0a7224 */ /* 0x000fe200008e0612 */
[----:B------:R-:W-:Y:S01]  /*0620*/  IADD3 R6, P5, PT, R21, R0, RZ ;  /* 0x0000000015067210 */ /* 0x000fe20007fbe0ff */
[----:B------:R-:W-:-:S02]  /*0630*/  IMAD.IADD R0, R3, 0x1, R0 ;  /* 0x0000000103007824 */ /* 0x000fc400078e0200 */
[----:B-1----:R-:W-:Y:S01]  /*0640*/  @!P2 IMAD.MOV.U32 R28, RZ, RZ, R22 ;  /* 0x000000ffff1ca224 */ /* 0x002fe200078e0016 */
[----:B------:R-:W-:Y:S01]  /*0650*/  ISETP.GE.U32.AND P1, PT, R6, R5, PT ;  /* 0x000000050600720c */ /* 0x000fe20003f26070 */
[--C-:B------:R-:W-:Y:S01]  /*0660*/  IMAD.X R6, RZ, RZ, R10.reuse, P5 ;  /* 0x000000ffff067224 */ /* 0x100fe200028e060a */
[----:B------:R-:W-:Y:S02]  /*0670*/  IADD3 R0, P5, PT, R21, R0, RZ ;  /* 0x0000000015007210 */ /* 0x000fe40007fbe0ff */
[----:B------:R-:W-:Y:S01]  /*0680*/  PRMT R10, R4, 0x7610, R10 ;  /* 0x00007610040a7816 */ /* 0x000fe2000000000a */
[----:B------:R-:W-:Y:S01]  /*0690*/  @!P2 STG.E.U16 desc[UR6][R28.64], R2 ;  /* 0x000000021c00a986 */ /* 0x000fe2000c101506 */
[----:B------:R-:W-:Y:S01]  /*06a0*/  IADD3 R4, P2, PT, R3, R0, RZ ;  /* 0x0000000003047210 */ /* 0x000fe20007f5e0ff */
[----:B------:R-:W-:Y:S01]  /*06b0*/  IMAD.X R24, RZ, RZ, R24, P5 ;  /* 0x000000ffff187224 */ /* 0x000fe200028e0618 */
[----:B------:R-:W-:Y:S01]  /*06c0*/  ISETP.GE.AND.EX P1, PT, R6, R7, PT, P1 ;  /* 0x000000070600720c */ /* 0x000fe20003f26310 */
[----:B------:R0:W-:Y:S01]  /*06d0*/  @!P3 STG.E.U16 desc[UR6][R14.64], R8 ;  /* 0x000000080e00b986 */ /* 0x0001e2000c101506 */
[----:B------:R-:W-:-:S02]  /*06e0*/  LEA R22, P6, R0, R12, 0x1 ;  /* 0x0000000c00167211 */ /* 0x000fc400078c08ff */
[----:B------:R-:W-:Y:S01]  /*06f0*/  IADD3 R6, P5, PT, R3, R4, RZ ;  /* 0x0000000403067210 */ /* 0x000fe20007fbe0ff */
[----:B------:R1:W-:Y:S01]  /*0700*/  @!P4 STG.E.U16 desc[UR6][R16.64], R10 ;  /* 0x0000000a1000c986 */ /* 0x0003e2000c101506 */
[-C--:B------:R-:W-:Y:S01]  /*0710*/  ISETP.GE.U32.AND P4, PT, R4, R5.reuse, PT ;  /* 0x000000050400720c */ /* 0x080fe20003f86070 */
[--C-:B------:R-:W-:Y:S01]  /*0720*/  IMAD.X R4, RZ, RZ, R24.reuse, P2 ;  /* 0x000000ffff047224 */ /* 0x100fe200010e0618 */
[C---:B------:R-:W-:Y:S02]  /*0730*/  ISETP.GE.U32.AND P3, PT, R0.reuse, R5, PT ;  /* 0x000000050000720c */ /* 0x040fe40003f66070 */
[----:B------:R-:W-:Y:S01]  /*0740*/  LEA.HI.X R23, R0, R13, R24, 0x1, P6 ;  /* 0x0000000d00177211 */ /* 0x000fe200030f0c18 */
[----:B------:R-:W-:Y:S01]  /*0750*/  IMAD.X R0, RZ, RZ, R4, P5 ;  /* 0x000000ffff007224 */ /* 0x000fe200028e0604 */
[----:B------:R-:W-:Y:S01]  /*0760*/  ISETP.GE.U32.AND P2, PT, R6, R5, PT ;  /* 0x000000050600720c */ /* 0x000fe20003f46070 */
[----:B0-----:R-:W0:Y:S01]  /*0770*/  @!P1 LDC.U16 R8, c[0x0][0x10aa] ;  /* 0x00042a80ff089b82 */ /* 0x001e220000000400 */
[----:B------:R-:W-:-:S02]  /*0780*/  LEA R26, P5, R21, R26, 0x1 ;  /* 0x0000001a151a7211 */ /* 0x000fc400078a08ff */
[----:B------:R-:W-:Y:S02]  /*0790*/  ISETP.GE.AND.EX P2, PT, R0, R7, PT, P2 ;  /* 0x000000070000720c */ /* 0x000fe40003f46320 */
[----:B------:R-:W-:Y:S02]  /*07a0*/  PRMT R0, RZ, 0x7610, R0 ;  /* 0x00007610ff007816 */ /* 0x000fe40000000000 */
[----:B------:R-:W-:-:S05]  /*07b0*/  LEA.HI.X R27, R21, R27, RZ, 0x1, P5 ;  /* 0x0000001b151b7211 */ /* 0x000fca00028f0cff */
[----:B------:R-:W0:Y:S01]  /*07c0*/  @!P1 LDG.E.U16 R0, desc[UR6][R26.64] ;  /* 0x000000061a009981 */ /* 0x000e22000c1e1500 */
[-C--:B------:R-:W-:Y:S02]  /*07d0*/  ISETP.GE.AND.EX P3, PT, R24, R7.reuse, PT, P3 ;  /* 0x000000071800720c */ /* 0x080fe40003f66330 */
[----:B------:R-:W-:Y:S01]  /*07e0*/  IADD3 R24, P5, PT, R25, R22, RZ ;  /* 0x0000001619187210 */ /* 0x000fe20007fbe0ff */
[----:B-1----:R-:W1:Y:S01]  /*07f0*/  @!P2 LDC.U16 R16, c[0x0][0x10aa] ;  /* 0x00042a80ff10ab82 */ /* 0x002e620000000400 */
[----:B------:R-:W-:-:S03]  /*0800*/  ISETP.GE.AND.EX P4, PT, R4, R7, PT, P4 ;  /* 0x000000070400720c */ /* 0x000fc60003f86340 */
[----:B------:R-:W-:Y:S01]  /*0810*/  IMAD.X R25, R19, 0x1, R23, P5 ;  /* 0x0000000113197824 */ /* 0x000fe200028e0617 */
[C---:B------:R-:W-:Y:S02]  /*0820*/  LEA R28, P5, R3.reuse, R24, 0x1 ;  /* 0x00000018031c7211 */ /* 0x040fe400078a08ff */
[----:B------:R-:W-:Y:S02]  /*0830*/  PRMT R2, RZ, 0x7610, R2 ;  /* 0x00007610ff027816 */ /* 0x000fe40000000002 */
[----:B------:R-:W-:Y:S01]  /*0840*/  PRMT R4, RZ, 0x7610, R4 ;  /* 0x00007610ff047816 */ /* 0x000fe20000000004 */
[----:B------:R-:W2:Y:S01]  /*0850*/  @!P3 LDC.U16 R10, c[0x0][0x10aa] ;  /* 0x00042a80ff0abb82 */ /* 0x000ea20000000400 */
[----:B------:R-:W-:Y:S02]  /*0860*/  PRMT R6, RZ, 0x7610, R6 ;  /* 0x00007610ff067816 */ /* 0x000fe40000000006 */
[----:B------:R-:W-:Y:S01]  /*0870*/  LEA.HI.X R29, R3, R25, RZ, 0x1, P5 ;  /* 0x00000019031d7211 */ /* 0x000fe200028f0cff */
[----:B------:R-:W2:Y:S04]  /*0880*/  @!P3 LDG.E.U16 R2, desc[UR6][R22.64] ;  /* 0x000000061602b981 */ /* 0x000ea8000c1e1500 */
[----:B------:R-:W3:Y:S01]  /*0890*/  @!P4 LDG.E.U16 R4, desc[UR6][R24.64] ;  /* 0x000000061804c981 */ /* 0x000ee2000c1e1500 */
[----:B------:R-:W3:Y:S03]  /*08a0*/  @!P4 LDC.U16 R14, c[0x0][0x10aa] ;  /* 0x00042a80ff0ecb82 */ /* 0x000ee60000000400 */
[----:B------:R-:W1:Y:S01]  /*08b0*/  @!P2 LDG.E.U16 R6, desc[UR6][R28.64] ;  /* 0x000000061c06a981 */ /* 0x000e62000c1e1500 */
[----:B------:R-:W-:-:S04]  /*08c0*/  UIADD3 UR4, UP0, UPT, UR4, 0x2, URZ ;  /* 0x0000000204047890 */ /* 0x000fc8000ff1e0ff */
[----:B------:R-:W-:Y:S01]  /*08d0*/  UIADD3.X UR5, UPT, UPT, URZ, UR5, URZ, UP0, !UPT ;  /* 0x00000005ff057290 */ /* 0x000fe200087fe4ff */
[----:B0-----:R-:W-:-:S04]  /*08e0*/  @!P1 VIMNMX.S16x2 R0, PT, PT, R0, R8, !PT ;  /* 0x0000000800009248 */ /* 0x001fc80007fe0300 */
[----:B------:R-:W-:Y:S01]  /*08f0*/  PRMT R8, R0, 0x7610, R8 ;  /* 0x0000761000087816 */ /* 0x000fe20000000008 */
[----:B------:R-:W-:-:S05]  /*0900*/  VIADD R0, R9, 0x1 ;  /* 0x0000000109007836 */ /* 0x000fca0000000000 */
[----:B------:R-:W-:Y:S01]  /*0910*/  LOP3.LUT R0, R0, 0x1fffe, RZ, 0xc0, !PT ;  /* 0x0001fffe00007812 */ /* 0x000fe200078ec0ff */
[----:B------:R4:W-:Y:S03]  /*0920*/  @!P1 STG.E.U16 desc[UR6][R26.64], R8 ;  /* 0x000000081a009986 */ /* 0x0009e6000c101506 */
[----:B------:R-:W-:-:S04]  /*0930*/  ISETP.NE.U32.AND P1, PT, R0, UR4, PT ;  /* 0x0000000400007c0c */ /* 0x000fc8000bf25070 */
[----:B------:R-:W-:Y:S02]  /*0940*/  ISETP.NE.AND.EX P1, PT, RZ, UR5, PT, P1 ;  /* 0x00000005ff007c0c */ /* 0x000fe4000bf25310 */
[----:B--2---:R-:W-:Y:S02]  /*0950*/  @!P3 VIMNMX.S16x2 R2, PT, PT, R2, R10, !PT ;  /* 0x0000000a0202b248 */ /* 0x004fe40007fe0300 */
[----:B---3--:R-:W-:Y:S02]  /*0960*/  @!P4 VIMNMX.S16x2 R4, PT, PT, R4, R14, !PT ;  /* 0x0000000e0404c248 */ /* 0x008fe40007fe0300 */
[----:B-1----:R-:W-:Y:S01]  /*0970*/  @!P2 VIMNMX.S16x2 R6, PT, PT, R6, R16, !PT ;  /* 0x000000100606a248 */ /* 0x002fe20007fe0300 */
[----:B------:R4:W-:Y:S04]  /*0980*/  @!P3 STG.E.U16 desc[UR6][R22.64], R2 ;  /* 0x000000021600b986 */ /* 0x0009e8000c101506 */
[----:B------:R4:W-:Y:S04]  /*0990*/  @!P4 STG.E.U16 desc[UR6][R24.64], R4 ;  /* 0x000000041800c986 */ /* 0x0009e8000c101506 */
[----:B------:R4:W-:Y:S01]  /*09a0*/  @!P2 STG.E.U16 desc[UR6][R28.64], R6 ;  /* 0x000000061c00a986 */ /* 0x0009e2000c101506 */
[----:B------:R-:W-:-:S04]  /*09b0*/  LEA R20, P2, R21, R20, 0x1 ;  /* 0x0000001415147211 */ /* 0x000fc800078408ff */
[----:B------:R-:W-:Y:S01]  /*09c0*/  LEA.HI.X R18, R21, R18, RZ, 0x1, P2 ;  /* 0x0000001215127211 */ /* 0x000fe200010f0cff */
[----:B------:R-:W-:Y:S08]  /*09d0*/  @P1 BRA `(.L_x_131) ;  /* 0xfffffff800501947 */ /* 0x000ff0000383ffff */
.L_x_130:
[----:B------:R-:W-:Y:S05]  /*09e0*/  @!P0 EXIT ;  /* 0x000000000000894d */ /* 0x000fea0003800000 */
[----:B0-----:R-:W-:Y:S01]  /*09f0*/  IADD3 R11, P0, PT, R11, R20, RZ ;  /* 0x000000140b0b7210 */ /* 0x001fe20007f1e0ff */
[----:B------:R-:W0:Y:S01]  /*0a00*/  LDCU.U16 UR4, c[0x0][0x10aa] ;  /* 0x00021540ff0477ac */ /* 0x000e220008000400 */
[----:B------:R-:W-:Y:S02]  /*0a10*/  PRMT R14, RZ, 0x7610, R14 ;  /* 0x00007610ff0e7816 */ /* 0x000fe4000000000e */
[----:B------:R-:W-:Y:S01]  /*0a20*/  IADD3 R0, P4, PT, R3, R11, RZ ;  /* 0x0000000b03007210 */ /* 0x000fe20007f9e0ff */
[----:B------:R-:W-:Y:S01]  /*0a30*/  IMAD.X R18, RZ, RZ, R18, P0 ;  /* 0x000000ffff127224 */ /* 0x000fe200000e0612 */
[----:B----4-:R-:W-:Y:S02]  /*0a40*/  LEA R8, P3, R11, R12, 0x1 ;  /* 0x0000000c0b087211 */ /* 0x010fe400078608ff */
[----:B------:R-:W-:Y:S02]  /*0a50*/  ISETP.GE.U32.AND P1, PT, R0, R5, PT ;  /* 0x000000050000720c */ /* 0x000fe40003f26070 */
[----:B------:R-:W-:Y:S01]  /*0a60*/  IADD3 R2, P2, PT, R3, R0, RZ ;  /* 0x0000000003027210 */ /* 0x000fe20007f5e0ff */
[--C-:B------:R-:W-:Y:S01]  /*0a70*/  IMAD.X R0, RZ, RZ, R18.reuse, P4 ;  /* 0x000000ffff007224 */ /* 0x100fe200020e0612 */
[----:B------:R-:W-:-:S02]  /*0a80*/  LEA.HI.X R9, R11, R13, R18, 0x1, P3 ;  /* 0x0000000d0b097211 */ /* 0x000fc400018f0c12 */
[----:B------:R-:W-:Y:S02]  /*0a90*/  IADD3 R4, P4, PT, R3, R2, RZ ;  /* 0x0000000203047210 */ /* 0x000fe40007f9e0ff */
[----:B------:R-:W-:Y:S01]  /*0aa0*/  ISETP.GE.U32.AND P0, PT, R11, R5, PT ;  /* 0x000000050b00720c */ /* 0x000fe20003f06070 */
[C---:B------:R-:W-:Y:S01]  /*0ab0*/  IMAD.SHL.U32 R11, R3.reuse, 0x2, RZ ;  /* 0x00000002030b7824 */ /* 0x040fe200078e00ff */
[----:B------:R-:W-:Y:S01]  /*0ac0*/  ISETP.GE.AND.EX P1, PT, R0, R7, PT, P1 ;  /* 0x000000070000720c */ /* 0x000fe20003f26310 */
[----:B------:R-:W-:Y:S01]  /*0ad0*/  IMAD.X R0, RZ, RZ, R0, P2 ;  /* 0x000000ffff007224 */ /* 0x000fe200010e0600 */
[-C--:B------:R-:W-:Y:S02]  /*0ae0*/  ISETP.GE.U32.AND P2, PT, R2, R5.reuse, PT ;  /* 0x000000050200720c */ /* 0x080fe40003f46070 */
[----:B------:R-:W-:Y:S01]  /*0af0*/  ISETP.GE.U32.AND P3, PT, R4, R5, PT ;  /* 0x000000050400720c */ /* 0x000fe20003f66070 */
[----:B------:R-:W-:Y:S01]  /*0b00*/  IMAD.WIDE.U32 R4, R3, 0x2, R8 ;  /* 0x0000000203047825 */ /* 0x000fe200078e0008 */
[----:B------:R-:W-:-:S02]  /*0b10*/  ISETP.GE.AND.EX P0, PT, R18, R7, PT, P0 ;  /* 0x000000071200720c */ /* 0x000fc40003f06300 */
[----:B------:R-:W-:Y:S01]  /*0b20*/  ISETP.GE.AND.EX P2, PT, R0, R7, PT, P2 ;  /* 0x000000070000720c */ /* 0x000fe20003f46320 */
[----:B------:R-:W-:Y:S01]  /*0b30*/  IMAD.X R2, RZ, RZ, R0, P4 ;  /* 0x000000ffff027224 */ /* 0x000fe200020e0600 */
[----:B------:R-:W-:Y:S02]  /*0b40*/  SHF.R.U32.HI R3, RZ, 0x1f, R3 ;  /* 0x0000001fff037819 */ /* 0x000fe40000011603 */
[----:B------:R-:W-:Y:S02]  /*0b50*/  IADD3 R12, P4, PT, R4, R11, RZ ;  /* 0x0000000b040c7210 */ /* 0x000fe40007f9e0ff */
[----:B------:R-:W-:Y:S02]  /*0b60*/  ISETP.GE.AND.EX P3, PT, R2, R7, PT, P3 ;  /* 0x000000070200720c */ /* 0x000fe40003f66330 */
[----:B------:R-:W-:Y:S01]  /*0b70*/  PRMT R2, RZ, 0x7610, R2 ;  /* 0x00007610ff027816 */ /* 0x000fe20000000002 */
[----:B------:R-:W-:Y:S01]  /*0b80*/  IMAD.X R13, R5, 0x1, R3, P4 ;  /* 0x00000001050d7824 */ /* 0x000fe200020e0603 */
[----:B------:R-:W-:Y:S01]  /*0b90*/  PRMT R6, RZ, 0x7610, R6 ;  /* 0x00007610ff067816 */ /* 0x000fe20000000006 */
[----:B------:R-:W0:Y:S01]  /*0ba0*/  @!P0 LDG.E.U16 R14, desc[UR6][R8.64] ;  /* 0x00000006080e8981 */ /* 0x000e22000c1e1500 */
[----:B------:R-:W-:-:S02]  /*0bb0*/  IADD3 R10, P5, PT, R11, R12, RZ ;  /* 0x0000000c0b0a7210 */ /* 0x000fc40007fbe0ff */
[----:B------:R-:W-:Y:S01]  /*0bc0*/  PRMT R0, RZ, 0x7610, R0 ;  /* 0x00007610ff007816 */ /* 0x000fe20000000000 */
[----:B------:R-:W2:Y:S02]  /*0bd0*/  @!P1 LDG.E.U16 R2, desc[UR6][R4.64] ;  /* 0x0000000604029981 */ /* 0x000ea4000c1e1500 */
[----:B------:R-:W-:Y:S02]  /*0be0*/  IMAD.X R11, R3, 0x1, R13, P5 ;  /* 0x00000001030b7824 */ /* 0x000fe400028e060d */
[----:B------:R-:W3:Y:S04]  /*0bf0*/  @!P2 LDG.E.U16 R6, desc[UR6][R12.64] ;  /* 0x000000060c06a981 */ /* 0x000ee8000c1e1500 */
[----:B------:R-:W4:Y:S01]  /*0c00*/  @!P3 LDG.E.U16 R0, desc[UR6][R10.64] ;  /* 0x000000060a00b981 */ /* 0x000f22000c1e1500 */
[----:B0-----:R-:W-:-:S02]  /*0c10*/  VIMNMX.S16x2 R14, PT, PT, R14, UR4, !PT ;  /* 0x000000040e0e7c48 */ /* 0x001fc4000ffe0300 */
[----:B--2---:R-:W-:-:S03]  /*0c20*/  VIMNMX.S16x2 R2, PT, PT, R2, UR4, !PT ;  /* 0x0000000402027c48 */ /* 0x004fc6000ffe0300 */
[----:B------:R0:W-:Y:S01]  /*0c30*/  @!P0 STG.E.U16 desc[UR6][R8.64], R14 ;  /* 0x0000000e08008986 */ /* 0x0001e2000c101506 */
[----:B---3--:R-:W-:-:S03]  /*0c40*/  VIMNMX.S16x2 R6, PT, PT, R6, UR4, !PT ;  /* 0x0000000406067c48 */ /* 0x008fc6000ffe0300 */
[----:B------:R0:W-:Y:S01]  /*0c50*/  @!P1 STG.E.U16 desc[UR6][R4.64], R2 ;  /* 0x0000000204009986 */ /* 0x0001e2000c101506 */
[----:B----4-:R-:W-:-:S03]  /*0c60*/  VIMNMX.S16x2 R0, PT, PT, R0, UR4, !PT ;  /* 0x0000000400007c48 */ /* 0x010fc6000ffe0300 */
[----:B------:R0:W-:Y:S01]  /*0c70*/  @!P2 STG.E.U16 desc[UR6][R12.64], R6 ;  /* 0x000000060c00a986 */ /* 0x0001e2000c101506 */
[----:B------:R-:W-:Y:S05]  /*0c80*/  @P3 EXIT ;  /* 0x000000000000394d */ /* 0x000fea0003800000 */
[----:B------:R-:W-:Y:S01]  /*0c90*/  STG.E.U16 desc[UR6][R10.64], R0 ;  /* 0x000000000a007986 */ /* 0x000fe2000c101506 */
[----:B------:R-:W-:Y:S05]  /*0ca0*/  EXIT ;  /* 0x000000000000794d */ /* 0x000fea0003800000 */
.L_x_129:
[----:B------:R-:W0:Y:S02]  /*0cb0*/  S2R R11, SR_TID.X ;  /* 0x00000000000b7919 */ /* 0x000e240000002100 */
[----:B0-----:R-:W-:-:S03]  /*0cc0*/  IMAD.WIDE.U32 R2, R11, 0x4, RZ ;  /* 0x000000040b027825 */ /* 0x001fc600078e00ff */
[----:B------:R-:W-:-:S04]  /*0cd0*/  ISETP.GE.U32.AND P0, PT, R2, R5, PT ;  /* 0x000000050200720c */ /* 0x000fc80003f06070 */
[----:B------:R-:W-:-:S13]  /*0ce0*/  ISETP.GE.AND.EX P0, PT, R3, R15, PT, P0 ;  /* 0x0000000f0300720c */ /* 0x000fda0003f06300 */
[----:B------:R-:W-:Y:S05]  /*0cf0*/  @P0 EXIT ;  /* 0x000000000000094d */ /* 0x000fea0003800000 */
[----:B------:R-:W-:Y:S01]  /*0d00*/  IMAD.MOV.U32 R10, RZ, RZ, RZ ;  /* 0x000000ffff0a7224 */ /* 0x000fe200078e00ff */
[----:B------:R-:W0:Y:S01]  /*0d10*/  LDCU UR4, c[0x0][0x360] ;  /* 0x00006c00ff0477ac */ /* 0x000e220008000800 */
[----:B------:R-:W1:Y:S05]  /*0d20*/  LDCU.U16 UR8, c[0x0][0x10aa] ;  /* 0x00021540ff0877ac */ /* 0x000e6a0008000400 */
.L_x_132:
[----:B------:R-:W-:-:S04]  /*0d30*/  LEA R2, P0, R11, R12, 0x3 ;  /* 0x0000000c0b027211 */ /* 0x000fc800078018ff */
[----:B------:R-:W-:-:S05]  /*0d40*/  LEA.HI.X R3, R11, R13, R10, 0x3, P0 ;  /* 0x0000000d0b037211 */ /* 0x000fca00000f1c0a */
[----:B------:R-:W2:Y:S01]  /*0d50*/  LDG.E.64 R6, desc[UR6][R2.64] ;  /* 0x0000000602067981 */ /* 0x000ea2000c1e1b00 */
[----:B0-----:R-:W-:-:S05]  /*0d60*/  IADD3 R11, P0, PT, R11, UR4, RZ ;  /* 0x000000040b0b7c10 */ /* 0x001fca000ff1e0ff */
[----:B------:R-:W-:Y:S01]  /*0d70*/  IMAD.X R10, RZ, RZ, R10, P0 ;  /* 0x000000ffff0a7224 */ /* 0x000fe200000e060a */
[----:B------:R-:W-:-:S04]  /*0d80*/  LOP3.LUT P0, RZ, R11, 0xffffc000, RZ, 0xc0, !PT ;  /* 0xffffc0000bff7812 */ /* 0x000fc8000780c0ff */
[----:B------:R-:W-:Y:S02]  /*0d90*/  LOP3.LUT P0, RZ, R10, 0x3fffffff, RZ, 0xc0, P0 ;  /* 0x3fffffff0aff7812 */ /* 0x000fe4000000c0ff */
[C---:B--2---:R-:W-:Y:S02]  /*0da0*/  PRMT R8, R7.reuse, 0x7610, R8 ;  /* 0x0000761007087816 */ /* 0x044fe40000000008 */
[C---:B------:R-:W-:Y:S02]  /*0db0*/  PRMT R4, R6.reuse, 0x7632, R4 ;  /* 0x0000763206047816 */ /* 0x040fe40000000004 */
[----:B------:R-:W-:Y:S02]  /*0dc0*/  PRMT R7, R7, 0x7632, R7 ;  /* 0x0000763207077816 */ /* 0x000fe40000000007 */
[----:B-1----:R-:W-:Y:S02]  /*0dd0*/  VIMNMX.S16x2 R0, PT, PT, R6, UR8, !PT ;  /* 0x0000000806007c48 */ /* 0x002fe4000ffe0300 */
[----:B------:R-:W-:-:S02]  /*0de0*/  VIMNMX.S16x2 R4, PT, PT, R4, UR8, !PT ;  /* 0x0000000804047c48 */ /* 0x000fc4000ffe0300 */
[----:B------:R-:W-:Y:S02]  /*0df0*/  VIMNMX.S16x2 R6, PT, PT, R8, UR8, !PT ;  /* 0x0000000808067c48 */ /* 0x000fe4000ffe0300 */
[----:B------:R-:W-:Y:S02]  /*0e00*/  VIMNMX.S16x2 R7, PT, PT, R7, UR8, !PT ;  /* 0x0000000807077c48 */ /* 0x000fe4000ffe0300 */
[----:B------:R-:W-:Y:S01]  /*0e10*/  PRMT R8, R0, 0x5410, R4 ;  /* 0x0000541000087816 */ /* 0x000fe20000000004 */
[----:B------:R-:W-:Y:S01]  /*0e20*/  IMAD.SHL.U32 R0, R11, 0x4, RZ ;  /* 0x000000040b007824 */ /* 0x000fe200078e00ff */
[----:B------:R-:W-:-:S04]  /*0e30*/  PRMT R9, R6, 0x5410, R7 ;  /* 0x0000541006097816 */ /* 0x000fc80000000007 */
[----:B------:R-:W-:Y:S01]  /*0e40*/  ISETP.LT.U32.AND P1, PT, R0, R5, PT ;  /* 0x000000050000720c */ /* 0x000fe20003f21070 */
[----:B------:R2:W-:Y:S01]  /*0e50*/  STG.E.64 desc[UR6][R2.64], R8 ;  /* 0x0000000802007986 */ /* 0x0005e2000c101b06 */
[----:B------:R-:W-:-:S04]  /*0e60*/  SHF.L.U64.HI R0, R11, 0x2, R10 ;  /* 0x000000020b007819 */ /* 0x000fc8000001020a */
[----:B------:R-:W-:-:S13]  /*0e70*/  ISETP.LT.AND.EX P1, PT, R0, R15, PT, P1 ;  /* 0x0000000f0000720c */ /* 0x000fda0003f21310 */
[----:B--2---:R-:W-:Y:S05]  /*0e80*/  @!P0 BRA P1, `(.L_x_132) ;  /* 0xfffffffc00a88947 */ /* 0x004fea000083ffff */
[----:B------:R-:W-:Y:S05]  /*0e90*/  EXIT ;  /* 0x000000000000794d */ /* 0x000fea0003800000 */
        .weak           $__internal_13_$__cuda_sm20_div_u16
        .type           $__internal_13_$__cuda_sm20_div_u16,@function
        .size           $__internal_13_$__cuda_sm20_div_u16,(.L_x_4616 - $__internal_13_$__cuda_sm20_div_u16)
$__internal_13_$__cuda_sm20_div_u16:
[----:B------:R-:W0:Y:S01]  /*0ea0*/  I2F.U16 R6, R4 ;  /* 0x0000000400067306 */ /* 0x000e220000101000 */
[----:B------:R-:W-:Y:S01]  /*0eb0*/  IMAD.MOV.U32 R8, RZ, RZ, 0x4b800000 ;  /* 0x4b800000ff087424 */ /* 0x000fe200078e00ff */
[----:B------:R-:W-:Y:S02]  /*0ec0*/  I2FP.F32.U32.RZ R2, R2 ;  /* 0x0000000200027245 */ /* 0x000fe4000020d000 */
[C---:B0-----:R-:W-:Y:S02]  /*0ed0*/  FSETP.GEU.AND P1, PT, |R6|.reuse, 1.175494350822287508e-38, PT ;  /* 0x008000000600780b */ /* 0x041fe40003f2e200 */
[----:B------:R-:W-:Y:S02]  /*0ee0*/  FSETP.GT.AND P0, PT, |R6|, 8.50705917302346158658e+37, PT ;  /* 0x7e8000000600780b */ /* 0x000fe40003f04200 */
[----:B------:R-:W-:-:S04]  /*0ef0*/  FSEL R8, R8, 1, !P1 ;  /* 0x3f80000008087808 */ /* 0x000fc80004800000 */
[----:B------:R-:W-:Y:S01]  /*0f00*/  FSEL R9, R8, 0.25, !P0 ;  /* 0x3e80000008097808 */ /* 0x000fe20004000000 */
[----:B------:R-:W-:Y:S01]  /*0f10*/  IMAD.MOV.U32 R8, RZ, RZ, R10 ;  /* 0x000000ffff087224 */ /* 0x000fe200078e000a */
[----:B------:R-:W-:-:S03]  /*0f20*/  ISETP.NE.U32.AND P0, PT, R4, RZ, PT ;  /* 0x000000ff0400720c */ /* 0x000fc60003f05070 */
[----:B------:R-:W-:-:S06]  /*0f30*/  FMUL R6, R6, R9 ;  /* 0x0000000906067220 */ /* 0x000fcc0000400000 */
        /* <DEDUP_REMOVED lines=8> */
[----:B------:R-:W-:Y:S06]  /*0fc0*/  RET.REL.NODEC R8 `(_ZN2at6native57_GLOBAL__N__f3eca4a2_24_ForeachBinaryOpScalar_cu_86b9896c25multi_tensor_apply_kernelINS1_18TensorListMetadataILi1EEENS1_21BinaryOpScalarFunctorIsLi1ELi1ELi0EEEJNS0_7maximumIsEEsEEEvT_T0_DpT1_) ;  /* 0xfffffff0080c7950 */ /* 0x000fec0003c3ffff */
.L_x_133:
        /* <DEDUP_REMOVED lines=11> */
.L_x_4616:


//--------------------- .text._ZN2at6native57_GLOBAL__N__f3eca4a2_24_ForeachBinaryOpScalar_cu_86b9896c25multi_tensor_apply_kernelINS1_18TensorListMetadataILi1EEENS1_21BinaryOpScalarFunctorIlLi1ELi1ELi0EEEJNS0_7maximumIlEElEEEvT_T0_DpT1_ --------------------------
	.section	.text._ZN2at6native57_GLOBAL__N__f3eca4a2_24_ForeachBinaryOpScalar_cu_86b9896c25multi_tensor_apply_kernelINS1_18TensorListMetadataILi1EEENS1_21BinaryOpScalarFunctorIlLi1ELi1ELi0EEEJNS0_7maximumIlEElEEEvT_T0_DpT1_,"ax",@progbits
	.align	128
.text._ZN2at6native57_GLOBAL__N__f3eca4a2_24_ForeachBinaryOpScalar_cu_86b9896c25multi_tensor_apply_kernelINS1_18TensorListMetadataILi1EEENS1_21BinaryOpScalarFunctorIlLi1ELi1ELi0EEEJNS0_7maximumIlEElEEEvT_T0_DpT1_:
        .type           _ZN2at6native57_GLOBAL__N__f3eca4a2_24_ForeachBinaryOpScalar_cu_86b9896c25multi_tensor_apply_kernelINS1_18TensorListMetadataILi1EEENS1_21BinaryOpScalarFunctorIlLi1ELi1ELi0EEEJNS0_7maximumIlEElEEEvT_T0_DpT1_,@function
        .size           _ZN2at6native57_GLOBAL__N__f3eca4a2_24_ForeachBinaryOpScalar_cu_86b9896c25multi_tensor_apply_kernelINS1_18TensorListMetadataILi1EEENS1_21BinaryOpScalarFunctorIlLi1ELi1ELi0EEEJNS0_7maximumIlEElEEEvT_T0_DpT1_,(.L_x_4618 - _ZN2at6native57_GLOBAL__N__f3eca4a2_24_ForeachBinaryOpScalar_cu_86b9896c25multi_tensor_apply_kernelINS1_18TensorListMetadataILi1EEENS1_21BinaryOpScalarFunctorIlLi1ELi1ELi0EEEJNS0_7maximumIlEElEEEvT_T0_DpT1_)
        .other          _ZN2at6native57_GLOBAL__N__f3eca4a2_24_ForeachBinaryOpScalar_cu_86b9896c25multi_tensor_apply_kernelINS1_18TensorListMetadataILi1EEENS1_21BinaryOpScalarFunctorIlLi1ELi1ELi0EEEJNS0_7maximumIlEElEEEvT_T0_DpT1_,@"STO_CUDA_ENTRY STV_DEFAULT"
_ZN2at6native57_GLOBAL__N__f3eca4a2_24_ForeachBinaryOpScalar_cu_86b9896c25multi_tensor_apply_kernelINS1_18TensorListMetadataILi1EEENS1_21BinaryOpScalarFunctorIlLi1ELi1ELi0EEEJNS0_7maximumIlEElEEEvT_T0_DpT1_:
        /* <DEDUP_REMOVED lines=35> */
[----:B------:R-:W-:Y:S05]  /*0230*/  CALL.REL.NOINC `($__internal_14_$__cuda_sm20_div_u16) ;  /* 0x0000001000347944 */ /* 0x000fea0003c00000 */
        /* <DEDUP_REMOVED lines=14> */
.L_x_142:
[----:B0-----:R-:W-:Y:S02]  /*0320*/  IADD3 R7, P0, PT, R0, UR6, RZ ;  /* 0x0000000600077c10 */ /* 0x001fe4000ff1e0ff */
[----:B--2---:R-:W-:Y:S02]  /*0330*/  CS2R R10, SRZ ;  /* 0x00000000000a7805 */ /* 0x004fe4000001ff00 */
[C---:B------:R-:W-:Y:S01]  /*0340*/  ISETP.GE.U32.AND P2, PT, R7.reuse, R6, PT ;  /* 0x000000060700720c */ /* 0x040fe20003f46070 */
[----:B------:R-:W-:Y:S01]  /*0350*/  IMAD.X R5, RZ, RZ, UR7, P0 ;  /* 0x00000007ff057e24 */ /* 0x000fe200080e06ff */
[----:B------:R-:W-:-:S04]  /*0360*/  LEA R8, P0, R7, R2, 0x3 ;  /* 0x0000000207087211 */ /* 0x000fc800078018ff */
[----:B------:R-:W-:Y:S02]  /*0370*/  ISETP.GE.AND.EX P2, PT, R5, R4, PT, P2 ;  /* 0x000000040500720c */ /* 0x000fe40003f46320 */
[C---:B------:R-:W-:Y:S02]  /*0380*/  LEA.HI.X R9, R7.reuse, R3, R5, 0x3, P0 ;  /* 0x0000000307097211 */ /* 0x040fe400000f1c05 */
[----:B------:R-:W-:Y:S01]  /*0390*/  IADD3 R7, P0, PT, R7, UR14, RZ ;  /* 0x0000000e07077c10 */ /* 0x000fe2000ff1e0ff */
[----:B------:R-:W-:-:S03]  /*03a0*/  USHF.L.U32 UR11, UR14, 0x3, URZ ;  /* 0x000000030e0b7899 */ /* 0x000fc600080006ff */
[----:B------:R-:W-:Y:S01]  /*03b0*/  ISETP.GE.U32.AND P1, PT, R7, R6, PT ;  /* 0x000000060700720c */ /* 0x000fe20003f26070 */
[----:B------:R-:W-:-:S04]  /*03c0*/  IMAD.X R17, RZ, RZ, R5, P0 ;  /* 0x000000ffff117224 */ /* 0x000fc800000e0605 */
[----:B------:R-:W2:Y:S01]  /*03d0*/  @!P2 LDG.E.64 R10, desc[UR12][R8.64] ;  /* 0x0000000c080aa981 */ /* 0x000ea2000c1e1b00 */
[----:B------:R-:W-:Y:S01]  /*03e0*/  ISETP.GE.AND.EX P1, PT, R17, R4, PT, P1 ;  /* 0x000000041100720c */ /* 0x000fe20003f26310 */
[----:B------:R-:W-:Y:S01]  /*03f0*/  USHF.R.U32.HI UR15, URZ, 0x1d, UR14 ;  /* 0x0000001dff0f7899 */ /* 0x000fe2000801160e */
[----:B------:R-:W-:Y:S02]  /*0400*/  IADD3 R12, P0, PT, R8, UR11, RZ ;  /* 0x0000000b080c7c10 */ /* 0x000fe4000ff1e0ff */
[----:B------:R-:W-:Y:S01]  /*0410*/  CS2R R18, SRZ ;  /* 0x0000000000127805 */ /* 0x000fe2000001ff00 */
[----:B------:R-:W2:Y:S02]  /*0420*/  @!P2 LDC.64 R14, c[0x0][0x10b0] ;  /* 0x00042c00ff0eab82 */ /* 0x000ea40000000a00 */
[----:B------:R-:W-:-:S06]  /*0430*/  IADD3.X R13, PT, PT, R9, UR15, RZ, P0, !PT ;  /* 0x0000000f090d7c10 */ /* 0x000fcc00087fe4ff */
[----:B------:R0:W3:Y:S01]  /*0440*/  @!P1 LDG.E.64 R18, desc[UR12][R12.64] ;  /* 0x0000000c0c129981 */ /* 0x0000e2000c1e1b00 */
[----:B------:R-:W-:-:S04]  /*0450*/  IADD3 R21, P0, PT, R7, UR14, RZ ;  /* 0x0000000e07157c10 */ /* 0x000fc8000ff1e0ff */
[----:B------:R-:W-:Y:S01]  /*0460*/  IADD3 R7, P3, PT, R21, UR14, RZ ;  /* 0x0000000e15077c10 */ /* 0x000fe2000ff7e0ff */
[----:B------:R-:W-:Y:S02]  /*0470*/  IMAD.X R23, RZ, RZ, R17, P0 ;  /* 0x000000ffff177224 */ /* 0x000fe400000e0611 */
[----:B------:R-:W3:Y:S01]  /*0480*/  @!P1 LDC.64 R16, c[0x0][0x10b0] ;  /* 0x00042c00ff109b82 */ /* 0x000ee20000000a00 */
[-C--:B------:R-:W-:Y:S01]  /*0490*/  ISETP.GE.U32.AND P0, PT, R7, R6.reuse, PT ;  /* 0x000000060700720c */ /* 0x080fe20003f06070 */
[----:B------:R-:W-:Y:S01]  /*04a0*/  IMAD.X R25, RZ, RZ, R23, P3 ;  /* 0x000000ffff197224 */ /* 0x000fe200018e0617 */
[----:B------:R-:W-:Y:S01]  /*04b0*/  ISETP.GE.U32.AND P3, PT, R21, R6, PT ;  /* 0x000000061500720c */ /* 0x000fe20003f66070 */
[----:B------:R-:W-:-:S03]  /*04c0*/  VIADD R7, R0, UR6 ;  /* 0x0000000600077c36 */ /* 0x000fc60008000000 */
[-C--:B------:R-:W-:Y:S01]  /*04d0*/  ISETP.GE.AND.EX P0, PT, R25, R4.reuse, PT, P0 ;  /* 0x000000041900720c */ /* 0x080fe20003f06300 */
[----:B------:R-:W-:Y:S01]  /*04e0*/  IMAD.U32 R25, RZ, RZ, UR15 ;  /* 0x0000000fff197e24 */ /* 0x000fe2000f8e00ff */
[----:B------:R-:W-:Y:S02]  /*04f0*/  IADD3 R27, P6, PT, R7, UR10, RZ ;  /* 0x0000000a071b7c10 */ /* 0x000fe4000ffde0ff */
[----:B------:R-:W-:Y:S01]  /*0500*/  ISETP.GE.AND.EX P3, PT, R23, R4, PT, P3 ;  /* 0x000000041700720c */ /* 0x000fe20003f66330 */
[----:B------:R-:W-:Y:S01]  /*0510*/  IMAD.U32 R23, RZ, RZ, UR11 ;  /* 0x0000000bff177e24 */ /* 0x000fe2000f8e00ff */
[----:B------:R-:W-:Y:S01]  /*0520*/  ISETP.GE.U32.AND P4, PT, R27, R6, PT ;  /* 0x000000061b00720c */ /* 0x000fe20003f86070 */
[----:B------:R-:W-:Y:S01]  /*0530*/  IMAD.U32 R27, RZ, RZ, UR10 ;  /* 0x0000000aff1b7e24 */ /* 0x000fe2000f8e00ff */
[----:B------:R-:W-:Y:S01]  /*0540*/  BSSY.RECONVERGENT B0, `(.L_x_136) ;  /* 0x0000036000007945 */ /* 0x000fe20003800200 */
[----:B--2---:R-:W-:-:S04]  /*0550*/  @!P2 ISETP.GT.U32.AND P5, PT, R10, R14, PT ;  /* 0x0000000e0a00a20c */ /* 0x004fc80003fa4070 */
[----:B------:R-:W-:-:S04]  /*0560*/  @!P2 ISETP.GT.AND.EX P5, PT, R11, R15, PT, P5 ;  /* 0x0000000f0b00a20c */ /* 0x000fc80003fa4350 */
[----:B------:R-:W-:Y:S02]  /*0570*/  @!P2 SEL R14, R10, R14, P5 ;  /* 0x0000000e0a0ea207 */ /* 0x000fe40002800000 */
[----:B------:R-:W-:Y:S01]  /*0580*/  @!P2 SEL R15, R11, R15, P5 ;  /* 0x0000000f0b0fa207 */ /* 0x000fe20002800000 */
[----:B------:R-:W-:Y:S01]  /*0590*/  IMAD.X R11, RZ, RZ, R5, P6 ;  /* 0x000000ffff0b7224 */ /* 0x000fe200030e0605 */
[----:B------:R-:W-:-:S04]  /*05a0*/  IADD3 R20, P5, PT, R12, UR11, RZ ;  /* 0x0000000b0c147c10 */ /* 0x000fc8000ffbe0ff */
[----:B------:R-:W-:Y:S02]  /*05b0*/  IADD3.X R21, PT, PT, R13, UR15, RZ, P5, !PT ;  /* 0x0000000f0d157c10 */ /* 0x000fe4000affe4ff */
[----:B------:R-:W-:Y:S02]  /*05c0*/  @!P0 IADD3 R24, P5, P6, R23, UR11, R8 ;  /* 0x0000000b17188c10 */ /* 0x000fe4000febe008 */
[----:B------:R-:W-:Y:S02]  /*05d0*/  CS2R R22, SRZ ;  /* 0x0000000000167805 */ /* 0x000fe4000001ff00 */
[----:B------:R-:W-:Y:S02]  /*05e0*/  ISETP.GE.AND.EX P4, PT, R11, R4, PT, P4 ;  /* 0x000000040b00720c */ /* 0x000fe40003f86340 */
[----:B------:R-:W-:Y:S02]  /*05f0*/  CS2R R10, SRZ ;  /* 0x00000000000a7805 */ /* 0x000fe4000001ff00 */
[----:B0-----:R-:W-:-:S02]  /*0600*/  @!P0 IADD3.X R12, PT, PT, R25, UR15, R9, P5, P6 ;  /* 0x0000000f190c8c10 */ /* 0x001fc4000afec409 */
[----:B------:R-:W-:Y:S01]  /*0610*/  @!P0 IADD3 R24, P6, PT, R24, UR11, RZ ;  /* 0x0000000b18188c10 */ /* 0x000fe2000ffde0ff */
[----:B------:R0:W5:Y:S01]  /*0620*/  @!P3 LDG.E.64 R22, desc[UR12][R20.64] ;  /* 0x0000000c1416b981 */ /* 0x000162000c1e1b00 */
[-C--:B---3--:R-:W-:Y:S02]  /*0630*/  @!P1 ISETP.GT.U32.AND P5, PT, R18, R16.reuse, PT ;  /* 0x000000101200920c */ /* 0x088fe40003fa4070 */
[----:B------:R-:W-:Y:S02]  /*0640*/  @!P0 IADD3.X R25, PT, PT, R12, UR15, RZ, P6, !PT ;  /* 0x0000000f0c198c10 */ /* 0x000fe4000b7fe4ff */
[----:B------:R-:W-:Y:S02]  /*0650*/  @!P1 ISETP.GT.AND.EX P5, PT, R19, R17, PT, P5 ;  /* 0x000000111300920c */ /* 0x000fe40003fa4350 */
[----:B------:R-:W-:Y:S01]  /*0660*/  IADD3 R7, P6, PT, R7, UR14, RZ ;  /* 0x0000000e07077c10 */ /* 0x000fe2000ffde0ff */
[----:B------:R2:W5:Y:S01]  /*0670*/  @!P0 LDG.E.64 R10, desc[UR12][R24.64] ;  /* 0x0000000c180a8981 */ /* 0x000562000c1e1b00 */
[----:B------:R-:W-:-:S02]  /*0680*/  @!P1 SEL R16, R18, R16, P5 ;  /* 0x0000001012109207 */ /* 0x000fc40002800000 */
[----:B------:R-:W-:Y:S01]  /*0690*/  @!P1 SEL R17, R19, R17, P5 ;  /* 0x0000001113119207 */ /* 0x000fe20002800000 */
[----:B------:R-:W-:Y:S01]  /*06a0*/  IMAD.X R19, RZ, RZ, R5, P6 ;  /* 0x000000ffff137224 */ /* 0x000fe200030e0605 */
[----:B------:R-:W-:Y:S01]  /*06b0*/  IADD3 R7, P5, PT, R7, UR10, RZ ;  /* 0x0000000a07077c10 */ /* 0x000fe2000ffbe0ff */
[----:B------:R-:W-:-:S04]  /*06c0*/  VIADD R12, R8, UR11 ;  /* 0x0000000b080c7c36 */ /* 0x000fc80008000000 */
[----:B------:R-:W-:Y:S01]  /*06d0*/  IMAD.X R19, RZ, RZ, R19, P5 ;  /* 0x000000ffff137224 */ /* 0x000fe200028e0613 */
[----:B0-----:R-:W-:Y:S01]  /*06e0*/  IADD3 R21, P5, PT, R7, UR14, RZ ;  /* 0x0000000e07157c10 */ /* 0x001fe2000ffbe0ff */
[----:B------:R0:W-:Y:S03]  /*06f0*/  @!P2 STG.E.64 desc[UR12][R8.64], R14 ;  /* 0x0000000e0800a986 */ /* 0x0001e6000c101b0c */
[C---:B--2---:R-:W-:Y:S02]  /*0700*/  IADD3 R25, P6, PT, R21.reuse, UR14, RZ ;  /* 0x0000000e15197c10 */ /* 0x044fe4000ffde0ff */
[-C--:B------:R-:W-:Y:S01]  /*0710*/  ISETP.GE.U32.AND P2, PT, R21, R6.reuse, PT ;  /* 0x000000061500720c */ /* 0x080fe20003f46070 */
[----:B------:R-:W-:Y:S01]  /*0720*/  IMAD.X R21, RZ, RZ, R19, P5 ;  /* 0x000000ffff157224 */ /* 0x000fe200028e0613 */
[----:B------:R2:W-:Y:S01]  /*0730*/  @!P1 STG.E.64 desc[UR12][R12.64], R16 ;  /* 0x000000100c009986 */ /* 0x0005e2000c101b0c */
[----:B------:R-:W-:Y:S01]  /*0740*/  ISETP.GE.U32.AND P1, PT, R25, R6, PT ;  /* 0x000000061900720c */ /* 0x000fe20003f26070 */
[----:B------:R-:W-:-:S02]  /*0750*/  IMAD.U32 R25, RZ, RZ, UR10 ;  /* 0x0000000aff197e24 */ /* 0x000fc4000f8e00ff */
[----:B0-----:R-:W-:Y:S01]  /*0760*/  IMAD.X R15, RZ, RZ, R21, P6 ;  /* 0x000000ffff0f7224 */ /* 0x001fe200030e0615 */
[----:B------:R-:W-:Y:S02]  /*0770*/  LEA R24, P6, R27, R8, 0x3 ;  /* 0x000000081b187211 */ /* 0x000fe400078c18ff */
[----:B------:R-:W-:Y:S02]  /*0780*/  ISETP.GE.U32.AND P5, PT, R7, R6, PT ;  /* 0x000000060700720c */ /* 0x000fe40003fa6070 */
[----:B------:R-:W-:Y:S02]  /*0790*/  LEA.HI.X R25, R25, R9, RZ, 0x3, P6 ;  /* 0x0000000919197211 */ /* 0x000fe400030f1cff */
[----:B--2---:R-:W-:Y:S02]  /*07a0*/  LEA R12, P6, R7, R2, 0x3 ;  /* 0x00000002070c7211 */ /* 0x004fe400078c18ff */
[----:B------:R-:W-:Y:S02]  /*07b0*/  ISETP.GE.AND.EX P5, PT, R19, R4, PT, P5 ;  /* 0x000000041300720c */ /* 0x000fe40003fa6350 */
[----:B------:R-:W-:-:S02]  /*07c0*/  LEA.HI.X R13, R7, R3, R19, 0x3, P6 ;  /* 0x00000003070d7211 */ /* 0x000fc400030f1c13 */
[----:B------:R-:W-:Y:S02]  /*07d0*/  CS2R R18, SRZ ;  /* 0x0000000000127805 */ /* 0x000fe4000001ff00 */
[-C--:B------:R-:W-:Y:S02]  /*07e0*/  ISETP.GE.AND.EX P2, PT, R21, R4.reuse, PT, P2 ;  /* 0x000000041500720c */ /* 0x080fe40003f46320 */
[----:B------:R-:W-:Y:S01]  /*07f0*/  ISETP.GE.AND.EX P1, PT, R15, R4, PT, P1 ;  /* 0x000000040f00720c */ /* 0x000fe20003f26310 */
[----:B------:R-:W-:-:S12]  /*0800*/  @P3 BRA `(.L_x_137) ;  /* 0x0000000000243947 */ /* 0x000fd80003800000 */
[----:B-1---5:R-:W-:Y:S01]  /*0810*/  ISETP.GT.U32.AND P3, PT, R22, UR16, PT ;  /* 0x0000001016007c0c */ /* 0x022fe2000bf64070 */
[----:B------:R-:W-:Y:S02]  /*0820*/  IMAD.U32 R17, RZ, RZ, UR11 ;  /* 0x0000000bff117e24 */ /* 0x000fe4000f8e00ff */
[----:B------:R-:W-:Y:S01]  /*0830*/  IMAD.U32 R7, RZ, RZ, UR15 ;  /* 0x0000000fff077e24 */ /* 0x000fe2000f8e00ff */
[----:B------:R-:W-:-:S04]  /*0840*/  ISETP.GT.AND.EX P3, PT, R23, UR17, PT, P3 ;  /* 0x0000001117007c0c */ /* 0x000fc8000bf64330 */
[----:B------:R-:W-:Y:S02]  /*0850*/  SEL R14, R22, UR16, P3 ;  /* 0x00000010160e7c07 */ /* 0x000fe40009800000 */
[----:B------:R-:W-:Y:S02]  /*0860*/  SEL R15, R23, UR17, P3 ;  /* 0x00000011170f7c07 */ /* 0x000fe40009800000 */
[----:B------:R-:W-:-:S04]  /*0870*/  IADD3 R16, P3, P6, R17, UR11, R8 ;  /* 0x0000000b11107c10 */ /* 0x000fc8000fe7e008 */
[----:B------:R-:W-:-:S05]  /*0880*/  IADD3.X R17, PT, PT, R7, UR15, R9, P3, P6 ;  /* 0x0000000f07117c10 */ /* 0x000fca0009fec409 */
[----:B------:R0:W-:Y:S04]  /*0890*/  STG.E.64 desc[UR12][R16.64], R14 ;  /* 0x0000000e10007986 */ /* 0x0001e8000c101b0c */
.L_x_137:
[----:B-1----:R-:W-:Y:S05]  /*08a0*/  BSYNC.RECONVERGENT B0 ;  /* 0x0000000000007941 */ /* 0x002fea0003800200 */
.L_x_136:
[----:B------:R-:W-:Y:S04]  /*08b0*/  BSSY.RECONVERGENT B0, `(.L_x_138) ;  /* 0x000000d000007945 */ /* 0x000fe80003800200 */
[----:B------:R-:W-:Y:S05]  /*08c0*/  @P0 BRA `(.L_x_139) ;  /* 0x00000000002c0947 */ /* 0x000fea0003800000 */
[----:B------:R-:W-:Y:S01]  /*08d0*/  IMAD.U32 R7, RZ, RZ, UR11 ;  /* 0x0000000bff077e24 */ /* 0x000fe2000f8e00ff */
[----:B-----5:R-:W-:Y:S01]  /*08e0*/  ISETP.GT.U32.AND P0, PT, R10, UR16, PT ;  /* 0x000000100a007c0c */ /* 0x020fe2000bf04070 */
[----:B0-----:R-:W-:-:S03]  /*08f0*/  IMAD.U32 R15, RZ, RZ, UR15 ;  /* 0x0000000fff0f7e24 */ /* 0x001fc6000f8e00ff */
[----:B------:R-:W-:Y:S02]  /*0900*/  IADD3 R14, P3, P6, R7, UR11, R8 ;  /* 0x0000000b070e7c10 */ /* 0x000fe4000fe7e008 */
[----:B------:R-:W-:Y:S02]  /*0910*/  ISETP.GT.AND.EX P0, PT, R11, UR17, PT, P0 ;  /* 0x000000110b007c0c */ /* 0x000fe4000bf04300 */
[----:B------:R-:W-:Y:S02]  /*0920*/  IADD3.X R7, PT, PT, R15, UR15, R9, P3, P6 ;  /* 0x0000000f0f077c10 */ /* 0x000fe40009fec409 */
[----:B------:R-:W-:Y:S02]  /*0930*/  IADD3 R14, P3, PT, R14, UR11, RZ ;  /* 0x0000000b0e0e7c10 */ /* 0x000fe4000ff7e0ff */
[----:B------:R-:W-:Y:S02]  /*0940*/  SEL R8, R10, UR16, P0 ;  /* 0x000000100a087c07 */ /* 0x000fe40008000000 */
[----:B------:R-:W-:-:S02]  /*0950*/  SEL R9, R11, UR17, P0 ;  /* 0x000000110b097c07 */ /* 0x000fc40008000000 */
[----:B------:R-:W-:-:S05]  /*0960*/  IADD3.X R15, PT, PT, R7, UR15, RZ, P3, !PT ;  /* 0x0000000f070f7c10 */ /* 0x000fca0009ffe4ff */
[----:B------:R1:W-:Y:S02]  /*0970*/  STG.E.64 desc[UR12][R14.64], R8 ;  /* 0x000000080e007986 */ /* 0x0003e4000c101b0c */
.L_x_139:
[----:B------:R-:W-:Y:S05]  /*0980*/  BSYNC.RECONVERGENT B0 ;  /* 0x0000000000007941 */ /* 0x000fea0003800200 */
.L_x_138:
[----:B-----5:R-:W-:Y:S01]  /*0990*/  IMAD.U32 R11, RZ, RZ, UR14 ;  /* 0x0000000eff0b7e24 */ /* 0x020fe2000f8e00ff */
[----:B-1----:R-:W-:Y:S01]  /*09a0*/  IADD3 R8, P0, PT, R12, UR11, RZ ;  /* 0x0000000b0c087c10 */ /* 0x002fe2000ff1e0ff */
[----:B------:R-:W-:Y:S01]  /*09b0*/  IMAD.U32 R7, RZ, RZ, UR14 ;  /* 0x0000000eff077e24 */ /* 0x000fe2000f8e00ff */
[----:B------:R1:W5:Y:S01]  /*09c0*/  @!P4 LDG.E.64 R18, desc[UR12][R24.64] ;  /* 0x0000000c1812c981 */ /* 0x000362000c1e1b00 */
[----:B------:R-:W-:Y:S02]  /*09d0*/  CS2R R20, SRZ ;  /* 0x0000000000147805 */ /* 0x000fe4000001ff00 */
[----:B------:R-:W-:Y:S02]  /*09e0*/  LEA R10, P3, R11, R8, 0x3 ;  /* 0x000000080b0a7211 */ /* 0x000fe400078618ff */
[----:B0-----:R-:W-:Y:S02]  /*09f0*/  CS2R R16, SRZ ;  /* 0x0000000000107805 */ /* 0x001fe4000001ff00 */
        /* <DEDUP_REMOVED lines=8> */
[----:B------:R-:W-:Y:S01]  /*0a80*/  VIADD R7, R0, UR6 ;  /* 0x0000000600077c36 */ /* 0x000fe20008000000 */
[----:B-----5:R-:W-:Y:S01]  /*0a90*/  ISETP.GT.U32.AND P0, PT, R18, UR16, PT ;  /* 0x0000001012007c0c */ /* 0x020fe2000bf04070 */
[----:B------:R-:W-:Y:S02]  /*0aa0*/  IMAD.U32 R23, RZ, RZ, UR10 ;  /* 0x0000000aff177e24 */ /* 0x000fe4000f8e00ff */
[----:B-1----:R-:W-:Y:S01]  /*0ab0*/  IMAD.U32 R24, RZ, RZ, UR10 ;  /* 0x0000000aff187e24 */ /* 0x002fe2000f8e00ff */
[----:B------:R-:W-:Y:S02]  /*0ac0*/  LEA R22, P3, R7, R2, 0x3 ;  /* 0x0000000207167211 */ /* 0x000fe400078618ff */
[----:B------:R-:W-:Y:S02]  /*0ad0*/  ISETP.GT.AND.EX P0, PT, R19, UR17, PT, P0 ;  /* 0x0000001113007c0c */ /* 0x000fe4000bf04300 */
[----:B------:R-:W-:Y:S02]  /*0ae0*/  LEA.HI.X R5, R7, R3, R5, 0x3, P3 ;  /* 0x0000000307057211 */ /* 0x000fe400018f1c05 */
[----:B------:R-:W-:-:S02]  /*0af0*/  LEA R22, P3, R23, R22, 0x3 ;  /* 0x0000001617167211 */ /* 0x000fc400078618ff */
[----:B------:R-:W-:Y:S02]  /*0b00*/  SEL R18, R18, UR16, P0 ;  /* 0x0000001012127c07 */ /* 0x000fe40008000000 */
[----:B------:R-:W-:Y:S02]  /*0b10*/  SEL R19, R19, UR17, P0 ;  /* 0x0000001113137c07 */ /* 0x000fe40008000000 */
[----:B------:R-:W-:-:S05]  /*0b20*/  LEA.HI.X R23, R24, R5, RZ, 0x3, P3 ;  /* 0x0000000518177211 */ /* 0x000fca00018f1cff */
[----:B------:R0:W-:Y:S02]  /*0b30*/  STG.E.64 desc[UR12][R22.64], R18 ;  /* 0x0000001216007986 */ /* 0x0001e4000c101b0c */
.L_x_141:
[----:B------:R-:W-:Y:S05]  /*0b40*/  BSYNC.RECONVERGENT B0 ;  /* 0x0000000000007941 */ /* 0x000fea0003800200 */
.L_x_140:
[----:B-1----:R-:W1:Y:S01]  /*0b50*/  @!P5 LDC.64 R24, c[0x0][0x10b0] ;  /* 0x00042c00ff18db82 */ /* 0x002e620000000a00 */
[----:B------:R-:W-:Y:S02]  /*0b60*/  UIADD3 UR4, UP0, UPT, UR4, 0x2, URZ ;  /* 0x0000000204047890 */ /* 0x000fe4000ff1e0ff */
[----:B------:R-:W-:Y:S02]  /*0b70*/  ULEA UR6, UP1, UR10, UR6, 0x1 ;  /* 0x000000060a067291 */ /* 0x000fe4000f8208ff */
[----:B------:R-:W-:Y:S02]  /*0b80*/  UIADD3.X UR5, UPT, UPT, URZ, UR5, URZ, UP0, !UPT ;  /* 0x00000005ff057290 */ /* 0x000fe400087fe4ff */
[----:B------:R-:W-:Y:S01]  /*0b90*/  UISETP.NE.U32.AND UP0, UPT, UR4, UR9, UPT ;  /* 0x000000090400728c */ /* 0x000fe2000bf05070 */
[----:B0-----:R-:W0:Y:S01]  /*0ba0*/  @!P2 LDC.64 R22, c[0x0][0x10b0] ;  /* 0x00042c00ff16ab82 */ /* 0x001e220000000a00 */
[----:B------:R-:W-:Y:S02]  /*0bb0*/  ULEA.HI.X UR7, UR10, UR7, URZ, 0x1, UP1 ;  /* 0x000000070a077291 */ /* 0x000fe400088f0cff */
[----:B------:R-:W-:-:S05]  /*0bc0*/  UISETP.NE.AND.EX UP0, UPT, UR5, URZ, UPT, UP0 ;  /* 0x000000ff0500728c */ /* 0x000fca000bf05300 */
[----:B-----5:R-:W2:Y:S01]  /*0bd0*/  @!P1 LDC.64 R18, c[0x0][0x10b0] ;  /* 0x00042c00ff129b82 */ /* 0x020ea20000000a00 */
[----:B-1----:R-:W-:-:S04]  /*0be0*/  @!P5 ISETP.GT.U32.AND P3, PT, R20, R24, PT ;  /* 0x000000181400d20c */ /* 0x002fc80003f64070 */
[----:B------:R-:W-:Y:S02]  /*0bf0*/  @!P5 ISETP.GT.AND.EX P3, PT, R21, R25, PT, P3 ;  /* 0x000000191500d20c */ /* 0x000fe40003f64330 */
[----:B0-----:R-:W-:Y:S02]  /*0c00*/  @!P2 ISETP.GT.U32.AND P4, PT, R16, R22, PT ;  /* 0x000000161000a20c */ /* 0x001fe40003f84070 */
[----:B------:R-:W-:Y:S02]  /*0c10*/  @!P5 SEL R20, R20, R24, P3 ;  /* 0x000000181414d207 */ /* 0x000fe40001800000 */
[----:B------:R-:W-:Y:S02]  /*0c20*/  @!P2 ISETP.GT.AND.EX P4, PT, R17, R23, PT, P4 ;  /* 0x000000171100a20c */ /* 0x000fe40003f84340 */
[----:B------:R-:W-:Y:S02]  /*0c30*/  @!P5 SEL R21, R21, R25, P3 ;  /* 0x000000191515d207 */ /* 0x000fe40001800000 */
[----:B--2---:R-:W-:-:S02]  /*0c40*/  @!P1 ISETP.GT.U32.AND P0, PT, R14, R18, PT ;  /* 0x000000120e00920c */ /* 0x004fc40003f04070 */
[----:B------:R-:W-:Y:S01]  /*0c50*/  @!P2 SEL R16, R16, R22, P4 ;  /* 0x000000161010a207 */ /* 0x000fe20002000000 */
[----:B------:R2:W-:Y:S01]  /*0c60*/  @!P5 STG.E.64 desc[UR12][R12.64], R20 ;  /* 0x000000140c00d986 */ /* 0x0005e2000c101b0c */
[----:B------:R-:W-:Y:S02]  /*0c70*/  @!P1 ISETP.GT.AND.EX P0, PT, R15, R19, PT, P0 ;  /* 0x000000130f00920c */ /* 0x000fe40003f04300 */
[----:B------:R-:W-:Y:S02]  /*0c80*/  @!P2 SEL R17, R17, R23, P4 ;  /* 0x000000171111a207 */ /* 0x000fe40002000000 */
[----:B------:R-:W-:Y:S02]  /*0c90*/  @!P1 SEL R18, R14, R18, P0 ;  /* 0x000000120e129207 */ /* 0x000fe40000000000 */
[----:B------:R-:W-:Y:S01]  /*0ca0*/  @!P1 SEL R19, R15, R19, P0 ;  /* 0x000000130f139207 */ /* 0x000fe20000000000 */
[----:B------:R2:W-:Y:S04]  /*0cb0*/  @!P2 STG.E.64 desc[UR12][R8.64], R16 ;  /* 0x000000100800a986 */ /* 0x0005e8000c101b0c */
[----:B------:R2:W-:Y:S01]  /*0cc0*/  @!P1 STG.E.64 desc[UR12][R10.64], R18 ;  /* 0x000000120a009986 */ /* 0x0005e2000c101b0c */
[----:B------:R-:W-:Y:S05]  /*0cd0*/  BRA.U UP0, `(.L_x_142) ;  /* 0xfffffff500907547 */ /* 0x000fea000b83ffff */
.L_x_135:
[----:B------:R-:W-:-:S04]  /*0ce0*/  ULOP3.LUT UR11, UR8, 0x1, URZ, 0xc0, !UPT ;  /* 0x00000001080b7892 */ /* 0x000fc8000f8ec0ff */
[----:B------:R-:W-:-:S06]  /*0cf0*/  UISETP.NE.U32.AND UP0, UPT, UR11, 0x1, UPT ;  /* 0x000000010b00788c */ /* 0x000fcc000bf05070 */
[----:B------:R-:W-:-:S13]  /*0d00*/  PLOP3.LUT P0, PT, PT, PT, UP0, 0x80, 0x8 ;  /* 0x000000000008781c */ /* 0x000fda0003f0f008 */
[----:B------:R-:W-:Y:S05]  /*0d10*/  @!P0 EXIT ;  /* 0x000000000000894d */ /* 0x000fea0003800000 */
[----:B0-----:R-:W-:Y:S01]  /*0d20*/  IADD3 R5, P0, PT, R0, UR6, RZ ;  /* 0x0000000600057c10 */ /* 0x001fe2000ff1e0ff */
[----:B------:R-:W-:Y:S01]  /*0d30*/  IMAD.U32 R15, RZ, RZ, UR14 ;  /* 0x0000000eff0f7e24 */ /* 0x000fe2000f8e00ff */
[----:B------:R-:W-:Y:S01]  /*0d40*/  USHF.L.U32 UR4, UR14, 0x3, URZ ;  /* 0x000000030e047899 */ /* 0x000fe200080006ff */
[----:B--2---:R-:W-:Y:S02]  /*0d50*/  CS2R R12, SRZ ;  /* 0x00000000000c7805 */ /* 0x004fe4000001ff00 */
[C---:B------:R-:W-:Y:S01]  /*0d60*/  IADD3 R9, P3, PT, R5.reuse, UR14, RZ ;  /* 0x0000000e05097c10 */ /* 0x040fe2000ff7e0ff */
[----:B------:R-:W-:Y:S01]  /*0d70*/  IMAD.X R7, RZ, RZ, UR7, P0 ;  /* 0x00000007ff077e24 */ /* 0x000fe200080e06ff */
[C---:B------:R-:W-:Y:S01]  /*0d80*/  LEA R2, P1, R5.reuse, R2, 0x3 ;  /* 0x0000000205027211 */ /* 0x040fe200078218ff */
[----:B------:R-:W-:Y:S01]  /*0d90*/  USHF.R.U32.HI UR5, URZ, 0x1d, UR14 ;  /* 0x0000001dff057899 */ /* 0x000fe2000801160e */
[C---:B------:R-:W-:Y:S02]  /*0da0*/  ISETP.GE.U32.AND P0, PT, R5.reuse, R6, PT ;  /* 0x000000060500720c */ /* 0x040fe40003f06070 */
[----:B------:R-:W-:-:S02]  /*0db0*/  LEA.HI.X R3, R5, R3, R7, 0x3, P1 ;  /* 0x0000000305037211 */ /* 0x000fc400008f1c07 */
[----:B------:R-:W-:Y:S01]  /*0dc0*/  ISETP.GE.AND.EX P0, PT, R7, R4, PT, P0 ;  /* 0x000000040700720c */ /* 0x000fe20003f06300 */
[----:B------:R-:W-:Y:S01]  /*0dd0*/  IMAD.X R7, RZ, RZ, R7, P3 ;  /* 0x000000ffff077224 */ /* 0x000fe200018e0607 */
[----:B------:R-:W-:Y:S01]  /*0de0*/  IADD3 R11, P5, PT, R9, UR14, RZ ;  /* 0x0000000e090b7c10 */ /* 0x000fe2000ffbe0ff */
[----:B------:R-:W-:Y:S01]  /*0df0*/  IMAD.WIDE.U32 R14, R15, 0x8, R2 ;  /* 0x000000080f0e7825 */ /* 0x000fe200078e0002 */
[----:B------:R-:W-:Y:S02]  /*0e00*/  ISETP.GE.U32.AND P1, PT, R9, R6, PT ;  /* 0x000000060900720c */ /* 0x000fe40003f26070 */
[----:B------:R-:W-:Y:S02]  /*0e10*/  IADD3 R5, P4, PT, R11, UR14, RZ ;  /* 0x0000000e0b057c10 */ /* 0x000fe4000ff9e0ff */
[----:B------:R-:W-:Y:S01]  /*0e20*/  ISETP.GE.AND.EX P1, PT, R7, R4, PT, P1 ;  /* 0x000000040700720c */ /* 0x000fe20003f26310 */
[----:B------:R-:W-:Y:S01]  /*0e30*/  IMAD.X R7, RZ, RZ, R7, P5 ;  /* 0x000000ffff077224 */ /* 0x000fe200028e0607 */
[----:B------:R-:W-:-:S02]  /*0e40*/  ISETP.GE.U32.AND P2, PT, R11, R6, PT ;  /* 0x000000060b00720c */ /* 0x000fc40003f46070 */
[----:B------:R-:W-:Y:S01]  /*0e50*/  ISETP.GE.U32.AND P3, PT, R5, R6, PT ;  /* 0x000000060500720c */ /* 0x000fe20003f66070 */
[----:B------:R-:W-:Y:S01]  /*0e60*/  IMAD.X R5, RZ, RZ, R7, P4 ;  /* 0x000000ffff057224 */ /* 0x000fe200020e0607 */
[-C--:B------:R-:W-:Y:S02]  /*0e70*/  ISETP.GE.AND.EX P2, PT, R7, R4.reuse, PT, P2 ;  /* 0x000000040700720c */ /* 0x080fe40003f46320 */
[----:B------:R-:W-:Y:S02]  /*0e80*/  CS2R R6, SRZ ;  /* 0x0000000000067805 */ /* 0x000fe4000001ff00 */
[----:B------:R-:W-:Y:S01]  /*0e90*/  IADD3 R10, P4, PT, R14, UR4, RZ ;  /* 0x000000040e0a7c10 */ /* 0x000fe2000ff9e0ff */
[----:B------:R-:W2:Y:S01]  /*0ea0*/  @!P0 LDG.E.64 R12, desc[UR12][R2.64] ;  /* 0x0000000c020c8981 */ /* 0x000ea2000c1e1b00 */
[----:B------:R-:W-:Y:S02]  /*0eb0*/  ISETP.GE.AND.EX P3, PT, R5, R4, PT, P3 ;  /* 0x000000040500720c */ /* 0x000fe40003f66330 */
[----:B------:R-:W-:-:S02]  /*0ec0*/  CS2R R4, SRZ ;  /* 0x0000000000047805 */ /* 0x000fc4000001ff00 */
[----:B------:R-:W-:Y:S01]  /*0ed0*/  IADD3.X R11, PT, PT, R15, UR5, RZ, P4, !PT ;  /* 0x000000050f0b7c10 */ /* 0x000fe2000a7fe4ff */
[----:B------:R-:W3:Y:S01]  /*0ee0*/  @!P1 LDG.E.64 R6, desc[UR12][R14.64] ;  /* 0x0000000c0e069981 */ /* 0x000ee2000c1e1b00 */
[----:B------:R-:W-:Y:S02]  /*0ef0*/  IADD3 R16, P4, PT, R10, UR4, RZ ;  /* 0x000000040a107c10 */ /* 0x000fe4000ff9e0ff */
[----:B------:R-:W-:Y:S02]  /*0f00*/  CS2R R8, SRZ ;  /* 0x0000000000087805 */ /* 0x000fe4000001ff00 */
[----:B------:R-:W-:Y:S01]  /*0f10*/  IADD3.X R17, PT, PT, R11, UR5, RZ, P4, !PT ;  /* 0x000000050b117c10 */ /* 0x000fe2000a7fe4ff */
[----:B------:R-:W4:Y:S01]  /*0f20*/  @!P2 LDG.E.64 R4, desc[UR12][R10.64] ;  /* 0x0000000c0a04a981 */ /* 0x000f22000c1e1b00 */
[----:B------:R-:W2:Y:S03]  /*0f30*/  LDCU.64 UR4, c[0x0][0x10b0] ;  /* 0x00021600ff0477ac */ /* 0x000ea60008000a00 */
[----:B------:R-:W5:Y:S01]  /*0f40*/  @!P3 LDG.E.64 R8, desc[UR12][R16.64] ;  /* 0x0000000c1008b981 */ /* 0x000f62000c1e1b00 */
[----:B--2---:R-:W-:-:S02]  /*0f50*/  ISETP.GT.U32.AND P5, PT, R12, UR4, PT ;  /* 0x000000040c007c0c */ /* 0x004fc4000bfa4070 */
[----:B---3--:R-:W-:Y:S02]  /*0f60*/  ISETP.GT.U32.AND P6, PT, R6, UR4, PT ;  /* 0x0000000406007c0c */ /* 0x008fe4000bfc4070 */
[----:B------:R-:W-:Y:S02]  /*0f70*/  ISETP.GT.AND.EX P5, PT, R13, UR5, PT, P5 ;  /* 0x000000050d007c0c */ /* 0x000fe4000bfa4350 */
[----:B----4-:R-:W-:Y:S02]  /*0f80*/  ISETP.GT.U32.AND P4, PT, R4, UR4, PT ;  /* 0x0000000404007c0c */ /* 0x010fe4000bf84070 */
[----:B------:R-:W-:Y:S02]  /*0f90*/  ISETP.GT.AND.EX P6, PT, R7, UR5, PT, P6 ;  /* 0x0000000507007c0c */ /* 0x000fe4000bfc4360 */
[----:B------:R-:W-:Y:S02]  /*0fa0*/  SEL R12, R12, UR4, P5 ;  /* 0x000000040c0c7c07 */ /* 0x000fe4000a800000 */
[----:B------:R-:W-:-:S02]  /*0fb0*/  SEL R13, R13, UR5, P5 ;  /* 0x000000050d0d7c07 */ /* 0x000fc4000a800000 */
[----:B------:R-:W-:Y:S02]  /*0fc0*/  ISETP.GT.AND.EX P4, PT, R5, UR5, PT, P4 ;  /* 0x0000000505007c0c */ /* 0x000fe4000bf84340 */
[----:B-----5:R-:W-:Y:S02]  /*0fd0*/  ISETP.GT.U32.AND P5, PT, R8, UR4, PT ;  /* 0x0000000408007c0c */ /* 0x020fe4000bfa4070 */
[----:B------:R-:W-:Y:S02]  /*0fe0*/  SEL R6, R6, UR4, P6 ;  /* 0x0000000406067c07 */ /* 0x000fe4000b000000 */
[----:B------:R-:W-:Y:S02]  /*0ff0*/  SEL R7, R7, UR5, P6 ;  /* 0x0000000507077c07 */ /* 0x000fe4000b000000 */
[----:B------:R-:W-:Y:S02]  /*1000*/  SEL R4, R4, UR4, P4 ;  /* 0x0000000404047c07 */ /* 0x000fe4000a000000 */
[----:B------:R-:W-:-:S02]  /*1010*/  SEL R5, R5, UR5, P4 ;  /* 0x0000000505057c07 */ /* 0x000fc4000a000000 */
[C---:B------:R-:W-:Y:S01]  /*1020*/  ISETP.GT.AND.EX P4, PT, R9.reuse, UR5, PT, P5 ;  /* 0x0000000509007c0c */ /* 0x040fe2000bf84350 */
[----:B------:R0:W-:Y:S03]  /*1030*/  @!P0 STG.E.64 desc[UR12][R2.64], R12 ;  /* 0x0000000c02008986 */ /* 0x0001e6000c101b0c */
[----:B------:R-:W-:Y:S01]  /*1040*/  SEL R8, R8, UR4, P4 ;  /* 0x0000000408087c07 */ /* 0x000fe2000a000000 */
[----:B------:R0:W-:Y:S01]  /*1050*/  @!P1 STG.E.64 desc[UR12][R14.64], R6 ;  /* 0x000000060e009986 */ /* 0x0001e2000c101b0c */
[----:B------:R-:W-:-:S03]  /*1060*/  SEL R9, R9, UR5, P4 ;  /* 0x0000000509097c07 */ /* 0x000fc6000a000000 */
[----:B------:R0:W-:Y:S01]  /*1070*/  @!P2 STG.E.64 desc[UR12][R10.64], R4 ;  /* 0x000000040a00a986 */ /* 0x0001e2000c101b0c */
[----:B------:R-:W-:Y:S05]  /*1080*/  @P3 EXIT ;  /* 0x000000000000394d */ /* 0x000fea0003800000 */
[----:B------:R-:W-:Y:S01]  /*1090*/  STG.E.64 desc[UR12][R16.64], R8 ;  /* 0x0000000810007986 */ /* 0x000fe2000c101b0c */
[----:B------:R-:W-:Y:S05]  /*10a0*/  EXIT ;  /* 0x000000000000794d */ /* 0x000fea0003800000 */
.L_x_134:
        /* <DEDUP_REMOVED lines=8> */
.L_x_143:
[----:B--2---:R-:W-:-:S04]  /*1130*/  LEA R14, P0, R13, R2, 0x5 ;  /* 0x000000020d0e7211 */ /* 0x004fc800078028ff */
[----:B------:R-:W-:-:S05]  /*1140*/  LEA.HI.X R15, R13, R3, R16, 0x5, P0 ;  /* 0x000000030d0f7211 */ /* 0x000fca00000f2c10 */
[----:B------:R-:W1:Y:S02]  /*1150*/  LDG.E.ENL2.256 R8, R4, desc[UR12][R14.64] ;  /* 0xfe00000c0e04797e */ /* 0x000e640008121908 */
[----:B-1----:R-:W-:Y:S02]  /*1160*/  ISETP.GT.U32.AND P0, PT, R4, UR6, PT ;  /* 0x0000000604007c0c */ /* 0x002fe4000bf04070 */
[----:B------:R-:W-:Y:S02]  /*1170*/  ISETP.GT.U32.AND P2, PT, R8, UR6, PT ;  /* 0x0000000608007c0c */ /* 0x000fe4000bf44070 */
[----:B------:R-:W-:Y:S02]  /*1180*/  ISETP.GT.AND.EX P0, PT, R5, UR7, PT, P0 ;  /* 0x0000000705007c0c */ /* 0x000fe4000bf04300 */
[----:B------:R-:W-:Y:S02]  /*1190*/  ISETP.GT.U32.AND P1, PT, R6, UR6, PT ;  /* 0x0000000606007c0c */ /* 0x000fe4000bf24070 */
[----:B------:R-:W-:-:S02]  /*11a0*/  SEL R4, R4, UR6, P0 ;  /* 0x0000000604047c07 */ /* 0x000fc40008000000 */
[----:B------:R-:W-:Y:S02]  /*11b0*/  SEL R5, R5, UR7, P0 ;  /* 0x0000000705057c07 */ /* 0x000fe40008000000 */
[C---:B------:R-:W-:Y:S02]  /*11c0*/  ISETP.GT.AND.EX P0, PT, R9.reuse, UR7, PT, P2 ;  /* 0x0000000709007c0c */ /* 0x040fe4000bf04320 */
[----:B------:R-:W-:Y:S02]  /*11d0*/  ISETP.GT.U32.AND P3, PT, R10, UR6, PT ;  /* 0x000000060a007c0c */ /* 0x000fe4000bf64070 */
[----:B------:R-:W-:Y:S02]  /*11e0*/  SEL R8, R8, UR6, P0 ;  /* 0x0000000608087c07 */ /* 0x000fe40008000000 */
[----:B------:R-:W-:Y:S02]  /*11f0*/  SEL R9, R9, UR7, P0 ;  /* 0x0000000709097c07 */ /* 0x000fe40008000000 */
[----:B0-----:R-:W-:-:S02]  /*1200*/  IADD3 R13, P0, PT, R13, UR4, RZ ;  /* 0x000000040d0d7c10 */ /* 0x001fc4000ff1e0ff */
[----:B------:R-:W-:Y:S02]  /*1210*/  ISETP.GT.AND.EX P1, PT, R7, UR7, PT, P1 ;  /* 0x0000000707007c0c */ /* 0x000fe4000bf24310 */
[----:B------:R-:W-:Y:S01]  /*1220*/  ISETP.GT.AND.EX P2, PT, R11, UR7, PT, P3 ;  /* 0x000000070b007c0c */ /* 0x000fe2000bf44330 */
[----:B------:R-:W-:Y:S01]  /*1230*/  IMAD.SHL.U32 R17, R13, 0x4, RZ ;  /* 0x000000040d117824 */ /* 0x000fe200078e00ff */
[----:B------:R-:W-:Y:S01]  /*1240*/  SEL R6, R6, UR6, P1 ;  /* 0x0000000606067c07 */ /* 0x000fe20008800000 */
[----:B------:R-:W-:Y:S01]  /*1250*/  IMAD.X R16, RZ, RZ, R16, P0 ;  /* 0x000000ffff107224 */ /* 0x000fe200000e0610 */
[----:B------:R-:W-:Y:S02]  /*1260*/  SEL R7, R7, UR7, P1 ;  /* 0x0000000707077c07 */ /* 0x000fe40008800000 */
[----:B------:R-:W-:Y:S02]  /*1270*/  SEL R10, R10, UR6, P2 ;  /* 0x000000060a0a7c07 */ /* 0x000fe40009000000 */
[----:B------:R-:W-:-:S02]  /*1280*/  SEL R11, R11, UR7, P2 ;  /* 0x000000070b0b7c07 */ /* 0x000fc40009000000 */
[----:B------:R-:W-:Y:S02]  /*1290*/  ISETP.LT.U32.AND P1, PT, R17, R0, PT ;  /* 0x000000001100720c */ /* 0x000fe40003f21070 */
[C---:B------:R-:W-:Y:S01]  /*12a0*/  LOP3.LUT P0, RZ, R13.reuse, 0xffffc000, RZ, 0xc0, !PT ;  /* 0xffffc0000dff7812 */ /* 0x040fe2000780c0ff */
[----:B------:R2:W-:Y:S01]  /*12b0*/  STG.E.ENL2.256 desc[UR12][R14.64], R4, R8 ;  /* 0xf80000040e08797f */ /* 0x0005e2000f12180c */
[----:B------:R-:W-:Y:S02]  /*12c0*/  SHF.L.U64.HI R17, R13, 0x2, R16 ;  /* 0x000000020d117819 */ /* 0x000fe40000010210 */
[----:B------:R-:W-:Y:S02]  /*12d0*/  LOP3.LUT P0, RZ, R16, 0x3fffffff, RZ, 0xc0, P0 ;  /* 0x3fffffff10ff7812 */ /* 0x000fe4000000c0ff */
[----:B------:R-:W-:-:S13]  /*12e0*/  ISETP.LT.AND.EX P1, PT, R17, R12, PT, P1 ;  /* 0x0000000c1100720c */ /* 0x000fda0003f21310 */
[----:B------:R-:W-:Y:S05]  /*12f0*/  @!P0 BRA P1, `(.L_x_143) ;  /* 0xfffffffc008c8947 */ /* 0x000fea000083ffff */
[----:B------:R-:W-:Y:S05]  /*1300*/  EXIT ;  /* 0x000000000000794d */ /* 0x000fea0003800000 */
        .weak           $__internal_14_$__cuda_sm20_div_u16
        .type           $__internal_14_$__cuda_sm20_div_u16,@function
        .size           $__internal_14_$__cuda_sm20_div_u16,(.L_x_4618 - $__internal_14_$__cuda_sm20_div_u16)
$__internal_14_$__cuda_sm20_div_u16:
[----:B------:R-:W0:Y:S01]  /*1310*/  I2F.U16 R5, UR5 ;  /* 0x0000000500057d06 */ /* 0x000e220008101000 */
[----:B------:R-:W-:Y:S01]  /*1320*/  IMAD.MOV.U32 R7, RZ, RZ, 0x4b800000 ;  /* 0x4b800000ff077424 */ /* 0x000fe200078e00ff */
[----:B------:R-:W-:Y:S01]  /*1330*/  I2FP.F32.U32.RZ R0, R0 ;  /* 0x0000000000007245 */ /* 0x000fe2000020d000 */
[----:B------:R-:W-:Y:S01]  /*1340*/  UISETP.NE.U32.AND UP0, UPT, UR5, URZ, UPT ;  /* 0x000000ff0500728c */ /* 0x000fe2000bf05070 */
[----:B------:R-:W-:Y:S01]  /*1350*/  IMAD.MOV.U32 R9, RZ, RZ, 0x0 ;  /* 0x00000000ff097424 */ /* 0x000fe200078e00ff */
        /* <DEDUP_REMOVED lines=8> */
[----:B------:R-:W-:Y:S02]  /*13e0*/  IMAD.MOV.U32 R8, RZ, RZ, R10 ;  /* 0x000000ffff087224 */ /* 0x000fe400078e000a */
[----:B------:R-:W-:-:S06]  /*13f0*/  FMUL.RZ R0, R0, R7 ;  /* 0x0000000700007220 */ /* 0x000fcc000040c000 */
[----:B------:R-:W0:Y:S02]  /*1400*/  F2I.U32.TRUNC.NTZ R0, R0 ;  /* 0x0000000000007305 */ /* 0x000e24000020f000 */
[----:B0-----:R-:W-:-:S13]  /*1410*/  R2UR UR4, R0 ;  /* 0x00000000000472ca */ /* 0x001fda00000e0000 */
[----:B------:R-:W-:-:S07]  /*1420*/  ULOP3.LUT UR8, UR4, 0xffff, URZ, 0xc0, !UPT ;  /* 0x0000ffff04087892 */ /* 0x000fce000f8ec0ff */
[----:B------:R-:W-:Y:S01]  /*1430*/  @!UP0 UMOV UR8, 0xffffffff ;  /* 0xffffffff00088882 */ /* 0x000fe20000000000 */
[----:B------:R-:W-:Y:S05]  /*1440*/  RET.REL.NODEC R8 `(_ZN2at6native57_GLOBAL__N__f3eca4a2_24_ForeachBinaryOpScalar_cu_86b9896c25multi_tensor_apply_kernelINS1_18TensorListMetadataILi1EEENS1_21BinaryOpScalarFunctorIlLi1ELi1ELi0EEEJNS0_7maximumIlEElEEEvT_T0_DpT1_) ;  /* 0xffffffe808ec7950 */ /* 0x000fea0003c3ffff */
.L_x_144:
        /* <DEDUP_REMOVED lines=11> */
.L_x_4618:


//--------------------- .text._ZN2at6native57_GLOBAL__N__f3eca4a2_24_ForeachBinaryOpScalar_cu_86b9896c25multi_tensor_apply_kernelINS1_18TensorListMetadataILi1EEENS1_21BinaryOpScalarFunctorIiLi1ELi1ELi0EEEJNS0_7maximumIiEEiEEEvT_T0_DpT1_ --------------------------
	.section	.text._ZN2at6native57_GLOBAL__N__f3eca4a2_24_ForeachBinaryOpScalar_cu_86b9896c25multi_tensor_apply_kernelINS1_18TensorListMetadataILi1EEENS1_21BinaryOpScalarFunctorIiLi1ELi1ELi0EEEJNS0_7maximumIiEEiEEEvT_T0_DpT1_,"ax",@progbits
	.align	128
.text._ZN2at6native57_GLOBAL__N__f3eca4a2_24_ForeachBinaryOpScalar_cu_86b9896c25multi_tensor_apply_kernelINS1_18TensorListMetadataILi1EEENS1_21BinaryOpScalarFunctorIiLi1ELi1ELi0EEEJNS0_7maximumIiEEiEEEvT_T0_DpT1_:
        .type           _ZN2at6native57_GLOBAL__N__f3eca4a2_24_ForeachBinaryOpScalar_cu_86b9896c25multi_tensor_apply_kernelINS1_18TensorListMetadataILi1EEENS1_21BinaryOpScalarFunctorIiLi1ELi1ELi0EEEJNS0_7maximumIiEEiEEEvT_T0_DpT1_,@function
        .size           _ZN2at6native57_GLOBAL__N__f3eca4a2_24_ForeachBinaryOpScalar_cu_86b9896c25multi_tensor_apply_kernelINS1_18TensorListMetadataILi1EEENS1_21BinaryOpScalarFunctorIiLi1ELi1ELi0EEEJNS0_7maximumIiEEiEEEvT_T0_DpT1_,(.L_x_4620 - _ZN2at6native57_GLOBAL__N__f3eca4a2_24_ForeachBinaryOpScalar_cu_86b9896c25multi_tensor_apply_kernelINS1_18TensorListMetadataILi1EEENS1_21BinaryOpScalarFunctorIiLi1ELi1ELi0EEEJNS0_7maximumIiEEiEEEvT_T0_DpT1_)
        .other          _ZN2at6native57_GLOBAL__N__f3eca4a2_24_ForeachBinaryOpScalar_cu_86b9896c25multi_tensor_apply_kernelINS1_18TensorListMetadataILi1EEENS1_21BinaryOpScalarFunctorIiLi1ELi1ELi0EEEJNS0_7maximumIiEEiEEEvT_T0_DpT1_,@"STO_CUDA_ENTRY STV_DEFAULT"
_ZN2at6native57_GLOBAL__N__f3eca4a2_24_ForeachBinaryOpScalar_cu_86b9896c25multi_tensor_apply_kernelINS1_18TensorListMetadataILi1EEENS1_21BinaryOpScalarFunctorIiLi1ELi1ELi0EEEJNS0_7maximumIiEEiEEEvT_T0_DpT1_:
        /* <DEDUP_REMOVED lines=35> */
[----:B------:R-:W-:Y:S05]  /*0230*/  CALL.REL.NOINC `($__internal_15_$__cuda_sm20_div_u16) ;  /* 0x0000000800e87944 */ /* 0x000fea0003c00000 */
        /* <DEDUP_REMOVED lines=14> */
.L_x_147:
[----:B0-----:R-:W-:Y:S01]  /*0320*/  IADD3 R5, P1, PT, R15, R18, RZ ;  /* 0x000000120f057210 */ /* 0x001fe20007f3e0ff */
[----:B------:R-:W-:-:S03]  /*0330*/  IMAD.MOV.U32 R24, RZ, RZ, RZ ;  /* 0x000000ffff187224 */ /* 0x000fc600078e00ff */
[C---:B------:R-:W-:Y:S01]  /*0340*/  ISETP.GE.U32.AND P2, PT, R5.reuse, R12, PT ;  /* 0x0000000c0500720c */ /* 0x040fe20003f46070 */
[----:B------:R-:W-:Y:S01]  /*0350*/  IMAD.X R22, RZ, RZ, R16, P1 ;  /* 0x000000ffff167224 */ /* 0x000fe200008e0610 */
[----:B------:R-:W-:-:S04]  /*0360*/  LEA R6, P1, R5, R2, 0x2 ;  /* 0x0000000205067211 */ /* 0x000fc800078210ff */
[----:B------:R-:W-:Y:S02]  /*0370*/  ISETP.GE.AND.EX P2, PT, R22, R13, PT, P2 ;  /* 0x0000000d1600720c */ /* 0x000fe40003f46320 */
[----:B------:R-:W-:Y:S02]  /*0380*/  LEA.HI.X R7, R5, R3, R22, 0x2, P1 ;  /* 0x0000000305077211 */ /* 0x000fe400008f1416 */
[C---:B------:R-:W-:Y:S01]  /*0390*/  IADD3 R5, P1, PT, R0.reuse, R5, RZ ;  /* 0x0000000500057210 */ /* 0x040fe20007f3e0ff */
[----:B------:R-:W-:-:S03]  /*03a0*/  IMAD.SHL.U32 R19, R0, 0x4, RZ ;  /* 0x0000000400137824 */ /* 0x000fc600078e00ff */
[----:B------:R-:W-:Y:S01]  /*03b0*/  ISETP.GE.U32.AND P4, PT, R5, R12, PT ;  /* 0x0000000c0500720c */ /* 0x000fe20003f86070 */
[----:B------:R-:W-:Y:S01]  /*03c0*/  IMAD.X R22, RZ, RZ, R22, P1 ;  /* 0x000000ffff167224 */ /* 0x000fe200008e0616 */
[----:B------:R-:W-:-:S03]  /*03d0*/  IADD3 R5, P5, PT, R0, R5, RZ ;  /* 0x0000000500057210 */ /* 0x000fc60007fbe0ff */
[----:B------:R-:W2:Y:S01]  /*03e0*/  @!P2 LDG.E R24, desc[UR6][R6.64] ;  /* 0x000000060618a981 */ /* 0x000ea2000c1e1900 */
[-C--:B------:R-:W-:Y:S01]  /*03f0*/  ISETP.GE.AND.EX P4, PT, R22, R13.reuse, PT, P4 ;  /* 0x0000000d1600720c */ /* 0x080fe20003f86340 */
[----:B------:R-:W-:Y:S01]  /*0400*/  IMAD.X R4, RZ, RZ, R22, P5 ;  /* 0x000000ffff047224 */ /* 0x000fe200028e0616 */
[----:B------:R-:W-:Y:S02]  /*0410*/  SHF.R.U32.HI R17, RZ, 0x1e, R0 ;  /* 0x0000001eff117819 */ /* 0x000fe40000011600 */
[----:B------:R-:W-:Y:S02]  /*0420*/  CS2R R20, SRZ ;  /* 0x0000000000147805 */ /* 0x000fe4000001ff00 */
[----:B------:R-:W-:Y:S01]  /*0430*/  IADD3 R10, P1, PT, R19, R6, RZ ;  /* 0x00000006130a7210 */ /* 0x000fe20007f3e0ff */
[----:B------:R-:W-:Y:S01]  /*0440*/  IMAD.MOV.U32 R23, RZ, RZ, RZ ;  /* 0x000000ffff177224 */ /* 0x000fe200078e00ff */
[----:B------:R-:W-:Y:S01]  /*0450*/  ISETP.GE.U32.AND P3, PT, R5, R12, PT ;  /* 0x0000000c0500720c */ /* 0x000fe20003f66070 */
[----:B------:R-:W2:Y:S02]  /*0460*/  @!P2 LDC R27, c[0x0][0x10ac] ;  /* 0x00042b00ff1bab82 */ /* 0x000ea40000000800 */
[----:B------:R-:W-:Y:S01]  /*0470*/  IMAD.X R11, R17, 0x1, R7, P1 ;  /* 0x00000001110b7824 */ /* 0x000fe200008e0607 */
[----:B------:R-:W-:-:S02]  /*0480*/  ISETP.GE.AND.EX P3, PT, R4, R13, PT, P3 ;  /* 0x0000000d0400720c */ /* 0x000fc40003f66330 */
[----:B------:R-:W-:Y:S02]  /*0490*/  IADD3 R8, P1, PT, R19, R10, RZ ;  /* 0x0000000a13087210 */ /* 0x000fe40007f3e0ff */
[----:B------:R-:W3:Y:S01]  /*04a0*/  @!P4 LDG.E R21, desc[UR6][R10.64] ;  /* 0x000000060a15c981 */ /* 0x000ee2000c1e1900 */
[----:B------:R-:W-:Y:S01]  /*04b0*/  IADD3 R5, P5, PT, R0, R5, RZ ;  /* 0x0000000500057210 */ /* 0x000fe20007fbe0ff */
[----:B------:R-:W3:Y:S01]  /*04c0*/  @!P4 LDC R26, c[0x0][0x10ac] ;  /* 0x00042b00ff1acb82 */ /* 0x000ee20000000800 */
[----:B------:R-:W-:Y:S02]  /*04d0*/  IMAD.X R9, R17, 0x1, R11, P1 ;  /* 0x0000000111097824 */ /* 0x000fe400008e060b */
[----:B------:R-:W-:Y:S01]  /*04e0*/  ISETP.GE.U32.AND P1, PT, R5, R12, PT ;  /* 0x0000000c0500720c */ /* 0x000fe20003f26070 */
[----:B------:R-:W-:-:S03]  /*04f0*/  IMAD.X R4, RZ, RZ, R4, P5 ;  /* 0x000000ffff047224 */ /* 0x000fc600028e0604 */
[----:B------:R-:W4:Y:S02]  /*0500*/  @!P3 LDG.E R23, desc[UR6][R8.64] ;  /* 0x000000060817b981 */ /* 0x000f24000c1e1900 */
[----:B------:R-:W-:Y:S02]  /*0510*/  ISETP.GE.AND.EX P1, PT, R4, R13, PT, P1 ;  /* 0x0000000d0400720c */ /* 0x000fe40003f26310 */
[----:B------:R-:W-:-:S05]  /*0520*/  IADD3 R4, P5, PT, R19, R8, RZ ;  /* 0x0000000813047210 */ /* 0x000fca0007fbe0ff */
[----:B------:R-:W-:-:S06]  /*0530*/  IMAD.X R5, R17, 0x1, R9, P5 ;  /* 0x0000000111057824 */ /* 0x000fcc00028e0609 */
[----:B------:R-:W5:Y:S01]  /*0540*/  @!P1 LDG.E R20, desc[UR6][R4.64] ;  /* 0x0000000604149981 */ /* 0x000f62000c1e1900 */
[----:B------:R-:W-:Y:S01]  /*0550*/  IADD3 R28, P6, PT, R15, R18, RZ ;  /* 0x000000120f1c7210 */ /* 0x000fe20007fde0ff */
[----:B------:R-:W5:Y:S01]  /*0560*/  @!P1 LDC R25, c[0x0][0x10ac] ;  /* 0x00042b00ff199b82 */ /* 0x000f620000000800 */
[----:B--2---:R-:W-:-:S07]  /*0570*/  @!P2 VIMNMX R27, PT, PT, R24, R27, !PT ;  /* 0x0000001b181ba248 */ /* 0x004fce0007fe0100 */
[----:B------:R-:W4:Y:S01]  /*0580*/  @!P3 LDC R24, c[0x0][0x10ac] ;  /* 0x00042b00ff18bb82 */ /* 0x000f220000000800 */
[----:B------:R4:W-:Y:S01]  /*0590*/  @!P2 STG.E desc[UR6][R6.64], R27 ;  /* 0x0000001b0600a986 */ /* 0x0009e2000c101906 */
[----:B---3--:R-:W-:Y:S01]  /*05a0*/  @!P4 VIMNMX R29, PT, PT, R21, R26, !PT ;  /* 0x0000001a151dc248 */ /* 0x008fe20007fe0100 */
[----:B------:R-:W-:-:S04]  /*05b0*/  IMAD.SHL.U32 R21, R0, 0x4, RZ ;  /* 0x0000000400157824 */ /* 0x000fc800078e00ff */
[----:B------:R0:W-:Y:S01]  /*05c0*/  @!P4 STG.E desc[UR6][R10.64], R29 ;  /* 0x0000001d0a00c986 */ /* 0x0001e2000c101906 */
[----:B------:R-:W-:Y:S01]  /*05d0*/  IADD3 R26, P2, PT, R21, R28, RZ ;  /* 0x0000001c151a7210 */ /* 0x000fe20007f5e0ff */
[----:B------:R-:W-:-:S03]  /*05e0*/  IMAD.IADD R28, R0, 0x1, R28 ;  /* 0x00000001001c7824 */ /* 0x000fc600078e021c */
[----:B------:R-:W-:Y:S02]  /*05f0*/  ISETP.GE.U32.AND P4, PT, R26, R12, PT ;  /* 0x0000000c1a00720c */ /* 0x000fe40003f86070 */
[----:B----4-:R-:W-:Y:S02]  /*0600*/  @!P3 VIMNMX R27, PT, PT, R23, R24, !PT ;  /* 0x00000018171bb248 */ /* 0x010fe40007fe0100 */
[----:B------:R-:W-:Y:S01]  /*0610*/  IADD3 R23, P5, PT, R21, R28, RZ ;  /* 0x0000001c15177210 */ /* 0x000fe20007fbe0ff */
[----:B0-----:R-:W-:Y:S02]  /*0620*/  IMAD.X R11, RZ, RZ, R16, P6 ;  /* 0x000000ffff0b7224 */ /* 0x001fe400030e0610 */
[----:B------:R0:W-:Y:S02]  /*0630*/  @!P3 STG.E desc[UR6][R8.64], R27 ;  /* 0x0000001b0800b986 */ /* 0x0001e4000c101906 */
[----:B------:R-:W-:Y:S01]  /*0640*/  IMAD.X R24, RZ, RZ, R22, P5 ;  /* 0x000000ffff187224 */ /* 0x000fe200028e0616 */
[----:B------:R-:W-:Y:S01]  /*0650*/  LEA R10, P6, R23, R2, 0x2 ;  /* 0x00000002170a7211 */ /* 0x000fe200078c10ff */
[----:B------:R-:W-:Y:S01]  /*0660*/  IMAD.X R22, RZ, RZ, R11, P2 ;  /* 0x000000ffff167224 */ /* 0x000fe200010e060b */
[----:B------:R-:W-:-:S02]  /*0670*/  IADD3 R29, P3, PT, R0, R23, RZ ;  /* 0x00000017001d7210 */ /* 0x000fc40007f7e0ff */
[CC--:B------:R-:W-:Y:S02]  /*0680*/  ISETP.GE.U32.AND P5, PT, R23.reuse, R12.reuse, PT ;  /* 0x0000000c1700720c */ /* 0x0c0fe40003fa6070 */
[--C-:B------:R-:W-:Y:S01]  /*0690*/  LEA.HI.X R11, R23, R3, R24.reuse, 0x2, P6 ;  /* 0x00000003170b7211 */ /* 0x100fe200030f1418 */
[----:B------:R-:W-:Y:S01]  /*06a0*/  IMAD.X R26, RZ, RZ, R24, P3 ;  /* 0x000000ffff1a7224 */ /* 0x000fe200018e0618 */
[----:B------:R-:W-:Y:S02]  /*06b0*/  IADD3 R23, P6, PT, R0, R29, RZ ;  /* 0x0000001d00177210 */ /* 0x000fe40007fde0ff */
[-C--:B------:R-:W-:Y:S02]  /*06c0*/  ISETP.GE.U32.AND P2, PT, R29, R12.reuse, PT ;  /* 0x0000000c1d00720c */ /* 0x080fe40003f46070 */
[----:B------:R-:W-:Y:S01]  /*06d0*/  ISETP.GE.U32.AND P3, PT, R23, R12, PT ;  /* 0x0000000c1700720c */ /* 0x000fe20003f66070 */
[----:B0-----:R-:W-:Y:S01]  /*06e0*/  IMAD.X R8, RZ, RZ, R26, P6 ;  /* 0x000000ffff087224 */ /* 0x001fe200030e061a */
[----:B-----5:R-:W-:Y:S01]  /*06f0*/  @!P1 VIMNMX R25, PT, PT, R20, R25, !PT ;  /* 0x0000001914199248 */ /* 0x020fe20007fe0100 */
[----:B------:R-:W-:Y:S01]  /*0700*/  IMAD.MOV.U32 R20, RZ, RZ, RZ ;  /* 0x000000ffff147224 */ /* 0x000fe200078e00ff */
[----:B------:R-:W-:-:S02]  /*0710*/  ISETP.GE.AND.EX P2, PT, R26, R13, PT, P2 ;  /* 0x0000000d1a00720c */ /* 0x000fc40003f46320 */
[-C--:B------:R-:W-:Y:S01]  /*0720*/  ISETP.GE.AND.EX P4, PT, R22, R13.reuse, PT, P4 ;  /* 0x0000000d1600720c */ /* 0x080fe20003f86340 */
[----:B------:R0:W-:Y:S01]  /*0730*/  @!P1 STG.E desc[UR6][R4.64], R25 ;  /* 0x0000001904009986 */ /* 0x0001e2000c101906 */
[-C--:B------:R-:W-:Y:S02]  /*0740*/  ISETP.GE.AND.EX P3, PT, R8, R13.reuse, PT, P3 ;  /* 0x0000000d0800720c */ /* 0x080fe40003f66330 */
[----:B------:R-:W-:Y:S01]  /*0750*/  ISETP.GE.AND.EX P5, PT, R24, R13, PT, P5 ;  /* 0x0000000d1800720c */ /* 0x000fe20003fa6350 */
[----:B------:R-:W-:Y:S01]  /*0760*/  IMAD.MOV.U32 R24, RZ, RZ, RZ ;  /* 0x000000ffff187224 */ /* 0x000fe200078e00ff */
[----:B------:R-:W-:Y:S01]  /*0770*/  IADD3 R8, P6, PT, R19, R10, RZ ;  /* 0x0000000a13087210 */ /* 0x000fe20007fde0ff */
[----:B------:R-:W-:Y:S01]  /*0780*/  IMAD.MOV.U32 R19, RZ, RZ, RZ ;  /* 0x000000ffff137224 */ /* 0x000fe200078e00ff */
[----:B------:R-:W-:-:S03]  /*0790*/  LEA R6, P1, R21, R6, 0x2 ;  /* 0x0000000615067211 */ /* 0x000fc600078210ff */
[----:B------:R-:W-:Y:S01]  /*07a0*/  IMAD.X R9, R17, 0x1, R11, P6 ;  /* 0x0000000111097824 */ /* 0x000fe200030e060b */
[----:B------:R-:W-:Y:S01]  /*07b0*/  LEA.HI.X R7, R21, R7, RZ, 0x2, P1 ;  /* 0x0000000715077211 */ /* 0x000fe200008f14ff */
[----:B------:R-:W-:Y:S01]  /*07c0*/  IMAD.MOV.U32 R17, RZ, RZ, RZ ;  /* 0x000000ffff117224 */ /* 0x000fe200078e00ff */
[C---:B------:R-:W-:Y:S01]  /*07d0*/  LEA R22, P1, R0.reuse, R8, 0x2 ;  /* 0x0000000800167211 */ /* 0x040fe200078210ff */
[----:B0-----:R-:W0:Y:S01]  /*07e0*/  @!P2 LDC R4, c[0x0][0x10ac] ;  /* 0x00042b00ff04ab82 */ /* 0x001e220000000800 */
[----:B------:R-:W0:Y:S02]  /*07f0*/  @!P2 LDG.E R19, desc[UR6][R8.64] ;  /* 0x000000060813a981 */ /* 0x000e24000c1e1900 */
[----:B------:R-:W-:Y:S02]  /*0800*/  LEA.HI.X R23, R0, R9, RZ, 0x2, P1 ;  /* 0x0000000900177211 */ /* 0x000fe400008f14ff */
[----:B------:R-:W2:Y:S03]  /*0810*/  @!P4 LDG.E R24, desc[UR6][R6.64] ;  /* 0x000000060618c981 */ /* 0x000ea6000c1e1900 */
[----:B------:R-:W2:Y:S01]  /*0820*/  @!P4 LDC R5, c[0x0][0x10ac] ;  /* 0x00042b00ff05cb82 */ /* 0x000ea20000000800 */
[----:B------:R-:W3:Y:S04]  /*0830*/  @!P5 LDG.E R20, desc[UR6][R10.64] ;  /* 0x000000060a14d981 */ /* 0x000ee8000c1e1900 */
[----:B------:R-:W4:Y:S03]  /*0840*/  @!P3 LDG.E R17, desc[UR6][R22.64] ;  /* 0x000000061611b981 */ /* 0x000f26000c1e1900 */
[----:B------:R-:W3:Y:S08]  /*0850*/  @!P5 LDC R25, c[0x0][0x10ac] ;  /* 0x00042b00ff19db82 */ /* 0x000ef00000000800 */
[----:B------:R-:W4:Y:S01]  /*0860*/  @!P3 LDC R26, c[0x0][0x10ac] ;  /* 0x00042b00ff1abb82 */ /* 0x000f220000000800 */
[----:B------:R-:W-:-:S04]  /*0870*/  UIADD3 UR4, UP0, UPT, UR4, 0x2, URZ ;  /* 0x0000000204047890 */ /* 0x000fc8000ff1e0ff */
[----:B------:R-:W-:Y:S01]  /*0880*/  UIADD3.X UR5, UPT, UPT, URZ, UR5, URZ, UP0, !UPT ;  /* 0x00000005ff057290 */ /* 0x000fe200087fe4ff */
[----:B0-----:R-:W-:Y:S01]  /*0890*/  @!P2 VIMNMX R19, PT, PT, R19, R4, !PT ;  /* 0x000000041313a248 */ /* 0x001fe20007fe0100 */
[----:B------:R-:W-:Y:S01]  /*08a0*/  VIADD R4, R14, 0x1 ;  /* 0x000000010e047836 */ /* 0x000fe20000000000 */
[----:B--2---:R-:W-:Y:S02]  /*08b0*/  @!P4 VIMNMX R5, PT, PT, R24, R5, !PT ;  /* 0x000000051805c248 */ /* 0x004fe40007fe0100 */
[----:B---3--:R-:W-:-:S03]  /*08c0*/  @!P5 VIMNMX R25, PT, PT, R20, R25, !PT ;  /* 0x000000191419d248 */ /* 0x008fc60007fe0100 */
[----:B------:R1:W-:Y:S01]  /*08d0*/  @!P4 STG.E desc[UR6][R6.64], R5 ;  /* 0x000000050600c986 */ /* 0x0003e2000c101906 */
[----:B------:R-:W-:Y:S02]  /*08e0*/  LOP3.LUT R4, R4, 0x1fffe, RZ, 0xc0, !PT ;  /* 0x0001fffe04047812 */ /* 0x000fe400078ec0ff */
[----:B----4-:R-:W-:Y:S01]  /*08f0*/  @!P3 VIMNMX R17, PT, PT, R17, R26, !PT ;  /* 0x0000001a1111b248 */ /* 0x010fe20007fe0100 */
[----:B------:R1:W-:Y:S01]  /*0900*/  @!P5 STG.E desc[UR6][R10.64], R25 ;  /* 0x000000190a00d986 */ /* 0x0003e2000c101906 */
[----:B------:R-:W-:-:S03]  /*0910*/  ISETP.NE.U32.AND P1, PT, R4, UR4, PT ;  /* 0x0000000404007c0c */ /* 0x000fc6000bf25070 */
[----:B------:R1:W-:Y:S04]  /*0920*/  @!P2 STG.E desc[UR6][R8.64], R19 ;  /* 0x000000130800a986 */ /* 0x0003e8000c101906 */
[----:B------:R1:W-:Y:S01]  /*0930*/  @!P3 STG.E desc[UR6][R22.64], R17 ;  /* 0x000000111600b986 */ /* 0x0003e2000c101906 */
[----:B------:R-:W-:Y:S02]  /*0940*/  ISETP.NE.AND.EX P1, PT, RZ, UR5, PT, P1 ;  /* 0x00000005ff007c0c */ /* 0x000fe4000bf25310 */
[----:B------:R-:W-:-:S04]  /*0950*/  LEA R18, P2, R21, R18, 0x1 ;  /* 0x0000001215127211 */ /* 0x000fc800078408ff */
[----:B------:R-:W-:-:S07]  /*0960*/  LEA.HI.X R16, R21, R16, RZ, 0x1, P2 ;  /* 0x0000001015107211 */ /* 0x000fce00010f0cff */
[----:B-1----:R-:W-:Y:S05]  /*0970*/  @P1 BRA `(.L_x_147) ;  /* 0xfffffff800681947 */ /* 0x002fea000383ffff */
.L_x_146:
[----:B------:R-:W-:Y:S05]  /*0980*/  @!P0 EXIT ;  /* 0x000000000000894d */ /* 0x000fea0003800000 */
[----:B0-----:R-:W-:Y:S01]  /*0990*/  IADD3 R15, P0, PT, R15, R18, RZ ;  /* 0x000000120f0f7210 */ /* 0x001fe20007f1e0ff */
[C---:B------:R-:W-:Y:S01]  /*09a0*/  IMAD.SHL.U32 R9, R0.reuse, 0x4, RZ ;  /* 0x0000000400097824 */ /* 0x040fe200078e00ff */
[----:B------:R-:W-:Y:S01]  /*09b0*/  CS2R R10, SRZ ;  /* 0x00000000000a7805 */ /* 0x000fe2000001ff00 */
[----:B------:R-:W0:Y:S01]  /*09c0*/  LDCU UR4, c[0x0][0x10ac] ;  /* 0x00021580ff0477ac */ /* 0x000e220008000800 */
[C---:B------:R-:W-:Y:S01]  /*09d0*/  LEA R2, P1, R15.reuse, R2, 0x2 ;  /* 0x000000020f027211 */ /* 0x040fe200078210ff */
[----:B------:R-:W-:Y:S01]  /*09e0*/  IMAD.X R16, RZ, RZ, R16, P0 ;  /* 0x000000ffff107224 */ /* 0x000fe200000e0610 */
[----:B------:R-:W-:Y:S02]  /*09f0*/  IADD3 R5, P2, PT, R0, R15, RZ ;  /* 0x0000000f00057210 */ /* 0x000fe40007f5e0ff */
[CC--:B------:R-:W-:Y:S02]  /*0a00*/  ISETP.GE.U32.AND P0, PT, R15.reuse, R12.reuse, PT ;  /* 0x0000000c0f00720c */ /* 0x0c0fe40003f06070 */
[--C-:B------:R-:W-:Y:S01]  /*0a10*/  LEA.HI.X R3, R15, R3, R16.reuse, 0x2, P1 ;  /* 0x000000030f037211 */ /* 0x100fe200008f1410 */
[----:B------:R-:W-:Y:S01]  /*0a20*/  IMAD.X R4, RZ, RZ, R16, P2 ;  /* 0x000000ffff047224 */ /* 0x000fe200010e0610 */
[----:B------:R-:W-:-:S02]  /*0a30*/  ISETP.GE.U32.AND P1, PT, R5, R12, PT ;  /* 0x0000000c0500720c */ /* 0x000fc40003f26070 */
[----:B------:R-:W-:Y:S02]  /*0a40*/  IADD3 R5, P2, PT, R0, R5, RZ ;  /* 0x0000000500057210 */ /* 0x000fe40007f5e0ff */
[----:B------:R-:W-:Y:S02]  /*0a50*/  ISETP.GE.AND.EX P1, PT, R4, R13, PT, P1 ;  /* 0x0000000d0400720c */ /* 0x000fe40003f26310 */
[C---:B------:R-:W-:Y:S01]  /*0a60*/  IADD3 R7, P4, PT, R0.reuse, R5, RZ ;  /* 0x0000000500077210 */ /* 0x040fe20007f9e0ff */
[----:B------:R-:W-:Y:S01]  /*0a70*/  IMAD.X R6, RZ, RZ, R4, P2 ;  /* 0x000000ffff067224 */ /* 0x000fe200010e0604 */
[-C--:B------:R-:W-:Y:S01]  /*0a80*/  ISETP.GE.U32.AND P2, PT, R5, R12.reuse, PT ;  /* 0x0000000c0500720c */ /* 0x080fe20003f46070 */
[----:B------:R-:W-:Y:S01]  /*0a90*/  IMAD.WIDE.U32 R4, R0, 0x4, R2 ;  /* 0x0000000400047825 */ /* 0x000fe200078e0002 */
[-C--:B------:R-:W-:Y:S02]  /*0aa0*/  ISETP.GE.AND.EX P0, PT, R16, R13.reuse, PT, P0 ;  /* 0x0000000d1000720c */ /* 0x080fe40003f06300 */
[----:B------:R-:W-:Y:S01]  /*0ab0*/  ISETP.GE.AND.EX P2, PT, R6, R13, PT, P2 ;  /* 0x0000000d0600720c */ /* 0x000fe20003f46320 */
[----:B------:R-:W-:Y:S01]  /*0ac0*/  IMAD.X R8, RZ, RZ, R6, P4 ;  /* 0x000000ffff087224 */ /* 0x000fe200020e0606 */
[----:B------:R-:W-:-:S02]  /*0ad0*/  ISETP.GE.U32.AND P3, PT, R7, R12, PT ;  /* 0x0000000c0700720c */ /* 0x000fc40003f66070 */
[----:B------:R-:W-:Y:S01]  /*0ae0*/  SHF.R.U32.HI R15, RZ, 0x1e, R0 ;  /* 0x0000001eff0f7819 */ /* 0x000fe20000011600 */
[----:B------:R-:W-:Y:S01]  /*0af0*/  IMAD.MOV.U32 R0, RZ, RZ, RZ ;  /* 0x000000ffff007224 */ /* 0x000fe200078e00ff */
[----:B------:R-:W-:Y:S01]  /*0b00*/  IADD3 R6, P4, PT, R4, R9, RZ ;  /* 0x0000000904067210 */ /* 0x000fe20007f9e0ff */
[----:B------:R-:W0:Y:S01]  /*0b10*/  @!P1 LDG.E R10, desc[UR6][R4.64] ;  /* 0x00000006040a9981 */ /* 0x000e22000c1e1900 */
[----:B------:R-:W-:-:S03]  /*0b20*/  ISETP.GE.AND.EX P3, PT, R8, R13, PT, P3 ;  /* 0x0000000d0800720c */ /* 0x000fc60003f66330 */
[----:B------:R-:W-:Y:S01]  /*0b30*/  IMAD.X R7, R5, 0x1, R15, P4 ;  /* 0x0000000105077824 */ /* 0x000fe200020e060f */
[----:B------:R-:W-:Y:S01]  /*0b40*/  IADD3 R8, P4, PT, R9, R6, RZ ;  /* 0x0000000609087210 */ /* 0x000fe20007f9e0ff */
[----:B------:R-:W2:Y:S01]  /*0b50*/  @!P0 LDG.E R0, desc[UR6][R2.64] ;  /* 0x0000000602008981 */ /* 0x000ea2000c1e1900 */
[----:B------:R-:W-:-:S03]  /*0b60*/  IMAD.MOV.U32 R12, RZ, RZ, RZ ;  /* 0x000000ffff0c7224 */ /* 0x000fc600078e00ff */
[----:B------:R-:W3:Y:S01]  /*0b70*/  @!P2 LDG.E R11, desc[UR6][R6.64] ;  /* 0x00000006060ba981 */ /* 0x000ee2000c1e1900 */
[----:B------:R-:W-:-:S05]  /*0b80*/  IMAD.X R9, R15, 0x1, R7, P4 ;  /* 0x000000010f097824 */ /* 0x000fca00020e0607 */
[----:B------:R-:W4:Y:S01]  /*0b90*/  @!P3 LDG.E R12, desc[UR6][R8.64] ;  /* 0x00000006080cb981 */ /* 0x000f22000c1e1900 */
[----:B0-----:R-:W-:Y:S02]  /*0ba0*/  VIMNMX R15, PT, PT, R10, UR4, !PT ;  /* 0x000000040a0f7c48 */ /* 0x001fe4000ffe0100 */
[----:B--2---:R-:W-:Y:S02]  /*0bb0*/  VIMNMX R13, PT, PT, R0, UR4, !PT ;  /* 0x00000004000d7c48 */ /* 0x004fe4000ffe0100 */
[----:B---3--:R-:W-:-:S03]  /*0bc0*/  VIMNMX R11, PT, PT, R11, UR4, !PT ;  /* 0x000000040b0b7c48 */ /* 0x008fc6000ffe0100 */
[----:B------:R0:W-:Y:S04]  /*0bd0*/  @!P0 STG.E desc[UR6][R2.64], R13 ;  /* 0x0000000d02008986 */ /* 0x0001e8000c101906 */
[----:B------:R0:W-:Y:S01]  /*0be0*/  @!P1 STG.E desc[UR6][R4.64], R15 ;  /* 0x0000000f04009986 */ /* 0x0001e2000c101906 */
[----:B----4-:R-:W-:-:S03]  /*0bf0*/  VIMNMX R17, PT, PT, R12, UR4, !PT ;  /* 0x000000040c117c48 */ /* 0x010fc6000ffe0100 */
[----:B------:R0:W-:Y:S01]  /*0c00*/  @!P2 STG.E desc[UR6][R6.64], R11 ;  /* 0x0000000b0600a986 */ /* 0x0001e2000c101906 */
[----:B------:R-:W-:Y:S05]  /*0c10*/  @P3 EXIT ;  /* 0x000000000000394d */ /* 0x000fea0003800000 */
[----:B------:R-:W-:Y:S01]  /*0c20*/  STG.E desc[UR6][R8.64], R17 ;  /* 0x0000001108007986 */ /* 0x000fe2000c101906 */
[----:B------:R-:W-:Y:S05]  /*0c30*/  EXIT ;  /* 0x000000000000794d */ /* 0x000fea0003800000 */
.L_x_145:
        /* <DEDUP_REMOVED lines=8> */
.L_x_148:
[----:B--2---:R-:W-:-:S04]  /*0cc0*/  LEA R8, P0, R11, R2, 0x4 ;  /* 0x000000020b087211 */ /* 0x004fc800078020ff */
[----:B------:R-:W-:-:S05]  /*0cd0*/  LEA.HI.X R9, R11, R3, R10, 0x4, P0 ;  /* 0x000000030b097211 */ /* 0x000fca00000f240a */
[----:B------:R-:W1:Y:S01]  /*0ce0*/  LDG.E.128 R4, desc[UR6][R8.64] ;  /* 0x0000000608047981 */ /* 0x000e62000c1e1d00 */
[----:B0-----:R-:W-:-:S05]  /*0cf0*/  IADD3 R11, P0, PT, R11, UR4, RZ ;  /* 0x000000040b0b7c10 */ /* 0x001fca000ff1e0ff */
[C---:B------:R-:W-:Y:S02]  /*0d00*/  IMAD.SHL.U32 R0, R11.reuse, 0x4, RZ ;  /* 0x000000040b007824 */ /* 0x040fe400078e00ff */
[----:B------:R-:W-:Y:S01]  /*0d10*/  IMAD.X R10, RZ, RZ, R10, P0 ;  /* 0x000000ffff0a7224 */ /* 0x000fe200000e060a */
[C---:B------:R-:W-:Y:S02]  /*0d20*/  LOP3.LUT P0, RZ, R11.reuse, 0xffffc000, RZ, 0xc0, !PT ;  /* 0xffffc0000bff7812 */ /* 0x040fe4000780c0ff */
[----:B------:R-:W-:Y:S02]  /*0d30*/  ISETP.LT.U32.AND P1, PT, R0, R13, PT ;  /* 0x0000000d0000720c */ /* 0x000fe40003f21070 */
[----:B------:R-:W-:Y:S02]  /*0d40*/  SHF.L.U64.HI R0, R11, 0x2, R10 ;  /* 0x000000020b007819 */ /* 0x000fe4000001020a */
[----:B------:R-:W-:Y:S02]  /*0d50*/  LOP3.LUT P0, RZ, R10, 0x3fffffff, RZ, 0xc0, P0 ;  /* 0x3fffffff0aff7812 */ /* 0x000fe4000000c0ff */
[----:B------:R-:W-:-:S02]  /*0d60*/  ISETP.LT.AND.EX P1, PT, R0, R15, PT, P1 ;  /* 0x0000000f0000720c */ /* 0x000fc40003f21310 */
[----:B-1----:R-:W-:Y:S02]  /*0d70*/  VIMNMX R4, PT, PT, R4, UR5, !PT ;  /* 0x0000000504047c48 */ /* 0x002fe4000ffe0100 */
[----:B------:R-:W-:Y:S02]  /*0d80*/  VIMNMX R5, PT, PT, R5, UR5, !PT ;  /* 0x0000000505057c48 */ /* 0x000fe4000ffe0100 */
[----:B------:R-:W-:Y:S02]  /*0d90*/  VIMNMX R6, PT, PT, R6, UR5, !PT ;  /* 0x0000000506067c48 */ /* 0x000fe4000ffe0100 */
[----:B------:R-:W-:-:S05]  /*0da0*/  VIMNMX R7, PT, PT, R7, UR5, !PT ;  /* 0x0000000507077c48 */ /* 0x000fca000ffe0100 */
[----:B------:R2:W-:Y:S01]  /*0db0*/  STG.E.128 desc[UR6][R8.64], R4 ;  /* 0x0000000408007986 */ /* 0x0005e2000c101d06 */
[----:B------:R-:W-:Y:S05]  /*0dc0*/  @!P0 BRA P1, `(.L_x_148) ;  /* 0xfffffffc00bc8947 */ /* 0x000fea000083ffff */
[----:B------:R-:W-:Y:S05]  /*0dd0*/  EXIT ;  /* 0x000000000000794d */ /* 0x000fea0003800000 */
        .weak           $__internal_15_$__cuda_sm20_div_u16
        .type           $__internal_15_$__cuda_sm20_div_u16,@function
        .size           $__internal_15_$__cuda_sm20_div_u16,(.L_x_4620 - $__internal_15_$__cuda_sm20_div_u16)
$__internal_15_$__cuda_sm20_div_u16:
        /* <DEDUP_REMOVED lines=8> */
[----:B------:R-:W-:Y:S02]  /*0e60*/  IMAD.MOV.U32 R6, RZ, RZ, R10 ;  /* 0x000000ffff067224 */ /* 0x000fe400078e000a */
        /* <DEDUP_REMOVED lines=9> */
[----:B------:R-:W-:Y:S06]  /*0f00*/  RET.REL.NODEC R6 `(_ZN2at6native57_GLOBAL__N__f3eca4a2_24_ForeachBinaryOpScalar_cu_86b9896c25multi_tensor_apply_kernelINS1_18TensorListMetadataILi1EEENS1_21BinaryOpScalarFunctorIiLi1ELi1ELi0EEEJNS0_7maximumIiEEiEEEvT_T0_DpT1_) ;  /* 0xfffffff0063c7950 */ /* 0x000fec0003c3ffff */
.L_x_149:
        /* <DEDUP_REMOVED lines=15> */
.L_x_4620:


//--------------------- .text._ZN2at6native57_GLOBAL__N__f3eca4a2_24_ForeachBinaryOpScalar_cu_86b9896c25multi_tensor_apply_kernelINS1_18TensorListMetadataILi1EEENS1_21BinaryOpScalarFunctorIaLi1ELi1ELi0EEEJNS0_7maximumIaEEaEEEvT_T0_DpT1_ --------------------------
	.section	.text._ZN2at6native57_GLOBAL__N__f3eca4a2_24_ForeachBinaryOpScalar_cu_86b9896c25multi_tensor_apply_kernelINS1_18TensorListMetadataILi1EEENS1_21BinaryOpScalarFunctorIaLi1ELi1ELi0EEEJNS0_7maximumIaEEaEEEvT_T0_DpT1_,"ax",@progbits
	.align	128
.text._ZN2at6native57_GLOBAL__N__f3eca4a2_24_ForeachBinaryOpScalar_cu_86b9896c25multi_tensor_apply_kernelINS1_18TensorListMetadataILi1EEENS1_21BinaryOpScalarFunctorIaLi1ELi1ELi0EEEJNS0_7maximumIaEEaEEEvT_T0_DpT1_:
        .type           _ZN2at6native57_GLOBAL__N__f3eca4a2_24_ForeachBinaryOpScalar_cu_86b9896c25multi_tensor_apply_kernelINS1_18TensorListMetadataILi1EEENS1_21BinaryOpScalarFunctorIaLi1ELi1ELi0EEEJNS0_7maximumIaEEaEEEvT_T0_DpT1_,@function
        .size           _ZN2at6native57_GLOBAL__N__f3eca4a2_24_ForeachBinaryOpScalar_cu_86b9896c25multi_tensor_apply_kernelINS1_18TensorListMetadataILi1EEENS1_21BinaryOpScalarFunctorIaLi1ELi1ELi0EEEJNS0_7maximumIaEEaEEEvT_T0_DpT1_,(.L_x_4622 - _ZN2at6native57_GLOBAL__N__f3eca4a2_24_ForeachBinaryOpScalar_cu_86b9896c25multi_tensor_apply_kernelINS1_18TensorListMetadataILi1EEENS1_21BinaryOpScalarFunctorIaLi1ELi1ELi0EEEJNS0_7maximumIaEEaEEEvT_T0_DpT1_)
        .other          _ZN2at6native57_GLOBAL__N__f3eca4a2_24_ForeachBinaryOpScalar_cu_86b9896c25multi_tensor_apply_kernelINS1_18TensorListMetadataILi1EEENS1_21BinaryOpScalarFunctorIaLi1ELi1ELi0EEEJNS0_7maximumIaEEaEEEvT_T0_DpT1_,@"STO_CUDA_ENTRY STV_DEFAULT"
_ZN2at6native57_GLOBAL__N__f3eca4a2_24_ForeachBinaryOpScalar_cu_86b9896c25multi_tensor_apply_kernelINS1_18TensorListMetadataILi1EEENS1_21BinaryOpScalarFunctorIaLi1ELi1ELi0EEEJNS0_7maximumIaEEaEEEvT_T0_DpT1_:
[----:B------:R-:W-:Y:S08]  /*0000*/  LDC R1, c[0x0][0x37c] ;  /* 0x0000df00ff017b82 */ /* 0x000ff00000000800 */
[----:B------:R-:W0:Y:S01]  /*0010*/  S2UR UR5, SR_CTAID.X ;  /* 0x00000000000579c3 */ /* 0x000e220000002500 */
[----:B------:R-:W1:Y:S01]  /*0020*/  LDCU.S8 UR8, c[0x0][0x10aa] ;  /* 0x00021540ff0877ac */ /* 0x000e620008000200 */
[----:B------:R-:W2:Y:S01]  /*0030*/  LDCU.64 UR22, c[0x0][0x358] ;  /* 0x00006b00ff1677ac */ /* 0x000ea20008000a00 */
[----:B-1----:R-:W-:Y:S01]  /*0040*/  UPRMT UR8, UR8, 0x7710, URZ ;  /* 0x0000771008087896 */ /* 0x002fe200080000ff */
[----:B0-----:R-:W0:Y:S01]  /*0050*/  LDCU.U8 UR4, c[0x0][UR5+0xa60] ;  /* 0x00014c00050477ac */ /* 0x001e220008000000 */
[----:B------:R-:W-:-:S12]  /*0060*/  UIMAD UR5, UR5, 0x3, UR5 ;  /* 0x00000003050578a4 */ /* 0x000fd8000f8e0205 */
[----:B------:R-:W1:Y:S01]  /*0070*/  LDCU UR5, c[0x0][UR5+0xba0] ;  /* 0x00017400050577ac */ /* 0x000e620008000800 */
[----:B0-----:R-:W-:-:S12]  /*0080*/  USHF.L.U32 UR4, UR4, 0x3, URZ ;  /* 0x0000000304047899 */ /* 0x001fd800080006ff */
[----:B------:R-:W0:Y:S01]  /*0090*/  LDCU.64 UR10, c[0x0][UR4+0x380] ;  /* 0x00007000040a77ac */ /* 0x000e220008000a00 */
[----:B------:R-:W3:Y:S01]  /*00a0*/  LDCU.64 UR6, c[0x0][UR4+0x6f0] ;  /* 0x0000de00040677ac */ /* 0x000ee20008000a00 */
[----:B-1----:R-:W-:-:S04]  /*00b0*/  UIMAD.WIDE UR12, UR5, 0x10000, URZ ;  /* 0x00010000050c78a5 */ /* 0x002fc8000f8e02ff */
[----:B0-----:R-:W-:-:S04]  /*00c0*/  UIADD3 UR38, UP0, UPT, UR10, UR12, URZ ;  /* 0x0000000c0a267290 */ /* 0x001fc8000ff1e0ff */
[----:B------:R-:W-:Y:S02]  /*00d0*/  UIADD3.X UR39, UPT, UPT, UR11, UR13, URZ, UP0, !UPT ;  /* 0x0000000d0b277290 */ /* 0x000fe400087fe4ff */
[----:B---3--:R-:W-:Y:S02]  /*00e0*/  ULOP3.LUT UP0, URZ, UR6, 0x3, UR38, 0xc8, !UPT ;  /* 0x0000000306ff7892 */ /* 0x008fe4000f80c826 */
[----:B------:R-:W-:-:S04]  /*00f0*/  UIADD3 UR9, UP1, UPT, UR6, -UR12, URZ ;  /* 0x8000000c06097290 */ /* 0x000fc8000ff3e0ff */
[----:B------:R-:W-:-:S03]  /*0100*/  UIADD3.X UR14, UPT, UPT, UR7, ~UR13, URZ, UP1, !UPT ;  /* 0x8000000d070e7290 */ /* 0x000fc60008ffe4ff */
[----:B--2---:R-:W-:Y:S09]  /*0110*/  BRA.U !UP0, `(.L_x_150) ;  /* 0x0000000d08cc7547 */ /* 0x004ff2000b800000 */
[----:B------:R-:W-:-:S04]  /*0120*/  UISETP.GE.U32.AND UP0, UPT, UR9, 0x1, UPT ;  /* 0x000000010900788c */ /* 0x000fc8000bf06070 */
[----:B------:R-:W-:-:S06]  /*0130*/  UISETP.GE.AND.EX UP0, UPT, UR14, URZ, UPT, UP0 ;  /* 0x000000ff0e00728c */ /* 0x000fcc000bf06300 */
[----:B------:R-:W-:-:S13]  /*0140*/  PLOP3.LUT P0, PT, PT, PT, UP0, 0x80, 0x8 ;  /* 0x000000000008781c */ /* 0x000fda0003f0f008 */
[----:B------:R-:W-:Y:S05]  /*0150*/  @!P0 EXIT ;  /* 0x000000000000894d */ /* 0x000fea0003800000 */
[----:B------:R-:W0:Y:S01]  /*0160*/  LDCU UR24, c[0x0][0x360] ;  /* 0x00006c00ff1877ac */ /* 0x000e220008000800 */
[----:B------:R-:W1:Y:S01]  /*0170*/  S2R R2, SR_TID.X ;  /* 0x0000000000027919 */ /* 0x000e620000002100 */
[----:B------:R-:W-:Y:S01]  /*0180*/  IMAD.MOV.U32 R0, RZ, RZ, RZ ;  /* 0x000000ffff007224 */ /* 0x000fe200078e00ff */
        /* <DEDUP_REMOVED lines=13> */
[----:B-1----:R-:W-:-:S12]  /*0260*/  ULOP3.LUT UR4, UR5, 0xffff, URZ, 0xc0, !UPT ;  /* 0x0000ffff05047892 */ /* 0x002fd8000f8ec0ff */
[----:B------:R-:W-:Y:S05]  /*0270*/  CALL.REL.NOINC `($__internal_16_$__cuda_sm20_div_u16) ;  /* 0x0000001000147944 */ /* 0x000fea0003c00000 */
[----:B------:R-:W-:-:S03]  /*0280*/  UISETP.GE.U32.AND UP0, UPT, UR5, UR21, UPT ;  /* 0x000000150500728c */ /* 0x000fc6000bf06070 */
[----:B------:R-:W-:Y:S01]  /*0290*/  UMOV UR5, URZ ;  /* 0x000000ff00057c82 */ /* 0x000fe20008000000 */
[----:B------:R-:W-:-:S03]  /*02a0*/  UISETP.GE.U32.AND.EX UP0, UPT, UR6, URZ, UPT, UP0 ;  /* 0x000000ff0600728c */ /* 0x000fc6000bf06100 */
[----:B------:R-:W-:-:S06]  /*02b0*/  UMOV UR6, URZ ;  /* 0x000000ff00067c82 */ /* 0x000fcc0008000000 */
[----:B------:R-:W-:Y:S05]  /*02c0*/  BRA.U !UP0, `(.L_x_151) ;  /* 0x0000000908807547 */ /* 0x000fea000b800000 */
[----:B------:R-:W-:Y:S02]  /*02d0*/  ULOP3.LUT UR20, UR9, 0xffff, URZ, 0xc0, !UPT ;  /* 0x0000ffff09147892 */ /* 0x000fe4000f8ec0ff */
[----:B------:R-:W-:Y:S02]  /*02e0*/  UIADD3 UR34, UP0, UP1, UR10, UR12, UR21 ;  /* 0x0000000c0a227290 */ /* 0x000fe4000f91e015 */
[----:B------:R-:W-:Y:S02]  /*02f0*/  UIMAD.WIDE.U32 UR4, UR24, 0x5, UR12 ;  /* 0x00000005180478a5 */ /* 0x000fe4000f8e000c */
[----:B------:R-:W-:Y:S02]  /*0300*/  UIADD3 UR27, UP2, UP3, UR10, UR12, UR24 ;  /* 0x0000000c0a1b7290 */ /* 0x000fe4000fb5e018 */
[----:B------:R-:W-:Y:S02]  /*0310*/  UIMAD.WIDE.U32 UR6, UR24, 0x7, UR12 ;  /* 0x00000007180678a5 */ /* 0x000fe4000f8e000c */
[----:B------:R-:W-:-:S02]  /*0320*/  UIMAD.WIDE.U32 UR14, UR24, 0x6, UR12 ;  /* 0x00000006180e78a5 */ /* 0x000fc4000f8e000c */
[----:B------:R-:W-:Y:S02]  /*0330*/  UIMAD.WIDE.U32 UR16, UR24, 0x3, UR12 ;  /* 0x00000003181078a5 */ /* 0x000fe4000f8e000c */
[----:B------:R-:W-:Y:S02]  /*0340*/  UIMAD.WIDE.U32 UR18, UR24, 0x2, UR12 ;  /* 0x00000002181278a5 */ /* 0x000fe4000f8e000c */
[----:B------:R-:W-:Y:S02]  /*0350*/  UIADD3 UR20, UPT, UPT, UR20, 0x1, URZ ;  /* 0x0000000114147890 */ /* 0x000fe4000fffe0ff */
[----:B------:R-:W-:Y:S02]  /*0360*/  UIADD3.X UR35, UPT, UPT, UR11, UR13, URZ, UP0, UP1 ;  /* 0x0000000d0b237290 */ /* 0x000fe400087e24ff */
[----:B------:R-:W-:Y:S02]  /*0370*/  UIADD3.X UR28, UPT, UPT, UR11, UR13, URZ, UP2, UP3 ;  /* 0x0000000d0b1c7290 */ /* 0x000fe400097e64ff */
[----:B------:R-:W-:-:S02]  /*0380*/  UIADD3 UR33, UP0, UPT, UR10, UR4, URZ ;  /* 0x000000040a217290 */ /* 0x000fc4000ff1e0ff */
[----:B------:R-:W-:Y:S02]  /*0390*/  UIADD3 UR32, UP1, UPT, UR10, UR6, URZ ;  /* 0x000000060a207290 */ /* 0x000fe4000ff3e0ff */
[----:B------:R-:W-:Y:S02]  /*03a0*/  UIADD3 UR31, UP2, UPT, UR10, UR14, URZ ;  /* 0x0000000e0a1f7290 */ /* 0x000fe4000ff5e0ff */
[----:B------:R-:W-:Y:S02]  /*03b0*/  UIADD3 UR30, UP3, UPT, UR10, UR16, URZ ;  /* 0x000000100a1e7290 */ /* 0x000fe4000ff7e0ff */
[----:B------:R-:W-:Y:S02]  /*03c0*/  UIADD3 UR29, UP4, UPT, UR10, UR18, URZ ;  /* 0x000000120a1d7290 */ /* 0x000fe4000ff9e0ff */
[----:B------:R-:W-:Y:S02]  /*03d0*/  ULOP3.LUT UR14, UR20, 0x1fffe, URZ, 0xc0, !UPT ;  /* 0x0001fffe140e7892 */ /* 0x000fe4000f8ec0ff */
[----:B------:R-:W-:-:S02]  /*03e0*/  UIADD3.X UR20, UPT, UPT, UR11, UR5, URZ, UP0, !UPT ;  /* 0x000000050b147290 */ /* 0x000fc400087fe4ff */
[----:B------:R-:W-:Y:S02]  /*03f0*/  USHF.L.U32 UR25, UR24, 0x3, URZ ;  /* 0x0000000318197899 */ /* 0x000fe400080006ff */
[----:B------:R-:W-:Y:S02]  /*0400*/  USHF.R.U32.HI UR26, URZ, 0x1d, UR24 ;  /* 0x0000001dff1a7899 */ /* 0x000fe40008011618 */
[----:B------:R-:W-:Y:S02]  /*0410*/  UIADD3.X UR7, UPT, UPT, UR11, UR7, URZ, UP1, !UPT ;  /* 0x000000070b077290 */ /* 0x000fe40008ffe4ff */
[----:B------:R-:W-:Y:S02]  /*0420*/  UIADD3.X UR15, UPT, UPT, UR11, UR15, URZ, UP2, !UPT ;  /* 0x0000000f0b0f7290 */ /* 0x000fe400097fe4ff */
[----:B------:R-:W-:Y:S02]  /*0430*/  UIADD3.X UR16, UPT, UPT, UR11, UR17, URZ, UP3, !UPT ;  /* 0x000000110b107290 */ /* 0x000fe40009ffe4ff */
[----:B------:R-:W-:Y:S01]  /*0440*/  UIADD3.X UR18, UPT, UPT, UR11, UR19, URZ, UP4, !UPT ;  /* 0x000000130b127290 */ /* 0x000fe2000a7fe4ff */
[----:B------:R-:W-:Y:S01]  /*0450*/  UMOV UR4, URZ ;  /* 0x000000ff00047c82 */ /* 0x000fe20008000000 */
[----:B------:R-:W-:Y:S01]  /*0460*/  UMOV UR5, URZ ;  /* 0x000000ff00057c82 */ /* 0x000fe20008000000 */
[----:B------:R-:W-:-:S09]  /*0470*/  UMOV UR6, URZ ;  /* 0x000000ff00067c82 */ /* 0x000fd20008000000 */
.L_x_152:
[C---:B0-----:R-:W-:Y:S02]  /*0480*/  IADD3 R4, P0, PT, R2.reuse, UR24, RZ ;  /* 0x0000001802047c10 */ /* 0x041fe4000ff1e0ff */
[----:B------:R-:W-:Y:S02]  /*0490*/  ISETP.GE.U32.AND P3, PT, R2, UR36, PT ;  /* 0x0000002402007c0c */ /* 0x000fe4000bf66070 */
[----:B------:R-:W-:Y:S01]  /*04a0*/  ISETP.GE.U32.AND P2, PT, R4, UR36, PT ;  /* 0x0000002404007c0c */ /* 0x000fe2000bf46070 */
[----:B------:R-:W-:Y:S01]  /*04b0*/  IMAD.X R3, RZ, RZ, R0, P0 ;  /* 0x000000ffff037224 */ /* 0x000fe200000e0600 */
[----:B------:R-:W-:Y:S02]  /*04c0*/  ISETP.GE.AND.EX P3, PT, R0, UR37, PT, P3 ;  /* 0x0000002500007c0c */ /* 0x000fe4000bf66330 */
[----:B------:R-:W-:Y:S02]  /*04d0*/  IADD3 R6, P0, PT, R2, UR38, RZ ;  /* 0x0000002602067c10 */ /* 0x000fe4000ff1e0ff */
[----:B------:R-:W-:-:S02]  /*04e0*/  ISETP.GE.AND.EX P2, PT, R3, UR37, PT, P2 ;  /* 0x0000002503007c0c */ /* 0x000fc4000bf46320 */
[----:B------:R-:W-:Y:S02]  /*04f0*/  IADD3.X R7, PT, PT, R0, UR39, RZ, P0, !PT ;  /* 0x0000002700077c10 */ /* 0x000fe400087fe4ff */
[----:B------:R-:W-:Y:S02]  /*0500*/  PRMT R16, RZ, 0x7610, R16 ;  /* 0x00007610ff107816 */ /* 0x000fe40000000010 */
[----:B------:R-:W-:Y:S02]  /*0510*/  IADD3 R20, P1, PT, R4, UR24, RZ ;  /* 0x0000001804147c10 */ /* 0x000fe4000ff3e0ff */
[----:B------:R-:W-:Y:S02]  /*0520*/  PRMT R17, RZ, 0x7610, R17 ;  /* 0x00007610ff117816 */ /* 0x000fe40000000011 */
[----:B------:R-:W2:Y:S03]  /*0530*/  @!P3 LDG.E.U8 R16, desc[UR22][R6.64] ;  /* 0x000000160610b981 */ /* 0x000ea6000c1e1100 */
[----:B------:R-:W-:Y:S01]  /*0540*/  @!P2 IADD3 R10, P0, PT, R2, UR27, RZ ;  /* 0x0000001b020aac10 */ /* 0x000fe2000ff1e0ff */
[----:B------:R-:W-:-:S03]  /*0550*/  IMAD.X R18, RZ, RZ, R3, P1 ;  /* 0x000000ffff127224 */ /* 0x000fc600008e0603 */
[----:B------:R-:W-:Y:S02]  /*0560*/  @!P2 IADD3.X R11, PT, PT, R0, UR28, RZ, P0, !PT ;  /* 0x0000001c000bac10 */ /* 0x000fe400087fe4ff */
[C---:B------:R-:W-:Y:S02]  /*0570*/  ISETP.GE.U32.AND P0, PT, R20.reuse, UR36, PT ;  /* 0x0000002414007c0c */ /* 0x040fe4000bf06070 */
[----:B------:R-:W-:Y:S01]  /*0580*/  IADD3 R19, P4, PT, R20, UR24, RZ ;  /* 0x0000001814137c10 */ /* 0x000fe2000ff9e0ff */
[----:B------:R-:W3:Y:S01]  /*0590*/  @!P2 LDG.E.U8 R17, desc[UR22][R10.64] ;  /* 0x000000160a11a981 */ /* 0x000ee2000c1e1100 */
[----:B------:R-:W-:Y:S02]  /*05a0*/  ISETP.GE.AND.EX P0, PT, R18, UR37, PT, P0 ;  /* 0x0000002512007c0c */ /* 0x000fe4000bf06300 */
[----:B------:R-:W-:Y:S01]  /*05b0*/  ISETP.GE.U32.AND P1, PT, R19, UR36, PT ;  /* 0x0000002413007c0c */ /* 0x000fe2000bf26070 */
[----:B------:R-:W-:-:S05]  /*05c0*/  IMAD.X R9, RZ, RZ, R18, P4 ;  /* 0x000000ffff097224 */ /* 0x000fca00020e0612 */
[----:B------:R-:W-:Y:S02]  /*05d0*/  ISETP.GE.AND.EX P1, PT, R9, UR37, PT, P1 ;  /* 0x0000002509007c0c */ /* 0x000fe4000bf26310 */
[----:B------:R-:W-:-:S03]  /*05e0*/  PRMT R5, RZ, 0x7610, R5 ;  /* 0x00007610ff057816 */ /* 0x000fc60000000005 */
[----:B------:R-:W-:-:S04]  /*05f0*/  @!P0 IADD3 R14, P4, PT, R2, UR29, RZ ;  /* 0x0000001d020e8c10 */ /* 0x000fc8000ff9e0ff */
[----:B------:R-:W-:-:S04]  /*0600*/  @!P0 IADD3.X R15, PT, PT, R0, UR18, RZ, P4, !PT ;  /* 0x00000012000f8c10 */ /* 0x000fc8000a7fe4ff */
[----:B------:R-:W-:Y:S01]  /*0610*/  @!P1 IADD3 R12, P4, PT, R2, UR30, RZ ;  /* 0x0000001e020c9c10 */ /* 0x000fe2000ff9e0ff */
[----:B------:R-:W4:Y:S01]  /*0620*/  @!P0 LDG.E.U8 R5, desc[UR22][R14.64] ;  /* 0x000000160e058981 */ /* 0x000f22000c1e1100 */
[----:B------:R-:W-:Y:S02]  /*0630*/  PRMT R8, RZ, 0x7610, R8 ;  /* 0x00007610ff087816 */ /* 0x000fe40000000008 */
[----:B------:R-:W-:-:S05]  /*0640*/  @!P1 IADD3.X R13, PT, PT, R0, UR16, RZ, P4, !PT ;  /* 0x00000010000d9c10 */ /* 0x000fca000a7fe4ff */
[----:B------:R0:W5:Y:S01]  /*0650*/  @!P1 LDG.E.U8 R8, desc[UR22][R12.64] ;  /* 0x000000160c089981 */ /* 0x000162000c1e1100 */
[----:B------:R-:W-:Y:S02]  /*0660*/  ISETP.GE.U32.AND P0, PT, R20, UR36, PT ;  /* 0x0000002414007c0c */ /* 0x000fe4000bf06070 */
[----:B------:R-:W-:Y:S02]  /*0670*/  IADD3 R19, P4, PT, R19, UR24, RZ ;  /* 0x0000001813137c10 */ /* 0x000fe4000ff9e0ff */
[----:B------:R-:W-:-:S03]  /*0680*/  ISETP.GE.AND.EX P0, PT, R18, UR37, PT, P0 ;  /* 0x0000002512007c0c */ /* 0x000fc6000bf06300 */
[----:B------:R-:W-:-:S10]  /*0690*/  IMAD.X R9, RZ, RZ, R9, P4 ;  /* 0x000000ffff097224 */ /* 0x000fd400020e0609 */
[----:B0-----:R-:W-:-:S04]  /*06a0*/  @!P0 IADD3 R12, P4, PT, R2, UR29, RZ ;  /* 0x0000001d020c8c10 */ /* 0x001fc8000ff9e0ff */
[----:B------:R-:W-:Y:S02]  /*06b0*/  @!P0 IADD3.X R13, PT, PT, R0, UR18, RZ, P4, !PT ;  /* 0x00000012000d8c10 */ /* 0x000fe4000a7fe4ff */
[----:B------:R-:W-:Y:S02]  /*06c0*/  PRMT R18, RZ, 0x7610, R18 ;  /* 0x00007610ff127816 */ /* 0x000fe40000000012 */
[----:B--2---:R-:W-:-:S04]  /*06d0*/  @!P3 PRMT R10, R16, 0x8880, RZ ;  /* 0x00008880100ab816 */ /* 0x004fc800000000ff */
[----:B------:R-:W-:-:S04]  /*06e0*/  @!P3 PRMT R10, R10, 0x7710, RZ ;  /* 0x000077100a0ab816 */ /* 0x000fc800000000ff */
[----:B------:R-:W-:Y:S02]  /*06f0*/  @!P3 VIMNMX.S16x2 R10, PT, PT, R10, UR8, !PT ;  /* 0x000000080a0abc48 */ /* 0x000fe4000ffe0300 */
[----:B---3--:R-:W-:Y:S02]  /*0700*/  @!P2 PRMT R16, R17, 0x8880, RZ ;  /* 0x000088801110a816 */ /* 0x008fe400000000ff */
[----:B------:R-:W-:Y:S02]  /*0710*/  PRMT R11, R10, 0x7610, R11 ;  /* 0x000076100a0b7816 */ /* 0x000fe4000000000b */
[----:B------:R-:W-:Y:S02]  /*0720*/  @!P2 PRMT R16, R16, 0x7710, RZ ;  /* 0x000077101010a816 */ /* 0x000fe400000000ff */
[----:B------:R-:W-:Y:S01]  /*0730*/  @!P2 IADD3 R10, P5, PT, R2, UR27, RZ ;  /* 0x0000001b020aac10 */ /* 0x000fe2000ffbe0ff */
[----:B------:R0:W-:Y:S01]  /*0740*/  @!P3 STG.E.U8 desc[UR22][R6.64], R11 ;  /* 0x0000000b0600b986 */ /* 0x0001e2000c101116 */
[----:B------:R-:W-:-:S02]  /*0750*/  @!P2 VIMNMX.S16x2 R16, PT, PT, R16, UR8, !PT ;  /* 0x000000081010ac48 */ /* 0x000fc4000ffe0300 */
[C---:B------:R-:W-:Y:S02]  /*0760*/  ISETP.GE.U32.AND P3, PT, R19.reuse, UR36, PT ;  /* 0x0000002413007c0c */ /* 0x040fe4000bf66070 */
[----:B0-----:R-:W-:Y:S02]  /*0770*/  @!P2 IADD3.X R11, PT, PT, R0, UR28, RZ, P5, !PT ;  /* 0x0000001c000bac10 */ /* 0x001fe4000affe4ff */
[----:B------:R-:W-:-:S03]  /*0780*/  IADD3 R19, P5, PT, R19, UR24, RZ ;  /* 0x0000001813137c10 */ /* 0x000fc6000ffbe0ff */
[----:B------:R0:W-:Y:S01]  /*0790*/  @!P2 STG.E.U8 desc[UR22][R10.64], R16 ;  /* 0x000000100a00a986 */ /* 0x0001e2000c101116 */
[----:B------:R-:W-:Y:S01]  /*07a0*/  ISETP.GE.AND.EX P2, PT, R9, UR37, PT, P3 ;  /* 0x0000002509007c0c */ /* 0x000fe2000bf46330 */
[----:B------:R-:W-:Y:S01]  /*07b0*/  IMAD.X R9, RZ, RZ, R9, P5 ;  /* 0x000000ffff097224 */ /* 0x000fe200028e0609 */
[C---:B------:R-:W-:Y:S02]  /*07c0*/  ISETP.GE.U32.AND P3, PT, R19.reuse, UR36, PT ;  /* 0x0000002413007c0c */ /* 0x040fe4000bf66070 */
[----:B------:R-:W-:Y:S02]  /*07d0*/  IADD3 R19, P5, PT, R19, UR24, RZ ;  /* 0x0000001813137c10 */ /* 0x000fe4000ffbe0ff */
[----:B----4-:R-:W-:Y:S02]  /*07e0*/  @!P0 PRMT R6, R5, 0x8880, RZ ;  /* 0x0000888005068816 */ /* 0x010fe400000000ff */
[----:B------:R-:W-:Y:S01]  /*07f0*/  ISETP.GE.AND.EX P3, PT, R9, UR37, PT, P3 ;  /* 0x0000002509007c0c */ /* 0x000fe2000bf66330 */
[----:B------:R-:W-:Y:S01]  /*0800*/  IMAD.X R9, RZ, RZ, R9, P5 ;  /* 0x000000ffff097224 */ /* 0x000fe200028e0609 */
[----:B------:R-:W-:-:S02]  /*0810*/  IADD3 R5, P6, PT, R19, UR24, RZ ;  /* 0x0000001813057c10 */ /* 0x000fc4000ffde0ff */
[----:B------:R-:W-:Y:S02]  /*0820*/  @!P0 PRMT R6, R6, 0x7710, RZ ;  /* 0x0000771006068816 */ /* 0x000fe400000000ff */
[----:B-----5:R-:W-:Y:S01]  /*0830*/  @!P1 PRMT R8, R8, 0x8880, RZ ;  /* 0x0000888008089816 */ /* 0x020fe200000000ff */
[----:B------:R-:W-:Y:S01]  /*0840*/  IMAD.X R7, RZ, RZ, R9, P6 ;  /* 0x000000ffff077224 */ /* 0x000fe200030e0609 */
[----:B------:R-:W-:Y:S02]  /*0850*/  @!P0 VIMNMX.S16x2 R6, PT, PT, R6, UR8, !PT ;  /* 0x0000000806068c48 */ /* 0x000fe4000ffe0300 */
[----:B------:R-:W-:Y:S02]  /*0860*/  ISETP.GE.U32.AND P5, PT, R5, UR36, PT ;  /* 0x0000002405007c0c */ /* 0x000fe4000bfa6070 */
[----:B------:R-:W-:Y:S02]  /*0870*/  ISETP.GE.U32.AND P4, PT, R19, UR36, PT ;  /* 0x0000002413007c0c */ /* 0x000fe4000bf86070 */
[----:B------:R-:W-:-:S02]  /*0880*/  PRMT R5, R6, 0x7610, R5 ;  /* 0x0000761006057816 */ /* 0x000fc40000000005 */
[----:B------:R-:W-:Y:S02]  /*0890*/  @!P1 PRMT R8, R8, 0x7710, RZ ;  /* 0x0000771008089816 */ /* 0x000fe400000000ff */
[----:B------:R-:W-:Y:S02]  /*08a0*/  ISETP.GE.AND.EX P5, PT, R7, UR37, PT, P5 ;  /* 0x0000002507007c0c */ /* 0x000fe4000bfa6350 */
[----:B------:R-:W-:Y:S01]  /*08b0*/  ISETP.GE.AND.EX P4, PT, R9, UR37, PT, P4 ;  /* 0x0000002509007c0c */ /* 0x000fe2000bf86340 */
[----:B------:R1:W-:Y:S01]  /*08c0*/  @!P0 STG.E.U8 desc[UR22][R12.64], R5 ;  /* 0x000000050c008986 */ /* 0x0003e2000c101116 */
[----:B------:R-:W-:Y:S02]  /*08d0*/  @!P1 VIMNMX.S16x2 R8, PT, PT, R8, UR8, !PT ;  /* 0x0000000808089c48 */ /* 0x000fe4000ffe0300 */
[C---:B0-----:R-:W-:Y:S02]  /*08e0*/  @!P1 IADD3 R16, P6, PT, R2.reuse, UR30, RZ ;  /* 0x0000001e02109c10 */ /* 0x041fe4000ffde0ff */
[----:B------:R-:W-:-:S02]  /*08f0*/  IADD3 R6, P0, PT, R2, UR34, RZ ;  /* 0x0000002202067c10 */ /* 0x000fc4000ff1e0ff */
[----:B------:R-:W-:Y:S02]  /*0900*/  @!P1 IADD3.X R17, PT, PT, R0, UR16, RZ, P6, !PT ;  /* 0x0000001000119c10 */ /* 0x000fe4000b7fe4ff */
[----:B------:R-:W-:Y:S02]  /*0910*/  PRMT R9, R8, 0x7610, R9 ;  /* 0x0000761008097816 */ /* 0x000fe40000000009 */
[----:B------:R-:W-:Y:S02]  /*0920*/  IADD3.X R7, PT, PT, R0, UR35, RZ, P0, !PT ;  /* 0x0000002300077c10 */ /* 0x000fe400087fe4ff */
[C---:B------:R-:W-:Y:S01]  /*0930*/  @!P3 IADD3 R8, P0, PT, R2.reuse, UR33, RZ ;  /* 0x000000210208bc10 */ /* 0x040fe2000ff1e0ff */
[----:B------:R0:W-:Y:S01]  /*0940*/  @!P1 STG.E.U8 desc[UR22][R16.64], R9 ;  /* 0x0000000910009986 */ /* 0x0001e2000c101116 */
[----:B------:R-:W-:-:S03]  /*0950*/  @!P5 IADD3 R14, P1, PT, R2, UR32, RZ ;  /* 0x00000020020edc10 */ /* 0x000fc6000ff3e0ff */
[----:B------:R-:W2:Y:S01]  /*0960*/  @!P2 LDG.E.U8 R18, desc[UR22][R6.64] ;  /* 0x000000160612a981 */ /* 0x000ea2000c1e1100 */
[----:B------:R-:W-:Y:S02]  /*0970*/  PRMT R19, RZ, 0x7610, R19 ;  /* 0x00007610ff137816 */ /* 0x000fe40000000013 */
[----:B-1----:R-:W-:Y:S02]  /*0980*/  PRMT R12, RZ, 0x7610, R12 ;  /* 0x00007610ff0c7816 */ /* 0x002fe4000000000c */
[----:B0-----:R-:W-:Y:S02]  /*0990*/  @!P3 IADD3.X R9, PT, PT, R0, UR20, RZ, P0, !PT ;  /* 0x000000140009bc10 */ /* 0x001fe400087fe4ff */
[----:B------:R-:W-:Y:S02]  /*09a0*/  @!P4 IADD3 R10, P0, PT, R2, UR31, RZ ;  /* 0x0000001f020acc10 */ /* 0x000fe4000ff1e0ff */
[----:B------:R-:W-:Y:S01]  /*09b0*/  @!P5 IADD3.X R15, PT, PT, R0, UR7, RZ, P1, !PT ;  /* 0x00000007000fdc10 */ /* 0x000fe20008ffe4ff */
[----:B------:R-:W3:Y:S01]  /*09c0*/  @!P3 LDG.E.U8 R19, desc[UR22][R8.64] ;  /* 0x000000160813b981 */ /* 0x000ee2000c1e1100 */
[----:B------:R-:W-:-:S02]  /*09d0*/  PRMT R5, RZ, 0x7610, R5 ;  /* 0x00007610ff057816 */ /* 0x000fc40000000005 */
[----:B------:R-:W-:Y:S01]  /*09e0*/  @!P4 IADD3.X R11, PT, PT, R0, UR15, RZ, P0, !PT ;  /* 0x0000000f000bcc10 */ /* 0x000fe200087fe4ff */
[----:B------:R-:W4:Y:S04]  /*09f0*/  @!P5 LDG.E.U8 R12, desc[UR22][R14.64] ;  /* 0x000000160e0cd981 */ /* 0x000f28000c1e1100 */
[----:B------:R-:W5:Y:S01]  /*0a00*/  @!P4 LDG.E.U8 R5, desc[UR22][R10.64] ;  /* 0x000000160a05c981 */ /* 0x000f62000c1e1100 */
[----:B------:R-:W-:Y:S02]  /*0a10*/  IMAD.U32 R13, RZ, RZ, UR24 ;  /* 0x00000018ff0d7e24 */ /* 0x000fe4000f8e00ff */
[----:B------:R-:W-:-:S03]  /*0a20*/  IMAD.U32 R16, RZ, RZ, UR24 ;  /* 0x00000018ff107e24 */ /* 0x000fc6000f8e00ff */
[----:B------:R-:W-:-:S04]  /*0a30*/  IADD3 R4, P3, P5, R13, UR24, R4 ;  /* 0x000000180d047c10 */ /* 0x000fc8000fd7e004 */
[----:B------:R-:W-:Y:S02]  /*0a40*/  IADD3 R13, P0, P1, R13, UR24, R4 ;  /* 0x000000180d0d7c10 */ /* 0x000fe4000f91e004 */
[----:B------:R-:W-:Y:S02]  /*0a50*/  IADD3.X R4, PT, PT, RZ, RZ, R3, P3, P5 ;  /* 0x000000ffff047210 */ /* 0x000fe40001fea403 */
[----:B------:R-:W-:Y:S02]  /*0a60*/  IADD3 R3, P3, P5, R16, UR24, R13 ;  /* 0x0000001810037c10 */ /* 0x000fe4000fd7e00d */
[----:B------:R-:W-:Y:S02]  /*0a70*/  IADD3.X R4, PT, PT, RZ, RZ, R4, P0, P1 ;  /* 0x000000ffff047210 */ /* 0x000fe400007e2404 */
[----:B------:R-:W-:Y:S02]  /*0a80*/  ISETP.GE.U32.AND P1, PT, R3, UR36, PT ;  /* 0x0000002403007c0c */ /* 0x000fe4000bf26070 */
[----:B------:R-:W-:-:S02]  /*0a90*/  ISETP.GE.U32.AND P0, PT, R13, UR36, PT ;  /* 0x000000240d007c0c */ /* 0x000fc4000bf06070 */
[----:B------:R-:W-:Y:S02]  /*0aa0*/  IADD3.X R3, PT, PT, RZ, RZ, R4, P3, P5 ;  /* 0x000000ffff037210 */ /* 0x000fe40001fea404 */
[----:B------:R-:W-:Y:S02]  /*0ab0*/  ISETP.GE.AND.EX P0, PT, R4, UR37, PT, P0 ;  /* 0x0000002504007c0c */ /* 0x000fe4000bf06300 */
[----:B------:R-:W-:Y:S01]  /*0ac0*/  ISETP.GE.AND.EX P1, PT, R3, UR37, PT, P1 ;  /* 0x0000002503007c0c */ /* 0x000fe2000bf26310 */
[----:B------:R-:W-:-:S04]  /*0ad0*/  UIADD3 UR14, UP0, UPT, UR14, -0x2, URZ ;  /* 0xfffffffe0e0e7890 */ /* 0x000fc8000ff1e0ff */
[----:B------:R-:W-:Y:S02]  /*0ae0*/  UIADD3.X UR4, UPT, UPT, UR4, -0x1, URZ, UP0, !UPT ;  /* 0xffffffff04047890 */ /* 0x000fe400087fe4ff */
[----:B------:R-:W-:-:S04]  /*0af0*/  UISETP.NE.U32.AND UP0, UPT, UR14, URZ, UPT ;  /* 0x000000ff0e00728c */ /* 0x000fc8000bf05070 */
[----:B------:R-:W-:Y:S02]  /*0b00*/  UISETP.NE.AND.EX UP0, UPT, UR4, URZ, UPT, UP0 ;  /* 0x000000ff0400728c */ /* 0x000fe4000bf05300 */
[----:B------:R-:W-:-:S04]  /*0b10*/  UIADD3 UR5, UP1, UPT, UR25, UR5, URZ ;  /* 0x0000000519057290 */ /* 0x000fc8000ff3e0ff */
[----:B------:R-:W-:Y:S01]  /*0b20*/  UIADD3.X UR6, UPT, UPT, UR26, UR6, URZ, UP1, !UPT ;  /* 0x000000061a067290 */ /* 0x000fe20008ffe4ff */
[----:B--2---:R-:W-:-:S04]  /*0b30*/  @!P2 PRMT R4, R18, 0x8880, RZ ;  /* 0x000088801204a816 */ /* 0x004fc800000000ff */
[----:B------:R-:W-:-:S04]  /*0b40*/  @!P2 PRMT R4, R4, 0x7710, RZ ;  /* 0x000077100404a816 */ /* 0x000fc800000000ff */
[----:B------:R-:W-:Y:S02]  /*0b50*/  @!P2 VIMNMX.S16x2 R3, PT, PT, R4, UR8, !PT ;  /* 0x000000080403ac48 */ /* 0x000fe4000ffe0300 */
[----:B---3--:R-:W-:Y:S02]  /*0b60*/  @!P0 PRMT R8, R19, 0x8880, RZ ;  /* 0x0000888013088816 */ /* 0x008fe400000000ff */
[----:B----4-:R-:W-:Y:S02]  /*0b70*/  @!P1 PRMT R12, R12, 0x8880, RZ ;  /* 0x000088800c0c9816 */ /* 0x010fe400000000ff */
[----:B------:R-:W-:Y:S02]  /*0b80*/  PRMT R9, R3, 0x7610, R9 ;  /* 0x0000761003097816 */ /* 0x000fe40000000009 */
[----:B-----5:R-:W-:Y:S02]  /*0b90*/  @!P4 PRMT R5, R5, 0x8880, RZ ;  /* 0x000088800505c816 */ /* 0x020fe400000000ff */
[----:B------:R-:W-:-:S02]  /*0ba0*/  @!P0 PRMT R8, R8, 0x7710, RZ ;  /* 0x0000771008088816 */ /* 0x000fc400000000ff */
[----:B------:R-:W-:Y:S02]  /*0bb0*/  @!P1 PRMT R12, R12, 0x7710, RZ ;  /* 0x000077100c0c9816 */ /* 0x000fe400000000ff */
[----:B------:R-:W-:Y:S02]  /*0bc0*/  @!P0 IADD3 R4, P3, PT, R2, UR33, RZ ;  /* 0x0000002102048c10 */ /* 0x000fe4000ff7e0ff */
[----:B------:R-:W-:Y:S01]  /*0bd0*/  @!P4 PRMT R10, R5, 0x7710, RZ ;  /* 0x00007710050ac816 */ /* 0x000fe200000000ff */
[----:B------:R0:W-:Y:S01]  /*0be0*/  @!P2 STG.E.U8 desc[UR22][R6.64], R9 ;  /* 0x000000090600a986 */ /* 0x0001e2000c101116 */
[----:B------:R-:W-:Y:S02]  /*0bf0*/  @!P0 VIMNMX.S16x2 R3, PT, PT, R8, UR8, !PT ;  /* 0x0000000808038c48 */ /* 0x000fe4000ffe0300 */
[----:B------:R-:W-:Y:S02]  /*0c00*/  @!P1 VIMNMX.S16x2 R13, PT, PT, R12, UR8, !PT ;  /* 0x000000080c0d9c48 */ /* 0x000fe4000ffe0300 */
[----:B------:R-:W-:-:S02]  /*0c10*/  @!P0 IADD3.X R5, PT, PT, R0, UR20, RZ, P3, !PT ;  /* 0x0000001400058c10 */ /* 0x000fc40009ffe4ff */
[----:B------:R-:W-:Y:S02]  /*0c20*/  @!P4 VIMNMX.S16x2 R12, PT, PT, R10, UR8, !PT ;  /* 0x000000080a0ccc48 */ /* 0x000fe4000ffe0300 */
[C---:B------:R-:W-:Y:S02]  /*0c30*/  @!P4 IADD3 R8, P2, PT, R2.reuse, UR31, RZ ;  /* 0x0000001f0208cc10 */ /* 0x040fe4000ff5e0ff */
[----:B------:R-:W-:Y:S02]  /*0c40*/  @!P1 IADD3 R10, P3, PT, R2, UR32, RZ ;  /* 0x00000020020a9c10 */ /* 0x000fe4000ff7e0ff */
[C---:B0-----:R-:W-:Y:S02]  /*0c50*/  @!P4 IADD3.X R9, PT, PT, R0.reuse, UR15, RZ, P2, !PT ;  /* 0x0000000f0009cc10 */ /* 0x041fe400097fe4ff */
[----:B------:R-:W-:Y:S01]  /*0c60*/  @!P1 IADD3.X R11, PT, PT, R0, UR7, RZ, P3, !PT ;  /* 0x00000007000b9c10 */ /* 0x000fe20009ffe4ff */
[----:B------:R0:W-:Y:S04]  /*0c70*/  @!P0 STG.E.U8 desc[UR22][R4.64], R3 ;  /* 0x0000000304008986 */ /* 0x0001e8000c101116 */
[----:B------:R0:W-:Y:S04]  /*0c80*/  @!P4 STG.E.U8 desc[UR22][R8.64], R12 ;  /* 0x0000000c0800c986 */ /* 0x0001e8000c101116 */
[----:B------:R0:W-:Y:S01]  /*0c90*/  @!P1 STG.E.U8 desc[UR22][R10.64], R13 ;  /* 0x0000000d0a009986 */ /* 0x0001e2000c101116 */
[----:B------:R-:W-:-:S04]  /*0ca0*/  IADD3 R2, P0, PT, R2, UR25, RZ ;  /* 0x0000001902027c10 */ /* 0x000fc8000ff1e0ff */
[----:B------:R-:W-:Y:S01]  /*0cb0*/  IADD3.X R0, PT, PT, R0, UR26, RZ, P0, !PT ;  /* 0x0000001a00007c10 */ /* 0x000fe200087fe4ff */
[----:B------:R-:W-:Y:S08]  /*0cc0*/  BRA.U UP0, `(.L_x_152) ;  /* 0xfffffff500ec7547 */ /* 0x000ff0000b83ffff */
.L_x_151:
[----:B------:R-:W-:-:S04]  /*0cd0*/  ULOP3.LUT UR4, UR9, 0x1, URZ, 0xc0, !UPT ;  /* 0x0000000109047892 */ /* 0x000fc8000f8ec0ff */
[----:B------:R-:W-:-:S06]  /*0ce0*/  UISETP.NE.U32.AND UP0, UPT, UR4, 0x1, UPT ;  /* 0x000000010400788c */ /* 0x000fcc000bf05070 */
[----:B------:R-:W-:-:S13]  /*0cf0*/  PLOP3.LUT P0, PT, PT, PT, UP0, 0x80, 0x8 ;  /* 0x000000000008781c */ /* 0x000fda0003f0f008 */
[----:B------:R-:W-:Y:S05]  /*0d00*/  @!P0 EXIT ;  /* 0x000000000000894d */ /* 0x000fea0003800000 */
[----:B0-----:R-:W0:Y:S01]  /*0d10*/  S2R R4, SR_TID.X ;  /* 0x0000000000047919 */ /* 0x001e220000002100 */
[----:B------:R-:W-:Y:S02]  /*0d20*/  PRMT R10, RZ, 0x7610, R10 ;  /* 0x00007610ff0a7816 */ /* 0x000fe4000000000a */
[----:B------:R-:W-:Y:S02]  /*0d30*/  PRMT R11, RZ, 0x7610, R11 ;  /* 0x00007610ff0b7816 */ /* 0x000fe4000000000b */
[----:B0-----:R-:W-:-:S04]  /*0d40*/  IADD3 R4, P1, PT, R4, UR5, RZ ;  /* 0x0000000504047c10 */ /* 0x001fc8000ff3e0ff */
[C---:B------:R-:W-:Y:S01]  /*0d50*/  IADD3 R0, P4, PT, R4.reuse, UR24, RZ ;  /* 0x0000001804007c10 */ /* 0x040fe2000ff9e0ff */
[----:B------:R-:W-:Y:S01]  /*0d60*/  IMAD.X R3, RZ, RZ, UR6, P1 ;  /* 0x00000006ff037e24 */ /* 0x000fe200088e06ff */
[C---:B------:R-:W-:Y:S02]  /*0d70*/  ISETP.GE.U32.AND P0, PT, R4.reuse, UR36, PT ;  /* 0x0000002404007c0c */ /* 0x040fe4000bf06070 */
[----:B------:R-:W-:Y:S02]  /*0d80*/  IADD3 R4, P2, PT, R4, UR38, RZ ;  /* 0x0000002604047c10 */ /* 0x000fe4000ff5e0ff */
[C---:B------:R-:W-:Y:S02]  /*0d90*/  ISETP.GE.U32.AND P1, PT, R0.reuse, UR36, PT ;  /* 0x0000002400007c0c */ /* 0x040fe4000bf26070 */
[----:B------:R-:W-:Y:S01]  /*0da0*/  IADD3 R2, P3, PT, R0, UR24, RZ ;  /* 0x0000001800027c10 */ /* 0x000fe2000ff7e0ff */
[----:B------:R-:W-:Y:S01]  /*0db0*/  IMAD.X R0, RZ, RZ, R3, P4 ;  /* 0x000000ffff007224 */ /* 0x000fe200020e0603 */
[----:B------:R-:W-:-:S02]  /*0dc0*/  ISETP.GE.AND.EX P0, PT, R3, UR37, PT, P0 ;  /* 0x0000002503007c0c */ /* 0x000fc4000bf06300 */
[----:B------:R-:W-:Y:S02]  /*0dd0*/  IADD3.X R5, PT, PT, R3, UR39, RZ, P2, !PT ;  /* 0x0000002703057c10 */ /* 0x000fe400097fe4ff */
[C---:B------:R-:W-:Y:S02]  /*0de0*/  ISETP.GE.U32.AND P2, PT, R2.reuse, UR36, PT ;  /* 0x0000002402007c0c */ /* 0x040fe4000bf46070 */
[----:B------:R-:W-:Y:S01]  /*0df0*/  IADD3 R3, P4, PT, R2, UR24, RZ ;  /* 0x0000001802037c10 */ /* 0x000fe2000ff9e0ff */
[--C-:B------:R-:W-:Y:S01]  /*0e00*/  IMAD.X R2, RZ, RZ, R0.reuse, P3 ;  /* 0x000000ffff027224 */ /* 0x100fe200018e0600 */
[----:B------:R-:W-:Y:S02]  /*0e10*/  IADD3 R8, P5, PT, R4, UR24, RZ ;  /* 0x0000001804087c10 */ /* 0x000fe4000ffbe0ff */
[----:B------:R-:W-:Y:S02]  /*0e20*/  ISETP.GE.AND.EX P1, PT, R0, UR37, PT, P1 ;  /* 0x0000002500007c0c */ /* 0x000fe4000bf26310 */
[----:B------:R-:W-:Y:S01]  /*0e30*/  ISETP.GE.AND.EX P2, PT, R2, UR37, PT, P2 ;  /* 0x0000002502007c0c */ /* 0x000fe2000bf46320 */
[----:B------:R-:W-:Y:S01]  /*0e40*/  IMAD.X R9, RZ, RZ, R5, P5 ;  /* 0x000000ffff097224 */ /* 0x000fe200028e0605 */
[----:B------:R-:W-:Y:S01]  /*0e50*/  PRMT R0, RZ, 0x7610, R0 ;  /* 0x00007610ff007816 */ /* 0x000fe20000000000 */
[----:B------:R-:W-:Y:S01]  /*0e60*/  IMAD.X R2, RZ, RZ, R2, P4 ;  /* 0x000000ffff027224 */ /* 0x000fe200020e0602 */
[----:B------:R-:W-:-:S02]  /*0e70*/  IADD3 R6, P5, PT, R8, UR24, RZ ;  /* 0x0000001808067c10 */ /* 0x000fc4000ffbe0ff */
[----:B------:R-:W-:Y:S02]  /*0e80*/  ISETP.GE.U32.AND P3, PT, R3, UR36, PT ;  /* 0x0000002403007c0c */ /* 0x000fe4000bf66070 */
[----:B------:R-:W2:Y:S01]  /*0e90*/  @!P0 LDG.E.U8 R0, desc[UR22][R4.64] ;  /* 0x0000001604008981 */ /* 0x000ea2000c1e1100 */
[----:B------:R-:W-:Y:S01]  /*0ea0*/  IMAD.X R7, RZ, RZ, R9, P5 ;  /* 0x000000ffff077224 */ /* 0x000fe200028e0609 */
[----:B------:R-:W-:Y:S02]  /*0eb0*/  ISETP.GE.AND.EX P3, PT, R2, UR37, PT, P3 ;  /* 0x0000002502007c0c */ /* 0x000fe4000bf66330 */
[----:B------:R-:W-:Y:S01]  /*0ec0*/  IADD3 R2, P4, PT, R6, UR24, RZ ;  /* 0x0000001806027c10 */ /* 0x000fe2000ff9e0ff */
[----:B------:R-:W3:Y:S01]  /*0ed0*/  @!P1 LDG.E.U8 R10, desc[UR22][R8.64] ;  /* 0x00000016080a9981 */ /* 0x000ee2000c1e1100 */
[----:B------:R-:W-:-:S03]  /*0ee0*/  PRMT R12, RZ, 0x7610, R12 ;  /* 0x00007610ff0c7816 */ /* 0x000fc6000000000c */
[----:B------:R-:W4:Y:S01]  /*0ef0*/  @!P2 LDG.E.U8 R11, desc[UR22][R6.64] ;  /* 0x00000016060ba981 */ /* 0x000f22000c1e1100 */
[----:B------:R-:W-:-:S05]  /*0f00*/  IMAD.X R3, RZ, RZ, R7, P4 ;  /* 0x000000ffff037224 */ /* 0x000fca00020e0607 */
[----:B------:R-:W5:Y:S01]  /*0f10*/  @!P3 LDG.E.U8 R12, desc[UR22][R2.64] ;  /* 0x00000016020cb981 */ /* 0x000f62000c1e1100 */
[----:B--2---:R-:W-:-:S04]  /*0f20*/  PRMT R0, R0, 0x8880, RZ ;  /* 0x0000888000007816 */ /* 0x004fc800000000ff */
[----:B------:R-:W-:Y:S02]  /*0f30*/  PRMT R0, R0, 0x7710, RZ ;  /* 0x0000771000007816 */ /* 0x000fe400000000ff */
[----:B---3--:R-:W-:Y:S02]  /*0f40*/  PRMT R10, R10, 0x8880, RZ ;  /* 0x000088800a0a7816 */ /* 0x008fe400000000ff */
[----:B----4-:R-:W-:Y:S02]  /*0f50*/  PRMT R13, R11, 0x8880, RZ ;  /* 0x000088800b0d7816 */ /* 0x010fe400000000ff */
[----:B------:R-:W-:Y:S02]  /*0f60*/  VIMNMX.S16x2 R11, PT, PT, R0, UR8, !PT ;  /* 0x00000008000b7c48 */ /* 0x000fe4000ffe0300 */
[----:B------:R-:W-:Y:S02]  /*0f70*/  PRMT R10, R10, 0x7710, RZ ;  /* 0x000077100a0a7816 */ /* 0x000fe400000000ff */
[----:B------:R-:W-:-:S02]  /*0f80*/  PRMT R0, R13, 0x7710, RZ ;  /* 0x000077100d007816 */ /* 0x000fc400000000ff */
[----:B------:R-:W-:Y:S02]  /*0f90*/  PRMT R13, R11, 0x7610, R13 ;  /* 0x000076100b0d7816 */ /* 0x000fe4000000000d */
[----:B------:R-:W-:Y:S02]  /*0fa0*/  VIMNMX.S16x2 R10, PT, PT, R10, UR8, !PT ;  /* 0x000000080a0a7c48 */ /* 0x000fe4000ffe0300 */
[----:B------:R-:W-:Y:S01]  /*0fb0*/  VIMNMX.S16x2 R11, PT, PT, R0, UR8, !PT ;  /* 0x00000008000b7c48 */ /* 0x000fe2000ffe0300 */
[----:B------:R0:W-:Y:S01]  /*0fc0*/  @!P0 STG.E.U8 desc[UR22][R4.64], R13 ;  /* 0x0000000d04008986 */ /* 0x0001e2000c101116 */
[----:B-----5:R-:W-:-:S03]  /*0fd0*/  PRMT R0, R12, 0x8880, RZ ;  /* 0x000088800c007816 */ /* 0x020fc600000000ff */
[----:B------:R0:W-:Y:S01]  /*0fe0*/  @!P1 STG.E.U8 desc[UR22][R8.64], R10 ;  /* 0x0000000a08009986 */ /* 0x0001e2000c101116 */
[----:B------:R-:W-:-:S03]  /*0ff0*/  PRMT R0, R0, 0x7710, RZ ;  /* 0x0000771000007816 */ /* 0x000fc600000000ff */
[----:B------:R0:W-:Y:S01]  /*1000*/  @!P2 STG.E.U8 desc[UR22][R6.64], R11 ;  /* 0x0000000b0600a986 */ /* 0x0001e2000c101116 */
[----:B------:R-:W-:Y:S01]  /*1010*/  VIMNMX.S16x2 R0, PT, PT, R0, UR8, !PT ;  /* 0x0000000800007c48 */ /* 0x000fe2000ffe0300 */
[----:B------:R-:W-:Y:S06]  /*1020*/  @P3 EXIT ;  /* 0x000000000000394d */ /* 0x000fec0003800000 */
[----:B------:R-:W-:Y:S01]  /*1030*/  STG.E.U8 desc[UR22][R2.64], R0 ;  /* 0x0000000002007986 */ /* 0x000fe2000c101116 */
[----:B------:R-:W-:Y:S05]  /*1040*/  EXIT ;  /* 0x000000000000794d */ /* 0x000fea0003800000 */
.L_x_150:
[----:B------:R-:W0:Y:S02]  /*1050*/  S2R R9, SR_TID.X ;  /* 0x0000000000097919 */ /* 0x000e240000002100 */
[----:B0-----:R-:W-:-:S03]  /*1060*/  IMAD.WIDE.U32 R2, R9, 0x4, RZ ;  /* 0x0000000409027825 */ /* 0x001fc600078e00ff */
[----:B------:R-:W-:-:S04]  /*1070*/  ISETP.GE.U32.AND P0, PT, R2, UR9, PT ;  /* 0x0000000902007c0c */ /* 0x000fc8000bf06070 */
[----:B------:R-:W-:-:S13]  /*1080*/  ISETP.GE.AND.EX P0, PT, R3, UR14, PT, P0 ;  /* 0x0000000e03007c0c */ /* 0x000fda000bf06300 */
[----:B------:R-:W-:Y:S05]  /*1090*/  @P0 EXIT ;  /* 0x000000000000094d */ /* 0x000fea0003800000 */
[----:B------:R-:W-:Y:S01]  /*10a0*/  IMAD.MOV.U32 R10, RZ, RZ, RZ ;  /* 0x000000ffff0a7224 */ /* 0x000fe200078e00ff */
[----:B------:R-:W0:Y:S06]  /*10b0*/  LDCU UR4, c[0x0][0x360] ;  /* 0x00006c00ff0477ac */ /* 0x000e2c0008000800 */
.L_x_153:
[----:B------:R-:W-:-:S04]  /*10c0*/  LEA R2, P0, R9, UR38, 0x2 ;  /* 0x0000002609027c11 */ /* 0x000fc8000f8010ff */
[----:B------:R-:W-:-:S05]  /*10d0*/  LEA.HI.X R3, R9, UR39, R10, 0x2, P0 ;  /* 0x0000002709037c11 */ /* 0x000fca00080f140a */
[----:B------:R-:W2:Y:S01]  /*10e0*/  LDG.E R0, desc[UR22][R2.64] ;  /* 0x0000001602007981 */ /* 0x000ea2000c1e1900 */
[----:B0-----:R-:W-:-:S05]  /*10f0*/  IADD3 R9, P0, PT, R9, UR4, RZ ;  /* 0x0000000409097c10 */ /* 0x001fca000ff1e0ff */
[----:B------:R-:W-:Y:S01]  /*1100*/  IMAD.X R10, RZ, RZ, R10, P0 ;  /* 0x000000ffff0a7224 */ /* 0x000fe200000e060a */
[----:B------:R-:W-:-:S04]  /*1110*/  LOP3.LUT P0, RZ, R9, 0xffffc000, RZ, 0xc0, !PT ;  /* 0xffffc00009ff7812 */ /* 0x000fc8000780c0ff */
[----:B------:R-:W-:Y:S02]  /*1120*/  LOP3.LUT P0, RZ, R10, 0x3fffffff, RZ, 0xc0, P0 ;  /* 0x3fffffff0aff7812 */ /* 0x000fe4000000c0ff */
[--C-:B--2---:R-:W-:Y:S02]  /*1130*/  SHF.R.S32.HI R8, RZ, 0x18, R0.reuse ;  /* 0x00000018ff087819 */ /* 0x104fe40000011400 */
[--C-:B------:R-:W-:Y:S02]  /*1140*/  SHF.R.S32.HI R6, RZ, 0x10, R0.reuse ;  /* 0x00000010ff067819 */ /* 0x100fe40000011400 */
[----:B------:R-:W-:Y:S02]  /*1150*/  SHF.R.S32.HI R4, RZ, 0x8, R0 ;  /* 0x00000008ff047819 */ /* 0x000fe40000011400 */
[----:B------:R-:W-:Y:S02]  /*1160*/  SGXT R8, R8, 0x8 ;  /* 0x000000080808781a */ /* 0x000fe40000000200 */
[----:B------:R-:W-:-:S02]  /*1170*/  SGXT R6, R6, 0x8 ;  /* 0x000000080606781a */ /* 0x000fc40000000200 */
[----:B------:R-:W-:Y:S02]  /*1180*/  SGXT R0, R0, 0x8 ;  /* 0x000000080000781a */ /* 0x000fe40000000200 */
[----:B------:R-:W-:Y:S02]  /*1190*/  SGXT R4, R4, 0x8 ;  /* 0x000000080404781a */ /* 0x000fe40000000200 */
[----:B------:R-:W-:Y:S02]  /*11a0*/  VIMNMX.S16x2 R8, PT, PT, R8, UR8, !PT ;  /* 0x0000000808087c48 */ /* 0x000fe4000ffe0300 */
[----:B------:R-:W-:Y:S02]  /*11b0*/  VIMNMX.S16x2 R5, PT, PT, R6, UR8, !PT ;  /* 0x0000000806057c48 */ /* 0x000fe4000ffe0300 */
[----:B------:R-:W-:Y:S02]  /*11c0*/  VIMNMX.S16x2 R0, PT, PT, R0, UR8, !PT ;  /* 0x0000000800007c48 */ /* 0x000fe4000ffe0300 */
[----:B------:R-:W-:-:S02]  /*11d0*/  VIMNMX.S16x2 R4, PT, PT, R4, UR8, !PT ;  /* 0x0000000804047c48 */ /* 0x000fc4000ffe0300 */
[----:B------:R-:W-:Y:S02]  /*11e0*/  PRMT R6, R8, 0x7610, R6 ;  /* 0x0000761008067816 */ /* 0x000fe40000000006 */
[----:B------:R-:W-:Y:S01]  /*11f0*/  LOP3.LUT R7, R0, 0xffff, RZ, 0xc0, !PT ;  /* 0x0000ffff00077812 */ /* 0x000fe200078ec0ff */
[----:B------:R-:W-:Y:S01]  /*1200*/  IMAD.SHL.U32 R0, R9, 0x4, RZ ;  /* 0x0000000409007824 */ /* 0x000fe200078e00ff */
[----:B------:R-:W-:Y:S02]  /*1210*/  LOP3.LUT R4, R4, 0xffff, RZ, 0xc0, !PT ;  /* 0x0000ffff04047812 */ /* 0x000fe400078ec0ff */
[----:B------:R-:W-:Y:S02]  /*1220*/  LOP3.LUT R6, R6, 0xffff, RZ, 0xc0, !PT ;  /* 0x0000ffff06067812 */ /* 0x000fe400078ec0ff */
[----:B------:R-:W-:Y:S02]  /*1230*/  LOP3.LUT R5, R5, 0xffff, RZ, 0xc0, !PT ;  /* 0x0000ffff05057812 */ /* 0x000fe400078ec0ff */
[----:B------:R-:W-:-:S02]  /*1240*/  PRMT R4, R7, 0x3340, R4 ;  /* 0x0000334007047816 */ /* 0x000fc40000000004 */
[----:B------:R-:W-:Y:S02]  /*1250*/  PRMT R5, R5, 0x3340, R6 ;  /* 0x0000334005057816 */ /* 0x000fe40000000006 */
[----:B------:R-:W-:Y:S02]  /*1260*/  ISETP.LT.U32.AND P1, PT, R0, UR9, PT ;  /* 0x0000000900007c0c */ /* 0x000fe4000bf21070 */
[----:B------:R-:W-:Y:S02]  /*1270*/  PRMT R5, R4, 0x5410, R5 ;  /* 0x0000541004057816 */ /* 0x000fe40000000005 */
[----:B------:R-:W-:-:S03]  /*1280*/  SHF.L.U64.HI R0, R9, 0x2, R10 ;  /* 0x0000000209007819 */ /* 0x000fc6000001020a */
[----:B------:R1:W-:Y:S01]  /*1290*/  STG.E desc[UR22][R2.64], R5 ;  /* 0x0000000502007986 */ /* 0x0003e2000c101916 */
[----:B------:R-:W-:-:S13]  /*12a0*/  ISETP.LT.AND.EX P1, PT, R0, UR14, PT, P1 ;  /* 0x0000000e00007c0c */ /* 0x000fda000bf21310 */
[----:B-1----:R-:W-:Y:S05]  /*12b0*/  @!P0 BRA P1, `(.L_x_153) ;  /* 0xfffffffc00808947 */ /* 0x002fea000083ffff */
[----:B------:R-:W-:Y:S05]  /*12c0*/  EXIT ;  /* 0x000000000000794d */ /* 0x000fea0003800000 */
        .weak           $__internal_16_$__cuda_sm20_div_u16
        .type           $__internal_16_$__cuda_sm20_div_u16,@function
        .size           $__internal_16_$__cuda_sm20_div_u16,(.L_x_4622 - $__internal_16_$__cuda_sm20_div_u16)
$__internal_16_$__cuda_sm20_div_u16:
[----:B------:R-:W0:Y:S01]  /*12d0*/  I2F.U16 R3, UR7 ;  /* 0x0000000700037d06 */ /* 0x000e220008101000 */
[----:B------:R-:W-:Y:S01]  /*12e0*/  IMAD.MOV.U32 R4, RZ, RZ, 0x4b800000 ;  /* 0x4b800000ff047424 */ /* 0x000fe200078e00ff */
[----:B------:R-:W-:Y:S01]  /*12f0*/  UISETP.NE.U32.AND UP0, UPT, UR7, URZ, UPT ;  /* 0x000000ff0700728c */ /* 0x000fe2000bf05070 */
[----:B------:R-:W-:Y:S01]  /*1300*/  IMAD.MOV.U32 R5, RZ, RZ, 0x0 ;  /* 0x00000000ff057424 */ /* 0x000fe200078e00ff */
[C---:B0-----:R-:W-:Y:S02]  /*1310*/  FSETP.GEU.AND P1, PT, |R3|.reuse, 1.175494350822287508e-38, PT ;  /* 0x008000000300780b */ /* 0x041fe40003f2e200 */
[----:B------:R-:W-:Y:S02]  /*1320*/  FSETP.GT.AND P0, PT, |R3|, 8.50705917302346158658e+37, PT ;  /* 0x7e8000000300780b */ /* 0x000fe40003f04200 */
[----:B------:R-:W-:-:S04]  /*1330*/  FSEL R4, R4, 1, !P1 ;  /* 0x3f80000004047808 */ /* 0x000fc80004800000 */
[----:B------:R-:W-:-:S05]  /*1340*/  FSEL R4, R4, 0.25, !P0 ;  /* 0x3e80000004047808 */ /* 0x000fca0004000000 */
[----:B------:R-:W-:-:S04]  /*1350*/  FMUL R6, R3, R4 ;  /* 0x0000000403067220 */ /* 0x000fc80000400000 */
[----:B------:R-:W0:Y:S02]  /*1360*/  MUFU.RCP R3, R6 ;  /* 0x0000000600037308 */ /* 0x000e240000001000 */
[----:B0-----:R-:W-:Y:S01]  /*1370*/  FMUL R4, R4, R3 ;  /* 0x0000000304047220 */ /* 0x001fe20000400000 */
[----:B------:R-:W-:-:S03]  /*1380*/  I2FP.F32.U32.RZ R3, UR4 ;  /* 0x0000000400037c45 */ /* 0x000fc6000820d000 */
[----:B------:R-:W-:-:S04]  /*1390*/  VIADD R4, R4, 0x2 ;  /* 0x0000000204047836 */ /* 0x000fc80000000000 */
[----:B------:R-:W-:Y:S01]  /*13a0*/  FMUL.RZ R3, R3, R4 ;  /* 0x0000000403037220 */ /* 0x000fe2000040c000 */
[----:B------:R-:W-:-:S05]  /*13b0*/  IMAD.MOV.U32 R4, RZ, RZ, R7 ;  /* 0x000000ffff047224 */ /* 0x000fca00078e0007 */
[----:B------:R-:W0:Y:S02]  /*13c0*/  F2I.U32.TRUNC.NTZ R3, R3 ;  /* 0x0000000300037305 */ /* 0x000e24000020f000 */
[----:B0-----:R-:W-:-:S13]  /*13d0*/  R2UR UR4, R3 ;  /* 0x00000000030472ca */ /* 0x001fda00000e0000 */
[----:B------:R-:W-:-:S07]  /*13e0*/  ULOP3.LUT UR9, UR4, 0xffff, URZ, 0xc0, !UPT ;  /* 0x0000ffff04097892 */ /* 0x000fce000f8ec0ff */
[----:B------:R-:W-:Y:S01]  /*13f0*/  @!UP0 UMOV UR9, 0xffffffff ;  /* 0xffffffff00098882 */ /* 0x000fe20000000000 */
[----:B------:R-:W-:Y:S05]  /*1400*/  RET.REL.NODEC R4 `(_ZN2at6native57_GLOBAL__N__f3eca4a2_24_ForeachBinaryOpScalar_cu_86b9896c25multi_tensor_apply_kernelINS1_18TensorListMetadataILi1EEENS1_21BinaryOpScalarFunctorIaLi1ELi1ELi0EEEJNS0_7maximumIaEEaEEEvT_T0_DpT1_) ;  /* 0xffffffe804fc7950 */ /* 0x000fea0003c3ffff */
.L_x_154:
        /* <DEDUP_REMOVED lines=15> */
.L_x_4622:


//--------------------- .text._ZN2at6native57_GLOBAL__N__f3eca4a2_24_ForeachBinaryOpScalar_cu_86b9896c25multi_tensor_apply_kernelINS1_18TensorListMetadataILi1EEENS1_21BinaryOpScalarFunctorIhLi1ELi1ELi0EEEJNS0_7maximumIhEEhEEEvT_T0_DpT1_ --------------------------
	.section	.text._ZN2at6native57_GLOBAL__N__f3eca4a2_24_ForeachBinaryOpScalar_cu_86b9896c25multi_tensor_apply_kernelINS1_18TensorListMetadataILi1EEENS1_21BinaryOpScalarFunctorIhLi1ELi1ELi0EEEJNS0_7maximumIhEEhEEEvT_T0_DpT1_,"ax",@progbits
	.align	128
.text._ZN2at6native57_GLOBAL__N__f3eca4a2_24_ForeachBinaryOpScalar_cu_86b9896c25multi_tensor_apply_kernelINS1_18TensorListMetadataILi1EEENS1_21BinaryOpScalarFunctorIhLi1ELi1ELi0EEEJNS0_7maximumIhEEhEEEvT_T0_DpT1_:
        .type           _ZN2at6native57_GLOBAL__N__f3eca4a2_24_ForeachBinaryOpScalar_cu_86b9896c25multi_tensor_apply_kernelINS1_18TensorListMetadataILi1EEENS1_21BinaryOpScalarFunctorIhLi1ELi1ELi0EEEJNS0_7maximumIhEEhEEEvT_T0_DpT1_,@function
        .size           _ZN2at6native57_GLOBAL__N__f3eca4a2_24_ForeachBinaryOpScalar_cu_86b9896c25multi_tensor_apply_kernelINS1_18TensorListMetadataILi1EEENS1_21BinaryOpScalarFunctorIhLi1ELi1ELi0EEEJNS0_7maximumIhEEhEEEvT_T0_DpT1_,(.L_x_4624 - _ZN2at6native57_GLOBAL__N__f3eca4a2_24_ForeachBinaryOpScalar_cu_86b9896c25multi_tensor_apply_kernelINS1_18TensorListMetadataILi1EEENS1_21BinaryOpScalarFunctorIhLi1ELi1ELi0EEEJNS0_7maximumIhEEhEEEvT_T0_DpT1_)
        .other          _ZN2at6native57_GLOBAL__N__f3eca4a2_24_ForeachBinaryOpScalar_cu_86b9896c25multi_tensor_apply_kernelINS1_18TensorListMetadataILi1EEENS1_21BinaryOpScalarFunctorIhLi1ELi1ELi0EEEJNS0_7maximumIhEEhEEEvT_T0_DpT1_,@"STO_CUDA_ENTRY STV_DEFAULT"
_ZN2at6native57_GLOBAL__N__f3eca4a2_24_ForeachBinaryOpScalar_cu_86b9896c25multi_tensor_apply_kernelINS1_18TensorListMetadataILi1EEENS1_21BinaryOpScalarFunctorIhLi1ELi1ELi0EEEJNS0_7maximumIhEEhEEEvT_T0_DpT1_:
[----:B------:R-:W-:Y:S08]  /*0000*/  LDC R1, c[0x0][0x37c] ;  /* 0x0000df00ff017b82 */ /* 0x000ff00000000800 */
[----:B------:R-:W0:Y:S01]  /*0010*/  S2UR UR5, SR_CTAID.X ;  /* 0x00000000000579c3 */ /* 0x000e220000002500 */
[----:B------:R-:W1:Y:S01]  /*0020*/  LDCU.64 UR20, c[0x0][0x358] ;  /* 0x00006b00ff1477ac */ /* 0x000e620008000a00 */
[----:B------:R-:W2:Y:S01]  /*0030*/  LDCU.U8 UR18, c[0x0][0x10aa] ;  /* 0x00021540ff1277ac */ /* 0x000ea20008000000 */
[----:B0-----:R-:W0:Y:S01]  /*0040*/  LDCU.U8 UR4, c[0x0][UR5+0xa60] ;  /* 0x00014c00050477ac */ /* 0x001e220008000000 */
[----:B------:R-:W-:-:S12]  /*0050*/  UIMAD UR5, UR5, 0x3, UR5 ;  /* 0x00000003050578a4 */ /* 0x000fd8000f8e0205 */
[----:B------:R-:W3:Y:S01]  /*0060*/  LDCU UR8, c[0x0][UR5+0xba0] ;  /* 0x00017400050877ac */ /* 0x000ee20008000800 */
[----:B0-----:R-:W-:-:S12]  /*0070*/  USHF.L.U32 UR4, UR4, 0x3, URZ ;  /* 0x0000000304047899 */ /* 0x001fd800080006ff */
[----:B------:R-:W0:Y:S01]  /*0080*/  LDCU.64 UR22, c[0x0][UR4+0x380] ;  /* 0x00007000041677ac */ /* 0x000e220008000a00 */
[----:B------:R-:W4:Y:S01]  /*0090*/  LDCU.64 UR4, c[0x0][UR4+0x6f0] ;  /* 0x0000de00040477ac */ /* 0x000f220008000a00 */
[----:B---3--:R-:W-:-:S04]  /*00a0*/  UIMAD.WIDE UR8, UR8, 0x10000, URZ ;  /* 0x00010000080878a5 */ /* 0x008fc8000f8e02ff */
[----:B0-----:R-:W-:-:S04]  /*00b0*/  UIADD3 UR38, UP0, UPT, UR22, UR8, URZ ;  /* 0x0000000816267290 */ /* 0x001fc8000ff1e0ff */
[----:B------:R-:W-:Y:S02]  /*00c0*/  UIADD3.X UR39, UPT, UPT, UR23, UR9, URZ, UP0, !UPT ;  /* 0x0000000917277290 */ /* 0x000fe400087fe4ff */
[----:B----4-:R-:W-:Y:S02]  /*00d0*/  ULOP3.LUT UP0, URZ, UR4, 0x3, UR38, 0xc8, !UPT ;  /* 0x0000000304ff7892 */ /* 0x010fe4000f80c826 */
[----:B------:R-:W-:-:S04]  /*00e0*/  UIADD3 UR10, UP1, UPT, UR4, -UR8, URZ ;  /* 0x80000008040a7290 */ /* 0x000fc8000ff3e0ff */
[----:B------:R-:W-:-:S03]  /*00f0*/  UIADD3.X UR11, UPT, UPT, UR5, ~UR9, URZ, UP1, !UPT ;  /* 0x80000009050b7290 */ /* 0x000fc60008ffe4ff */
[----:B-12---:R-:W-:Y:S09]  /*0100*/  BRA.U !UP0, `(.L_x_155) ;  /* 0x0000000d08907547 */ /* 0x006ff2000b800000 */
        /* <DEDUP_REMOVED lines=21> */
[----:B------:R-:W-:Y:S05]  /*0260*/  CALL.REL.NOINC `($__internal_17_$__cuda_sm20_div_u16) ;  /* 0x0000000c00d47944 */ /* 0x000fea0003c00000 */
        /* <DEDUP_REMOVED lines=32> */
.L_x_157:
[C---:B0-----:R-:W-:Y:S02]  /*0470*/  IADD3 R4, P0, PT, R2.reuse, UR24, RZ ;  /* 0x0000001802047c10 */ /* 0x041fe4000ff1e0ff */
[----:B------:R-:W-:Y:S02]  /*0480*/  ISETP.GE.U32.AND P2, PT, R2, UR36, PT ;  /* 0x0000002402007c0c */ /* 0x000fe4000bf46070 */
[----:B------:R-:W-:Y:S01]  /*0490*/  ISETP.GE.U32.AND P4, PT, R4, UR36, PT ;  /* 0x0000002404007c0c */ /* 0x000fe2000bf86070 */
[----:B------:R-:W-:Y:S01]  /*04a0*/  IMAD.X R3, RZ, RZ, R0, P0 ;  /* 0x000000ffff037224 */ /* 0x000fe200000e0600 */
[----:B------:R-:W-:Y:S02]  /*04b0*/  IADD3 R6, P0, PT, R2, UR38, RZ ;  /* 0x0000002602067c10 */ /* 0x000fe4000ff1e0ff */
[----:B------:R-:W-:Y:S02]  /*04c0*/  ISETP.GE.AND.EX P2, PT, R0, UR37, PT, P2 ;  /* 0x0000002500007c0c */ /* 0x000fe4000bf46320 */
[----:B------:R-:W-:-:S02]  /*04d0*/  ISETP.GE.AND.EX P4, PT, R3, UR37, PT, P4 ;  /* 0x0000002503007c0c */ /* 0x000fc4000bf86340 */
[----:B------:R-:W-:Y:S02]  /*04e0*/  IADD3.X R7, PT, PT, R0, UR39, RZ, P0, !PT ;  /* 0x0000002700077c10 */ /* 0x000fe400087fe4ff */
[----:B------:R-:W-:Y:S02]  /*04f0*/  IADD3 R20, P1, PT, R4, UR24, RZ ;  /* 0x0000001804147c10 */ /* 0x000fe4000ff3e0ff */
[----:B------:R-:W-:-:S03]  /*0500*/  PRMT R16, RZ, 0x7610, R16 ;  /* 0x00007610ff107816 */ /* 0x000fc60000000010 */
[----:B------:R-:W-:-:S04]  /*0510*/  IMAD.X R18, RZ, RZ, R3, P1 ;  /* 0x000000ffff127224 */ /* 0x000fc800008e0603 */
[----:B------:R-:W-:Y:S01]  /*0520*/  @!P4 IADD3 R12, P0, PT, R2, UR27, RZ ;  /* 0x0000001b020ccc10 */ /* 0x000fe2000ff1e0ff */
[----:B------:R-:W2:Y:S01]  /*0530*/  @!P2 LDG.E.U8 R16, desc[UR20][R6.64] ;  /* 0x000000140610a981 */ /* 0x000ea2000c1e1100 */
[----:B------:R-:W-:Y:S02]  /*0540*/  PRMT R17, RZ, 0x7610, R17 ;  /* 0x00007610ff117816 */ /* 0x000fe40000000011 */
[----:B------:R-:W-:Y:S02]  /*0550*/  @!P4 IADD3.X R13, PT, PT, R0, UR28, RZ, P0, !PT ;  /* 0x0000001c000dcc10 */ /* 0x000fe400087fe4ff */
[C---:B------:R-:W-:Y:S02]  /*0560*/  ISETP.GE.U32.AND P0, PT, R20.reuse, UR36, PT ;  /* 0x0000002414007c0c */ /* 0x040fe4000bf06070 */
[----:B------:R-:W-:Y:S01]  /*0570*/  IADD3 R19, P3, PT, R20, UR24, RZ ;  /* 0x0000001814137c10 */ /* 0x000fe2000ff7e0ff */
[----:B------:R-:W3:Y:S01]  /*0580*/  @!P4 LDG.E.U8 R17, desc[UR20][R12.64] ;  /* 0x000000140c11c981 */ /* 0x000ee2000c1e1100 */
[----:B------:R-:W-:-:S02]  /*0590*/  ISETP.GE.AND.EX P0, PT, R18, UR37, PT, P0 ;  /* 0x0000002512007c0c */ /* 0x000fc4000bf06300 */
[----:B------:R-:W-:Y:S01]  /*05a0*/  ISETP.GE.U32.AND P1, PT, R19, UR36, PT ;  /* 0x0000002413007c0c */ /* 0x000fe2000bf26070 */
[----:B------:R-:W-:Y:S01]  /*05b0*/  IMAD.X R9, RZ, RZ, R18, P3 ;  /* 0x000000ffff097224 */ /* 0x000fe200018e0612 */
[----:B------:R-:W-:-:S04]  /*05c0*/  PRMT R5, RZ, 0x7610, R5 ;  /* 0x00007610ff057816 */ /* 0x000fc80000000005 */
[----:B------:R-:W-:-:S05]  /*05d0*/  ISETP.GE.AND.EX P1, PT, R9, UR37, PT, P1 ;  /* 0x0000002509007c0c */ /* 0x000fca000bf26310 */
        /* <DEDUP_REMOVED lines=9> */
[----:B------:R-:W-:Y:S02]  /*0670*/  ISETP.GE.AND.EX P0, PT, R18, UR37, PT, P0 ;  /* 0x0000002512007c0c */ /* 0x000fe4000bf06300 */
[----:B------:R-:W-:Y:S01]  /*0680*/  PRMT R20, RZ, 0x7610, R20 ;  /* 0x00007610ff147816 */ /* 0x000fe20000000014 */
[----:B------:R-:W-:-:S10]  /*0690*/  IMAD.X R9, RZ, RZ, R9, P5 ;  /* 0x000000ffff097224 */ /* 0x000fd400028e0609 */
[----:B0-----:R-:W-:Y:S02]  /*06a0*/  @!P0 IADD3 R10, P6, PT, R2, UR29, RZ ;  /* 0x0000001d020a8c10 */ /* 0x001fe4000ffde0ff */
[----:B--2---:R-:W-:-:S04]  /*06b0*/  @!P2 LOP3.LUT R12, R16, 0xff, RZ, 0xc0, !PT ;  /* 0x000000ff100ca812 */ /* 0x004fc800078ec0ff */
[----:B------:R-:W-:Y:S02]  /*06c0*/  @!P2 VIMNMX.U16x2 R11, PT, PT, R12, UR18, !PT ;  /* 0x000000120c0bac48 */ /* 0x000fe4000ffe0200 */
[----:B------:R-:W-:Y:S02]  /*06d0*/  @!P4 IADD3 R12, P3, PT, R2, UR27, RZ ;  /* 0x0000001b020ccc10 */ /* 0x000fe4000ff7e0ff */
[----:B---3--:R-:W-:Y:S01]  /*06e0*/  @!P4 LOP3.LUT R16, R17, 0xff, RZ, 0xc0, !PT ;  /* 0x000000ff1110c812 */ /* 0x008fe200078ec0ff */
[----:B------:R0:W-:Y:S01]  /*06f0*/  @!P2 STG.E.U8 desc[UR20][R6.64], R11 ;  /* 0x0000000b0600a986 */ /* 0x0001e2000c101114 */
[----:B------:R-:W-:Y:S02]  /*0700*/  @!P4 IADD3.X R13, PT, PT, R0, UR28, RZ, P3, !PT ;  /* 0x0000001c000dcc10 */ /* 0x000fe40009ffe4ff */
[----:B------:R-:W-:Y:S02]  /*0710*/  @!P4 VIMNMX.U16x2 R16, PT, PT, R16, UR18, !PT ;  /* 0x000000121010cc48 */ /* 0x000fe4000ffe0200 */
[----:B------:R-:W-:-:S02]  /*0720*/  ISETP.GE.U32.AND P2, PT, R19, UR36, PT ;  /* 0x0000002413007c0c */ /* 0x000fc4000bf46070 */
[----:B------:R-:W-:Y:S01]  /*0730*/  IADD3 R19, P3, PT, R19, UR24, RZ ;  /* 0x0000001813137c10 */ /* 0x000fe2000ff7e0ff */
[----:B------:R-:W-:Y:S01]  /*0740*/  @!P4 STG.E.U8 desc[UR20][R12.64], R16 ;  /* 0x000000100c00c986 */ /* 0x000fe2000c101114 */
[----:B------:R-:W-:Y:S02]  /*0750*/  ISETP.GE.AND.EX P2, PT, R9, UR37, PT, P2 ;  /* 0x0000002509007c0c */ /* 0x000fe4000bf46320 */
[C---:B------:R-:W-:Y:S01]  /*0760*/  ISETP.GE.U32.AND P4, PT, R19.reuse, UR36, PT ;  /* 0x0000002413007c0c */ /* 0x040fe2000bf86070 */
[----:B------:R-:W-:Y:S01]  /*0770*/  IMAD.X R9, RZ, RZ, R9, P3 ;  /* 0x000000ffff097224 */ /* 0x000fe200018e0609 */
[----:B------:R-:W-:Y:S02]  /*0780*/  IADD3 R19, P5, PT, R19, UR24, RZ ;  /* 0x0000001813137c10 */ /* 0x000fe4000ffbe0ff */
[----:B0-----:R-:W-:Y:S02]  /*0790*/  @!P0 IADD3.X R11, PT, PT, R0, UR14, RZ, P6, !PT ;  /* 0x0000000e000b8c10 */ /* 0x001fe4000b7fe4ff */
[----:B------:R-:W-:-:S02]  /*07a0*/  ISETP.GE.U32.AND P3, PT, R19, UR36, PT ;  /* 0x0000002413007c0c */ /* 0x000fc4000bf66070 */
[----:B------:R-:W-:Y:S02]  /*07b0*/  IADD3 R7, P6, PT, R19, UR24, RZ ;  /* 0x0000001813077c10 */ /* 0x000fe4000ffde0ff */
[----:B------:R-:W-:Y:S02]  /*07c0*/  ISETP.GE.AND.EX P4, PT, R9, UR37, PT, P4 ;  /* 0x0000002509007c0c */ /* 0x000fe4000bf86340 */
[----:B----4-:R-:W-:Y:S01]  /*07d0*/  @!P0 LOP3.LUT R6, R5, 0xff, RZ, 0xc0, !PT ;  /* 0x000000ff05068812 */ /* 0x010fe200078ec0ff */
[----:B------:R-:W-:Y:S01]  /*07e0*/  IMAD.X R5, RZ, RZ, R9, P5 ;  /* 0x000000ffff057224 */ /* 0x000fe200028e0609 */
[----:B------:R-:W-:Y:S02]  /*07f0*/  ISETP.GE.U32.AND P5, PT, R7, UR36, PT ;  /* 0x0000002407007c0c */ /* 0x000fe4000bfa6070 */
[----:B------:R-:W-:Y:S02]  /*0800*/  @!P0 VIMNMX.U16x2 R6, PT, PT, R6, UR18, !PT ;  /* 0x0000001206068c48 */ /* 0x000fe4000ffe0200 */
[----:B------:R-:W-:Y:S01]  /*0810*/  ISETP.GE.AND.EX P3, PT, R5, UR37, PT, P3 ;  /* 0x0000002505007c0c */ /* 0x000fe2000bf66330 */
[----:B------:R-:W-:Y:S01]  /*0820*/  IMAD.X R5, RZ, RZ, R5, P6 ;  /* 0x000000ffff057224 */ /* 0x000fe200030e0605 */
[----:B------:R-:W-:-:S02]  /*0830*/  PRMT R7, R6, 0x7610, R7 ;  /* 0x0000761006077816 */ /* 0x000fc40000000007 */
[----:B-----5:R-:W-:Y:S02]  /*0840*/  @!P1 LOP3.LUT R8, R8, 0xff, RZ, 0xc0, !PT ;  /* 0x000000ff08089812 */ /* 0x020fe400078ec0ff */
[----:B------:R-:W-:Y:S01]  /*0850*/  ISETP.GE.AND.EX P5, PT, R5, UR37, PT, P5 ;  /* 0x0000002505007c0c */ /* 0x000fe2000bfa6350 */
[----:B------:R0:W-:Y:S01]  /*0860*/  @!P0 STG.E.U8 desc[UR20][R10.64], R7 ;  /* 0x000000070a008986 */ /* 0x0001e2000c101114 */
[----:B------:R-:W-:Y:S02]  /*0870*/  @!P1 IADD3 R18, P6, PT, R2, UR30, RZ ;  /* 0x0000001e02129c10 */ /* 0x000fe4000ffde0ff */
[----:B------:R-:W-:Y:S02]  /*0880*/  @!P1 VIMNMX.U16x2 R8, PT, PT, R8, UR18, !PT ;  /* 0x0000001208089c48 */ /* 0x000fe4000ffe0200 */
[----:B------:R-:W-:Y:S02]  /*0890*/  IADD3 R6, P0, PT, R2, UR34, RZ ;  /* 0x0000002202067c10 */ /* 0x000fe4000ff1e0ff */
[----:B------:R-:W-:-:S02]  /*08a0*/  @!P1 IADD3.X R19, PT, PT, R0, UR12, RZ, P6, !PT ;  /* 0x0000000c00139c10 */ /* 0x000fc4000b7fe4ff */
[----:B------:R-:W-:Y:S02]  /*08b0*/  PRMT R5, R8, 0x7610, R5 ;  /* 0x0000761008057816 */ /* 0x000fe40000000005 */
[----:B------:R-:W-:Y:S02]  /*08c0*/  PRMT R9, RZ, 0x7610, R9 ;  /* 0x00007610ff097816 */ /* 0x000fe40000000009 */
[----:B0-----:R-:W-:Y:S01]  /*08d0*/  IADD3.X R7, PT, PT, R0, UR35, RZ, P0, !PT ;  /* 0x0000002300077c10 */ /* 0x001fe200087fe4ff */
[----:B------:R0:W-:Y:S01]  /*08e0*/  @!P1 STG.E.U8 desc[UR20][R18.64], R5 ;  /* 0x0000000512009986 */ /* 0x0001e2000c101114 */
[C---:B------:R-:W-:Y:S02]  /*08f0*/  @!P4 IADD3 R12, P0, PT, R2.reuse, UR33, RZ ;  /* 0x00000021020ccc10 */ /* 0x040fe4000ff1e0ff */
[----:B------:R-:W-:Y:S01]  /*0900*/  @!P5 IADD3 R16, P1, PT, R2, UR32, RZ ;  /* 0x000000200210dc10 */ /* 0x000fe2000ff3e0ff */
[----:B------:R-:W2:Y:S01]  /*0910*/  @!P2 LDG.E.U8 R9, desc[UR20][R6.64] ;  /* 0x000000140609a981 */ /* 0x000ea2000c1e1100 */
[----:B------:R-:W-:-:S02]  /*0920*/  @!P4 IADD3.X R13, PT, PT, R0, UR17, RZ, P0, !PT ;  /* 0x00000011000dcc10 */ /* 0x000fc400087fe4ff */
[----:B------:R-:W-:Y:S02]  /*0930*/  @!P3 IADD3 R14, P0, PT, R2, UR31, RZ ;  /* 0x0000001f020ebc10 */ /* 0x000fe4000ff1e0ff */
[----:B------:R-:W-:Y:S01]  /*0940*/  PRMT R8, RZ, 0x7610, R8 ;  /* 0x00007610ff087816 */ /* 0x000fe20000000008 */
[----:B------:R-:W3:Y:S01]  /*0950*/  @!P4 LDG.E.U8 R20, desc[UR20][R12.64] ;  /* 0x000000140c14c981 */ /* 0x000ee2000c1e1100 */
[C---:B------:R-:W-:Y:S02]  /*0960*/  @!P5 IADD3.X R17, PT, PT, R0.reuse, UR7, RZ, P1, !PT ;  /* 0x000000070011dc10 */ /* 0x040fe40008ffe4ff */
[----:B0-----:R-:W-:Y:S02]  /*0970*/  PRMT R5, RZ, 0x7610, R5 ;  /* 0x00007610ff057816 */ /* 0x001fe40000000005 */
[----:B------:R-:W-:Y:S01]  /*0980*/  @!P3 IADD3.X R15, PT, PT, R0, UR11, RZ, P0, !PT ;  /* 0x0000000b000fbc10 */ /* 0x000fe200087fe4ff */
[----:B------:R-:W4:Y:S04]  /*0990*/  @!P5 LDG.E.U8 R8, desc[UR20][R16.64] ;  /* 0x000000141008d981 */ /* 0x000f28000c1e1100 */
[----:B------:R-:W5:Y:S01]  /*09a0*/  @!P3 LDG.E.U8 R5, desc[UR20][R14.64] ;  /* 0x000000140e05b981 */ /* 0x000f62000c1e1100 */
[----:B------:R-:W-:-:S05]  /*09b0*/  IMAD.U32 R11, RZ, RZ, UR24 ;  /* 0x00000018ff0b7e24 */ /* 0x000fca000f8e00ff */
[----:B------:R-:W-:-:S04]  /*09c0*/  IADD3 R4, P4, P5, R11, UR24, R4 ;  /* 0x000000180b047c10 */ /* 0x000fc8000fd9e004 */
[C---:B------:R-:W-:Y:S02]  /*09d0*/  IADD3 R10, P0, P1, R11.reuse, UR24, R4 ;  /* 0x000000180b0a7c10 */ /* 0x040fe4000f91e004 */
[----:B------:R-:W-:Y:S02]  /*09e0*/  IADD3.X R4, PT, PT, RZ, RZ, R3, P4, P5 ;  /* 0x000000ffff047210 */ /* 0x000fe400027ea403 */
[----:B------:R-:W-:Y:S02]  /*09f0*/  IADD3 R3, P4, P5, R11, UR24, R10 ;  /* 0x000000180b037c10 */ /* 0x000fe4000fd9e00a */
[----:B------:R-:W-:Y:S02]  /*0a00*/  IADD3.X R4, PT, PT, RZ, RZ, R4, P0, P1 ;  /* 0x000000ffff047210 */ /* 0x000fe400007e2404 */
[----:B------:R-:W-:Y:S02]  /*0a10*/  ISETP.GE.U32.AND P1, PT, R3, UR36, PT ;  /* 0x0000002403007c0c */ /* 0x000fe4000bf26070 */
[----:B------:R-:W-:-:S02]  /*0a20*/  IADD3.X R3, PT, PT, RZ, RZ, R4, P4, P5 ;  /* 0x000000ffff037210 */ /* 0x000fc400027ea404 */
[----:B------:R-:W-:Y:S02]  /*0a30*/  ISETP.GE.U32.AND P0, PT, R10, UR36, PT ;  /* 0x000000240a007c0c */ /* 0x000fe4000bf06070 */
        /* <DEDUP_REMOVED lines=8> */
[----:B--2---:R-:W-:-:S04]  /*0ac0*/  @!P2 LOP3.LUT R4, R9, 0xff, RZ, 0xc0, !PT ;  /* 0x000000ff0904a812 */ /* 0x004fc800078ec0ff */
[----:B------:R-:W-:Y:S02]  /*0ad0*/  @!P2 VIMNMX.U16x2 R3, PT, PT, R4, UR18, !PT ;  /* 0x000000120403ac48 */ /* 0x000fe4000ffe0200 */
[----:B------:R-:W-:Y:S02]  /*0ae0*/  @!P0 IADD3 R4, P4, PT, R2, UR33, RZ ;  /* 0x0000002102048c10 */ /* 0x000fe4000ff9e0ff */
[----:B------:R-:W-:Y:S02]  /*0af0*/  PRMT R9, R3, 0x7610, R9 ;  /* 0x0000761003097816 */ /* 0x000fe40000000009 */
[----:B----4-:R-:W-:Y:S02]  /*0b00*/  @!P1 LOP3.LUT R10, R8, 0xff, RZ, 0xc0, !PT ;  /* 0x000000ff080a9812 */ /* 0x010fe400078ec0ff */
[----:B-----5:R-:W-:Y:S01]  /*0b10*/  @!P3 LOP3.LUT R8, R5, 0xff, RZ, 0xc0, !PT ;  /* 0x000000ff0508b812 */ /* 0x020fe200078ec0ff */
[----:B------:R0:W-:Y:S01]  /*0b20*/  @!P2 STG.E.U8 desc[UR20][R6.64], R9 ;  /* 0x000000090600a986 */ /* 0x0001e2000c101114 */
[----:B---3--:R-:W-:-:S02]  /*0b30*/  @!P0 LOP3.LUT R20, R20, 0xff, RZ, 0xc0, !PT ;  /* 0x000000ff14148812 */ /* 0x008fc400078ec0ff */
[----:B------:R-:W-:Y:S02]  /*0b40*/  @!P3 VIMNMX.U16x2 R3, PT, PT, R8, UR18, !PT ;  /* 0x000000120803bc48 */ /* 0x000fe4000ffe0200 */
[----:B------:R-:W-:Y:S02]  /*0b50*/  @!P1 VIMNMX.U16x2 R12, PT, PT, R10, UR18, !PT ;  /* 0x000000120a0c9c48 */ /* 0x000fe4000ffe0200 */
[----:B------:R-:W-:Y:S02]  /*0b60*/  @!P0 IADD3.X R5, PT, PT, R0, UR17, RZ, P4, !PT ;  /* 0x0000001100058c10 */ /* 0x000fe4000a7fe4ff */
[C---:B------:R-:W-:Y:S02]  /*0b70*/  @!P3 IADD3 R8, P2, PT, R2.reuse, UR31, RZ ;  /* 0x0000001f0208bc10 */ /* 0x040fe4000ff5e0ff */
[----:B------:R-:W-:Y:S02]  /*0b80*/  @!P1 IADD3 R10, P4, PT, R2, UR32, RZ ;  /* 0x00000020020a9c10 */ /* 0x000fe4000ff9e0ff */
[----:B------:R-:W-:-:S02]  /*0b90*/  @!P0 VIMNMX.U16x2 R20, PT, PT, R20, UR18, !PT ;  /* 0x0000001214148c48 */ /* 0x000fc4000ffe0200 */
        /* <DEDUP_REMOVED lines=8> */
.L_x_156:
        /* <DEDUP_REMOVED lines=37> */
[----:B--2---:R-:W-:-:S04]  /*0e70*/  LOP3.LUT R0, R0, 0xff, RZ, 0xc0, !PT ;  /* 0x000000ff00007812 */ /* 0x004fc800078ec0ff */
[----:B------:R-:W-:Y:S02]  /*0e80*/  VIMNMX.U16x2 R13, PT, PT, R0, UR18, !PT ;  /* 0x00000012000d7c48 */ /* 0x000fe4000ffe0200 */
[----:B---3--:R-:W-:Y:S02]  /*0e90*/  LOP3.LUT R10, R10, 0xff, RZ, 0xc0, !PT ;  /* 0x000000ff0a0a7812 */ /* 0x008fe400078ec0ff */
[----:B----4-:R-:W-:Y:S01]  /*0ea0*/  LOP3.LUT R0, R11, 0xff, RZ, 0xc0, !PT ;  /* 0x000000ff0b007812 */ /* 0x010fe200078ec0ff */
[----:B------:R0:W-:Y:S01]  /*0eb0*/  @!P0 STG.E.U8 desc[UR20][R4.64], R13 ;  /* 0x0000000d04008986 */ /* 0x0001e2000c101114 */
[----:B------:R-:W-:Y:S02]  /*0ec0*/  VIMNMX.U16x2 R10, PT, PT, R10, UR18, !PT ;  /* 0x000000120a0a7c48 */ /* 0x000fe4000ffe0200 */
[----:B------:R-:W-:Y:S02]  /*0ed0*/  VIMNMX.U16x2 R0, PT, PT, R0, UR18, !PT ;  /* 0x0000001200007c48 */ /* 0x000fe4000ffe0200 */
[----:B-----5:R-:W-:Y:S01]  /*0ee0*/  LOP3.LUT R12, R12, 0xff, RZ, 0xc0, !PT ;  /* 0x000000ff0c0c7812 */ /* 0x020fe200078ec0ff */
[----:B------:R0:W-:Y:S03]  /*0ef0*/  @!P1 STG.E.U8 desc[UR20][R8.64], R10 ;  /* 0x0000000a08009986 */ /* 0x0001e6000c101114 */
[----:B------:R-:W-:Y:S01]  /*0f00*/  VIMNMX.U16x2 R12, PT, PT, R12, UR18, !PT ;  /* 0x000000120c0c7c48 */ /* 0x000fe2000ffe0200 */
[----:B------:R0:W-:Y:S01]  /*0f10*/  @!P2 STG.E.U8 desc[UR20][R6.64], R0 ;  /* 0x000000000600a986 */ /* 0x0001e2000c101114 */
[----:B------:R-:W-:Y:S05]  /*0f20*/  @P3 EXIT ;  /* 0x000000000000394d */ /* 0x000fea0003800000 */
[----:B------:R-:W-:Y:S01]  /*0f30*/  STG.E.U8 desc[UR20][R2.64], R12 ;  /* 0x0000000c02007986 */ /* 0x000fe2000c101114 */
[----:B------:R-:W-:Y:S05]  /*0f40*/  EXIT ;  /* 0x000000000000794d */ /* 0x000fea0003800000 */
.L_x_155:
[----:B------:R-:W0:Y:S02]  /*0f50*/  S2R R9, SR_TID.X ;  /* 0x0000000000097919 */ /* 0x000e240000002100 */
[----:B0-----:R-:W-:-:S03]  /*0f60*/  IMAD.WIDE.U32 R2, R9, 0x4, RZ ;  /* 0x0000000409027825 */ /* 0x001fc600078e00ff */
[----:B------:R-:W-:-:S04]  /*0f70*/  ISETP.GE.U32.AND P0, PT, R2, UR10, PT ;  /* 0x0000000a02007c0c */ /* 0x000fc8000bf06070 */
[----:B------:R-:W-:-:S13]  /*0f80*/  ISETP.GE.AND.EX P0, PT, R3, UR11, PT, P0 ;  /* 0x0000000b03007c0c */ /* 0x000fda000bf06300 */
[----:B------:R-:W-:Y:S05]  /*0f90*/  @P0 EXIT ;  /* 0x000000000000094d */ /* 0x000fea0003800000 */
[----:B------:R-:W-:Y:S01]  /*0fa0*/  IMAD.MOV.U32 R10, RZ, RZ, RZ ;  /* 0x000000ffff0a7224 */ /* 0x000fe200078e00ff */
[----:B------:R-:W0:Y:S06]  /*0fb0*/  LDCU UR4, c[0x0][0x360] ;  /* 0x00006c00ff0477ac */ /* 0x000e2c0008000800 */
.L_x_158:
[----:B------:R-:W-:-:S04]  /*0fc0*/  LEA R2, P0, R9, UR38, 0x2 ;  /* 0x0000002609027c11 */ /* 0x000fc8000f8010ff */
[----:B------:R-:W-:-:S05]  /*0fd0*/  LEA.HI.X R3, R9, UR39, R10, 0x2, P0 ;  /* 0x0000002709037c11 */ /* 0x000fca00080f140a */
[----:B------:R-:W2:Y:S01]  /*0fe0*/  LDG.E R0, desc[UR20][R2.64] ;  /* 0x0000001402007981 */ /* 0x000ea2000c1e1900 */
[----:B0-----:R-:W-:-:S05]  /*0ff0*/  IADD3 R9, P0, PT, R9, UR4, RZ ;  /* 0x0000000409097c10 */ /* 0x001fca000ff1e0ff */
[----:B------:R-:W-:Y:S01]  /*1000*/  IMAD.X R10, RZ, RZ, R10, P0 ;  /* 0x000000ffff0a7224 */ /* 0x000fe200000e060a */
[----:B------:R-:W-:-:S04]  /*1010*/  LOP3.LUT P0, RZ, R9, 0xffffc000, RZ, 0xc0, !PT ;  /* 0xffffc00009ff7812 */ /* 0x000fc8000780c0ff */
[----:B------:R-:W-:Y:S02]  /*1020*/  LOP3.LUT P0, RZ, R10, 0x3fffffff, RZ, 0xc0, P0 ;  /* 0x3fffffff0aff7812 */ /* 0x000fe4000000c0ff */
[C---:B--2---:R-:W-:Y:S02]  /*1030*/  PRMT R4, R0.reuse, 0x7770, RZ ;  /* 0x0000777000047816 */ /* 0x044fe400000000ff */
[C---:B------:R-:W-:Y:S02]  /*1040*/  PRMT R6, R0.reuse, 0x7771, RZ ;  /* 0x0000777100067816 */ /* 0x040fe400000000ff */
[C---:B------:R-:W-:Y:S02]  /*1050*/  PRMT R8, R0.reuse, 0x7773, RZ ;  /* 0x0000777300087816 */ /* 0x040fe400000000ff */
[----:B------:R-:W-:Y:S02]  /*1060*/  PRMT R0, R0, 0x7772, RZ ;  /* 0x0000777200007816 */ /* 0x000fe400000000ff */
[----:B------:R-:W-:-:S02]  /*1070*/  VIMNMX.U16x2 R4, PT, PT, R4, UR18, !PT ;  /* 0x0000001204047c48 */ /* 0x000fc4000ffe0200 */
[----:B------:R-:W-:Y:S02]  /*1080*/  VIMNMX.U16x2 R6, PT, PT, R6, UR18, !PT ;  /* 0x0000001206067c48 */ /* 0x000fe4000ffe0200 */
[----:B------:R-:W-:Y:S02]  /*1090*/  VIMNMX.U16x2 R8, PT, PT, R8, UR18, !PT ;  /* 0x0000001208087c48 */ /* 0x000fe4000ffe0200 */
[----:B------:R-:W-:Y:S02]  /*10a0*/  VIMNMX.U16x2 R5, PT, PT, R0, UR18, !PT ;  /* 0x0000001200057c48 */ /* 0x000fe4000ffe0200 */
[----:B------:R-:W-:Y:S02]  /*10b0*/  PRMT R0, R4, 0x7610, R0 ;  /* 0x0000761004007816 */ /* 0x000fe40000000000 */
[----:B------:R-:W-:Y:S02]  /*10c0*/  PRMT R4, R6, 0x7610, R4 ;  /* 0x0000761006047816 */ /* 0x000fe40000000004 */
[----:B------:R-:W-:-:S02]  /*10d0*/  PRMT R6, R8, 0x7610, R6 ;  /* 0x0000761008067816 */ /* 0x000fc40000000006 */
[----:B------:R-:W-:Y:S01]  /*10e0*/  LOP3.LUT R7, R0, 0xffff, RZ, 0xc0, !PT ;  /* 0x0000ffff00077812 */ /* 0x000fe200078ec0ff */
[----:B------:R-:W-:Y:S01]  /*10f0*/  IMAD.SHL.U32 R0, R9, 0x4, RZ ;  /* 0x0000000409007824 */ /* 0x000fe200078e00ff */
[----:B------:R-:W-:Y:S02]  /*1100*/  LOP3.LUT R4, R4, 0xffff, RZ, 0xc0, !PT ;  /* 0x0000ffff04047812 */ /* 0x000fe400078ec0ff */
[----:B------:R-:W-:Y:S02]  /*1110*/  LOP3.LUT R6, R6, 0xffff, RZ, 0xc0, !PT ;  /* 0x0000ffff06067812 */ /* 0x000fe400078ec0ff */
[----:B------:R-:W-:Y:S02]  /*1120*/  LOP3.LUT R5, R5, 0xffff, RZ, 0xc0, !PT ;  /* 0x0000ffff05057812 */ /* 0x000fe400078ec0ff */
[----:B------:R-:W-:Y:S02]  /*1130*/  PRMT R4, R7, 0x3340, R4 ;  /* 0x0000334007047816 */ /* 0x000fe40000000004 */
[----:B------:R-:W-:-:S02]  /*1140*/  PRMT R5, R5, 0x3340, R6 ;  /* 0x0000334005057816 */ /* 0x000fc40000000006 */
[----:B------:R-:W-:Y:S02]  /*1150*/  ISETP.LT.U32.AND P1, PT, R0, UR10, PT ;  /* 0x0000000a00007c0c */ /* 0x000fe4000bf21070 */
[----:B------:R-:W-:Y:S02]  /*1160*/  PRMT R5, R4, 0x5410, R5 ;  /* 0x0000541004057816 */ /* 0x000fe40000000005 */
[----:B------:R-:W-:-:S03]  /*1170*/  SHF.L.U64.HI R0, R9, 0x2, R10 ;  /* 0x0000000209007819 */ /* 0x000fc6000001020a */
[----:B------:R1:W-:Y:S01]  /*1180*/  STG.E desc[UR20][R2.64], R5 ;  /* 0x0000000502007986 */ /* 0x0003e2000c101914 */
[----:B------:R-:W-:-:S13]  /*1190*/  ISETP.LT.AND.EX P1, PT, R0, UR11, PT, P1 ;  /* 0x0000000b00007c0c */ /* 0x000fda000bf21310 */
[----:B-1----:R-:W-:Y:S05]  /*11a0*/  @!P0 BRA P1, `(.L_x_158) ;  /* 0xfffffffc00848947 */ /* 0x002fea000083ffff */
[----:B------:R-:W-:Y:S05]  /*11b0*/  EXIT ;  /* 0x000000000000794d */ /* 0x000fea0003800000 */
        .weak           $__internal_17_$__cuda_sm20_div_u16
        .type           $__internal_17_$__cuda_sm20_div_u16,@function
        .size           $__internal_17_$__cuda_sm20_div_u16,(.L_x_4624 - $__internal_17_$__cuda_sm20_div_u16)
$__internal_17_$__cuda_sm20_div_u16:
        /* <DEDUP_REMOVED lines=19> */
[----:B------:R-:W-:Y:S05]  /*12f0*/  RET.REL.NODEC R4 `(_ZN2at6native57_GLOBAL__N__f3eca4a2_24_ForeachBinaryOpScalar_cu_86b9896c25multi_tensor_apply_kernelINS1_18TensorListMetadataILi1EEENS1_21BinaryOpScalarFunctorIhLi1ELi1ELi0EEEJNS0_7maximumIhEEhEEEvT_T0_DpT1_) ;  /* 0xffffffec04407950 */ /* 0x000fea0003c3ffff */
.L_x_159:
        /* <DEDUP_REMOVED lines=16> */
.L_x_4624:


//--------------------- .text._ZN2at6native57_GLOBAL__N__f3eca4a2_24_ForeachBinaryOpScalar_cu_86b9896c25multi_tensor_apply_kernelINS1_18TensorListMetadataILi2EEENS1_21BinaryOpScalarFunctorIN3c108BFloat16ELi2ELi1ELi1EEEJNS0_7minimumIfEEfEEEvT_T0_DpT1_ --------------------------
	.section	.text._ZN2at6native57_GLOBAL__N__f3eca4a2_24_ForeachBinaryOpScalar_cu_86b9896c25multi_tensor_apply_kernelINS1_18TensorListMetadataILi2EEENS1_21BinaryOpScalarFunctorIN3c108BFloat16ELi2ELi1ELi1EEEJNS0_7minimumIfEEfEEEvT_T0_DpT1_,"ax",@progbits
	.align	128
.text._ZN2at6native57_GLOBAL__N__f3eca4a2_24_ForeachBinaryOpScalar_cu_86b9896c25multi_tensor_apply_kernelINS1_18TensorListMetadataILi2EEENS1_21BinaryOpScalarFunctorIN3c108BFloat16ELi2ELi1ELi1EEEJNS0_7minimumIfEEfEEEvT_T0_DpT1_:
        .type           _ZN2at6native57_GLOBAL__N__f3eca4a2_24_ForeachBinaryOpScalar_cu_86b9896c25multi_tensor_apply_kernelINS1_18TensorListMetadataILi2EEENS1_21BinaryOpScalarFunctorIN3c108BFloat16ELi2ELi1ELi1EEEJNS0_7minimumIfEEfEEEvT_T0_DpT1_,@function
        .size           _ZN2at6native57_GLOBAL__N__f3eca4a2_24_ForeachBinaryOpScalar_cu_86b9896c25multi_tensor_apply_kernelINS1_18TensorListMetadataILi2EEENS1_21BinaryOpScalarFunctorIN3c108BFloat16ELi2ELi1ELi1EEEJNS0_7minimumIfEEfEEEvT_T0_DpT1_,(.L_x_4626 - _ZN2at6native57_GLOBAL__N__f3eca4a2_24_ForeachBinaryOpScalar_cu_86b9896c25multi_tensor_apply_kernelINS1_18TensorListMetadataILi2EEENS1_21BinaryOpScalarFunctorIN3c108BFloat16ELi2ELi1ELi1EEEJNS0_7minimumIfEEfEEEvT_T0_DpT1_)
        .other          _ZN2at6native57_GLOBAL__N__f3eca4a2_24_ForeachBinaryOpScalar_cu_86b9896c25multi_tensor_apply_kernelINS1_18TensorListMetadataILi2EEENS1_21BinaryOpScalarFunctorIN3c108BFloat16ELi2ELi1ELi1EEEJNS0_7minimumIfEEfEEEvT_T0_DpT1_,@"STO_CUDA_ENTRY STV_DEFAULT"
_ZN2at6native57_GLOBAL__N__f3eca4a2_24_ForeachBinaryOpScalar_cu_86b9896c25multi_tensor_apply_kernelINS1_18TensorListMetadataILi2EEENS1_21BinaryOpScalarFunctorIN3c108BFloat16ELi2ELi1ELi1EEEJNS0_7minimumIfEEfEEEvT_T0_DpT1_:
        /* <DEDUP_REMOVED lines=40> */
[----:B------:R-:W-:Y:S05]  /*0280*/  CALL.REL.NOINC `($__internal_18_$__cuda_sm20_div_u16) ;  /* 0x0000001000307944 */ /* 0x000fea0003c00000 */
        /* <DEDUP_REMOVED lines=17> */
.L_x_162:
        /* <DEDUP_REMOVED lines=35> */
[----:B-1----:R-:W-:Y:S01]  /*05d0*/  FSETP.GEU.FTZ.AND P5, PT, R2, UR12, PT ;  /* 0x0000000c02007c0b */ /* 0x002fe2000bfbe000 */
[----:B---3--:R-:W-:-:S10]  /*05e0*/  IMAD.U32 R19, R19, 0x10000, RZ ;  /* 0x0001000013137824 */ /* 0x008fd400078e00ff */
[----:B------:R-:W-:Y:S02]  /*05f0*/  @!P4 FSEL R2, R2, UR12, !P5 ;  /* 0x0000000c0202cc08 */ /* 0x000fe4000e800000 */
[C---:B------:R-:W-:Y:S02]  /*0600*/  @!P6 LEA R12, P5, R10.reuse, UR10, 0x1 ;  /* 0x0000000a0a0cec11 */ /* 0x040fe4000f8a08ff */
[----:B------:R-:W-:Y:S02]  /*0610*/  FSETP.NAN.FTZ.AND P4, PT, |R19|, |R19|, PT ;  /* 0x400000131300720b */ /* 0x000fe40003f98200 */
[----:B------:R-:W-:Y:S02]  /*0620*/  F2FP.BF16.F32.PACK_AB R2, RZ, R2 ;  /* 0x00000002ff02723e */ /* 0x000fe400000010ff */
[----:B------:R-:W-:Y:S02]  /*0630*/  @!P6 LEA.HI.X R13, R10, UR11, R15, 0x1, P5 ;  /* 0x0000000b0a0dec11 */ /* 0x000fe4000a8f0c0f */
[----:B0-----:R-:W-:-:S02]  /*0640*/  PRMT R7, R2, 0x7610, R7 ;  /* 0x0000761002077816 */ /* 0x001fc40000000007 */
[----:B------:R-:W-:Y:S01]  /*0650*/  FSETP.GEU.FTZ.AND P5, PT, R19, UR12, PT ;  /* 0x0000000c13007c0b */ /* 0x000fe2000bfbe000 */
[----:B-----5:R-:W-:Y:S02]  /*0660*/  IMAD.U32 R20, R4, 0x10000, RZ ;  /* 0x0001000004147824 */ /* 0x020fe400078e00ff */
[----:B------:R0:W-:Y:S01]  /*0670*/  @!P6 STG.E.U16 desc[UR14][R12.64], R7 ;  /* 0x000000070c00e986 */ /* 0x0001e2000c10150e */
[----:B------:R-:W-:Y:S02]  /*0680*/  @!P3 LEA R6, P6, R11, UR10, 0x1 ;  /* 0x0000000a0b06bc11 */ /* 0x000fe4000f8c08ff */
[----:B------:R-:W-:Y:S02]  /*0690*/  @!P4 FSEL R19, R19, UR12, !P5 ;  /* 0x0000000c1313cc08 */ /* 0x000fe4000e800000 */
        /* <DEDUP_REMOVED lines=10> */
[----:B------:R-:W-:Y:S01]  /*0740*/  FSETP.GEU.FTZ.AND P6, PT, R20, UR12, PT ;  /* 0x0000000c14007c0b */ /* 0x000fe2000bfde000 */
[----:B------:R-:W-:Y:S01]  /*0750*/  IMAD.X R15, RZ, RZ, R15, P5 ;  /* 0x000000ffff0f7224 */ /* 0x000fe200028e060f */
[----:B------:R-:W-:-:S02]  /*0760*/  FSETP.NAN.FTZ.AND P5, PT, |R17|, |R17|, PT ;  /* 0x400000111100720b */ /* 0x000fc40003fb8200 */
[----:B------:R-:W-:Y:S02]  /*0770*/  @!P4 FSEL R20, R20, UR12, !P6 ;  /* 0x0000000c1414cc08 */ /* 0x000fe4000f000000 */
[----:B------:R-:W-:Y:S02]  /*0780*/  ISETP.GE.U32.AND P4, PT, R10, UR17, PT ;  /* 0x000000110a007c0c */ /* 0x000fe4000bf86070 */
[----:B------:R-:W-:Y:S02]  /*0790*/  IADD3 R11, P6, PT, R11, UR13, RZ ;  /* 0x0000000d0b0b7c10 */ /* 0x000fe4000ffde0ff */
[----:B------:R-:W-:Y:S02]  /*07a0*/  ISETP.GE.AND.EX P4, PT, R15, UR18, PT, P4 ;  /* 0x000000120f007c0c */ /* 0x000fe4000bf86340 */
[----:B------:R-:W-:Y:S01]  /*07b0*/  F2FP.BF16.F32.PACK_AB R20, RZ, R20 ;  /* 0x00000014ff14723e */ /* 0x000fe200000010ff */
[----:B------:R-:W-:Y:S01]  /*07c0*/  IMAD.X R14, RZ, RZ, R14, P6 ;  /* 0x000000ffff0e7224 */ /* 0x000fe200030e060e */
[----:B------:R-:W-:-:S02]  /*07d0*/  FSETP.GEU.FTZ.AND P6, PT, R17, UR12, PT ;  /* 0x0000000c11007c0b */ /* 0x000fc4000bfde000 */
[----:B0-----:R-:W-:Y:S02]  /*07e0*/  PRMT R7, R20, 0x7610, R7 ;  /* 0x0000761014077816 */ /* 0x001fe40000000007 */
[----:B------:R-:W-:Y:S02]  /*07f0*/  @!P5 FSEL R17, R17, UR12, !P6 ;  /* 0x0000000c1111dc08 */ /* 0x000fe4000f000000 */
        /* <DEDUP_REMOVED lines=35> */
[----:B------:R-:W-:Y:S01]  /*0a30*/  FSETP.GEU.FTZ.AND P6, PT, R20, UR12, PT ;  /* 0x0000000c14007c0b */ /* 0x000fe2000bfde000 */
[----:B---3--:R-:W-:-:S10]  /*0a40*/  IMAD.U32 R21, R21, 0x10000, RZ ;  /* 0x0001000015157824 */ /* 0x008fd400078e00ff */
[----:B------:R-:W-:Y:S02]  /*0a50*/  @!P5 FSEL R20, R20, UR12, !P6 ;  /* 0x0000000c1414dc08 */ /* 0x000fe4000f000000 */
[C---:B------:R-:W-:Y:S02]  /*0a60*/  FSETP.NAN.FTZ.AND P5, PT, |R21|.reuse, |R21|, PT ;  /* 0x400000151500720b */ /* 0x040fe40003fb8200 */
[----:B------:R-:W-:Y:S02]  /*0a70*/  FSETP.GEU.FTZ.AND P6, PT, R21, UR12, PT ;  /* 0x0000000c15007c0b */ /* 0x000fe4000bfde000 */
[----:B------:R-:W-:Y:S01]  /*0a80*/  F2FP.BF16.F32.PACK_AB R20, RZ, R20 ;  /* 0x00000014ff14723e */ /* 0x000fe200000010ff */
[----:B----4-:R-:W-:-:S08]  /*0a90*/  IMAD.U32 R16, R16, 0x10000, RZ ;  /* 0x0001000010107824 */ /* 0x010fd000078e00ff */
[----:B------:R-:W-:Y:S02]  /*0aa0*/  @!P5 FSEL R21, R21, UR12, !P6 ;  /* 0x0000000c1515dc08 */ /* 0x000fe4000f000000 */
        /* <DEDUP_REMOVED lines=8> */
[----:B------:R-:W-:-:S03]  /*0b30*/  FSETP.GEU.FTZ.AND P6, PT, R16, UR12, PT ;  /* 0x0000000c10007c0b */ /* 0x000fc6000bfde000 */
[----:B------:R2:W-:Y:S01]  /*0b40*/  @!P3 STG.E.U16 desc[UR14][R4.64], R21 ;  /* 0x000000150400b986 */ /* 0x0005e2000c10150e */
[----:B------:R-:W-:Y:S02]  /*0b50*/  @!P5 FSEL R16, R16, UR12, !P6 ;  /* 0x0000000c1010dc08 */ /* 0x000fe4000f000000 */
[C---:B------:R-:W-:Y:S02]  /*0b60*/  @!P1 LEA R10, P6, R12.reuse, UR10, 0x1 ;  /* 0x0000000a0c0a9c11 */ /* 0x040fe4000f8c08ff */
[----:B------:R-:W-:Y:S02]  /*0b70*/  FSETP.NAN.FTZ.AND P5, PT, |R17|, |R17|, PT ;  /* 0x400000111100720b */ /* 0x000fe40003fb8200 */
[----:B------:R-:W-:Y:S02]  /*0b80*/  @!P1 LEA.HI.X R11, R12, UR11, R13, 0x1, P6 ;  /* 0x0000000b0c0b9c11 */ /* 0x000fe4000b0f0c0d */
[----:B------:R-:W-:Y:S02]  /*0b90*/  @!P2 LEA R12, P6, R6, UR10, 0x1 ;  /* 0x0000000a060cac11 */ /* 0x000fe4000f8c08ff */
[----:B------:R-:W-:-:S02]  /*0ba0*/  F2FP.BF16.F32.PACK_AB R16, RZ, R16 ;  /* 0x00000010ff10723e */ /* 0x000fc400000010ff */
[----:B------:R-:W-:Y:S02]  /*0bb0*/  @!P2 LEA.HI.X R13, R6, UR11, R7, 0x1, P6 ;  /* 0x0000000b060dac11 */ /* 0x000fe4000b0f0c07 */
[----:B------:R-:W-:Y:S01]  /*0bc0*/  FSETP.GEU.FTZ.AND P6, PT, R17, UR12, PT ;  /* 0x0000000c11007c0b */ /* 0x000fe2000bfde000 */
[----:B------:R2:W-:Y:S01]  /*0bd0*/  @!P1 STG.E.U16 desc[UR14][R10.64], R16 ;  /* 0x000000100a009986 */ /* 0x0005e2000c10150e */
[----:B------:R-:W-:Y:S02]  /*0be0*/  ISETP.NE.U32.AND P1, PT, R9, UR4, PT ;  /* 0x0000000409007c0c */ /* 0x000fe4000bf25070 */
[----:B------:R-:W-:Y:S02]  /*0bf0*/  @!P5 FSEL R17, R17, UR12, !P6 ;  /* 0x0000000c1111dc08 */ /* 0x000fe4000f000000 */
[----:B------:R-:W-:Y:S02]  /*0c00*/  ISETP.NE.AND.EX P1, PT, RZ, UR5, PT, P1 ;  /* 0x00000005ff007c0c */ /* 0x000fe4000bf25310 */
[----:B------:R-:W-:-:S05]  /*0c10*/  F2FP.BF16.F32.PACK_AB R17, RZ, R17 ;  /* 0x00000011ff11723e */ /* 0x000fca00000010ff */
[----:B------:R2:W-:Y:S06]  /*0c20*/  @!P2 STG.E.U16 desc[UR14][R12.64], R17 ;  /* 0x000000110c00a986 */ /* 0x0005ec000c10150e */
[----:B------:R-:W-:Y:S05]  /*0c30*/  @P1 BRA `(.L_x_162) ;  /* 0xfffffff400d81947 */ /* 0x000fea000383ffff */
.L_x_161:
        /* <DEDUP_REMOVED lines=38> */
[----:B0-----:R-:W-:Y:S02]  /*0ea0*/  FSETP.GEU.FTZ.AND P6, PT, R13, UR4, PT ;  /* 0x000000040d007c0b */ /* 0x001fe4000bfde000 */
[----:B------:R-:W-:Y:S01]  /*0eb0*/  FSETP.NAN.FTZ.AND P4, PT, |R12|, |R12|, PT ;  /* 0x4000000c0c00720b */ /* 0x000fe20003f98200 */
[----:B-----5:R-:W-:-:S08]  /*0ec0*/  IMAD.U32 R14, R14, 0x10000, RZ ;  /* 0x000100000e0e7824 */ /* 0x020fd000078e00ff */
[----:B------:R-:W-:Y:S02]  /*0ed0*/  @!P5 FSEL R13, R13, UR4, !P6 ;  /* 0x000000040d0ddc08 */ /* 0x000fe4000f000000 */
[C---:B-1----:R-:W-:Y:S02]  /*0ee0*/  @!P0 LEA R6, P6, R17.reuse, UR10, 0x1 ;  /* 0x0000000a11068c11 */ /* 0x042fe4000f8c08ff */
[----:B------:R-:W-:Y:S02]  /*0ef0*/  FSETP.NAN.FTZ.AND P5, PT, |R14|, |R14|, PT ;  /* 0x4000000e0e00720b */ /* 0x000fe40003fb8200 */
[----:B------:R-:W-:Y:S02]  /*0f00*/  @!P0 LEA.HI.X R7, R17, UR11, R18, 0x1, P6 ;  /* 0x0000000b11078c11 */ /* 0x000fe4000b0f0c12 */
[----:B------:R-:W-:Y:S01]  /*0f10*/  FSETP.GEU.FTZ.AND P6, PT, R12, UR4, PT ;  /* 0x000000040c007c0b */ /* 0x000fe2000bfde000 */
[----:B------:R-:W-:Y:S01]  /*0f20*/  IMAD.U32 R0, R0, 0x10000, RZ ;  /* 0x0001000000007824 */ /* 0x000fe200078e00ff */
[----:B------:R-:W-:-:S02]  /*0f30*/  F2FP.BF16.F32.PACK_AB R13, RZ, R13 ;  /* 0x0000000dff0d723e */ /* 0x000fc400000010ff */
[----:B------:R-:W-:Y:S02]  /*0f40*/  @!P4 FSEL R12, R12, UR4, !P6 ;  /* 0x000000040c0ccc08 */ /* 0x000fe4000f000000 */
[C---:B------:R-:W-:Y:S02]  /*0f50*/  FSETP.GEU.FTZ.AND P4, PT, R14.reuse, UR4, PT ;  /* 0x000000040e007c0b */ /* 0x040fe4000bf9e000 */
[----:B------:R-:W-:Y:S02]  /*0f60*/  F2FP.BF16.F32.PACK_AB R12, RZ, R12 ;  /* 0x0000000cff0c723e */ /* 0x000fe400000010ff */
[----:B------:R-:W-:Y:S02]  /*0f70*/  @!P2 LEA R10, P6, R5, UR10, 0x1 ;  /* 0x0000000a050aac11 */ /* 0x000fe4000f8c08ff */
[----:B------:R-:W-:Y:S01]  /*0f80*/  @!P5 FSEL R14, R14, UR4, !P4 ;  /* 0x000000040e0edc08 */ /* 0x000fe2000e000000 */
[----:B------:R0:W-:Y:S01]  /*0f90*/  @!P1 STG.E.U16 desc[UR14][R2.64], R12 ;  /* 0x0000000c02009986 */ /* 0x0001e2000c10150e */
[----:B------:R-:W-:-:S02]  /*0fa0*/  FSETP.NAN.FTZ.AND P1, PT, |R0|, |R0|, PT ;  /* 0x400000000000720b */ /* 0x000fc40003f38200 */
[----:B------:R-:W-:Y:S01]  /*0fb0*/  @!P2 LEA.HI.X R11, R5, UR11, R8, 0x1, P6 ;  /* 0x0000000b050bac11 */ /* 0x000fe2000b0f0c08 */
[----:B------:R0:W-:Y:S01]  /*0fc0*/  @!P0 STG.E.U16 desc[UR14][R6.64], R13 ;  /* 0x0000000d06008986 */ /* 0x0001e2000c10150e */
[----:B------:R-:W-:Y:S02]  /*0fd0*/  F2FP.BF16.F32.PACK_AB R14, RZ, R14 ;  /* 0x0000000eff0e723e */ /* 0x000fe400000010ff */
[----:B------:R-:W-:-:S03]  /*0fe0*/  FSETP.GEU.FTZ.AND P0, PT, R0, UR4, PT ;  /* 0x0000000400007c0b */ /* 0x000fc6000bf1e000 */
[----:B------:R0:W-:Y:S04]  /*0ff0*/  @!P2 STG.E.U16 desc[UR14][R10.64], R14 ;  /* 0x0000000e0a00a986 */ /* 0x0001e8000c10150e */
[----:B------:R-:W-:Y:S01]  /*1000*/  @!P1 FSEL R0, R0, UR4, !P0 ;  /* 0x0000000400009c08 */ /* 0x000fe2000c000000 */
[----:B------:R-:W-:Y:S06]  /*1010*/  @P3 EXIT ;  /* 0x000000000000394d */ /* 0x000fec0003800000 */
[C---:B0-----:R-:W-:Y:S02]  /*1020*/  LEA R2, P0, R4.reuse, UR10, 0x1 ;  /* 0x0000000a04027c11 */ /* 0x041fe4000f8008ff */
[----:B------:R-:W-:Y:S02]  /*1030*/  F2FP.BF16.F32.PACK_AB R0, RZ, R0 ;  /* 0x00000000ff00723e */ /* 0x000fe400000010ff */
[----:B------:R-:W-:-:S05]  /*1040*/  LEA.HI.X R3, R4, UR11, R9, 0x1, P0 ;  /* 0x0000000b04037c11 */ /* 0x000fca00080f0c09 */
[----:B------:R-:W-:Y:S01]  /*1050*/  STG.E.U16 desc[UR14][R2.64], R0 ;  /* 0x0000000002007986 */ /* 0x000fe2000c10150e */
[----:B------:R-:W-:Y:S05]  /*1060*/  EXIT ;  /* 0x000000000000794d */ /* 0x000fea0003800000 */
.L_x_160:
        /* <DEDUP_REMOVED lines=8> */
.L_x_163:
        /* <DEDUP_REMOVED lines=15> */
[C---:B-1----:R-:W-:Y:S02]  /*11e0*/  FSETP.GEU.FTZ.AND P6, PT, R5.reuse, UR5, PT ;  /* 0x0000000505007c0b */ /* 0x042fe4000bfde000 */
[----:B------:R-:W-:Y:S02]  /*11f0*/  FSETP.GEU.FTZ.AND P4, PT, R0, UR5, PT ;  /* 0x0000000500007c0b */ /* 0x000fe4000bf9e000 */
[----:B------:R-:W-:Y:S02]  /*1200*/  FSETP.GEU.FTZ.AND P2, PT, R6, UR5, PT ;  /* 0x0000000506007c0b */ /* 0x000fe4000bf5e000 */
[----:B------:R-:W-:-:S02]  /*1210*/  @!P5 FSEL R5, R5, UR5, !P6 ;  /* 0x000000050505dc08 */ /* 0x000fc4000f000000 */
[----:B------:R-:W-:Y:S02]  /*1220*/  FSETP.GEU.FTZ.AND P5, PT, R7, UR5, PT ;  /* 0x0000000507007c0b */ /* 0x000fe4000bfbe000 */
[----:B------:R-:W-:Y:S02]  /*1230*/  @!P0 FSEL R0, R0, UR5, !P4 ;  /* 0x0000000500008c08 */ /* 0x000fe4000e000000 */
[----:B0-----:R-:W-:Y:S02]  /*1240*/  IADD3 R9, P0, PT, R9, UR4, RZ ;  /* 0x0000000409097c10 */ /* 0x001fe4000ff1e0ff */
[----:B------:R-:W-:Y:S02]  /*1250*/  IADD3 R2, P6, PT, R8, UR10, RZ ;  /* 0x0000000a08027c10 */ /* 0x000fe4000ffde0ff */
[----:B------:R-:W-:Y:S01]  /*1260*/  @!P3 FSEL R6, R6, UR5, !P2 ;  /* 0x000000050606bc08 */ /* 0x000fe2000d000000 */
[----:B------:R-:W-:Y:S01]  /*1270*/  IMAD.X R10, RZ, RZ, R10, P0 ;  /* 0x000000ffff0a7224 */ /* 0x000fe200000e060a */
[----:B------:R-:W-:-:S02]  /*1280*/  @!P1 FSEL R7, R7, UR5, !P5 ;  /* 0x0000000507079c08 */ /* 0x000fc4000e800000 */
        /* <DEDUP_REMOVED lines=12> */
        .weak           $__internal_18_$__cuda_sm20_div_u16
        .type           $__internal_18_$__cuda_sm20_div_u16,@function
        .size           $__internal_18_$__cuda_sm20_div_u16,(.L_x_4626 - $__internal_18_$__cuda_sm20_div_u16)
$__internal_18_$__cuda_sm20_div_u16:
        /* <DEDUP_REMOVED lines=18> */
[----:B------:R-:W-:Y:S06]  /*1470*/  RET.REL.NODEC R2 `(_ZN2at6native57_GLOBAL__N__f3eca4a2_24_ForeachBinaryOpScalar_cu_86b9896c25multi_tensor_apply_kernelINS1_18TensorListMetadataILi2EEENS1_21BinaryOpScalarFunctorIN3c108BFloat16ELi2ELi1ELi1EEEJNS0_7minimumIfEEfEEEvT_T0_DpT1_) ;  /* 0xffffffe802e07950 */ /* 0x000fec0003c3ffff */
.L_x_164:
        /* <DEDUP_REMOVED lines=16> */
.L_x_4626:


//--------------------- .text._ZN2at6native57_GLOBAL__N__f3eca4a2_24_ForeachBinaryOpScalar_cu_86b9896c25multi_tensor_apply_kernelINS1_18TensorListMetadataILi2EEENS1_21BinaryOpScalarFunctorIN3c104HalfELi2ELi1ELi1EEEJNS0_7minimumIfEEfEEEvT_T0_DpT1_ --------------------------
	.section	.text._ZN2at6native57_GLOBAL__N__f3eca4a2_24_ForeachBinaryOpScalar_cu_86b9896c25multi_tensor_apply_kernelINS1_18TensorListMetadataILi2EEENS1_21BinaryOpScalarFunctorIN3c104HalfELi2ELi1ELi1EEEJNS0_7minimumIfEEfEEEvT_T0_DpT1_,"ax",@progbits
	.align	128
.text._ZN2at6native57_GLOBAL__N__f3eca4a2_24_ForeachBinaryOpScalar_cu_86b9896c25multi_tensor_apply_kernelINS1_18TensorListMetadataILi2EEENS1_21BinaryOpScalarFunctorIN3c104HalfELi2ELi1ELi1EEEJNS0_7minimumIfEEfEEEvT_T0_DpT1_:
        .type           _ZN2at6native57_GLOBAL__N__f3eca4a2_24_ForeachBinaryOpScalar_cu_86b9896c25multi_tensor_apply_kernelINS1_18TensorListMetadataILi2EEENS1_21BinaryOpScalarFunctorIN3c104HalfELi2ELi1ELi1EEEJNS0_7minimumIfEEfEEEvT_T0_DpT1_,@function
        .size           _ZN2at6native57_GLOBAL__N__f3eca4a2_24_ForeachBinaryOpScalar_cu_86b9896c25multi_tensor_apply_kernelINS1_18TensorListMetadataILi2EEENS1_21BinaryOpScalarFunctorIN3c104HalfELi2ELi1ELi1EEEJNS0_7minimumIfEEfEEEvT_T0_DpT1_,(.L_x_4628 - _ZN2at6native57_GLOBAL__N__f3eca4a2_24_ForeachBinaryOpScalar_cu_86b9896c25multi_tensor_apply_kernelINS1_18TensorListMetadataILi2EEENS1_21BinaryOpScalarFunctorIN3c104HalfELi2ELi1ELi1EEEJNS0_7minimumIfEEfEEEvT_T0_DpT1_)
        .other          _ZN2at6native57_GLOBAL__N__f3eca4a2_24_ForeachBinaryOpScalar_cu_86b9896c25multi_tensor_apply_kernelINS1_18TensorListMetadataILi2EEENS1_21BinaryOpScalarFunctorIN3c104HalfELi2ELi1ELi1EEEJNS0_7minimumIfEEfEEEvT_T0_DpT1_,@"STO_CUDA_ENTRY STV_DEFAULT"
_ZN2at6native57_GLOBAL__N__f3eca4a2_24_ForeachBinaryOpScalar_cu_86b9896c25multi_tensor_apply_kernelINS1_18TensorListMetadataILi2EEENS1_21BinaryOpScalarFunctorIN3c104HalfELi2ELi1ELi1EEEJNS0_7minimumIfEEfEEEvT_T0_DpT1_:
        /* <DEDUP_REMOVED lines=40> */
[----:B------:R-:W-:Y:S05]  /*0280*/  CALL.REL.NOINC `($__internal_19_$__cuda_sm20_div_u16) ;  /* 0x0000001000247944 */ /* 0x000fea0003c00000 */
        /* <DEDUP_REMOVED lines=17> */
.L_x_167:
        /* <DEDUP_REMOVED lines=34> */
[----:B-1----:R-:W-:Y:S01]  /*05c0*/  FSETP.GEU.FTZ.AND P6, PT, R19, UR12, PT ;  /* 0x0000000c13007c0b */ /* 0x002fe2000bfde000 */
[----:B---3--:R-:W-:-:S10]  /*05d0*/  HADD2.F32 R20, -RZ, R20.H0_H0 ;  /* 0x20000014ff147230 */ /* 0x008fd40000004100 */
[----:B------:R-:W-:Y:S02]  /*05e0*/  @!P5 FSEL R19, R19, UR12, !P6 ;  /* 0x0000000c1313dc08 */ /* 0x000fe4000f000000 */
        /* <DEDUP_REMOVED lines=10> */
[C---:B------:R-:W-:Y:S02]  /*0690*/  FSETP.GEU.FTZ.AND P6, PT, R20.reuse, UR12, PT ;  /* 0x0000000c14007c0b */ /* 0x040fe4000bfde000 */
[----:B------:R-:W-:Y:S02]  /*06a0*/  FSETP.NAN.FTZ.AND P1, PT, |R21|, |R21|, PT ;  /* 0x400000151500720b */ /* 0x000fe40003f38200 */
[----:B------:R-:W-:Y:S02]  /*06b0*/  @!P5 FSEL R20, R20, UR12, !P6 ;  /* 0x0000000c1414dc08 */ /* 0x000fe4000f000000 */
[----:B------:R-:W-:Y:S01]  /*06c0*/  @!P4 LEA R4, P6, R16, UR10, 0x1 ;  /* 0x0000000a1004cc11 */ /* 0x000fe2000f8c08ff */
[----:B-----5:R-:W-:Y:S01]  /*06d0*/  HADD2.F32 R18, -RZ, R18.H0_H0 ;  /* 0x20000012ff127230 */ /* 0x020fe20000004100 */
[----:B------:R-:W-:-:S02]  /*06e0*/  IADD3 R10, P5, PT, R10, UR13, RZ ;  /* 0x0000000d0a0a7c10 */ /* 0x000fc4000ffbe0ff */
[----:B------:R-:W-:Y:S02]  /*06f0*/  @!P4 LEA.HI.X R5, R16, UR11, R5, 0x1, P6 ;  /* 0x0000000b1005cc11 */ /* 0x000fe4000b0f0c05 */
[C---:B------:R-:W-:Y:S01]  /*0700*/  FSETP.GEU.FTZ.AND P6, PT, R21.reuse, UR12, PT ;  /* 0x0000000c15007c0b */ /* 0x040fe2000bfde000 */
[----:B------:R-:W-:Y:S01]  /*0710*/  IMAD.X R13, RZ, RZ, R13, P5 ;  /* 0x000000ffff0d7224 */ /* 0x000fe200028e060d */
[----:B------:R-:W-:Y:S02]  /*0720*/  FSETP.NAN.FTZ.AND P5, PT, |R18|, |R18|, PT ;  /* 0x400000121200720b */ /* 0x000fe40003fb8200 */
[----:B------:R-:W-:Y:S02]  /*0730*/  @!P1 FSEL R21, R21, UR12, !P6 ;  /* 0x0000000c15159c08 */ /* 0x000fe4000f000000 */
[----:B------:R-:W-:Y:S02]  /*0740*/  ISETP.GE.U32.AND P1, PT, R10, UR17, PT ;  /* 0x000000110a007c0c */ /* 0x000fe4000bf26070 */
[----:B------:R-:W-:-:S02]  /*0750*/  IADD3 R12, P6, PT, R12, UR13, RZ ;  /* 0x0000000d0c0c7c10 */ /* 0x000fc4000ffde0ff */
[----:B------:R-:W-:Y:S02]  /*0760*/  ISETP.GE.AND.EX P1, PT, R13, UR18, PT, P1 ;  /* 0x000000120d007c0c */ /* 0x000fe4000bf26310 */
[----:B------:R-:W-:Y:S01]  /*0770*/  F2FP.F16.F32.PACK_AB R20, RZ, R20 ;  /* 0x00000014ff14723e */ /* 0x000fe200000000ff */
[----:B------:R-:W-:Y:S01]  /*0780*/  IMAD.X R11, RZ, RZ, R11, P6 ;  /* 0x000000ffff0b7224 */ /* 0x000fe200030e060b */
[----:B------:R-:W-:Y:S02]  /*0790*/  FSETP.GEU.FTZ.AND P6, PT, R18, UR12, PT ;  /* 0x0000000c12007c0b */ /* 0x000fe4000bfde000 */
[----:B0-----:R-:W-:Y:S02]  /*07a0*/  PRMT R15, R20, 0x7610, R15 ;  /* 0x00007610140f7816 */ /* 0x001fe4000000000f */
[----:B------:R-:W-:Y:S02]  /*07b0*/  @!P5 FSEL R18, R18, UR12, !P6 ;  /* 0x0000000c1212dc08 */ /* 0x000fe4000f000000 */
        /* <DEDUP_REMOVED lines=38> */
[----:B------:R-:W-:Y:S01]  /*0a20*/  FSETP.GEU.FTZ.AND P6, PT, R20, UR12, PT ;  /* 0x0000000c14007c0b */ /* 0x000fe2000bfde000 */
[----:B---3--:R-:W-:-:S10]  /*0a30*/  HADD2.F32 R21, -RZ, R21.H0_H0 ;  /* 0x20000015ff157230 */ /* 0x008fd40000004100 */
[----:B------:R-:W-:Y:S02]  /*0a40*/  @!P5 FSEL R20, R20, UR12, !P6 ;  /* 0x0000000c1414dc08 */ /* 0x000fe4000f000000 */
[C---:B------:R-:W-:Y:S02]  /*0a50*/  FSETP.NAN.FTZ.AND P5, PT, |R21|.reuse, |R21|, PT ;  /* 0x400000151500720b */ /* 0x040fe40003fb8200 */
[----:B------:R-:W-:Y:S01]  /*0a60*/  FSETP.GEU.FTZ.AND P6, PT, R21, UR12, PT ;  /* 0x0000000c15007c0b */ /* 0x000fe2000bfde000 */
[----:B----4-:R-:W-:-:S10]  /*0a70*/  HADD2.F32 R16, -RZ, R16.H0_H0 ;  /* 0x20000010ff107230 */ /* 0x010fd40000004100 */
[----:B------:R-:W-:Y:S02]  /*0a80*/  @!P5 FSEL R21, R21, UR12, !P6 ;  /* 0x0000000c1515dc08 */ /* 0x000fe4000f000000 */
[----:B------:R-:W-:Y:S02]  /*0a90*/  @!P1 LEA R2, P6, R10, UR10, 0x1 ;  /* 0x0000000a0a029c11 */ /* 0x000fe4000f8c08ff */
[----:B------:R-:W-:Y:S02]  /*0aa0*/  FSETP.NAN.FTZ.AND P5, PT, |R16|, |R16|, PT ;  /* 0x400000101000720b */ /* 0x000fe40003fb8200 */
[----:B------:R-:W-:Y:S02]  /*0ab0*/  @!P1 LEA.HI.X R3, R10, UR11, R13, 0x1, P6 ;  /* 0x0000000b0a039c11 */ /* 0x000fe4000b0f0c0d */
[----:B0-----:R-:W-:Y:S01]  /*0ac0*/  @!P2 LEA R4, P6, R12, UR10, 0x1 ;  /* 0x0000000a0c04ac11 */ /* 0x001fe2000f8c08ff */
[----:B-----5:R-:W-:-:S03]  /*0ad0*/  HADD2.F32 R17, -RZ, R17.H0_H0 ;  /* 0x20000011ff117230 */ /* 0x020fc60000004100 */
[----:B------:R-:W-:Y:S02]  /*0ae0*/  @!P2 LEA.HI.X R5, R12, UR11, R11, 0x1, P6 ;  /* 0x0000000b0c05ac11 */ /* 0x000fe4000b0f0c0b */
[----:B------:R-:W-:-:S04]  /*0af0*/  FSETP.GEU.FTZ.AND P6, PT, R16, UR12, PT ;  /* 0x0000000c10007c0b */ /* 0x000fc8000bfde000 */
[----:B------:R-:W-:Y:S02]  /*0b00*/  @!P5 FSEL R16, R16, UR12, !P6 ;  /* 0x0000000c1010dc08 */ /* 0x000fe4000f000000 */
[C---:B------:R-:W-:Y:S02]  /*0b10*/  @!P3 LEA R10, P6, R14.reuse, UR10, 0x1 ;  /* 0x0000000a0e0abc11 */ /* 0x040fe4000f8c08ff */
[----:B------:R-:W-:Y:S02]  /*0b20*/  FSETP.NAN.FTZ.AND P5, PT, |R17|, |R17|, PT ;  /* 0x400000111100720b */ /* 0x000fe40003fb8200 */
[----:B------:R-:W-:Y:S02]  /*0b30*/  @!P3 LEA.HI.X R11, R14, UR11, R15, 0x1, P6 ;  /* 0x0000000b0e0bbc11 */ /* 0x000fe4000b0f0c0f */
[----:B------:R-:W-:-:S04]  /*0b40*/  @!P4 LEA R12, P6, R6, UR10, 0x1 ;  /* 0x0000000a060ccc11 */ /* 0x000fc8000f8c08ff */
[----:B------:R-:W-:Y:S02]  /*0b50*/  @!P4 LEA.HI.X R13, R6, UR11, R7, 0x1, P6 ;  /* 0x0000000b060dcc11 */ /* 0x000fe4000b0f0c07 */
[C---:B------:R-:W-:Y:S02]  /*0b60*/  FSETP.GEU.FTZ.AND P6, PT, R17.reuse, UR12, PT ;  /* 0x0000000c11007c0b */ /* 0x040fe4000bfde000 */
[----:B------:R-:W-:Y:S02]  /*0b70*/  F2FP.F16.F32.PACK_AB R20, RZ, R20 ;  /* 0x00000014ff14723e */ /* 0x000fe400000000ff */
[----:B------:R-:W-:Y:S02]  /*0b80*/  @!P5 FSEL R17, R17, UR12, !P6 ;  /* 0x0000000c1111dc08 */ /* 0x000fe4000f000000 */
        /* <DEDUP_REMOVED lines=10> */
.L_x_166:
        /* <DEDUP_REMOVED lines=37> */
[----:B0-----:R-:W-:Y:S01]  /*0e80*/  FSETP.GEU.FTZ.AND P5, PT, R15, UR4, PT ;  /* 0x000000040f007c0b */ /* 0x001fe2000bfbe000 */
[----:B---3--:R-:W-:-:S10]  /*0e90*/  HADD2.F32 R14, -RZ, R14.H0_H0 ;  /* 0x2000000eff0e7230 */ /* 0x008fd40000004100 */
[----:B------:R-:W-:Y:S01]  /*0ea0*/  @!P4 FSEL R15, R15, UR4, !P5 ;  /* 0x000000040f0fcc08 */ /* 0x000fe2000e800000 */
[----:B----4-:R-:W-:Y:S01]  /*0eb0*/  HADD2.F32 R16, -RZ, R16.H0_H0 ;  /* 0x20000010ff107230 */ /* 0x010fe20000004100 */
[----:B------:R-:W-:Y:S02]  /*0ec0*/  FSETP.NAN.FTZ.AND P4, PT, |R14|, |R14|, PT ;  /* 0x4000000e0e00720b */ /* 0x000fe40003f98200 */
[C---:B------:R-:W-:Y:S02]  /*0ed0*/  @!P0 LEA R4, P5, R19.reuse, UR10, 0x1 ;  /* 0x0000000a13048c11 */ /* 0x040fe4000f8a08ff */
[----:B------:R-:W-:Y:S02]  /*0ee0*/  FSETP.NAN.FTZ.AND P6, PT, |R16|, |R16|, PT ;  /* 0x400000101000720b */ /* 0x000fe40003fd8200 */
[----:B------:R-:W-:Y:S02]  /*0ef0*/  @!P0 LEA.HI.X R5, R19, UR11, R20, 0x1, P5 ;  /* 0x0000000b13058c11 */ /* 0x000fe4000a8f0c14 */
[----:B------:R-:W-:-:S02]  /*0f00*/  FSETP.GEU.FTZ.AND P5, PT, R14, UR4, PT ;  /* 0x000000040e007c0b */ /* 0x000fc4000bfbe000 */
[----:B------:R-:W-:Y:S01]  /*0f10*/  F2FP.F16.F32.PACK_AB R15, RZ, R15 ;  /* 0x0000000fff0f723e */ /* 0x000fe200000000ff */
[----:B-----5:R-:W-:Y:S02]  /*0f20*/  HADD2.F32 R0, -RZ, R0.H0_H0 ;  /* 0x20000000ff007230 */ /* 0x020fe40000004100 */
[----:B------:R-:W-:Y:S02]  /*0f30*/  @!P4 FSEL R14, R14, UR4, !P5 ;  /* 0x000000040e0ecc08 */ /* 0x000fe4000e800000 */
[C---:B------:R-:W-:Y:S02]  /*0f40*/  FSETP.GEU.FTZ.AND P4, PT, R16.reuse, UR4, PT ;  /* 0x0000000410007c0b */ /* 0x040fe4000bf9e000 */
[----:B------:R-:W-:Y:S02]  /*0f50*/  F2FP.F16.F32.PACK_AB R14, RZ, R14 ;  /* 0x0000000eff0e723e */ /* 0x000fe400000000ff */
[----:B------:R-:W-:Y:S02]  /*0f60*/  @!P2 LEA R10, P5, R7, UR10, 0x1 ;  /* 0x0000000a070aac11 */ /* 0x000fe4000f8a08ff */
[----:B------:R-:W-:Y:S01]  /*0f70*/  @!P6 FSEL R16, R16, UR4, !P4 ;  /* 0x000000041010ec08 */ /* 0x000fe2000e000000 */
[----:B------:R0:W-:Y:S01]  /*0f80*/  @!P1 STG.E.U16 desc[UR14][R2.64], R14 ;  /* 0x0000000e02009986 */ /* 0x0001e2000c10150e */
[----:B------:R-:W-:-:S02]  /*0f90*/  FSETP.NAN.FTZ.AND P1, PT, |R0|, |R0|, PT ;  /* 0x400000000000720b */ /* 0x000fc40003f38200 */
[----:B------:R-:W-:Y:S01]  /*0fa0*/  @!P2 LEA.HI.X R11, R7, UR11, R8, 0x1, P5 ;  /* 0x0000000b070bac11 */ /* 0x000fe2000a8f0c08 */
[----:B------:R0:W-:Y:S01]  /*0fb0*/  @!P0 STG.E.U16 desc[UR14][R4.64], R15 ;  /* 0x0000000f04008986 */ /* 0x0001e2000c10150e */
[----:B------:R-:W-:Y:S02]  /*0fc0*/  F2FP.F16.F32.PACK_AB R16, RZ, R16 ;  /* 0x00000010ff10723e */ /* 0x000fe400000000ff */
[----:B------:R-:W-:-:S03]  /*0fd0*/  FSETP.GEU.FTZ.AND P0, PT, R0, UR4, PT ;  /* 0x0000000400007c0b */ /* 0x000fc6000bf1e000 */
[----:B------:R0:W-:Y:S04]  /*0fe0*/  @!P2 STG.E.U16 desc[UR14][R10.64], R16 ;  /* 0x000000100a00a986 */ /* 0x0001e8000c10150e */
[----:B------:R-:W-:Y:S01]  /*0ff0*/  @!P1 FSEL R0, R0, UR4, !P0 ;  /* 0x0000000400009c08 */ /* 0x000fe2000c000000 */
[----:B------:R-:W-:Y:S06]  /*1000*/  @P3 EXIT ;  /* 0x000000000000394d */ /* 0x000fec0003800000 */
[C---:B0-----:R-:W-:Y:S02]  /*1010*/  LEA R2, P0, R6.reuse, UR10, 0x1 ;  /* 0x0000000a06027c11 */ /* 0x041fe4000f8008ff */
[----:B------:R-:W-:Y:S02]  /*1020*/  F2FP.F16.F32.PACK_AB R0, RZ, R0 ;  /* 0x00000000ff00723e */ /* 0x000fe400000000ff */
[----:B------:R-:W-:-:S05]  /*1030*/  LEA.HI.X R3, R6, UR11, R9, 0x1, P0 ;  /* 0x0000000b06037c11 */ /* 0x000fca00080f0c09 */
[----:B------:R-:W-:Y:S01]  /*1040*/  STG.E.U16 desc[UR14][R2.64], R0 ;  /* 0x0000000002007986 */ /* 0x000fe2000c10150e */
[----:B------:R-:W-:Y:S05]  /*1050*/  EXIT ;  /* 0x000000000000794d */ /* 0x000fea0003800000 */
.L_x_165:
        /* <DEDUP_REMOVED lines=8> */
.L_x_168:
        /* <DEDUP_REMOVED lines=13> */
[----:B-1----:R-:W-:Y:S02]  /*11b0*/  FSETP.GEU.FTZ.AND P6, PT, R0, UR5, PT ;  /* 0x0000000500007c0b */ /* 0x002fe4000bfde000 */
[----:B------:R-:W-:Y:S02]  /*11c0*/  FSETP.GEU.FTZ.AND P4, PT, R5, UR5, PT ;  /* 0x0000000505007c0b */ /* 0x000fe4000bf9e000 */
[----:B------:R-:W-:Y:S02]  /*11d0*/  FSETP.GEU.FTZ.AND P2, PT, R4, UR5, PT ;  /* 0x0000000504007c0b */ /* 0x000fe4000bf5e000 */
[----:B------:R-:W-:Y:S02]  /*11e0*/  @!P5 FSEL R0, R0, UR5, !P6 ;  /* 0x000000050000dc08 */ /* 0x000fe4000f000000 */
[----:B------:R-:W-:-:S02]  /*11f0*/  FSETP.GEU.FTZ.AND P5, PT, R7, UR5, PT ;  /* 0x0000000507007c0b */ /* 0x000fc4000bfbe000 */
[----:B------:R-:W-:Y:S02]  /*1200*/  @!P0 FSEL R5, R5, UR5, !P4 ;  /* 0x0000000505058c08 */ /* 0x000fe4000e000000 */
[----:B0-----:R-:W-:Y:S02]  /*1210*/  IADD3 R8, P0, PT, R8, UR4, RZ ;  /* 0x0000000408087c10 */ /* 0x001fe4000ff1e0ff */
[----:B------:R-:W-:Y:S02]  /*1220*/  IADD3 R2, P6, PT, R6, UR10, RZ ;  /* 0x0000000a06027c10 */ /* 0x000fe4000ffde0ff */
[----:B------:R-:W-:Y:S01]  /*1230*/  @!P3 FSEL R4, R4, UR5, !P2 ;  /* 0x000000050404bc08 */ /* 0x000fe2000d000000 */
[----:B------:R-:W-:Y:S01]  /*1240*/  IMAD.X R9, RZ, RZ, R9, P0 ;  /* 0x000000ffff097224 */ /* 0x000fe200000e0609 */
[----:B------:R-:W-:Y:S02]  /*1250*/  @!P1 FSEL R7, R7, UR5, !P5 ;  /* 0x0000000507079c08 */ /* 0x000fe4000e800000 */
        /* <DEDUP_REMOVED lines=12> */
        .weak           $__internal_19_$__cuda_sm20_div_u16
        .type           $__internal_19_$__cuda_sm20_div_u16,@function
        .size           $__internal_19_$__cuda_sm20_div_u16,(.L_x_4628 - $__internal_19_$__cuda_sm20_div_u16)
$__internal_19_$__cuda_sm20_div_u16:
        /* <DEDUP_REMOVED lines=18> */
[----:B------:R-:W-:Y:S06]  /*1440*/  RET.REL.NODEC R2 `(_ZN2at6native57_GLOBAL__N__f3eca4a2_24_ForeachBinaryOpScalar_cu_86b9896c25multi_tensor_apply_kernelINS1_18TensorListMetadataILi2EEENS1_21BinaryOpScalarFunctorIN3c104HalfELi2ELi1ELi1EEEJNS0_7minimumIfEEfEEEvT_T0_DpT1_) ;  /* 0xffffffe802ec7950 */ /* 0x000fec0003c3ffff */
.L_x_169:
        /* <DEDUP_REMOVED lines=11> */
.L_x_4628:


//--------------------- .text._ZN2at6native57_GLOBAL__N__f3eca4a2_24_ForeachBinaryOpScalar_cu_86b9896c25multi_tensor_apply_kernelINS1_18TensorListMetadataILi2EEENS1_21BinaryOpScalarFunctorIfLi2ELi1ELi1EEEJNS0_7minimumIfEEfEEEvT_T0_DpT1_ --------------------------
	.section	.text._ZN2at6native57_GLOBAL__N__f3eca4a2_24_ForeachBinaryOpScalar_cu_86b9896c25multi_tensor_apply_kernelINS1_18TensorListMetadataILi2EEENS1_21BinaryOpScalarFunctorIfLi2ELi1ELi1EEEJNS0_7minimumIfEEfEEEvT_T0_DpT1_,"ax",@progbits
	.align	128
.text._ZN2at6native57_GLOBAL__N__f3eca4a2_24_ForeachBinaryOpScalar_cu_86b9896c25multi_tensor_apply_kernelINS1_18TensorListMetadataILi2EEENS1_21BinaryOpScalarFunctorIfLi2ELi1ELi1EEEJNS0_7minimumIfEEfEEEvT_T0_DpT1_:
        .type           _ZN2at6native57_GLOBAL__N__f3eca4a2_24_ForeachBinaryOpScalar_cu_86b9896c25multi_tensor_apply_kernelINS1_18TensorListMetadataILi2EEENS1_21BinaryOpScalarFunctorIfLi2ELi1ELi1EEEJNS0_7minimumIfEEfEEEvT_T0_DpT1_,@function
        .size           _ZN2at6native57_GLOBAL__N__f3eca4a2_24_ForeachBinaryOpScalar_cu_86b9896c25multi_tensor_apply_kernelINS1_18TensorListMetadataILi2EEENS1_21BinaryOpScalarFunctorIfLi2ELi1ELi1EEEJNS0_7minimumIfEEfEEEvT_T0_DpT1_,(.L_x_4630 - _ZN2at6native57_GLOBAL__N__f3eca4a2_24_ForeachBinaryOpScalar_cu_86b9896c25multi_tensor_apply_kernelINS1_18TensorListMetadataILi2EEENS1_21BinaryOpScalarFunctorIfLi2ELi1ELi1EEEJNS0_7minimumIfEEfEEEvT_T0_DpT1_)
        .other          _ZN2at6native57_GLOBAL__N__f3eca4a2_24_ForeachBinaryOpScalar_cu_86b9896c25multi_tensor_apply_kernelINS1_18TensorListMetadataILi2EEENS1_21BinaryOpScalarFunctorIfLi2ELi1ELi1EEEJNS0_7minimumIfEEfEEEvT_T0_DpT1_,@"STO_CUDA_ENTRY STV_DEFAULT"
_ZN2at6native57_GLOBAL__N__f3eca4a2_24_ForeachBinaryOpScalar_cu_86b9896c25multi_tensor_apply_kernelINS1_18TensorListMetadataILi2EEENS1_21BinaryOpScalarFunctorIfLi2ELi1ELi1EEEJNS0_7minimumIfEEfEEEvT_T0_DpT1_:
        /* <DEDUP_REMOVED lines=39> */
[----:B------:R-:W-:Y:S05]  /*0270*/  CALL.REL.NOINC `($__internal_20_$__cuda_sm20_div_u16) ;  /* 0x0000001000087944 */ /* 0x000fea0003c00000 */
        /* <DEDUP_REMOVED lines=14> */
.L_x_188:
        /* <DEDUP_REMOVED lines=46> */
[----:B-1----:R-:W-:-:S05]  /*0640*/  FSETP.GEU.FTZ.AND P6, PT, R28, UR12, PT ;  /* 0x0000000c1c007c0b */ /* 0x002fca000bfde000 */
[----:B------:R-:W-:-:S05]  /*0650*/  @!P4 FSEL R28, R28, UR12, !P6 ;  /* 0x0000000c1c1ccc08 */ /* 0x000fca000f000000 */
[----:B------:R2:W-:Y:S03]  /*0660*/  STG.E desc[UR14][R4.64], R28 ;  /* 0x0000001c04007986 */ /* 0x0005e6000c10190e */
.L_x_173:
[----:B-1----:R-:W-:Y:S05]  /*0670*/  BSYNC.RECONVERGENT B0 ;  /* 0x0000000000007941 */ /* 0x002fea0003800200 */
.L_x_172:
[----:B------:R-:W-:Y:S04]  /*0680*/  BSSY.RECONVERGENT B0, `(.L_x_174) ;  /* 0x0000008000007945 */ /* 0x000fe80003800200 */
[----:B------:R-:W-:Y:S05]  /*0690*/  @P3 BRA `(.L_x_175) ;  /* 0x0000000000183947 */ /* 0x000fea0003800000 */
[----:B-----5:R-:W-:Y:S02]  /*06a0*/  FSETP.NAN.FTZ.AND P3, PT, |R17|, |R17|, PT ;  /* 0x400000111100720b */ /* 0x020fe40003f78200 */
[----:B0-2---:R-:W-:Y:S02]  /*06b0*/  LEA R4, P6, R19, UR10, 0x2 ;  /* 0x0000000a13047c11 */ /* 0x005fe4000f8c10ff */
[----:B------:R-:W-:Y:S02]  /*06c0*/  FSETP.GEU.FTZ.AND P4, PT, R17, UR12, PT ;  /* 0x0000000c11007c0b */ /* 0x000fe4000bf9e000 */
[----:B------:R-:W-:-:S07]  /*06d0*/  LEA.HI.X R5, R19, UR11, R20, 0x2, P6 ;  /* 0x0000000b13057c11 */ /* 0x000fce000b0f1414 */
[----:B------:R-:W-:-:S05]  /*06e0*/  @!P3 FSEL R17, R17, UR12, !P4 ;  /* 0x0000000c1111bc08 */ /* 0x000fca000e000000 */
[----:B------:R1:W-:Y:S02]  /*06f0*/  STG.E desc[UR14][R4.64], R17 ;  /* 0x0000001104007986 */ /* 0x0003e4000c10190e */
.L_x_175:
[----:B------:R-:W-:Y:S05]  /*0700*/  BSYNC.RECONVERGENT B0 ;  /* 0x0000000000007941 */ /* 0x000fea0003800200 */
.L_x_174:
        /* <DEDUP_REMOVED lines=17> */
[----:B------:R-:W-:-:S05]  /*0820*/  FSETP.GEU.FTZ.AND P6, PT, R2, UR12, PT ;  /* 0x0000000c02007c0b */ /* 0x000fca000bfde000 */
[----:B------:R-:W-:-:S05]  /*0830*/  @!P2 FSEL R2, R2, UR12, !P6 ;  /* 0x0000000c0202ac08 */ /* 0x000fca000f000000 */
[----:B------:R0:W-:Y:S03]  /*0840*/  STG.E desc[UR14][R6.64], R2 ;  /* 0x0000000206007986 */ /* 0x0001e6000c10190e */
.L_x_177:
[----:B------:R-:W-:Y:S05]  /*0850*/  BSYNC.RECONVERGENT B0 ;  /* 0x0000000000007941 */ /* 0x000fea0003800200 */
.L_x_176:
[----:B------:R-:W-:Y:S04]  /*0860*/  BSSY.RECONVERGENT B0, `(.L_x_178) ;  /* 0x0000008000007945 */ /* 0x000fe80003800200 */
[----:B------:R-:W-:Y:S05]  /*0870*/  @P1 BRA `(.L_x_179) ;  /* 0x0000000000181947 */ /* 0x000fea0003800000 */
[C---:B------:R-:W-:Y:S02]  /*0880*/  FSETP.NAN.FTZ.AND P1, PT, |R23|.reuse, |R23|, PT ;  /* 0x400000171700720b */ /* 0x040fe40003f38200 */
[C---:B0-----:R-:W-:Y:S02]  /*0890*/  LEA R2, P6, R8.reuse, UR10, 0x2 ;  /* 0x0000000a08027c11 */ /* 0x041fe4000f8c10ff */
[----:B------:R-:W-:Y:S02]  /*08a0*/  FSETP.GEU.FTZ.AND P2, PT, R23, UR12, PT ;  /* 0x0000000c17007c0b */ /* 0x000fe4000bf5e000 */
[----:B------:R-:W-:-:S07]  /*08b0*/  LEA.HI.X R3, R8, UR11, R9, 0x2, P6 ;  /* 0x0000000b08037c11 */ /* 0x000fce000b0f1409 */
[----:B------:R-:W-:-:S05]  /*08c0*/  @!P1 FSEL R23, R23, UR12, !P2 ;  /* 0x0000000c17179c08 */ /* 0x000fca000d000000 */
[----:B------:R1:W-:Y:S02]  /*08d0*/  STG.E desc[UR14][R2.64], R23 ;  /* 0x0000001702007986 */ /* 0x0003e4000c10190e */
.L_x_179:
[----:B------:R-:W-:Y:S05]  /*08e0*/  BSYNC.RECONVERGENT B0 ;  /* 0x0000000000007941 */ /* 0x000fea0003800200 */
.L_x_178:
        /* <DEDUP_REMOVED lines=19> */
[----:B------:R-:W-:Y:S02]  /*0a20*/  FSETP.GEU.FTZ.AND P2, PT, R21, UR12, PT ;  /* 0x0000000c15007c0b */ /* 0x000fe4000bf5e000 */
[----:B------:R-:W-:-:S07]  /*0a30*/  LEA.HI.X R3, R13, UR11, R14, 0x2, P6 ;  /* 0x0000000b0d037c11 */ /* 0x000fce000b0f140e */
[----:B------:R-:W-:-:S05]  /*0a40*/  @!P0 FSEL R21, R21, UR12, !P2 ;  /* 0x0000000c15158c08 */ /* 0x000fca000d000000 */
[----:B------:R1:W-:Y:S02]  /*0a50*/  STG.E desc[UR14][R2.64], R21 ;  /* 0x0000001502007986 */ /* 0x0003e4000c10190e */
.L_x_181:
[----:B------:R-:W-:Y:S05]  /*0a60*/  BSYNC.RECONVERGENT B0 ;  /* 0x0000000000007941 */ /* 0x000fea0003800200 */
.L_x_180:
[----:B------:R-:W-:Y:S04]  /*0a70*/  BSSY.RECONVERGENT B0, `(.L_x_182) ;  /* 0x0000008000007945 */ /* 0x000fe80003800200 */
[----:B------:R-:W-:Y:S05]  /*0a80*/  @P3 BRA `(.L_x_183) ;  /* 0x0000000000183947 */ /* 0x000fea0003800000 */
[----:B-----5:R-:W-:Y:S02]  /*0a90*/  FSETP.NAN.FTZ.AND P0, PT, |R25|, |R25|, PT ;  /* 0x400000191900720b */ /* 0x020fe40003f18200 */
[----:B01----:R-:W-:Y:S02]  /*0aa0*/  LEA R2, P3, R15, UR10, 0x2 ;  /* 0x0000000a0f027c11 */ /* 0x003fe4000f8610ff */
[----:B------:R-:W-:Y:S02]  /*0ab0*/  FSETP.GEU.FTZ.AND P2, PT, R25, UR12, PT ;  /* 0x0000000c19007c0b */ /* 0x000fe4000bf5e000 */
[----:B------:R-:W-:-:S07]  /*0ac0*/  LEA.HI.X R3, R15, UR11, R18, 0x2, P3 ;  /* 0x0000000b0f037c11 */ /* 0x000fce00098f1412 */
[----:B------:R-:W-:-:S05]  /*0ad0*/  @!P0 FSEL R25, R25, UR12, !P2 ;  /* 0x0000000c19198c08 */ /* 0x000fca000d000000 */
[----:B------:R2:W-:Y:S02]  /*0ae0*/  STG.E desc[UR14][R2.64], R25 ;  /* 0x0000001902007986 */ /* 0x0005e4000c10190e */
.L_x_183:
[----:B------:R-:W-:Y:S05]  /*0af0*/  BSYNC.RECONVERGENT B0 ;  /* 0x0000000000007941 */ /* 0x000fea0003800200 */
.L_x_182:
[----:B------:R-:W-:Y:S04]  /*0b00*/  BSSY.RECONVERGENT B0, `(.L_x_184) ;  /* 0x0000008000007945 */ /* 0x000fe80003800200 */
[----:B------:R-:W-:Y:S05]  /*0b10*/  @P4 BRA `(.L_x_185) ;  /* 0x0000000000184947 */ /* 0x000fea0003800000 */
[C---:B-----5:R-:W-:Y:S02]  /*0b20*/  FSETP.NAN.FTZ.AND P0, PT, |R23|.reuse, |R23|, PT ;  /* 0x400000171700720b */ /* 0x060fe40003f18200 */
[C---:B012---:R-:W-:Y:S02]  /*0b30*/  LEA R2, P3, R16.reuse, UR10, 0x2 ;  /* 0x0000000a10027c11 */ /* 0x047fe4000f8610ff */
[----:B------:R-:W-:Y:S02]  /*0b40*/  FSETP.GEU.FTZ.AND P2, PT, R23, UR12, PT ;  /* 0x0000000c17007c0b */ /* 0x000fe4000bf5e000 */
[----:B------:R-:W-:-:S07]  /*0b50*/  LEA.HI.X R3, R16, UR11, R19, 0x2, P3 ;  /* 0x0000000b10037c11 */ /* 0x000fce00098f1413 */
[----:B------:R-:W-:-:S05]  /*0b60*/  @!P0 FSEL R23, R23, UR12, !P2 ;  /* 0x0000000c17178c08 */ /* 0x000fca000d000000 */
[----:B------:R3:W-:Y:S02]  /*0b70*/  STG.E desc[UR14][R2.64], R23 ;  /* 0x0000001702007986 */ /* 0x0007e4000c10190e */
.L_x_185:
[----:B------:R-:W-:Y:S05]  /*0b80*/  BSYNC.RECONVERGENT B0 ;  /* 0x0000000000007941 */ /* 0x000fea0003800200 */
.L_x_184:
[----:B------:R-:W-:Y:S04]  /*0b90*/  BSSY.RECONVERGENT B0, `(.L_x_186) ;  /* 0x0000008000007945 */ /* 0x000fe80003800200 */
[----:B------:R-:W-:Y:S05]  /*0ba0*/  @P5 BRA `(.L_x_187) ;  /* 0x0000000000185947 */ /* 0x000fea0003800000 */
[C---:B-----5:R-:W-:Y:S02]  /*0bb0*/  FSETP.NAN.FTZ.AND P0, PT, |R0|.reuse, |R0|, PT ;  /* 0x400000000000720b */ /* 0x060fe40003f18200 */
[C---:B0123--:R-:W-:Y:S02]  /*0bc0*/  LEA R2, P3, R17.reuse, UR10, 0x2 ;  /* 0x0000000a11027c11 */ /* 0x04ffe4000f8610ff */
[----:B------:R-:W-:Y:S02]  /*0bd0*/  FSETP.GEU.FTZ.AND P2, PT, R0, UR12, PT ;  /* 0x0000000c00007c0b */ /* 0x000fe4000bf5e000 */
[----:B------:R-:W-:-:S07]  /*0be0*/  LEA.HI.X R3, R17, UR11, R20, 0x2, P3 ;  /* 0x0000000b11037c11 */ /* 0x000fce00098f1414 */
[----:B------:R-:W-:-:S05]  /*0bf0*/  @!P0 FSEL R0, R0, UR12, !P2 ;  /* 0x0000000c00008c08 */ /* 0x000fca000d000000 */
[----:B------:R4:W-:Y:S02]  /*0c00*/  STG.E desc[UR14][R2.64], R0 ;  /* 0x0000000002007986 */ /* 0x0009e4000c10190e */
.L_x_187:
[----:B------:R-:W-:Y:S05]  /*0c10*/  BSYNC.RECONVERGENT B0 ;  /* 0x0000000000007941 */ /* 0x000fea0003800200 */
.L_x_186:
[----:B------:R-:W-:-:S04]  /*0c20*/  ULEA UR6, UP0, UR13, UR6, 0x1 ;  /* 0x000000060d067291 */ /* 0x000fc8000f8008ff */
[----:B------:R-:W-:Y:S01]  /*0c30*/  ULEA.HI.X UR7, UR13, UR7, URZ, 0x1, UP0 ;  /* 0x000000070d077291 */ /* 0x000fe200080f0cff */
[----:B------:R-:W-:Y:S11]  /*0c40*/  @P1 BRA `(.L_x_188) ;  /* 0xfffffff400c41947 */ /* 0x000ff6000383ffff */
.L_x_171:
        /* <DEDUP_REMOVED lines=42> */
[----:B0-----:R-:W-:-:S02]  /*0ef0*/  FSETP.GEU.FTZ.AND P6, PT, R17, UR4, PT ;  /* 0x0000000411007c0b */ /* 0x001fc4000bfde000 */
[----:B---3--:R-:W-:-:S09]  /*0f00*/  FSETP.NAN.FTZ.AND P4, PT, |R15|, |R15|, PT ;  /* 0x4000000f0f00720b */ /* 0x008fd20003f98200 */
[----:B------:R-:W-:Y:S02]  /*0f10*/  @!P5 FSEL R17, R17, UR4, !P6 ;  /* 0x000000041111dc08 */ /* 0x000fe4000f000000 */
[C---:B----4-:R-:W-:Y:S02]  /*0f20*/  @!P2 LEA R6, P6, R12.reuse, UR10, 0x2 ;  /* 0x0000000a0c06ac11 */ /* 0x050fe4000f8c10ff */
[----:B------:R-:W-:Y:S01]  /*0f30*/  FSETP.NAN.FTZ.AND P5, PT, |R13|, |R13|, PT ;  /* 0x4000000d0d00720b */ /* 0x000fe20003fb8200 */
[----:B------:R0:W-:Y:S01]  /*0f40*/  @!P0 STG.E desc[UR14][R2.64], R17 ;  /* 0x0000001102008986 */ /* 0x0001e2000c10190e */
[----:B------:R-:W-:Y:S02]  /*0f50*/  @!P2 LEA.HI.X R7, R12, UR11, R23, 0x2, P6 ;  /* 0x0000000b0c07ac11 */ /* 0x000fe4000b0f1417 */
[----:B------:R-:W-:Y:S02]  /*0f60*/  FSETP.GEU.FTZ.AND P6, PT, R15, UR4, PT ;  /* 0x000000040f007c0b */ /* 0x000fe4000bfde000 */
[----:B------:R-:W-:-:S02]  /*0f70*/  FSETP.NAN.FTZ.AND P0, PT, |R11|, |R11|, PT ;  /* 0x4000000b0b00720b */ /* 0x000fc40003f18200 */
[----:B------:R-:W-:Y:S02]  /*0f80*/  @!P4 FSEL R15, R15, UR4, !P6 ;  /* 0x000000040f0fcc08 */ /* 0x000fe4000f000000 */
[----:B------:R-:W-:-:S03]  /*0f90*/  FSETP.GEU.FTZ.AND P4, PT, R13, UR4, PT ;  /* 0x000000040d007c0b */ /* 0x000fc6000bf9e000 */
[----:B------:R0:W-:Y:S01]  /*0fa0*/  @!P1 STG.E desc[UR14][R4.64], R15 ;  /* 0x0000000f04009986 */ /* 0x0001e2000c10190e */
[----:B------:R-:W-:Y:S02]  /*0fb0*/  @!P5 FSEL R13, R13, UR4, !P4 ;  /* 0x000000040d0ddc08 */ /* 0x000fe4000e000000 */
[----:B------:R-:W-:-:S03]  /*0fc0*/  FSETP.GEU.FTZ.AND P1, PT, R11, UR4, PT ;  /* 0x000000040b007c0b */ /* 0x000fc6000bf3e000 */
[----:B------:R0:W-:Y:S01]  /*0fd0*/  @!P2 STG.E desc[UR14][R6.64], R13 ;  /* 0x0000000d0600a986 */ /* 0x0001e2000c10190e */
[----:B------:R-:W-:Y:S01]  /*0fe0*/  @!P0 FSEL R11, R11, UR4, !P1 ;  /* 0x000000040b0b8c08 */ /* 0x000fe2000c800000 */
[----:B------:R-:W-:Y:S08]  /*0ff0*/  @P3 EXIT ;  /* 0x000000000000394d */ /* 0x000ff00003800000 */
[----:B0-----:R-:W-:-:S04]  /*1000*/  LEA R2, P0, R14, UR10, 0x2 ;  /* 0x0000000a0e027c11 */ /* 0x001fc8000f8010ff */
[----:B------:R-:W-:-:S05]  /*1010*/  LEA.HI.X R3, R14, UR11, R25, 0x2, P0 ;  /* 0x0000000b0e037c11 */ /* 0x000fca00080f1419 */
[----:B------:R-:W-:Y:S01]  /*1020*/  STG.E desc[UR14][R2.64], R11 ;  /* 0x0000000b02007986 */ /* 0x000fe2000c10190e */
[----:B------:R-:W-:Y:S05]  /*1030*/  EXIT ;  /* 0x000000000000794d */ /* 0x000fea0003800000 */
.L_x_170:
        /* <DEDUP_REMOVED lines=8> */
.L_x_189:
        /* <DEDUP_REMOVED lines=16> */
[----:B-1----:R-:W-:-:S02]  /*11c0*/  FSETP.GEU.FTZ.AND P6, PT, R8, UR5, PT ;  /* 0x0000000508007c0b */ /* 0x002fc4000bfde000 */
[----:B------:R-:W-:-:S03]  /*11d0*/  FSETP.GEU.FTZ.AND P3, PT, R9, UR5, PT ;  /* 0x0000000509007c0b */ /* 0x000fc6000bf7e000 */
[----:B------:R-:W-:Y:S02]  /*11e0*/  @!P5 FSEL R8, R8, UR5, !P6 ;  /* 0x000000050808dc08 */ /* 0x000fe4000f000000 */
[C---:B------:R-:W-:Y:S02]  /*11f0*/  FSETP.GEU.FTZ.AND P5, PT, R10.reuse, UR5, PT ;  /* 0x000000050a007c0b */ /* 0x040fe4000bfbe000 */
[----:B------:R-:W-:Y:S02]  /*1200*/  FSETP.GEU.FTZ.AND P6, PT, R11, UR5, PT ;  /* 0x000000050b007c0b */ /* 0x000fe4000bfde000 */
[----:B------:R-:W-:Y:S02]  /*1210*/  @!P4 FSEL R9, R9, UR5, !P3 ;  /* 0x000000050909cc08 */ /* 0x000fe4000d800000 */
[----:B------:R-:W-:Y:S02]  /*1220*/  @!P2 FSEL R10, R10, UR5, !P5 ;  /* 0x000000050a0aac08 */ /* 0x000fe4000e800000 */
[----:B------:R-:W-:-:S02]  /*1230*/  @!P1 FSEL R11, R11, UR5, !P6 ;  /* 0x000000050b0b9c08 */ /* 0x000fc4000f000000 */
[----:B------:R-:W-:Y:S02]  /*1240*/  ISETP.LT.U32.AND P1, PT, R0, UR19, PT ;  /* 0x0000001300007c0c */ /* 0x000fe4000bf21070 */
[----:B------:R-:W-:Y:S01]  /*1250*/  SHF.L.U64.HI R0, R6, 0x2, R7 ;  /* 0x0000000206007819 */ /* 0x000fe20000010207 */
[----:B------:R2:W-:Y:S03]  /*1260*/  STG.E.128 desc[UR14][R4.64], R8 ;  /* 0x0000000804007986 */ /* 0x0005e6000c101d0e */
[----:B------:R-:W-:-:S13]  /*1270*/  ISETP.LT.AND.EX P1, PT, R0, UR12, PT, P1 ;  /* 0x0000000c00007c0c */ /* 0x000fda000bf21310 */
[----:B------:R-:W-:Y:S05]  /*1280*/  @!P0 BRA P1, `(.L_x_189) ;  /* 0xfffffffc008c8947 */ /* 0x000fea000083ffff */
[----:B------:R-:W-:Y:S05]  /*1290*/  EXIT ;  /* 0x000000000000794d */ /* 0x000fea0003800000 */
        .weak           $__internal_20_$__cuda_sm20_div_u16
        .type           $__internal_20_$__cuda_sm20_div_u16,@function
        .size           $__internal_20_$__cuda_sm20_div_u16,(.L_x_4630 - $__internal_20_$__cuda_sm20_div_u16)
$__internal_20_$__cuda_sm20_div_u16:
        /* <DEDUP_REMOVED lines=18> */
[----:B------:R-:W-:Y:S06]  /*13c0*/  RET.REL.NODEC R2 `(_ZN2at6native57_GLOBAL__N__f3eca4a2_24_ForeachBinaryOpScalar_cu_86b9896c25multi_tensor_apply_kernelINS1_18TensorListMetadataILi2EEENS1_21BinaryOpScalarFunctorIfLi2ELi1ELi1EEEJNS0_7minimumIfEEfEEEvT_T0_DpT1_) ;  /* 0xffffffec020c7950 */ /* 0x000fec0003c3ffff */
.L_x_190:
        /* <DEDUP_REMOVED lines=11> */
.L_x_4630:


//--------------------- .text._ZN2at6native57_GLOBAL__N__f3eca4a2_24_ForeachBinaryOpScalar_cu_86b9896c25multi_tensor_apply_kernelINS1_18TensorListMetadataILi2EEENS1_21BinaryOpScalarFunctorIdLi2ELi1ELi1EEEJNS0_7minimumIdEEdEEEvT_T0_DpT1_ --------------------------
	.section	.text._ZN2at6native57_GLOBAL__N__f3eca4a2_24_ForeachBinaryOpScalar_cu_86b9896c25multi_tensor_apply_kernelINS1_18TensorListMetadataILi2EEENS1_21BinaryOpScalarFunctorIdLi2ELi1ELi1EEEJNS0_7minimumIdEEdEEEvT_T0_DpT1_,"ax",@progbits
	.align	128
.text._ZN2at6native57_GLOBAL__N__f3eca4a2_24_ForeachBinaryOpScalar_cu_86b9896c25multi_tensor_apply_kernelINS1_18TensorListMetadataILi2EEENS1_21BinaryOpScalarFunctorIdLi2ELi1ELi1EEEJNS0_7minimumIdEEdEEEvT_T0_DpT1_:
        .type           _ZN2at6native57_GLOBAL__N__f3eca4a2_24_ForeachBinaryOpScalar_cu_86b9896c25multi_tensor_apply_kernelINS1_18TensorListMetadataILi2EEENS1_21BinaryOpScalarFunctorIdLi2ELi1ELi1EEEJNS0_7minimumIdEEdEEEvT_T0_DpT1_,@function
        .size           _ZN2at6native57_GLOBAL__N__f3eca4a2_24_ForeachBinaryOpScalar_cu_86b9896c25multi_tensor_apply_kernelINS1_18TensorListMetadataILi2EEENS1_21BinaryOpScalarFunctorIdLi2ELi1ELi1EEEJNS0_7minimumIdEEdEEEvT_T0_DpT1_,(.L_x_4632 - _ZN2at6native57_GLOBAL__N__f3eca4a2_24_ForeachBinaryOpScalar_cu_86b9896c25multi_tensor_apply_kernelINS1_18TensorListMetadataILi2EEENS1_21BinaryOpScalarFunctorIdLi2ELi1ELi1EEEJNS0_7minimumIdEEdEEEvT_T0_DpT1_)
        .other          _ZN2at6native57_GLOBAL__N__f3eca4a2_24_ForeachBinaryOpScalar_cu_86b9896c25multi_tensor_apply_kernelINS1_18TensorListMetadataILi2EEENS1_21BinaryOpScalarFunctorIdLi2ELi1ELi1EEEJNS0_7minimumIdEEdEEEvT_T0_DpT1_,@"STO_CUDA_ENTRY STV_DEFAULT"
_ZN2at6native57_GLOBAL__N__f3eca4a2_24_ForeachBinaryOpScalar_cu_86b9896c25multi_tensor_apply_kernelINS1_18TensorListMetadataILi2EEENS1_21BinaryOpScalarFunctorIdLi2ELi1ELi1EEEJNS0_7minimumIdEEdEEEvT_T0_DpT1_:
        /* <DEDUP_REMOVED lines=39> */
[----:B------:R-:W-:Y:S05]  /*0270*/  CALL.REL.NOINC `($__internal_21_$__cuda_sm20_div_u16) ;  /* 0x0000001400ec7944 */ /* 0x000fea0003c00000 */
        /* <DEDUP_REMOVED lines=15> */
.L_x_209:
        /* <DEDUP_REMOVED lines=41> */
[----:B-1---5:R-:W2:Y:S01]  /*0600*/  DSETP.GEU.AND P6, PT, R10, UR22, PT ;  /* 0x000000160a007e2a */ /* 0x022ea2000bfce000 */
[----:B------:R-:W-:Y:S02]  /*0610*/  LEA R18, P4, R24, UR8, 0x3 ;  /* 0x0000000818127c11 */ /* 0x000fe4000f8818ff */
[----:B--2---:R-:W-:Y:S02]  /*0620*/  FSEL R21, R10, UR24, !P6 ;  /* 0x000000180a157c08 */ /* 0x004fe4000f000000 */
[----:B------:R-:W-:Y:S02]  /*0630*/  FSEL R29, R11, UR25, !P6 ;  /* 0x000000190b1d7c08 */ /* 0x000fe4000f000000 */
        /* <DEDUP_REMOVED lines=8> */
.L_x_194:
[----:B-12---:R-:W-:Y:S05]  /*06c0*/  BSYNC.RECONVERGENT B0 ;  /* 0x0000000000007941 */ /* 0x006fea0003800200 */
.L_x_193:
[----:B------:R-:W-:Y:S04]  /*06d0*/  BSSY.RECONVERGENT B0, `(.L_x_195) ;  /* 0x000000e000007945 */ /* 0x000fe80003800200 */
[----:B------:R-:W-:Y:S05]  /*06e0*/  @P3 BRA `(.L_x_196) ;  /* 0x0000000000303947 */ /* 0x000fea0003800000 */
[----:B-----5:R-:W1:Y:S01]  /*06f0*/  DSETP.GEU.AND P3, PT, R12, UR22, PT ;  /* 0x000000160c007e2a */ /* 0x020e62000bf6e000 */
[----:B0-----:R-:W-:Y:S02]  /*0700*/  LEA R10, P4, R22, UR8, 0x3 ;  /* 0x00000008160a7c11 */ /* 0x001fe4000f8818ff */
[----:B-1----:R-:W-:Y:S02]  /*0710*/  FSEL R19, R12, UR24, !P3 ;  /* 0x000000180c137c08 */ /* 0x002fe4000d800000 */
        /* <DEDUP_REMOVED lines=9> */
.L_x_196:
[----:B------:R-:W-:Y:S05]  /*07b0*/  BSYNC.RECONVERGENT B0 ;  /* 0x0000000000007941 */ /* 0x000fea0003800200 */
.L_x_195:
        /* <DEDUP_REMOVED lines=14> */
[----:B------:R-:W0:Y:S01]  /*08a0*/  DSETP.GEU.AND P6, PT, R14, UR22, PT ;  /* 0x000000160e007e2a */ /* 0x000e22000bfce000 */
[----:B------:R-:W-:Y:S02]  /*08b0*/  LEA R12, P2, R8, UR8, 0x3 ;  /* 0x00000008080c7c11 */ /* 0x000fe4000f8418ff */
[----:B0-----:R-:W-:Y:S02]  /*08c0*/  FSEL R27, R14, UR24, !P6 ;  /* 0x000000180e1b7c08 */ /* 0x001fe4000f000000 */
        /* <DEDUP_REMOVED lines=9> */
.L_x_198:
[----:B------:R-:W-:Y:S05]  /*0960*/  BSYNC.RECONVERGENT B0 ;  /* 0x0000000000007941 */ /* 0x000fea0003800200 */
.L_x_197:
[----:B------:R-:W-:Y:S04]  /*0970*/  BSSY.RECONVERGENT B0, `(.L_x_199) ;  /* 0x000000e000007945 */ /* 0x000fe80003800200 */
[----:B------:R-:W-:Y:S05]  /*0980*/  @P0 BRA `(.L_x_200) ;  /* 0x0000000000300947 */ /* 0x000fea0003800000 */
[----:B------:R-:W1:Y:S01]  /*0990*/  DSETP.GEU.AND P0, PT, R16, UR22, PT ;  /* 0x0000001610007e2a */ /* 0x000e62000bf0e000 */
        /* <DEDUP_REMOVED lines=11> */
.L_x_200:
[----:B------:R-:W-:Y:S05]  /*0a50*/  BSYNC.RECONVERGENT B0 ;  /* 0x0000000000007941 */ /* 0x000fea0003800200 */
.L_x_199:
        /* <DEDUP_REMOVED lines=15> */
[----:B-----5:R-:W0:Y:S01]  /*0b50*/  DSETP.GEU.AND P0, PT, R18, UR22, PT ;  /* 0x0000001612007e2a */ /* 0x020e22000bf0e000 */
[----:B-1----:R-:W-:Y:S02]  /*0b60*/  LEA R6, P1, R4, UR8, 0x3 ;  /* 0x0000000804067c11 */ /* 0x002fe4000f8218ff */
        /* <DEDUP_REMOVED lines=10> */
.L_x_202:
[----:B------:R-:W-:Y:S05]  /*0c10*/  BSYNC.RECONVERGENT B0 ;  /* 0x0000000000007941 */ /* 0x000fea0003800200 */
.L_x_201:
[----:B------:R-:W-:Y:S04]  /*0c20*/  BSSY.RECONVERGENT B0, `(.L_x_203) ;  /* 0x000000e000007945 */ /* 0x000fe80003800200 */
[----:B------:R-:W-:Y:S05]  /*0c30*/  @P3 BRA `(.L_x_204) ;  /* 0x0000000000303947 */ /* 0x000fea0003800000 */
[----:B-----5:R-:W2:Y:S01]  /*0c40*/  DSETP.GEU.AND P0, PT, R28, UR22, PT ;  /* 0x000000161c007e2a */ /* 0x020ea2000bf0e000 */
[----:B0-----:R-:W-:Y:S02]  /*0c50*/  LEA R4, P1, R2, UR8, 0x3 ;  /* 0x0000000802047c11 */ /* 0x001fe4000f8218ff */
[----:B--2---:R-:W-:Y:S02]  /*0c60*/  FSEL R3, R28, UR24, !P0 ;  /* 0x000000181c037c08 */ /* 0x004fe4000c000000 */
[----:B-1----:R-:W-:Y:S02]  /*0c70*/  FSEL R7, R29, UR25, !P0 ;  /* 0x000000191d077c08 */ /* 0x002fe4000c000000 */
        /* <DEDUP_REMOVED lines=8> */
.L_x_204:
[----:B------:R-:W-:Y:S05]  /*0d00*/  BSYNC.RECONVERGENT B0 ;  /* 0x0000000000007941 */ /* 0x000fea0003800200 */
.L_x_203:
[----:B------:R-:W-:Y:S04]  /*0d10*/  BSSY.RECONVERGENT B0, `(.L_x_205) ;  /* 0x000000e000007945 */ /* 0x000fe80003800200 */
[----:B------:R-:W-:Y:S05]  /*0d20*/  @P5 BRA `(.L_x_206) ;  /* 0x0000000000305947 */ /* 0x000fea0003800000 */
[----:B-----5:R-:W3:Y:S01]  /*0d30*/  DSETP.GEU.AND P0, PT, R26, UR22, PT ;  /* 0x000000161a007e2a */ /* 0x020ee2000bf0e000 */
[----:B0-2---:R-:W-:Y:S02]  /*0d40*/  LEA R4, P1, R0, UR8, 0x3 ;  /* 0x0000000800047c11 */ /* 0x005fe4000f8218ff */
[----:B---3--:R-:W-:Y:S02]  /*0d50*/  FSEL R3, R26, UR24, !P0 ;  /* 0x000000181a037c08 */ /* 0x008fe4000c000000 */
        /* <DEDUP_REMOVED lines=9> */
.L_x_206:
[----:B------:R-:W-:Y:S05]  /*0df0*/  BSYNC.RECONVERGENT B0 ;  /* 0x0000000000007941 */ /* 0x000fea0003800200 */
.L_x_205:
[----:B------:R-:W-:Y:S04]  /*0e00*/  BSSY.RECONVERGENT B0, `(.L_x_207) ;  /* 0x000000e000007945 */ /* 0x000fe80003800200 */
[----:B------:R-:W-:Y:S05]  /*0e10*/  @P4 BRA `(.L_x_208) ;  /* 0x0000000000304947 */ /* 0x000fea0003800000 */
[----:B-----5:R-:W4:Y:S01]  /*0e20*/  DSETP.GEU.AND P0, PT, R12, UR22, PT ;  /* 0x000000160c007e2a */ /* 0x020f22000bf0e000 */
[----:B0-23--:R-:W-:Y:S02]  /*0e30*/  LEA R4, P1, R9, UR8, 0x3 ;  /* 0x0000000809047c11 */ /* 0x00dfe4000f8218ff */
[----:B----4-:R-:W-:Y:S02]  /*0e40*/  FSEL R3, R12, UR24, !P0 ;  /* 0x000000180c037c08 */ /* 0x010fe4000c000000 */
        /* <DEDUP_REMOVED lines=9> */
.L_x_208:
[----:B------:R-:W-:Y:S05]  /*0ee0*/  BSYNC.RECONVERGENT B0 ;  /* 0x0000000000007941 */ /* 0x000fea0003800200 */
.L_x_207:
[----:B------:R-:W-:Y:S02]  /*0ef0*/  UIADD3 UR4, UP0, UPT, UR4, 0x2, URZ ;  /* 0x0000000204047890 */ /* 0x000fe4000ff1e0ff */
[----:B------:R-:W-:Y:S02]  /*0f00*/  ULEA UR6, UP1, UR14, UR6, 0x1 ;  /* 0x000000060e067291 */ /* 0x000fe4000f8208ff */
[----:B------:R-:W-:Y:S02]  /*0f10*/  UIADD3.X UR5, UPT, UPT, URZ, UR5, URZ, UP0, !UPT ;  /* 0x00000005ff057290 */ /* 0x000fe400087fe4ff */
[----:B------:R-:W-:Y:S02]  /*0f20*/  UISETP.NE.U32.AND UP0, UPT, UR4, UR13, UPT ;  /* 0x0000000d0400728c */ /* 0x000fe4000bf05070 */
[----:B------:R-:W-:Y:S02]  /*0f30*/  ULEA.HI.X UR7, UR14, UR7, URZ, 0x1, UP1 ;  /* 0x000000070e077291 */ /* 0x000fe400088f0cff */
[----:B------:R-:W-:-:S09]  /*0f40*/  UISETP.NE.AND.EX UP0, UPT, UR5, URZ, UPT, UP0 ;  /* 0x000000ff0500728c */ /* 0x000fd2000bf05300 */
[----:B------:R-:W-:Y:S05]  /*0f50*/  BRA.U UP0, `(.L_x_209) ;  /* 0xfffffff500047547 */ /* 0x000fea000b83ffff */
.L_x_192:
        /* <DEDUP_REMOVED lines=38> */
[----:B0-----:R-:W1:Y:S02]  /*11c0*/  DSETP.GEU.AND P5, PT, R6, UR4, PT ;  /* 0x0000000406007e2a */ /* 0x001e64000bfae000 */
[----:B-1----:R-:W-:Y:S02]  /*11d0*/  FSEL R19, R6, UR12, !P5 ;  /* 0x0000000c06137c08 */ /* 0x002fe4000e800000 */
[----:B----4-:R-:W-:-:S15]  /*11e0*/  FSEL R21, R7, UR13, !P5 ;  /* 0x0000000d07157c08 */ /* 0x010fde000e800000 */
        /* <DEDUP_REMOVED lines=9> */
[----:B---3--:R-:W0:Y:S02]  /*1280*/  DSETP.GEU.AND P6, PT, R8, UR4, PT ;  /* 0x0000000408007e2a */ /* 0x008e24000bfce000 */
[----:B0-----:R-:W-:Y:S02]  /*1290*/  FSEL R19, R8, UR12, !P6 ;  /* 0x0000000c08137c08 */ /* 0x001fe4000f000000 */
[----:B------:R-:W-:-:S15]  /*12a0*/  FSEL R21, R9, UR13, !P6 ;  /* 0x0000000d09157c08 */ /* 0x000fde000f000000 */
        /* <DEDUP_REMOVED lines=14> */
[----:B------:R-:W1:Y:S02]  /*1390*/  DSETP.GEU.AND P4, PT, R4, UR4, PT ;  /* 0x0000000404007e2a */ /* 0x000e64000bf8e000 */
[----:B-1----:R-:W-:Y:S02]  /*13a0*/  FSEL R15, R4, UR12, !P4 ;  /* 0x0000000c040f7c08 */ /* 0x002fe4000e000000 */
[----:B------:R-:W-:Y:S02]  /*13b0*/  FSEL R21, R5, UR13, !P4 ;  /* 0x0000000d05157c08 */ /* 0x000fe4000e000000 */
        /* <DEDUP_REMOVED lines=12> */
[----:B--2---:R-:W1:Y:S02]  /*1480*/  DSETP.GEU.AND P5, PT, R2, UR4, PT ;  /* 0x0000000402007e2a */ /* 0x004e64000bfae000 */
[----:B-1----:R-:W-:Y:S02]  /*1490*/  FSEL R15, R2, UR12, !P5 ;  /* 0x0000000c020f7c08 */ /* 0x002fe4000e800000 */
[----:B------:R-:W-:-:S15]  /*14a0*/  FSEL R21, R3, UR13, !P5 ;  /* 0x0000000d03157c08 */ /* 0x000fde000e800000 */
        /* <DEDUP_REMOVED lines=11> */
.L_x_191:
        /* <DEDUP_REMOVED lines=9> */
.L_x_210:
[C---:B---3--:R-:W-:Y:S01]  /*15f0*/  IMAD.SHL.U32 R2, R0.reuse, 0x20, RZ ;  /* 0x0000002000027824 */ /* 0x048fe200078e00ff */
[----:B------:R-:W-:-:S04]  /*1600*/  SHF.L.U64.HI R16, R0, 0x5, R13 ;  /* 0x0000000500107819 */ /* 0x000fc8000001020d */
[----:B------:R-:W-:-:S04]  /*1610*/  IADD3 R4, P0, PT, R2, UR10, RZ ;  /* 0x0000000a02047c10 */ /* 0x000fc8000ff1e0ff */
[----:B------:R-:W-:-:S06]  /*1620*/  IADD3.X R5, PT, PT, R16, UR11, RZ, P0, !PT ;  /* 0x0000000b10057c10 */ /* 0x000fcc00087fe4ff */
[----:B------:R-:W1:Y:S02]  /*1630*/  LDG.E.ENL2.256 R4, R8, desc[UR16][R4.64] ;  /* 0xfe0000100408797e */ /* 0x000e640008121904 */
[----:B-1----:R-:W2:Y:S02]  /*1640*/  DSETP.GEU.AND P6, PT, R8, UR6, PT ;  /* 0x0000000608007e2a */ /* 0x002ea4000bfce000 */
[----:B--2---:R-:W-:Y:S02]  /*1650*/  FSEL R15, R8, UR12, !P6 ;  /* 0x0000000c080f7c08 */ /* 0x004fe4000f000000 */
[----:B------:R-:W-:Y:S02]  /*1660*/  FSEL R21, R9, UR13, !P6 ;  /* 0x0000000d09157c08 */ /* 0x000fe4000f000000 */
        /* <DEDUP_REMOVED lines=10> */
[----:B------:R-:W1:Y:S02]  /*1710*/  DSETP.GEU.AND P5, PT, R10, UR6, PT ;  /* 0x000000060a007e2a */ /* 0x000e64000bfae000 */
[----:B-1----:R-:W-:Y:S02]  /*1720*/  FSEL R3, R10, UR12, !P5 ;  /* 0x0000000c0a037c08 */ /* 0x002fe4000e800000 */
[----:B------:R-:W-:-:S15]  /*1730*/  FSEL R19, R11, UR13, !P5 ;  /* 0x0000000d0b137c08 */ /* 0x000fde000e800000 */
[----:B------:R-:W-:-:S15]  /*1740*/  NOP ;  /* 0x0000000000007918 */ /* 0x000fde0000000000 */
[----:B------:R-:W-:-:S15]  /*1750*/  NOP ;  /* 0x0000000000007918 */ /* 0x000fde0000000000 */
[----:B------:R-:W-:-:S15]  /*1760*/  NOP ;  /* 0x0000000000007918 */ /* 0x000fde0000000000 */
[----:B------:R-:W1:Y:S02]  /*1770*/  DSETP.GEU.AND P0, PT, R4, UR6, PT ;  /* 0x0000000604007e2a */ /* 0x000e64000bf0e000 */
[----:B-1----:R-:W-:Y:S02]  /*1780*/  FSEL R15, R4, UR12, !P0 ;  /* 0x0000000c040f7c08 */ /* 0x002fe4000c000000 */
[----:B------:R-:W-:Y:S02]  /*1790*/  FSEL R17, R5, UR13, !P0 ;  /* 0x0000000d05117c08 */ /* 0x000fe4000c000000 */
        /* <DEDUP_REMOVED lines=14> */
[----:B------:R-:W0:Y:S02]  /*1880*/  DSETP.NAN.AND P1, PT, R4, R4, PT ;  /* 0x000000040400722a */ /* 0x000e240003f28000 */
[----:B0-----:R-:W-:Y:S01]  /*1890*/  FSEL R8, R4, R15, P1 ;  /* 0x0000000f04087208 */ /* 0x001fe20000800000 */
[----:B------:R-:W-:Y:S01]  /*18a0*/  IMAD.MOV.U32 R4, RZ, RZ, R14 ;  /* 0x000000ffff047224 */ /* 0x000fe200078e000e */
[----:B------:R-:W-:Y:S01]  /*18b0*/  FSEL R15, R5, R17, P1 ;  /* 0x00000011050f7208 */ /* 0x000fe20000800000 */
[----:B------:R-:W-:-:S15]  /*18c0*/  IMAD.MOV.U32 R5, RZ, RZ, R21 ;  /* 0x000000ffff057224 */ /* 0x000fde00078e0015 */
[----:B------:R-:W-:-:S15]  /*18d0*/  NOP ;  /* 0x0000000000007918 */ /* 0x000fde0000000000 */
[----:B------:R-:W-:-:S15]  /*18e0*/  NOP ;  /* 0x0000000000007918 */ /* 0x000fde0000000000 */
[----:B------:R-:W-:-:S14]  /*18f0*/  NOP ;  /* 0x0000000000007918 */ /* 0x000fdc0000000000 */
[----:B------:R-:W0:Y:S02]  /*1900*/  DSETP.GEU.AND P2, PT, R6, UR6, PT ;  /* 0x0000000606007e2a */ /* 0x000e24000bf4e000 */
[----:B0-----:R-:W-:Y:S02]  /*1910*/  FSEL R9, R6, UR12, !P2 ;  /* 0x0000000c06097c08 */ /* 0x001fe4000d000000 */
[----:B------:R-:W-:-:S15]  /*1920*/  FSEL R11, R7, UR13, !P2 ;  /* 0x0000000d070b7c08 */ /* 0x000fde000d000000 */
        /* <DEDUP_REMOVED lines=16> */
        .weak           $__internal_21_$__cuda_sm20_div_u16
        .type           $__internal_21_$__cuda_sm20_div_u16,@function
        .size           $__internal_21_$__cuda_sm20_div_u16,(.L_x_4632 - $__internal_21_$__cuda_sm20_div_u16)
$__internal_21_$__cuda_sm20_div_u16:
        /* <DEDUP_REMOVED lines=19> */
[----:B------:R-:W-:Y:S05]  /*1b60*/  RET.REL.NODEC R2 `(_ZN2at6native57_GLOBAL__N__f3eca4a2_24_ForeachBinaryOpScalar_cu_86b9896c25multi_tensor_apply_kernelINS1_18TensorListMetadataILi2EEENS1_21BinaryOpScalarFunctorIdLi2ELi1ELi1EEEJNS0_7minimumIdEEdEEEvT_T0_DpT1_) ;  /* 0xffffffe402247950 */ /* 0x000fea0003c3ffff */
.L_x_211:
        /* <DEDUP_REMOVED lines=9> */
.L_x_4632:


//--------------------- .text._ZN2at6native57_GLOBAL__N__f3eca4a2_24_ForeachBinaryOpScalar_cu_86b9896c25multi_tensor_apply_kernelINS1_18TensorListMetadataILi2EEENS1_21BinaryOpScalarFunctorIsLi2ELi1ELi1EEEJNS0_7minimumIsEEsEEEvT_T0_DpT1_ --------------------------
	.section	.text._ZN2at6native57_GLOBAL__N__f3eca4a2_24_ForeachBinaryOpScalar_cu_86b9896c25multi_tensor_apply_kernelINS1_18TensorListMetadataILi2EEENS1_21BinaryOpScalarFunctorIsLi2ELi1ELi1EEEJNS0_7minimumIsEEsEEEvT_T0_DpT1_,"ax",@progbits
	.align	128
.text._ZN2at6native57_GLOBAL__N__f3eca4a2_24_ForeachBinaryOpScalar_cu_86b9896c25multi_tensor_apply_kernelINS1_18TensorListMetadataILi2EEENS1_21BinaryOpScalarFunctorIsLi2ELi1ELi1EEEJNS0_7minimumIsEEsEEEvT_T0_DpT1_:
        .type           _ZN2at6native57_GLOBAL__N__f3eca4a2_24_ForeachBinaryOpScalar_cu_86b9896c25multi_tensor_apply_kernelINS1_18TensorListMetadataILi2EEENS1_21BinaryOpScalarFunctorIsLi2ELi1ELi1EEEJNS0_7minimumIsEEsEEEvT_T0_DpT1_,@function
        .size           _ZN2at6native57_GLOBAL__N__f3eca4a2_24_ForeachBinaryOpScalar_cu_86b9896c25multi_tensor_apply_kernelINS1_18TensorListMetadataILi2EEENS1_21BinaryOpScalarFunctorIsLi2ELi1ELi1EEEJNS0_7minimumIsEEsEEEvT_T0_DpT1_,(.L_x_4634 - _ZN2at6native57_GLOBAL__N__f3eca4a2_24_ForeachBinaryOpScalar_cu_86b9896c25multi_tensor_apply_kernelINS1_18TensorListMetadataILi2EEENS1_21BinaryOpScalarFunctorIsLi2ELi1ELi1EEEJNS0_7minimumIsEEsEEEvT_T0_DpT1_)
        .other          _ZN2at6native57_GLOBAL__N__f3eca4a2_24_ForeachBinaryOpScalar_cu_86b9896c25multi_tensor_apply_kernelINS1_18TensorListMetadataILi2EEENS1_21BinaryOpScalarFunctorIsLi2ELi1ELi1EEEJNS0_7minimumIsEEsEEEvT_T0_DpT1_,@"STO_CUDA_ENTRY STV_DEFAULT"
_ZN2at6native57_GLOBAL__N__f3eca4a2_24_ForeachBinaryOpScalar_cu_86b9896c25multi_tensor_apply_kernelINS1_18TensorListMetadataILi2EEENS1_21BinaryOpScalarFunctorIsLi2ELi1ELi1EEEJNS0_7minimumIsEEsEEEvT_T0_DpT1_:
        /* <DEDUP_REMOVED lines=39> */
[----:B------:R-:W-:Y:S05]  /*0270*/  CALL.REL.NOINC `($__internal_22_$__cuda_sm20_div_u16) ;  /* 0x0000000c005c7944 */ /* 0x000fea0003c00000 */
        /* <DEDUP_REMOVED lines=16> */
.L_x_214:
        /* <DEDUP_REMOVED lines=43> */
[----:B0-----:R-:W-:-:S04]  /*0630*/  @!P2 VIMNMX.S16x2 R2, PT, PT, R2, R12, PT ;  /* 0x0000000c0202a248 */ /* 0x001fc80003fe0300 */
[----:B------:R-:W-:Y:S02]  /*0640*/  PRMT R12, R2, 0x7610, R12 ;  /* 0x00007610020c7816 */ /* 0x000fe4000000000c */
[----:B------:R-:W0:Y:S03]  /*0650*/  @!P1 LDC.U16 R2, c[0x0][0xfca] ;  /* 0x0003f280ff029b82 */ /* 0x000e260000000400 */
[----:B------:R2:W-:Y:S01]  /*0660*/  @!P2 STG.E.U16 desc[UR14][R18.64], R12 ;  /* 0x0000000c1200a986 */ /* 0x0005e2000c10150e */
[----:B------:R-:W-:-:S04]  /*0670*/  @!P4 LEA R22, P2, R15, UR10, 0x1 ;  /* 0x0000000a0f16cc11 */ /* 0x000fc8000f8408ff */
[C-C-:B------:R-:W-:Y:S02]  /*0680*/  @!P4 LEA.HI.X R23, R15.reuse, UR11, R14.reuse, 0x1, P2 ;  /* 0x0000000b0f17cc11 */ /* 0x140fe400090f0c0e */
[----:B------:R-:W-:Y:S02]  /*0690*/  IADD3 R15, P5, PT, R15, UR13, RZ ;  /* 0x0000000d0f0f7c10 */ /* 0x000fe4000ffbe0ff */
[----:B-1----:R-:W-:Y:S02]  /*06a0*/  @!P4 VIMNMX.S16x2 R8, PT, PT, R10, R8, PT ;  /* 0x000000080a08c248 */ /* 0x002fe40003fe0300 */
[----:B---3--:R-:W-:Y:S01]  /*06b0*/  @!P3 VIMNMX.S16x2 R4, PT, PT, R6, R4, PT ;  /* 0x000000040604b248 */ /* 0x008fe20003fe0300 */
        /* <DEDUP_REMOVED lines=17> */
[----:B0-----:R-:W-:Y:S02]  /*07d0*/  @!P1 VIMNMX.S16x2 R0, PT, PT, R0, R2, PT ;  /* 0x0000000200009248 */ /* 0x001fe40003fe0300 */
        /* <DEDUP_REMOVED lines=33> */
[----:B---3--:R-:W-:Y:S02]  /*09f0*/  @!P2 VIMNMX.S16x2 R12, PT, PT, R12, R14, PT ;  /* 0x0000000e0c0ca248 */ /* 0x008fe40003fe0300 */
[----:B0-----:R-:W-:-:S03]  /*0a00*/  @!P4 VIMNMX.S16x2 R8, PT, PT, R8, R10, PT ;  /* 0x0000000a0808c248 */ /* 0x001fc60003fe0300 */
[----:B------:R2:W-:Y:S04]  /*0a10*/  @!P2 STG.E.U16 desc[UR14][R16.64], R12 ;  /* 0x0000000c1000a986 */ /* 0x0005e8000c10150e */
[----:B------:R2:W-:Y:S01]  /*0a20*/  @!P4 STG.E.U16 desc[UR14][R18.64], R8 ;  /* 0x000000081200c986 */ /* 0x0005e2000c10150e */
[----:B-1----:R-:W-:Y:S02]  /*0a30*/  @!P5 VIMNMX.S16x2 R0, PT, PT, R4, R0, PT ;  /* 0x000000000400d248 */ /* 0x002fe40003fe0300 */
[----:B----4-:R-:W-:-:S05]  /*0a40*/  @!P3 VIMNMX.S16x2 R2, PT, PT, R6, R2, PT ;  /* 0x000000020602b248 */ /* 0x010fca0003fe0300 */
[----:B------:R2:W-:Y:S04]  /*0a50*/  @!P3 STG.E.U16 desc[UR14][R20.64], R2 ;  /* 0x000000021400b986 */ /* 0x0005e8000c10150e */
[----:B------:R2:W-:Y:S01]  /*0a60*/  @!P5 STG.E.U16 desc[UR14][R22.64], R0 ;  /* 0x000000001600d986 */ /* 0x0005e2000c10150e */
[----:B------:R-:W-:Y:S05]  /*0a70*/  @P1 BRA `(.L_x_214) ;  /* 0xfffffff800401947 */ /* 0x000fea000383ffff */
.L_x_213:
        /* <DEDUP_REMOVED lines=40> */
[----:B0-----:R-:W-:Y:S02]  /*0d00*/  VIMNMX.S16x2 R0, PT, PT, R0, UR4, PT ;  /* 0x0000000400007c48 */ /* 0x001fe4000bfe0300 */
[----:B--2---:R-:W-:-:S03]  /*0d10*/  VIMNMX.S16x2 R2, PT, PT, R2, UR4, PT ;  /* 0x0000000402027c48 */ /* 0x004fc6000bfe0300 */
[----:B------:R0:W-:Y:S01]  /*0d20*/  @!P0 STG.E.U16 desc[UR14][R14.64], R0 ;  /* 0x000000000e008986 */ /* 0x0001e2000c10150e */
[----:B---3--:R-:W-:-:S03]  /*0d30*/  VIMNMX.S16x2 R4, PT, PT, R4, UR4, PT ;  /* 0x0000000404047c48 */ /* 0x008fc6000bfe0300 */
[----:B------:R0:W-:Y:S04]  /*0d40*/  @!P1 STG.E.U16 desc[UR14][R16.64], R2 ;  /* 0x0000000210009986 */ /* 0x0001e8000c10150e */
[----:B------:R0:W-:Y:S01]  /*0d50*/  @!P2 STG.E.U16 desc[UR14][R20.64], R4 ;  /* 0x000000041400a986 */ /* 0x0001e2000c10150e */
[----:B----4-:R-:W-:Y:S01]  /*0d60*/  VIMNMX.S16x2 R6, PT, PT, R6, UR4, PT ;  /* 0x0000000406067c48 */ /* 0x010fe2000bfe0300 */
[----:B------:R-:W-:Y:S06]  /*0d70*/  @P3 EXIT ;  /* 0x000000000000394d */ /* 0x000fec0003800000 */
[----:B0-----:R-:W-:-:S04]  /*0d80*/  LEA R2, P0, R3, UR10, 0x1 ;  /* 0x0000000a03027c11 */ /* 0x001fc8000f8008ff */
[----:B------:R-:W-:-:S05]  /*0d90*/  LEA.HI.X R3, R3, UR11, R18, 0x1, P0 ;  /* 0x0000000b03037c11 */ /* 0x000fca00080f0c12 */
[----:B------:R-:W-:Y:S01]  /*0da0*/  STG.E.U16 desc[UR14][R2.64], R6 ;  /* 0x0000000602007986 */ /* 0x000fe2000c10150e */
[----:B------:R-:W-:Y:S05]  /*0db0*/  EXIT ;  /* 0x000000000000794d */ /* 0x000fea0003800000 */
.L_x_212:
        /* <DEDUP_REMOVED lines=8> */
.L_x_215:
        /* <DEDUP_REMOVED lines=14> */
[----:B-1----:R-:W-:Y:S02]  /*0f20*/  VIMNMX.S16x2 R6, PT, PT, R6, UR6, PT ;  /* 0x0000000606067c48 */ /* 0x002fe4000bfe0300 */
[----:B------:R-:W-:-:S02]  /*0f30*/  VIMNMX.S16x2 R7, PT, PT, R7, UR6, PT ;  /* 0x0000000607077c48 */ /* 0x000fc4000bfe0300 */
[----:B------:R-:W-:Y:S02]  /*0f40*/  VIMNMX.S16x2 R0, PT, PT, R2, UR6, PT ;  /* 0x0000000602007c48 */ /* 0x000fe4000bfe0300 */
[----:B------:R-:W-:Y:S02]  /*0f50*/  VIMNMX.S16x2 R3, PT, PT, R3, UR6, PT ;  /* 0x0000000603037c48 */ /* 0x000fe4000bfe0300 */
        /* <DEDUP_REMOVED lines=9> */
        .weak           $__internal_22_$__cuda_sm20_div_u16
        .type           $__internal_22_$__cuda_sm20_div_u16,@function
        .size           $__internal_22_$__cuda_sm20_div_u16,(.L_x_4634 - $__internal_22_$__cuda_sm20_div_u16)
$__internal_22_$__cuda_sm20_div_u16:
        /* <DEDUP_REMOVED lines=18> */
[----:B------:R-:W-:Y:S06]  /*1110*/  RET.REL.NODEC R2 `(_ZN2at6native57_GLOBAL__N__f3eca4a2_24_ForeachBinaryOpScalar_cu_86b9896c25multi_tensor_apply_kernelINS1_18TensorListMetadataILi2EEENS1_21BinaryOpScalarFunctorIsLi2ELi1ELi1EEEJNS0_7minimumIsEEsEEEvT_T0_DpT1_) ;  /* 0xffffffec02b87950 */ /* 0x000fec0003c3ffff */
.L_x_216:
        /* <DEDUP_REMOVED lines=14> */
.L_x_4634:


//--------------------- .text._ZN2at6native57_GLOBAL__N__f3eca4a2_24_ForeachBinaryOpScalar_cu_86b9896c25multi_tensor_apply_kernelINS1_18TensorListMetadataILi2EEENS1_21BinaryOpScalarFunctorIlLi2ELi1ELi1EEEJNS0_7minimumIlEElEEEvT_T0_DpT1_ --------------------------
	.section	.text._ZN2at6native57_GLOBAL__N__f3eca4a2_24_ForeachBinaryOpScalar_cu_86b9896c25multi_tensor_apply_kernelINS1_18TensorListMetadataILi2EEENS1_21BinaryOpScalarFunctorIlLi2ELi1ELi1EEEJNS0_7minimumIlEElEEEvT_T0_DpT1_,"ax",@progbits
	.align	128
.text._ZN2at6native57_GLOBAL__N__f3eca4a2_24_ForeachBinaryOpScalar_cu_86b9896c25multi_tensor_apply_kernelINS1_18TensorListMetadataILi2EEENS1_21BinaryOpScalarFunctorIlLi2ELi1ELi1EEEJNS0_7minimumIlEElEEEvT_T0_DpT1_:
        .type           _ZN2at6native57_GLOBAL__N__f3eca4a2_24_ForeachBinaryOpScalar_cu_86b9896c25multi_tensor_apply_kernelINS1_18TensorListMetadataILi2EEENS1_21BinaryOpScalarFunctorIlLi2ELi1ELi1EEEJNS0_7minimumIlEElEEEvT_T0_DpT1_,@function
        .size           _ZN2at6native57_GLOBAL__N__f3eca4a2_24_ForeachBinaryOpScalar_cu_86b9896c25multi_tensor_apply_kernelINS1_18TensorListMetadataILi2EEENS1_21BinaryOpScalarFunctorIlLi2ELi1ELi1EEEJNS0_7minimumIlEElEEEvT_T0_DpT1_,(.L_x_4636 - _ZN2at6native57_GLOBAL__N__f3eca4a2_24_ForeachBinaryOpScalar_cu_86b9896c25multi_tensor_apply_kernelINS1_18TensorListMetadataILi2EEENS1_21BinaryOpScalarFunctorIlLi2ELi1ELi1EEEJNS0_7minimumIlEElEEEvT_T0_DpT1_)
        .other          _ZN2at6native57_GLOBAL__N__f3eca4a2_24_ForeachBinaryOpScalar_cu_86b9896c25multi_tensor_apply_kernelINS1_18TensorListMetadataILi2EEENS1_21BinaryOpScalarFunctorIlLi2ELi1ELi1EEEJNS0_7minimumIlEElEEEvT_T0_DpT1_,@"STO_CUDA_ENTRY STV_DEFAULT"
_ZN2at6native57_GLOBAL__N__f3eca4a2_24_ForeachBinaryOpScalar_cu_86b9896c25multi_tensor_apply_kernelINS1_18TensorListMetadataILi2EEENS1_21BinaryOpScalarFunctorIlLi2ELi1ELi1EEEJNS0_7minimumIlEElEEEvT_T0_DpT1_:
        /* <DEDUP_REMOVED lines=38> */
[----:B------:R-:W-:Y:S05]  /*0260*/  CALL.REL.NOINC `($__internal_23_$__cuda_sm20_div_u16) ;  /* 0x0000001000587944 */ /* 0x000fea0003c00000 */
        /* <DEDUP_REMOVED lines=14> */
.L_x_235:
        /* <DEDUP_REMOVED lines=34> */
[C---:B-1---5:R-:W-:Y:S02]  /*0570*/  ISETP.LT.U32.AND P3, PT, R4.reuse, UR14, PT ;  /* 0x0000000e04007c0c */ /* 0x062fe4000bf61070 */
[----:B0-----:R-:W-:Y:S02]  /*0580*/  LEA R22, P4, R27, R10, 0x3 ;  /* 0x0000000a1b167211 */ /* 0x001fe400078818ff */
[----:B------:R-:W-:Y:S02]  /*0590*/  ISETP.LT.AND.EX P3, PT, R5, UR15, PT, P3 ;  /* 0x0000000f05007c0c */ /* 0x000fe4000bf61330 */
[----:B------:R-:W-:Y:S02]  /*05a0*/  LEA.HI.X R23, R27, R11, R15, 0x3, P4 ;  /* 0x0000000b1b177211 */ /* 0x000fe400020f1c0f */
[----:B------:R-:W-:Y:S02]  /*05b0*/  SEL R4, R4, UR14, P3 ;  /* 0x0000000e04047c07 */ /* 0x000fe40009800000 */
[----:B------:R-:W-:-:S05]  /*05c0*/  SEL R5, R5, UR15, P3 ;  /* 0x0000000f05057c07 */ /* 0x000fca0009800000 */
[----:B------:R2:W-:Y:S02]  /*05d0*/  STG.E.64 desc[UR12][R22.64], R4 ;  /* 0x0000000416007986 */ /* 0x0005e4000c101b0c */
.L_x_220:
[----:B-1----:R-:W-:Y:S05]  /*05e0*/  BSYNC.RECONVERGENT B0 ;  /* 0x0000000000007941 */ /* 0x002fea0003800200 */
.L_x_219:
[----:B------:R-:W-:Y:S04]  /*05f0*/  BSSY.RECONVERGENT B0, `(.L_x_221) ;  /* 0x0000009000007945 */ /* 0x000fe80003800200 */
[----:B------:R-:W-:Y:S05]  /*0600*/  @P0 BRA `(.L_x_222) ;  /* 0x00000000001c0947 */ /* 0x000fea0003800000 */
[C---:B-----5:R-:W-:Y:S02]  /*0610*/  ISETP.LT.U32.AND P0, PT, R16.reuse, UR14, PT ;  /* 0x0000000e10007c0c */ /* 0x060fe4000bf01070 */
[----:B--2---:R-:W-:Y:S02]  /*0620*/  LEA R4, P3, R7, R10, 0x3 ;  /* 0x0000000a07047211 */ /* 0x004fe400078618ff */
[----:B------:R-:W-:Y:S02]  /*0630*/  ISETP.LT.AND.EX P0, PT, R17, UR15, PT, P0 ;  /* 0x0000000f11007c0c */ /* 0x000fe4000bf01300 */
[----:B------:R-:W-:Y:S02]  /*0640*/  LEA.HI.X R5, R7, R11, R9, 0x3, P3 ;  /* 0x0000000b07057211 */ /* 0x000fe400018f1c09 */
[----:B------:R-:W-:Y:S02]  /*0650*/  SEL R16, R16, UR14, P0 ;  /* 0x0000000e10107c07 */ /* 0x000fe40008000000 */
[----:B------:R-:W-:-:S05]  /*0660*/  SEL R17, R17, UR15, P0 ;  /* 0x0000000f11117c07 */ /* 0x000fca0008000000 */
[----:B------:R1:W-:Y:S02]  /*0670*/  STG.E.64 desc[UR12][R4.64], R16 ;  /* 0x0000001004007986 */ /* 0x0003e4000c101b0c */
.L_x_222:
[----:B------:R-:W-:Y:S05]  /*0680*/  BSYNC.RECONVERGENT B0 ;  /* 0x0000000000007941 */ /* 0x000fea0003800200 */
.L_x_221:
[----:B------:R-:W-:Y:S04]  /*0690*/  BSSY.RECONVERGENT B0, `(.L_x_223) ;  /* 0x000000b000007945 */ /* 0x000fe80003800200 */
[----:B------:R-:W-:Y:S05]  /*06a0*/  @P1 BRA `(.L_x_224) ;  /* 0x0000000000241947 */ /* 0x000fea0003800000 */
[----:B-12--5:R-:W-:Y:S02]  /*06b0*/  IADD3 R5, P1, PT, R7, UR11, RZ ;  /* 0x0000000b07057c10 */ /* 0x026fe4000ff3e0ff */
[----:B------:R-:W-:-:S03]  /*06c0*/  ISETP.LT.U32.AND P0, PT, R18, UR14, PT ;  /* 0x0000000e12007c0c */ /* 0x000fc6000bf01070 */
[----:B------:R-:W-:Y:S01]  /*06d0*/  IMAD.X R8, RZ, RZ, R9, P1 ;  /* 0x000000ffff087224 */ /* 0x000fe200008e0609 */
[----:B------:R-:W-:Y:S02]  /*06e0*/  LEA R4, P1, R5, R10, 0x3 ;  /* 0x0000000a05047211 */ /* 0x000fe400078218ff */
[----:B------:R-:W-:Y:S02]  /*06f0*/  ISETP.LT.AND.EX P0, PT, R19, UR15, PT, P0 ;  /* 0x0000000f13007c0c */ /* 0x000fe4000bf01300 */
[----:B------:R-:W-:Y:S02]  /*0700*/  LEA.HI.X R5, R5, R11, R8, 0x3, P1 ;  /* 0x0000000b05057211 */ /* 0x000fe400008f1c08 */
[----:B------:R-:W-:Y:S02]  /*0710*/  SEL R16, R18, UR14, P0 ;  /* 0x0000000e12107c07 */ /* 0x000fe40008000000 */
[----:B------:R-:W-:-:S05]  /*0720*/  SEL R17, R19, UR15, P0 ;  /* 0x0000000f13117c07 */ /* 0x000fca0008000000 */
[----:B------:R3:W-:Y:S02]  /*0730*/  STG.E.64 desc[UR12][R4.64], R16 ;  /* 0x0000001004007986 */ /* 0x0007e4000c101b0c */
.L_x_224:
[----:B------:R-:W-:Y:S05]  /*0740*/  BSYNC.RECONVERGENT B0 ;  /* 0x0000000000007941 */ /* 0x000fea0003800200 */
.L_x_223:
[----:B------:R-:W-:Y:S04]  /*0750*/  BSSY.RECONVERGENT B0, `(.L_x_225) ;  /* 0x0000009000007945 */ /* 0x000fe80003800200 */
[----:B------:R-:W-:Y:S05]  /*0760*/  @P2 BRA `(.L_x_226) ;  /* 0x00000000001c2947 */ /* 0x000fea0003800000 */
[C---:B-----5:R-:W-:Y:S02]  /*0770*/  ISETP.LT.U32.AND P0, PT, R20.reuse, UR14, PT ;  /* 0x0000000e14007c0c */ /* 0x060fe4000bf01070 */
[----:B-1-3--:R-:W-:Y:S02]  /*0780*/  LEA R16, P1, R29, R10, 0x3 ;  /* 0x0000000a1d107211 */ /* 0x00afe400078218ff */
[----:B------:R-:W-:Y:S02]  /*0790*/  ISETP.LT.AND.EX P0, PT, R21, UR15, PT, P0 ;  /* 0x0000000f15007c0c */ /* 0x000fe4000bf01300 */
[----:B------:R-:W-:Y:S02]  /*07a0*/  LEA.HI.X R17, R29, R11, R6, 0x3, P1 ;  /* 0x0000000b1d117211 */ /* 0x000fe400008f1c06 */
[----:B--2---:R-:W-:Y:S02]  /*07b0*/  SEL R4, R20, UR14, P0 ;  /* 0x0000000e14047c07 */ /* 0x004fe40008000000 */
[----:B------:R-:W-:-:S05]  /*07c0*/  SEL R5, R21, UR15, P0 ;  /* 0x0000000f15057c07 */ /* 0x000fca0008000000 */
[----:B------:R4:W-:Y:S02]  /*07d0*/  STG.E.64 desc[UR12][R16.64], R4 ;  /* 0x0000000410007986 */ /* 0x0009e4000c101b0c */
.L_x_226:
[----:B------:R-:W-:Y:S05]  /*07e0*/  BSYNC.RECONVERGENT B0 ;  /* 0x0000000000007941 */ /* 0x000fea0003800200 */
.L_x_225:
        /* <DEDUP_REMOVED lines=35> */
[C---:B-----5:R-:W-:Y:S02]  /*0a20*/  ISETP.LT.U32.AND P3, PT, R14.reuse, UR14, PT ;  /* 0x0000000e0e007c0c */ /* 0x060fe4000bf61070 */
[----:B0-----:R-:W-:Y:S02]  /*0a30*/  LEA R18, P4, R5, R10, 0x3 ;  /* 0x0000000a05127211 */ /* 0x001fe400078818ff */
[----:B------:R-:W-:Y:S02]  /*0a40*/  ISETP.LT.AND.EX P3, PT, R15, UR15, PT, P3 ;  /* 0x0000000f0f007c0c */ /* 0x000fe4000bf61330 */
[----:B------:R-:W-:Y:S02]  /*0a50*/  LEA.HI.X R19, R5, R11, R4, 0x3, P4 ;  /* 0x0000000b05137211 */ /* 0x000fe400020f1c04 */
[----:B------:R-:W-:Y:S02]  /*0a60*/  SEL R4, R14, UR14, P3 ;  /* 0x0000000e0e047c07 */ /* 0x000fe40009800000 */
[----:B------:R-:W-:-:S05]  /*0a70*/  SEL R5, R15, UR15, P3 ;  /* 0x0000000f0f057c07 */ /* 0x000fca0009800000 */
[----:B------:R1:W-:Y:S02]  /*0a80*/  STG.E.64 desc[UR12][R18.64], R4 ;  /* 0x0000000412007986 */ /* 0x0003e4000c101b0c */
.L_x_228:
[----:B------:R-:W-:Y:S05]  /*0a90*/  BSYNC.RECONVERGENT B0 ;  /* 0x0000000000007941 */ /* 0x000fea0003800200 */
.L_x_227:
[----:B------:R-:W-:Y:S04]  /*0aa0*/  BSSY.RECONVERGENT B0, `(.L_x_229) ;  /* 0x0000009000007945 */ /* 0x000fe80003800200 */
[----:B------:R-:W-:Y:S05]  /*0ab0*/  @P0 BRA `(.L_x_230) ;  /* 0x00000000001c0947 */ /* 0x000fea0003800000 */
[C---:B-----5:R-:W-:Y:S02]  /*0ac0*/  ISETP.LT.U32.AND P0, PT, R16.reuse, UR14, PT ;  /* 0x0000000e10007c0c */ /* 0x060fe4000bf01070 */
[----:B-1----:R-:W-:Y:S02]  /*0ad0*/  LEA R4, P3, R7, R10, 0x3 ;  /* 0x0000000a07047211 */ /* 0x002fe400078618ff */
[----:B------:R-:W-:Y:S02]  /*0ae0*/  ISETP.LT.AND.EX P0, PT, R17, UR15, PT, P0 ;  /* 0x0000000f11007c0c */ /* 0x000fe4000bf01300 */
[----:B------:R-:W-:Y:S02]  /*0af0*/  LEA.HI.X R5, R7, R11, R6, 0x3, P3 ;  /* 0x0000000b07057211 */ /* 0x000fe400018f1c06 */
[----:B------:R-:W-:Y:S02]  /*0b00*/  SEL R6, R16, UR14, P0 ;  /* 0x0000000e10067c07 */ /* 0x000fe40008000000 */
[----:B------:R-:W-:-:S05]  /*0b10*/  SEL R7, R17, UR15, P0 ;  /* 0x0000000f11077c07 */ /* 0x000fca0008000000 */
[----:B------:R2:W-:Y:S02]  /*0b20*/  STG.E.64 desc[UR12][R4.64], R6 ;  /* 0x0000000604007986 */ /* 0x0005e4000c101b0c */
.L_x_230:
[----:B------:R-:W-:Y:S05]  /*0b30*/  BSYNC.RECONVERGENT B0 ;  /* 0x0000000000007941 */ /* 0x000fea0003800200 */
.L_x_229:
[----:B------:R-:W-:Y:S04]  /*0b40*/  BSSY.RECONVERGENT B0, `(.L_x_231) ;  /* 0x0000009000007945 */ /* 0x000fe80003800200 */
[----:B------:R-:W-:Y:S05]  /*0b50*/  @P1 BRA `(.L_x_232) ;  /* 0x00000000001c1947 */ /* 0x000fea0003800000 */
[C---:B-----5:R-:W-:Y:S02]  /*0b60*/  ISETP.LT.U32.AND P0, PT, R8.reuse, UR14, PT ;  /* 0x0000000e08007c0c */ /* 0x060fe4000bf01070 */
[----:B--2---:R-:W-:Y:S02]  /*0b70*/  LEA R6, P1, R25, R10, 0x3 ;  /* 0x0000000a19067211 */ /* 0x004fe400078218ff */
[----:B------:R-:W-:Y:S02]  /*0b80*/  ISETP.LT.AND.EX P0, PT, R9, UR15, PT, P0 ;  /* 0x0000000f09007c0c */ /* 0x000fe4000bf01300 */
[----:B------:R-:W-:Y:S02]  /*0b90*/  LEA.HI.X R7, R25, R11, R27, 0x3, P1 ;  /* 0x0000000b19077211 */ /* 0x000fe400008f1c1b */
[----:B-1----:R-:W-:Y:S02]  /*0ba0*/  SEL R4, R8, UR14, P0 ;  /* 0x0000000e08047c07 */ /* 0x002fe40008000000 */
[----:B------:R-:W-:-:S05]  /*0bb0*/  SEL R5, R9, UR15, P0 ;  /* 0x0000000f09057c07 */ /* 0x000fca0008000000 */
[----:B------:R3:W-:Y:S02]  /*0bc0*/  STG.E.64 desc[UR12][R6.64], R4 ;  /* 0x0000000406007986 */ /* 0x0007e4000c101b0c */
.L_x_232:
[----:B------:R-:W-:Y:S05]  /*0bd0*/  BSYNC.RECONVERGENT B0 ;  /* 0x0000000000007941 */ /* 0x000fea0003800200 */
.L_x_231:
[----:B------:R-:W-:Y:S04]  /*0be0*/  BSSY.RECONVERGENT B0, `(.L_x_233) ;  /* 0x0000009000007945 */ /* 0x000fe80003800200 */
[----:B------:R-:W-:Y:S05]  /*0bf0*/  @P2 BRA `(.L_x_234) ;  /* 0x00000000001c2947 */ /* 0x000fea0003800000 */
[C---:B-----5:R-:W-:Y:S02]  /*0c00*/  ISETP.LT.U32.AND P0, PT, R20.reuse, UR14, PT ;  /* 0x0000000e14007c0c */ /* 0x060fe4000bf01070 */
[----:B--23--:R-:W-:Y:S02]  /*0c10*/  LEA R6, P1, R29, R10, 0x3 ;  /* 0x0000000a1d067211 */ /* 0x00cfe400078218ff */
[----:B------:R-:W-:Y:S02]  /*0c20*/  ISETP.LT.AND.EX P0, PT, R21, UR15, PT, P0 ;  /* 0x0000000f15007c0c */ /* 0x000fe4000bf01300 */
[----:B------:R-:W-:Y:S02]  /*0c30*/  LEA.HI.X R7, R29, R11, R24, 0x3, P1 ;  /* 0x0000000b1d077211 */ /* 0x000fe400008f1c18 */
[----:B-1----:R-:W-:Y:S02]  /*0c40*/  SEL R4, R20, UR14, P0 ;  /* 0x0000000e14047c07 */ /* 0x002fe40008000000 */
[----:B------:R-:W-:-:S05]  /*0c50*/  SEL R5, R21, UR15, P0 ;  /* 0x0000000f15057c07 */ /* 0x000fca0008000000 */
[----:B------:R4:W-:Y:S02]  /*0c60*/  STG.E.64 desc[UR12][R6.64], R4 ;  /* 0x0000000406007986 */ /* 0x0009e4000c101b0c */
.L_x_234:
[----:B------:R-:W-:Y:S05]  /*0c70*/  BSYNC.RECONVERGENT B0 ;  /* 0x0000000000007941 */ /* 0x000fea0003800200 */
.L_x_233:
        /* <DEDUP_REMOVED lines=8> */
.L_x_218:
        /* <DEDUP_REMOVED lines=41> */
[----:B0-----:R-:W-:-:S04]  /*0f90*/  ISETP.LT.U32.AND P5, PT, R6, UR4, PT ;  /* 0x0000000406007c0c */ /* 0x001fc8000bfa1070 */
[C---:B------:R-:W-:Y:S02]  /*0fa0*/  ISETP.LT.AND.EX P5, PT, R7.reuse, UR5, PT, P5 ;  /* 0x0000000507007c0c */ /* 0x040fe4000bfa1350 */
[----:B--2---:R-:W-:Y:S02]  /*0fb0*/  ISETP.LT.U32.AND P4, PT, R16, UR4, PT ;  /* 0x0000000410007c0c */ /* 0x004fe4000bf81070 */
[----:B------:R-:W-:Y:S02]  /*0fc0*/  SEL R14, R6, UR4, P5 ;  /* 0x00000004060e7c07 */ /* 0x000fe4000a800000 */
[----:B------:R-:W-:Y:S02]  /*0fd0*/  SEL R15, R7, UR5, P5 ;  /* 0x00000005070f7c07 */ /* 0x000fe4000a800000 */
[----:B---3--:R-:W-:Y:S02]  /*0fe0*/  ISETP.LT.U32.AND P5, PT, R18, UR4, PT ;  /* 0x0000000412007c0c */ /* 0x008fe4000bfa1070 */
[----:B------:R-:W-:Y:S01]  /*0ff0*/  ISETP.LT.AND.EX P4, PT, R17, UR5, PT, P4 ;  /* 0x0000000511007c0c */ /* 0x000fe2000bf81340 */
[----:B------:R0:W-:Y:S01]  /*1000*/  @!P3 STG.E.64 desc[UR12][R4.64], R14 ;  /* 0x0000000e0400b986 */ /* 0x0001e2000c101b0c */
[----:B------:R-:W-:-:S02]  /*1010*/  @!P1 LEA R6, P6, R25, R10, 0x3 ;  /* 0x0000000a19069211 */ /* 0x000fc400078c18ff */
[----:B------:R-:W-:Y:S02]  /*1020*/  ISETP.LT.AND.EX P5, PT, R19, UR5, PT, P5 ;  /* 0x0000000513007c0c */ /* 0x000fe4000bfa1350 */
[----:B------:R-:W-:Y:S02]  /*1030*/  SEL R16, R16, UR4, P4 ;  /* 0x0000000410107c07 */ /* 0x000fe4000a000000 */
[----:B------:R-:W-:Y:S02]  /*1040*/  SEL R17, R17, UR5, P4 ;  /* 0x0000000511117c07 */ /* 0x000fe4000a000000 */
[----:B----4-:R-:W-:Y:S02]  /*1050*/  ISETP.LT.U32.AND P4, PT, R8, UR4, PT ;  /* 0x0000000408007c0c */ /* 0x010fe4000bf81070 */
[----:B------:R-:W-:Y:S01]  /*1060*/  @!P1 LEA.HI.X R7, R25, R11, R23, 0x3, P6 ;  /* 0x0000000b19079211 */ /* 0x000fe200030f1c17 */
[----:B------:R0:W-:Y:S01]  /*1070*/  @!P2 STG.E.64 desc[UR12][R12.64], R16 ;  /* 0x000000100c00a986 */ /* 0x0001e2000c101b0c */
[----:B------:R-:W-:-:S02]  /*1080*/  SEL R18, R18, UR4, P5 ;  /* 0x0000000412127c07 */ /* 0x000fc4000a800000 */
[----:B------:R-:W-:Y:S02]  /*1090*/  SEL R19, R19, UR5, P5 ;  /* 0x0000000513137c07 */ /* 0x000fe4000a800000 */
[----:B------:R-:W-:-:S03]  /*10a0*/  ISETP.LT.AND.EX P3, PT, R9, UR5, PT, P4 ;  /* 0x0000000509007c0c */ /* 0x000fc6000bf61340 */
        /* <DEDUP_REMOVED lines=8> */
.L_x_217:
        /* <DEDUP_REMOVED lines=8> */
.L_x_236:
[C---:B--2---:R-:W-:Y:S01]  /*11b0*/  IMAD.SHL.U32 R15, R3.reuse, 0x20, RZ ;  /* 0x00000020030f7824 */ /* 0x044fe200078e00ff */
[----:B------:R-:W-:-:S04]  /*11c0*/  SHF.L.U64.HI R9, R3, 0x5, R8 ;  /* 0x0000000503097819 */ /* 0x000fc80000010208 */
[----:B------:R-:W-:-:S05]  /*11d0*/  IADD3 R4, P0, PT, R12, R15, RZ ;  /* 0x0000000f0c047210 */ /* 0x000fca0007f1e0ff */
[----:B------:R-:W-:-:S06]  /*11e0*/  IMAD.X R5, R13, 0x1, R9, P0 ;  /* 0x000000010d057824 */ /* 0x000fcc00000e0609 */
[----:B------:R-:W1:Y:S01]  /*11f0*/  LDG.E.ENL2.256 R16, R4, desc[UR12][R4.64] ;  /* 0xfe00000c0404797e */ /* 0x000e620008121910 */
[----:B------:R-:W-:-:S05]  /*1200*/  IADD3 R14, P4, PT, R10, R15, RZ ;  /* 0x0000000f0a0e7210 */ /* 0x000fca0007f9e0ff */
[----:B------:R-:W-:Y:S01]  /*1210*/  IMAD.X R15, R11, 0x1, R9, P4 ;  /* 0x000000010b0f7824 */ /* 0x000fe200020e0609 */
[----:B-1----:R-:W-:Y:S02]  /*1220*/  ISETP.LT.U32.AND P0, PT, R4, UR6, PT ;  /* 0x0000000604007c0c */ /* 0x002fe4000bf01070 */
[----:B------:R-:W-:Y:S02]  /*1230*/  ISETP.LT.U32.AND P1, PT, R6, UR6, PT ;  /* 0x0000000606007c0c */ /* 0x000fe4000bf21070 */
[C---:B------:R-:W-:Y:S02]  /*1240*/  ISETP.LT.AND.EX P0, PT, R5.reuse, UR7, PT, P0 ;  /* 0x0000000705007c0c */ /* 0x040fe4000bf01300 */
[----:B------:R-:W-:Y:S02]  /*1250*/  ISETP.LT.U32.AND P3, PT, R18, UR6, PT ;  /* 0x0000000612007c0c */ /* 0x000fe4000bf61070 */
[----:B------:R-:W-:Y:S02]  /*1260*/  SEL R4, R4, UR6, P0 ;  /* 0x0000000604047c07 */ /* 0x000fe40008000000 */
[----:B------:R-:W-:-:S02]  /*1270*/  SEL R5, R5, UR7, P0 ;  /* 0x0000000705057c07 */ /* 0x000fc40008000000 */
[C---:B------:R-:W-:Y:S02]  /*1280*/  ISETP.LT.AND.EX P0, PT, R7.reuse, UR7, PT, P1 ;  /* 0x0000000707007c0c */ /* 0x040fe4000bf01310 */
[----:B------:R-:W-:Y:S02]  /*1290*/  ISETP.LT.U32.AND P2, PT, R16, UR6, PT ;  /* 0x0000000610007c0c */ /* 0x000fe4000bf41070 */
[----:B------:R-:W-:Y:S02]  /*12a0*/  SEL R6, R6, UR6, P0 ;  /* 0x0000000606067c07 */ /* 0x000fe40008000000 */
[----:B------:R-:W-:Y:S02]  /*12b0*/  SEL R7, R7, UR7, P0 ;  /* 0x0000000707077c07 */ /* 0x000fe40008000000 */
[----:B------:R-:W-:Y:S02]  /*12c0*/  ISETP.LT.AND.EX P0, PT, R19, UR7, PT, P3 ;  /* 0x0000000713007c0c */ /* 0x000fe4000bf01330 */
[----:B------:R-:W-:-:S02]  /*12d0*/  ISETP.LT.AND.EX P1, PT, R17, UR7, PT, P2 ;  /* 0x0000000711007c0c */ /* 0x000fc4000bf21320 */
        /* <DEDUP_REMOVED lines=15> */
        .weak           $__internal_23_$__cuda_sm20_div_u16
        .type           $__internal_23_$__cuda_sm20_div_u16,@function
        .size           $__internal_23_$__cuda_sm20_div_u16,(.L_x_4636 - $__internal_23_$__cuda_sm20_div_u16)
$__internal_23_$__cuda_sm20_div_u16:
        /* <DEDUP_REMOVED lines=19> */
[----:B------:R-:W-:Y:S05]  /*1500*/  RET.REL.NODEC R4 `(_ZN2at6native57_GLOBAL__N__f3eca4a2_24_ForeachBinaryOpScalar_cu_86b9896c25multi_tensor_apply_kernelINS1_18TensorListMetadataILi2EEENS1_21BinaryOpScalarFunctorIlLi2ELi1ELi1EEEJNS0_7minimumIlEElEEEvT_T0_DpT1_) ;  /* 0xffffffe804bc7950 */ /* 0x000fea0003c3ffff */
.L_x_237:
        /* <DEDUP_REMOVED lines=15> */
.L_x_4636:


//--------------------- .text._ZN2at6native57_GLOBAL__N__f3eca4a2_24_ForeachBinaryOpScalar_cu_86b9896c25multi_tensor_apply_kernelINS1_18TensorListMetadataILi2EEENS1_21BinaryOpScalarFunctorIiLi2ELi1ELi1EEEJNS0_7minimumIiEEiEEEvT_T0_DpT1_ --------------------------
	.section	.text._ZN2at6native57_GLOBAL__N__f3eca4a2_24_ForeachBinaryOpScalar_cu_86b9896c25multi_tensor_apply_kernelINS1_18TensorListMetadataILi2EEENS1_21BinaryOpScalarFunctorIiLi2ELi1ELi1EEEJNS0_7minimumIiEEiEEEvT_T0_DpT1_,"ax",@progbits
	.align	128
.text._ZN2at6native57_GLOBAL__N__f3eca4a2_24_ForeachBinaryOpScalar_cu_86b9896c25multi_tensor_apply_kernelINS1_18TensorListMetadataILi2EEENS1_21BinaryOpScalarFunctorIiLi2ELi1ELi1EEEJNS0_7minimumIiEEiEEEvT_T0_DpT1_:
        .type           _ZN2at6native57_GLOBAL__N__f3eca4a2_24_ForeachBinaryOpScalar_cu_86b9896c25multi_tensor_apply_kernelINS1_18TensorListMetadataILi2EEENS1_21BinaryOpScalarFunctorIiLi2ELi1ELi1EEEJNS0_7minimumIiEEiEEEvT_T0_DpT1_,@function
        .size           _ZN2at6native57_GLOBAL__N__f3eca4a2_24_ForeachBinaryOpScalar_cu_86b9896c25multi_tensor_apply_kernelINS1_18TensorListMetadataILi2EEENS1_21BinaryOpScalarFunctorIiLi2ELi1ELi1EEEJNS0_7minimumIiEEiEEEvT_T0_DpT1_,(.L_x_4638 - _ZN2at6native57_GLOBAL__N__f3eca4a2_24_ForeachBinaryOpScalar_cu_86b9896c25multi_tensor_apply_kernelINS1_18TensorListMetadataILi2EEENS1_21BinaryOpScalarFunctorIiLi2ELi1ELi1EEEJNS0_7minimumIiEEiEEEvT_T0_DpT1_)
        .other          _ZN2at6native57_GLOBAL__N__f3eca4a2_24_ForeachBinaryOpScalar_cu_86b9896c25multi_tensor_apply_kernelINS1_18TensorListMetadataILi2EEENS1_21BinaryOpScalarFunctorIiLi2ELi1ELi1EEEJNS0_7minimumIiEEiEEEvT_T0_DpT1_,@"STO_CUDA_ENTRY STV_DEFAULT"
_ZN2at6native57_GLOBAL__N__f3eca4a2_24_ForeachBinaryOpScalar_cu_86b9896c25multi_tensor_apply_kernelINS1_18TensorListMetadataILi2EEENS1_21BinaryOpScalarFunctorIiLi2ELi1ELi1EEEJNS0_7minimumIiEEiEEEvT_T0_DpT1_:
        /* <DEDUP_REMOVED lines=39> */
[----:B------:R-:W-:Y:S05]  /*0270*/  CALL.REL.NOINC `($__internal_24_$__cuda_sm20_div_u16) ;  /* 0x0000000c003c7944 */ /* 0x000fea0003c00000 */
        /* <DEDUP_REMOVED lines=16> */
.L_x_240:
        /* <DEDUP_REMOVED lines=45> */
[----:B0-----:R-:W-:-:S05]  /*0650*/  @!P2 VIMNMX R23, PT, PT, R20, R23, PT ;  /* 0x000000171417a248 */ /* 0x001fca0003fe0100 */
[----:B------:R0:W-:Y:S01]  /*0660*/  @!P2 STG.E desc[UR14][R14.64], R23 ;  /* 0x000000170e00a986 */ /* 0x0001e2000c10190e */
[----:B------:R-:W-:Y:S02]  /*0670*/  IADD3 R6, P2, PT, R17, UR13, RZ ;  /* 0x0000000d11067c10 */ /* 0x000fe4000ff5e0ff */
[----:B--2---:R-:W-:-:S03]  /*0680*/  @!P4 VIMNMX R17, PT, PT, R5, R26, PT ;  /* 0x0000001a0511c248 */ /* 0x004fc60003fe0100 */
[----:B------:R-:W-:Y:S01]  /*0690*/  IMAD.X R5, RZ, RZ, R16, P2 ;  /* 0x000000ffff057224 */ /* 0x000fe200010e0610 */
[----:B------:R-:W-:Y:S02]  /*06a0*/  ISETP.GE.U32.AND P2, PT, R6, UR17, PT ;  /* 0x0000001106007c0c */ /* 0x000fe4000bf46070 */
[----:B---3--:R-:W-:Y:S01]  /*06b0*/  @!P3 VIMNMX R19, PT, PT, R13, R24, PT ;  /* 0x000000180d13b248 */ /* 0x008fe20003fe0100 */
        /* <DEDUP_REMOVED lines=14> */
[----:B-1----:R-:W-:Y:S01]  /*07a0*/  @!P1 VIMNMX R25, PT, PT, R12, R25, PT ;  /* 0x000000190c199248 */ /* 0x002fe20003fe0100 */
        /* <DEDUP_REMOVED lines=34> */
[----:B--2---:R-:W-:Y:S02]  /*09d0*/  @!P2 VIMNMX R5, PT, PT, R12, R25, PT ;  /* 0x000000190c05a248 */ /* 0x004fe40003fe0100 */
[----:B---3--:R-:W-:-:S03]  /*09e0*/  @!P4 VIMNMX R13, PT, PT, R24, R27, PT ;  /* 0x0000001b180dc248 */ /* 0x008fc60003fe0100 */
[----:B------:R1:W-:Y:S01]  /*09f0*/  @!P2 STG.E desc[UR14][R8.64], R5 ;  /* 0x000000050800a986 */ /* 0x0003e2000c10190e */
[----:B-----5:R-:W-:-:S03]  /*0a00*/  @!P3 VIMNMX R23, PT, PT, R23, R26, PT ;  /* 0x0000001a1717b248 */ /* 0x020fc60003fe0100 */
[----:B------:R1:W-:Y:S01]  /*0a10*/  @!P4 STG.E desc[UR14][R2.64], R13 ;  /* 0x0000000d0200c986 */ /* 0x0003e2000c10190e */
[----:B0-----:R-:W-:-:S03]  /*0a20*/  @!P5 VIMNMX R17, PT, PT, R17, R28, PT ;  /* 0x0000001c1111d248 */ /* 0x001fc60003fe0100 */
[----:B------:R1:W-:Y:S04]  /*0a30*/  @!P3 STG.E desc[UR14][R10.64], R23 ;  /* 0x000000170a00b986 */ /* 0x0003e8000c10190e */
[----:B------:R1:W-:Y:S01]  /*0a40*/  @!P5 STG.E desc[UR14][R6.64], R17 ;  /* 0x000000110600d986 */ /* 0x0003e2000c10190e */
[----:B------:R-:W-:Y:S05]  /*0a50*/  @P1 BRA `(.L_x_240) ;  /* 0xfffffff800481947 */ /* 0x000fea000383ffff */
.L_x_239:
        /* <DEDUP_REMOVED lines=38> */
[----:B0-----:R-:W-:Y:S02]  /*0cc0*/  VIMNMX R11, PT, PT, R7, UR4, PT ;  /* 0x00000004070b7c48 */ /* 0x001fe4000bfe0100 */
[----:B------:R-:W-:-:S02]  /*0cd0*/  @!P2 LEA.HI.X R7, R21, UR11, R22, 0x2, P6 ;  /* 0x0000000b1507ac11 */ /* 0x000fc4000b0f1416 */
[----:B--2---:R-:W-:Y:S01]  /*0ce0*/  VIMNMX R13, PT, PT, R8, UR4, PT ;  /* 0x00000004080d7c48 */ /* 0x004fe2000bfe0100 */
[----:B------:R0:W-:Y:S01]  /*0cf0*/  @!P0 STG.E desc[UR14][R2.64], R11 ;  /* 0x0000000b02008986 */ /* 0x0001e2000c10190e */
[----:B---3--:R-:W-:-:S03]  /*0d00*/  VIMNMX R15, PT, PT, R16, UR4, PT ;  /* 0x00000004100f7c48 */ /* 0x008fc6000bfe0100 */
[----:B------:R0:W-:Y:S01]  /*0d10*/  @!P1 STG.E desc[UR14][R4.64], R13 ;  /* 0x0000000d04009986 */ /* 0x0001e2000c10190e */
[----:B----4-:R-:W-:-:S03]  /*0d20*/  VIMNMX R17, PT, PT, R17, UR4, PT ;  /* 0x0000000411117c48 */ /* 0x010fc6000bfe0100 */
[----:B------:R0:W-:Y:S01]  /*0d30*/  @!P2 STG.E desc[UR14][R6.64], R15 ;  /* 0x0000000f0600a986 */ /* 0x0001e2000c10190e */
[----:B------:R-:W-:Y:S05]  /*0d40*/  @P3 EXIT ;  /* 0x000000000000394d */ /* 0x000fea0003800000 */
[----:B0-----:R-:W-:-:S04]  /*0d50*/  LEA R2, P0, R0, UR10, 0x2 ;  /* 0x0000000a00027c11 */ /* 0x001fc8000f8010ff */
[----:B------:R-:W-:-:S05]  /*0d60*/  LEA.HI.X R3, R0, UR11, R9, 0x2, P0 ;  /* 0x0000000b00037c11 */ /* 0x000fca00080f1409 */
[----:B------:R-:W-:Y:S01]  /*0d70*/  STG.E desc[UR14][R2.64], R17 ;  /* 0x0000001102007986 */ /* 0x000fe2000c10190e */
[----:B------:R-:W-:Y:S05]  /*0d80*/  EXIT ;  /* 0x000000000000794d */ /* 0x000fea0003800000 */
.L_x_238:
        /* <DEDUP_REMOVED lines=8> */
.L_x_241:
        /* <DEDUP_REMOVED lines=15> */
[----:B-1----:R-:W-:Y:S02]  /*0f00*/  VIMNMX R8, PT, PT, R8, UR5, PT ;  /* 0x0000000508087c48 */ /* 0x002fe4000bfe0100 */
[----:B------:R-:W-:Y:S02]  /*0f10*/  VIMNMX R9, PT, PT, R9, UR5, PT ;  /* 0x0000000509097c48 */ /* 0x000fe4000bfe0100 */
[----:B------:R-:W-:Y:S02]  /*0f20*/  VIMNMX R10, PT, PT, R10, UR5, PT ;  /* 0x000000050a0a7c48 */ /* 0x000fe4000bfe0100 */
[----:B------:R-:W-:-:S05]  /*0f30*/  VIMNMX R11, PT, PT, R11, UR5, PT ;  /* 0x000000050b0b7c48 */ /* 0x000fca000bfe0100 */
[----:B------:R2:W-:Y:S01]  /*0f40*/  STG.E.128 desc[UR14][R4.64], R8 ;  /* 0x0000000804007986 */ /* 0x0005e2000c101d0e */
[----:B------:R-:W-:Y:S05]  /*0f50*/  @!P0 BRA P1, `(.L_x_241) ;  /* 0xfffffffc00ac8947 */ /* 0x000fea000083ffff */
[----:B------:R-:W-:Y:S05]  /*0f60*/  EXIT ;  /* 0x000000000000794d */ /* 0x000fea0003800000 */
        .weak           $__internal_24_$__cuda_sm20_div_u16
        .type           $__internal_24_$__cuda_sm20_div_u16,@function
        .size           $__internal_24_$__cuda_sm20_div_u16,(.L_x_4638 - $__internal_24_$__cuda_sm20_div_u16)
$__internal_24_$__cuda_sm20_div_u16:
        /* <DEDUP_REMOVED lines=18> */
[----:B------:R-:W-:Y:S06]  /*1090*/  RET.REL.NODEC R2 `(_ZN2at6native57_GLOBAL__N__f3eca4a2_24_ForeachBinaryOpScalar_cu_86b9896c25multi_tensor_apply_kernelINS1_18TensorListMetadataILi2EEENS1_21BinaryOpScalarFunctorIiLi2ELi1ELi1EEEJNS0_7minimumIiEEiEEEvT_T0_DpT1_) ;  /* 0xffffffec02d87950 */ /* 0x000fec0003c3ffff */
.L_x_242:
        /* <DEDUP_REMOVED lines=14> */
.L_x_4638:


//--------------------- .text._ZN2at6native57_GLOBAL__N__f3eca4a2_24_ForeachBinaryOpScalar_cu_86b9896c25multi_tensor_apply_kernelINS1_18TensorListMetadataILi2EEENS1_21BinaryOpScalarFunctorIaLi2ELi1ELi1EEEJNS0_7minimumIaEEaEEEvT_T0_DpT1_ --------------------------
	.section	.text._ZN2at6native57_GLOBAL__N__f3eca4a2_24_ForeachBinaryOpScalar_cu_86b9896c25multi_tensor_apply_kernelINS1_18TensorListMetadataILi2EEENS1_21BinaryOpScalarFunctorIaLi2ELi1ELi1EEEJNS0_7minimumIaEEaEEEvT_T0_DpT1_,"ax",@progbits
	.align	128
.text._ZN2at6native57_GLOBAL__N__f3eca4a2_24_ForeachBinaryOpScalar_cu_86b9896c25multi_tensor_apply_kernelINS1_18TensorListMetadataILi2EEENS1_21BinaryOpScalarFunctorIaLi2ELi1ELi1EEEJNS0_7minimumIaEEaEEEvT_T0_DpT1_:
        .type           _ZN2at6native57_GLOBAL__N__f3eca4a2_24_ForeachBinaryOpScalar_cu_86b9896c25multi_tensor_apply_kernelINS1_18TensorListMetadataILi2EEENS1_21BinaryOpScalarFunctorIaLi2ELi1ELi1EEEJNS0_7minimumIaEEaEEEvT_T0_DpT1_,@function
        .size           _ZN2at6native57_GLOBAL__N__f3eca4a2_24_ForeachBinaryOpScalar_cu_86b9896c25multi_tensor_apply_kernelINS1_18TensorListMetadataILi2EEENS1_21BinaryOpScalarFunctorIaLi2ELi1ELi1EEEJNS0_7minimumIaEEaEEEvT_T0_DpT1_,(.L_x_4640 - _ZN2at6native57_GLOBAL__N__f3eca4a2_24_ForeachBinaryOpScalar_cu_86b9896c25multi_tensor_apply_kernelINS1_18TensorListMetadataILi2EEENS1_21BinaryOpScalarFunctorIaLi2ELi1ELi1EEEJNS0_7minimumIaEEaEEEvT_T0_DpT1_)
        .other          _ZN2at6native57_GLOBAL__N__f3eca4a2_24_ForeachBinaryOpScalar_cu_86b9896c25multi_tensor_apply_kernelINS1_18TensorListMetadataILi2EEENS1_21BinaryOpScalarFunctorIaLi2ELi1ELi1EEEJNS0_7minimumIaEEaEEEvT_T0_DpT1_,@"STO_CUDA_ENTRY STV_DEFAULT"
_ZN2at6native57_GLOBAL__N__f3eca4a2_24_ForeachBinaryOpScalar_cu_86b9896c25multi_tensor_apply_kernelINS1_18TensorListMetadataILi2EEENS1_21BinaryOpScalarFunctorIaLi2ELi1ELi1EEEJNS0_7minimumIaEEaEEEvT_T0_DpT1_:
        /* <DEDUP_REMOVED lines=39> */
[----:B------:R-:W-:Y:S05]  /*0270*/  CALL.REL.NOINC `($__internal_25_$__cuda_sm20_div_u16) ;  /* 0x0000001000f07944 */ /* 0x000fea0003c00000 */
        /* <DEDUP_REMOVED lines=59> */
.L_x_245:
        /* <DEDUP_REMOVED lines=46> */
[----:B------:R-:W-:Y:S02]  /*0910*/  @!P0 VIMNMX.S16x2 R14, PT, PT, R14, R8, PT ;  /* 0x000000080e0e8248 */ /* 0x000fe40003fe0300 */
[----:B-1----:R-:W-:Y:S02]  /*0920*/  @!P4 PRMT R8, R9, 0x7710, RZ ;  /* 0x000077100908c816 */ /* 0x002fe400000000ff */
[----:B---3--:R-:W-:Y:S02]  /*0930*/  @!P4 PRMT R15, R15, 0x8880, RZ ;  /* 0x000088800f0fc816 */ /* 0x008fe400000000ff */
[----:B------:R-:W-:Y:S02]  /*0940*/  PRMT R9, R14, 0x7610, R9 ;  /* 0x000076100e097816 */ /* 0x000fe40000000009 */
[----:B------:R-:W-:Y:S01]  /*0950*/  @!P4 PRMT R10, R15, 0x7710, RZ ;  /* 0x000077100f0ac816 */ /* 0x000fe200000000ff */
[----:B------:R-:W0:Y:S02]  /*0960*/  @!P2 LDC.S8 R14, c[0x0][0xfca] ;  /* 0x0003f280ff0eab82 */ /* 0x000e240000000200 */
[----:B------:R1:W-:Y:S01]  /*0970*/  @!P0 STG.E.U8 desc[UR28][R4.64], R9 ;  /* 0x0000000904008986 */ /* 0x0003e2000c10111c */
[----:B------:R-:W-:-:S02]  /*0980*/  @!P4 VIMNMX.S16x2 R10, PT, PT, R10, R8, PT ;  /* 0x000000080a0ac248 */ /* 0x000fc40003fe0300 */
        /* <DEDUP_REMOVED lines=24> */
[----:B------:R-:W-:Y:S02]  /*0b10*/  @!P3 VIMNMX.S16x2 R0, PT, PT, R0, R10, PT ;  /* 0x0000000a0000b248 */ /* 0x000fe40003fe0300 */
[----:B------:R-:W-:Y:S02]  /*0b20*/  @!P2 VIMNMX.S16x2 R9, PT, PT, R8, R14, PT ;  /* 0x0000000e0809a248 */ /* 0x000fe40003fe0300 */
        /* <DEDUP_REMOVED lines=38> */
[----:B------:R-:W-:Y:S02]  /*0d90*/  @!P1 VIMNMX.S16x2 R0, PT, PT, R0, R8, PT ;  /* 0x0000000800009248 */ /* 0x000fe40003fe0300 */
[----:B----4-:R-:W-:Y:S02]  /*0da0*/  @!P4 PRMT R16, R16, 0x8880, RZ ;  /* 0x000088801010c816 */ /* 0x010fe400000000ff */
[----:B------:R-:W-:Y:S02]  /*0db0*/  PRMT R13, R0, 0x7610, R13 ;  /* 0x00007610000d7816 */ /* 0x000fe4000000000d */
[----:B------:R-:W-:Y:S02]  /*0dc0*/  @!P4 PRMT R8, R7, 0x7710, RZ ;  /* 0x000077100708c816 */ /* 0x000fe400000000ff */
[----:B------:R-:W-:Y:S01]  /*0dd0*/  @!P4 PRMT R0, R16, 0x7710, RZ ;  /* 0x000077101000c816 */ /* 0x000fe200000000ff */
[----:B------:R0:W-:Y:S01]  /*0de0*/  @!P1 STG.E.U8 desc[UR28][R4.64], R13 ;  /* 0x0000000d04009986 */ /* 0x0001e2000c10111c */
[----:B-----5:R-:W-:-:S02]  /*0df0*/  @!P0 PRMT R17, R17, 0x8880, RZ ;  /* 0x0000888011118816 */ /* 0x020fc400000000ff */
[----:B------:R-:W-:Y:S02]  /*0e00*/  @!P4 VIMNMX.S16x2 R0, PT, PT, R0, R8, PT ;  /* 0x000000080000c248 */ /* 0x000fe40003fe0300 */
[----:B------:R-:W-:Y:S02]  /*0e10*/  @!P6 PRMT R12, R6, 0x8880, RZ ;  /* 0x00008880060ce816 */ /* 0x000fe400000000ff */
[----:B------:R-:W-:Y:S02]  /*0e20*/  @!P0 PRMT R8, R17, 0x7710, RZ ;  /* 0x0000771011088816 */ /* 0x000fe400000000ff */
[----:B------:R-:W-:Y:S02]  /*0e30*/  @!P4 IADD3 R6, P1, PT, R2, UR37, RZ ;  /* 0x000000250206cc10 */ /* 0x000fe4000ff3e0ff */
[----:B------:R-:W-:Y:S02]  /*0e40*/  @!P0 VIMNMX.S16x2 R10, PT, PT, R8, R10, PT ;  /* 0x0000000a080a8248 */ /* 0x000fe40003fe0300 */
[----:B------:R-:W-:-:S02]  /*0e50*/  @!P0 IADD3 R8, P2, PT, R2, UR35, RZ ;  /* 0x0000002302088c10 */ /* 0x000fc4000ff5e0ff */
[C---:B------:R-:W-:Y:S02]  /*0e60*/  @!P4 IADD3.X R7, PT, PT, R3.reuse, UR16, RZ, P1, !PT ;  /* 0x000000100307cc10 */ /* 0x040fe40008ffe4ff */
[----:B------:R-:W-:Y:S02]  /*0e70*/  @!P6 PRMT R12, R12, 0x7710, RZ ;  /* 0x000077100c0ce816 */ /* 0x000fe400000000ff */
[----:B0-----:R-:W-:Y:S01]  /*0e80*/  @!P6 IADD3 R4, P1, PT, R2, UR21, RZ ;  /* 0x000000150204ec10 */ /* 0x001fe2000ff3e0ff */
[----:B------:R0:W-:Y:S01]  /*0e90*/  @!P4 STG.E.U8 desc[UR28][R6.64], R0 ;  /* 0x000000000600c986 */ /* 0x0001e2000c10111c */
[C---:B------:R-:W-:Y:S02]  /*0ea0*/  @!P0 IADD3.X R9, PT, PT, R3.reuse, UR14, RZ, P2, !PT ;  /* 0x0000000e03098c10 */ /* 0x040fe400097fe4ff */
[----:B------:R-:W-:Y:S02]  /*0eb0*/  @!P6 VIMNMX.S16x2 R12, PT, PT, R12, R14, PT ;  /* 0x0000000e0c0ce248 */ /* 0x000fe40003fe0300 */
[----:B------:R-:W-:Y:S01]  /*0ec0*/  @!P6 IADD3.X R5, PT, PT, R3, UR13, RZ, P1, !PT ;  /* 0x0000000d0305ec10 */ /* 0x000fe20008ffe4ff */
[----:B------:R0:W-:Y:S01]  /*0ed0*/  @!P0 STG.E.U8 desc[UR28][R8.64], R10 ;  /* 0x0000000a08008986 */ /* 0x0001e2000c10111c */
[----:B------:R-:W-:-:S03]  /*0ee0*/  IMAD.WIDE.U32 R2, R11, 0x8, R2 ;  /* 0x000000080b027825 */ /* 0x000fc600078e0002 */
[----:B------:R0:W-:Y:S01]  /*0ef0*/  @!P6 STG.E.U8 desc[UR28][R4.64], R12 ;  /* 0x0000000c0400e986 */ /* 0x0001e2000c10111c */
[----:B------:R-:W-:Y:S05]  /*0f00*/  BRA.U UP0, `(.L_x_245) ;  /* 0xfffffff500c87547 */ /* 0x000fea000b83ffff */
.L_x_244:
        /* <DEDUP_REMOVED lines=45> */
[----:B------:R-:W-:Y:S02]  /*11e0*/  VIMNMX.S16x2 R7, PT, PT, R4, UR4, PT ;  /* 0x0000000404077c48 */ /* 0x000fe4000bfe0300 */
[----:B---3--:R-:W-:Y:S02]  /*11f0*/  PRMT R12, R12, 0x8880, RZ ;  /* 0x000088800c0c7816 */ /* 0x008fe400000000ff */
[----:B----4-:R-:W-:Y:S02]  /*1200*/  PRMT R13, R13, 0x8880, RZ ;  /* 0x000088800d0d7816 */ /* 0x010fe400000000ff */
[----:B-----5:R-:W-:Y:S02]  /*1210*/  PRMT R10, R7, 0x7610, R10 ;  /* 0x00007610070a7816 */ /* 0x020fe4000000000a */
[----:B------:R-:W-:Y:S02]  /*1220*/  PRMT R8, R12, 0x7710, RZ ;  /* 0x000077100c087816 */ /* 0x000fe400000000ff */
[----:B------:R-:W-:Y:S01]  /*1230*/  PRMT R4, R13, 0x7710, RZ ;  /* 0x000077100d047816 */ /* 0x000fe200000000ff */
[----:B------:R0:W-:Y:S01]  /*1240*/  @!P0 STG.E.U8 desc[UR28][R2.64], R10 ;  /* 0x0000000a02008986 */ /* 0x0001e2000c10111c */
[----:B------:R-:W-:-:S02]  /*1250*/  VIMNMX.S16x2 R8, PT, PT, R8, UR4, PT ;  /* 0x0000000408087c48 */ /* 0x000fc4000bfe0300 */
[----:B------:R-:W-:Y:S02]  /*1260*/  VIMNMX.S16x2 R9, PT, PT, R4, UR4, PT ;  /* 0x0000000404097c48 */ /* 0x000fe4000bfe0300 */
[----:B------:R-:W-:Y:S02]  /*1270*/  @!P2 IADD3 R4, P0, PT, R5, UR27, RZ ;  /* 0x0000001b0504ac10 */ /* 0x000fe4000ff1e0ff */
[----:B------:R-:W-:Y:S02]  /*1280*/  PRMT R14, R14, 0x8880, RZ ;  /* 0x000088800e0e7816 */ /* 0x000fe400000000ff */
[----:B------:R-:W-:Y:S02]  /*1290*/  @!P1 IADD3.X R7, PT, PT, R19, UR8, RZ, P4, !PT ;  /* 0x0000000813079c10 */ /* 0x000fe4000a7fe4ff */
[----:B------:R-:W-:Y:S02]  /*12a0*/  @!P2 IADD3.X R5, PT, PT, R18, UR8, RZ, P0, !PT ;  /* 0x000000081205ac10 */ /* 0x000fe400087fe4ff */
[----:B0-----:R-:W-:-:S02]  /*12b0*/  PRMT R3, R8, 0x7610, R3 ;  /* 0x0000761008037816 */ /* 0x001fc40000000003 */
[----:B------:R-:W-:-:S03]  /*12c0*/  PRMT R8, R14, 0x7710, RZ ;  /* 0x000077100e087816 */ /* 0x000fc600000000ff */
[----:B------:R0:W-:Y:S01]  /*12d0*/  @!P1 STG.E.U8 desc[UR28][R6.64], R3 ;  /* 0x0000000306009986 */ /* 0x0001e2000c10111c */
[----:B------:R-:W-:-:S03]  /*12e0*/  VIMNMX.S16x2 R8, PT, PT, R8, UR4, PT ;  /* 0x0000000408087c48 */ /* 0x000fc6000bfe0300 */
[----:B------:R0:W-:Y:S01]  /*12f0*/  @!P2 STG.E.U8 desc[UR28][R4.64], R9 ;  /* 0x000000090400a986 */ /* 0x0001e2000c10111c */
[----:B------:R-:W-:Y:S05]  /*1300*/  @P3 EXIT ;  /* 0x000000000000394d */ /* 0x000fea0003800000 */
[----:B------:R-:W-:-:S04]  /*1310*/  IADD3 R2, P0, PT, R0, UR27, RZ ;  /* 0x0000001b00027c10 */ /* 0x000fc8000ff1e0ff */
[----:B0-----:R-:W-:-:S05]  /*1320*/  IADD3.X R3, PT, PT, R17, UR8, RZ, P0, !PT ;  /* 0x0000000811037c10 */ /* 0x001fca00087fe4ff */
[----:B------:R-:W-:Y:S01]  /*1330*/  STG.E.U8 desc[UR28][R2.64], R8 ;  /* 0x0000000802007986 */ /* 0x000fe2000c10111c */
[----:B------:R-:W-:Y:S05]  /*1340*/  EXIT ;  /* 0x000000000000794d */ /* 0x000fea0003800000 */
.L_x_243:
        /* <DEDUP_REMOVED lines=9> */
.L_x_246:
        /* <DEDUP_REMOVED lines=11> */
[----:B------:R-:W-:Y:S02]  /*1490*/  VIMNMX.S16x2 R6, PT, PT, R6, UR4, PT ;  /* 0x0000000406067c48 */ /* 0x000fe4000bfe0300 */
[----:B------:R-:W-:Y:S02]  /*14a0*/  SGXT R8, R8, 0x8 ;  /* 0x000000080808781a */ /* 0x000fe40000000200 */
[----:B------:R-:W-:Y:S02]  /*14b0*/  VIMNMX.S16x2 R2, PT, PT, R2, UR4, PT ;  /* 0x0000000402027c48 */ /* 0x000fe4000bfe0300 */
[----:B------:R-:W-:Y:S02]  /*14c0*/  VIMNMX.S16x2 R10, PT, PT, R10, UR4, PT ;  /* 0x000000040a0a7c48 */ /* 0x000fe4000bfe0300 */
[----:B------:R-:W-:-:S02]  /*14d0*/  PRMT R4, R6, 0x7610, R4 ;  /* 0x0000761006047816 */ /* 0x000fc40000000004 */
[----:B------:R-:W-:Y:S02]  /*14e0*/  VIMNMX.S16x2 R5, PT, PT, R8, UR4, PT ;  /* 0x0000000408057c48 */ /* 0x000fe4000bfe0300 */
        /* <DEDUP_REMOVED lines=21> */
        .weak           $__internal_25_$__cuda_sm20_div_u16
        .type           $__internal_25_$__cuda_sm20_div_u16,@function
        .size           $__internal_25_$__cuda_sm20_div_u16,(.L_x_4640 - $__internal_25_$__cuda_sm20_div_u16)
$__internal_25_$__cuda_sm20_div_u16:
        /* <DEDUP_REMOVED lines=19> */
[----:B------:R-:W-:Y:S05]  /*1770*/  RET.REL.NODEC R2 `(_ZN2at6native57_GLOBAL__N__f3eca4a2_24_ForeachBinaryOpScalar_cu_86b9896c25multi_tensor_apply_kernelINS1_18TensorListMetadataILi2EEENS1_21BinaryOpScalarFunctorIaLi2ELi1ELi1EEEJNS0_7minimumIaEEaEEEvT_T0_DpT1_) ;  /* 0xffffffe802207950 */ /* 0x000fea0003c3ffff */
.L_x_247:
        /* <DEDUP_REMOVED lines=16> */
.L_x_4640:


//--------------------- .text._ZN2at6native57_GLOBAL__N__f3eca4a2_24_ForeachBinaryOpScalar_cu_86b9896c25multi_tensor_apply_kernelINS1_18TensorListMetadataILi2EEENS1_21BinaryOpScalarFunctorIhLi2ELi1ELi1EEEJNS0_7minimumIhEEhEEEvT_T0_DpT1_ --------------------------
	.section	.text._ZN2at6native57_GLOBAL__N__f3eca4a2_24_ForeachBinaryOpScalar_cu_86b9896c25multi_tensor_apply_kernelINS1_18TensorListMetadataILi2EEENS1_21BinaryOpScalarFunctorIhLi2ELi1ELi1EEEJNS0_7minimumIhEEhEEEvT_T0_DpT1_,"ax",@progbits
	.align	128
.text._ZN2at6native57_GLOBAL__N__f3eca4a2_24_ForeachBinaryOpScalar_cu_86b9896c25multi_tensor_apply_kernelINS1_18TensorListMetadataILi2EEENS1_21BinaryOpScalarFunctorIhLi2ELi1ELi1EEEJNS0_7minimumIhEEhEEEvT_T0_DpT1_:
        .type           _ZN2at6native57_GLOBAL__N__f3eca4a2_24_ForeachBinaryOpScalar_cu_86b9896c25multi_tensor_apply_kernelINS1_18TensorListMetadataILi2EEENS1_21BinaryOpScalarFunctorIhLi2ELi1ELi1EEEJNS0_7minimumIhEEhEEEvT_T0_DpT1_,@function
        .size           _ZN2at6native57_GLOBAL__N__f3eca4a2_24_ForeachBinaryOpScalar_cu_86b9896c25multi_tensor_apply_kernelINS1_18TensorListMetadataILi2EEENS1_21BinaryOpScalarFunctorIhLi2ELi1ELi1EEEJNS0_7minimumIhEEhEEEvT_T0_DpT1_,(.L_x_4642 - _ZN2at6native57_GLOBAL__N__f3eca4a2_24_ForeachBinaryOpScalar_cu_86b9896c25multi_tensor_apply_kernelINS1_18TensorListMetadataILi2EEENS1_21BinaryOpScalarFunctorIhLi2ELi1ELi1EEEJNS0_7minimumIhEEhEEEvT_T0_DpT1_)
        .other          _ZN2at6native57_GLOBAL__N__f3eca4a2_24_ForeachBinaryOpScalar_cu_86b9896c25multi_tensor_apply_kernelINS1_18TensorListMetadataILi2EEENS1_21BinaryOpScalarFunctorIhLi2ELi1ELi1EEEJNS0_7minimumIhEEhEEEvT_T0_DpT1_,@"STO_CUDA_ENTRY STV_DEFAULT"
_ZN2at6native57_GLOBAL__N__f3eca4a2_24_ForeachBinaryOpScalar_cu_86b9896c25multi_tensor_apply_kernelINS1_18TensorListMetadataILi2EEENS1_21BinaryOpScalarFunctorIhLi2ELi1ELi1EEEJNS0_7minimumIhEEhEEEvT_T0_DpT1_:
        /* <DEDUP_REMOVED lines=39> */
[----:B------:R-:W-:Y:S05]  /*0270*/  CALL.REL.NOINC `($__internal_26_$__cuda_sm20_div_u16) ;  /* 0x00000010007c7944 */ /* 0x000fea0003c00000 */
        /* <DEDUP_REMOVED lines=59> */
.L_x_250:
        /* <DEDUP_REMOVED lines=37> */
[----:B------:R-:W-:Y:S01]  /*0880*/  @!P0 VIMNMX.U16x2 R10, PT, PT, R10, R18, PT ;  /* 0x000000120a0a8248 */ /* 0x000fe20003fe0200 */
        /* <DEDUP_REMOVED lines=8> */
[----:B------:R-:W-:-:S04]  /*0910*/  @!P4 VIMNMX.U16x2 R16, PT, PT, R16, R0, PT ;  /* 0x000000001010c248 */ /* 0x000fc80003fe0200 */
        /* <DEDUP_REMOVED lines=20> */
[----:B0-----:R-:W-:Y:S02]  /*0a60*/  @!P3 VIMNMX.U16x2 R10, PT, PT, R10, R4, PT ;  /* 0x000000040a0ab248 */ /* 0x001fe40003fe0200 */
[----:B-----5:R-:W-:-:S02]  /*0a70*/  @!P2 LOP3.LUT R12, R5, 0xff, RZ, 0xc0, !PT ;  /* 0x000000ff050ca812 */ /* 0x020fc400078ec0ff */
[----:B------:R-:W-:Y:S02]  /*0a80*/  ISETP.GE.AND.EX P6, PT, R9, UR31, PT, P6 ;  /* 0x0000001f09007c0c */ /* 0x000fe4000bfc6360 */
[----:B------:R-:W-:Y:S02]  /*0a90*/  @!P2 IADD3.X R9, PT, PT, R3, UR22, RZ, P5, !PT ;  /* 0x000000160309ac10 */ /* 0x000fe4000affe4ff */
[----:B------:R-:W-:Y:S02]  /*0aa0*/  PRMT R11, R10, 0x7610, R11 ;  /* 0x000076100a0b7816 */ /* 0x000fe4000000000b */
[----:B--2---:R-:W-:Y:S02]  /*0ab0*/  @!P2 VIMNMX.U16x2 R0, PT, PT, R12, R0, PT ;  /* 0x000000000c00a248 */ /* 0x004fe40003fe0200 */
        /* <DEDUP_REMOVED lines=30> */
[----:B0-----:R-:W-:Y:S02]  /*0ca0*/  @!P1 VIMNMX.U16x2 R16, PT, PT, R16, R20, PT ;  /* 0x0000001410109248 */ /* 0x001fe40003fe0200 */
[----:B----4-:R-:W-:-:S03]  /*0cb0*/  @!P4 LOP3.LUT R10, R17, 0xff, RZ, 0xc0, !PT ;  /* 0x000000ff110ac812 */ /* 0x010fc600078ec0ff */
[----:B------:R0:W-:Y:S01]  /*0cc0*/  @!P1 STG.E.U8 desc[UR28][R8.64], R16 ;  /* 0x0000001008009986 */ /* 0x0001e2000c10111c */
[----:B-----5:R-:W-:Y:S02]  /*0cd0*/  @!P0 LOP3.LUT R18, R18, 0xff, RZ, 0xc0, !PT ;  /* 0x000000ff12128812 */ /* 0x020fe400078ec0ff */
[----:B0-----:R-:W-:Y:S02]  /*0ce0*/  @!P4 VIMNMX.U16x2 R9, PT, PT, R10, R6, PT ;  /* 0x000000060a09c248 */ /* 0x001fe40003fe0200 */
[----:B------:R-:W-:Y:S02]  /*0cf0*/  @!P4 IADD3 R6, P1, PT, R2, UR37, RZ ;  /* 0x000000250206cc10 */ /* 0x000fe4000ff3e0ff */
[----:B------:R-:W-:Y:S02]  /*0d00*/  @!P6 LOP3.LUT R10, R7, 0xff, RZ, 0xc0, !PT ;  /* 0x000000ff070ae812 */ /* 0x000fe400078ec0ff */
[----:B--2---:R-:W-:Y:S02]  /*0d10*/  @!P0 VIMNMX.U16x2 R18, PT, PT, R18, R4, PT ;  /* 0x0000000412128248 */ /* 0x004fe40003fe0200 */
[----:B------:R-:W-:-:S02]  /*0d20*/  @!P0 IADD3 R4, P2, PT, R2, UR35, RZ ;  /* 0x0000002302048c10 */ /* 0x000fc4000ff5e0ff */
[----:B------:R-:W-:Y:S02]  /*0d30*/  @!P4 IADD3.X R7, PT, PT, R3, UR16, RZ, P1, !PT ;  /* 0x000000100307cc10 */ /* 0x000fe40008ffe4ff */
[----:B-1----:R-:W-:Y:S02]  /*0d40*/  @!P6 VIMNMX.U16x2 R0, PT, PT, R10, R0, PT ;  /* 0x000000000a00e248 */ /* 0x002fe40003fe0200 */
        /* <DEDUP_REMOVED lines=10> */
.L_x_249:
        /* <DEDUP_REMOVED lines=44> */
[----:B-----5:R-:W-:-:S04]  /*10b0*/  VIMNMX.U16x2 R7, PT, PT, R4, UR4, PT ;  /* 0x0000000404077c48 */ /* 0x020fc8000bfe0200 */
[----:B------:R-:W-:Y:S02]  /*10c0*/  PRMT R11, R7, 0x7610, R11 ;  /* 0x00007610070b7816 */ /* 0x000fe4000000000b */
[----:B---3--:R-:W-:-:S03]  /*10d0*/  LOP3.LUT R4, R12, 0xff, RZ, 0xc0, !PT ;  /* 0x000000ff0c047812 */ /* 0x008fc600078ec0ff */
[----:B------:R0:W-:Y:S01]  /*10e0*/  @!P0 STG.E.U8 desc[UR28][R2.64], R11 ;  /* 0x0000000b02008986 */ /* 0x0001e2000c10111c */
[----:B------:R-:W-:Y:S02]  /*10f0*/  VIMNMX.U16x2 R7, PT, PT, R4, UR4, PT ;  /* 0x0000000404077c48 */ /* 0x000fe4000bfe0200 */
[----:B----4-:R-:W-:Y:S02]  /*1100*/  LOP3.LUT R6, R13, 0xff, RZ, 0xc0, !PT ;  /* 0x000000ff0d067812 */ /* 0x010fe400078ec0ff */
[----:B------:R-:W-:Y:S02]  /*1110*/  @!P2 IADD3 R4, P0, PT, R5, UR27, RZ ;  /* 0x0000001b0504ac10 */ /* 0x000fe4000ff1e0ff */
[----:B------:R-:W-:Y:S02]  /*1120*/  VIMNMX.U16x2 R6, PT, PT, R6, UR4, PT ;  /* 0x0000000406067c48 */ /* 0x000fe4000bfe0200 */
[----:B------:R-:W-:Y:S02]  /*1130*/  @!P2 IADD3.X R5, PT, PT, R18, UR10, RZ, P0, !PT ;  /* 0x0000000a1205ac10 */ /* 0x000fe400087fe4ff */
[----:B------:R-:W-:Y:S01]  /*1140*/  LOP3.LUT R14, R14, 0xff, RZ, 0xc0, !PT ;  /* 0x000000ff0e0e7812 */ /* 0x000fe200078ec0ff */
[----:B------:R0:W-:Y:S03]  /*1150*/  @!P1 STG.E.U8 desc[UR28][R8.64], R7 ;  /* 0x0000000708009986 */ /* 0x0001e6000c10111c */
[----:B------:R-:W-:Y:S01]  /*1160*/  VIMNMX.U16x2 R14, PT, PT, R14, UR4, PT ;  /* 0x000000040e0e7c48 */ /* 0x000fe2000bfe0200 */
[----:B------:R0:W-:Y:S01]  /*1170*/  @!P2 STG.E.U8 desc[UR28][R4.64], R6 ;  /* 0x000000060400a986 */ /* 0x0001e2000c10111c */
[----:B------:R-:W-:Y:S05]  /*1180*/  @P3 EXIT ;  /* 0x000000000000394d */ /* 0x000fea0003800000 */
[----:B0-----:R-:W-:-:S04]  /*1190*/  IADD3 R2, P0, PT, R0, UR27, RZ ;  /* 0x0000001b00027c10 */ /* 0x001fc8000ff1e0ff */
[----:B------:R-:W-:-:S05]  /*11a0*/  IADD3.X R3, PT, PT, R17, UR10, RZ, P0, !PT ;  /* 0x0000000a11037c10 */ /* 0x000fca00087fe4ff */
[----:B------:R-:W-:Y:S01]  /*11b0*/  STG.E.U8 desc[UR28][R2.64], R14 ;  /* 0x0000000e02007986 */ /* 0x000fe2000c10111c */
[----:B------:R-:W-:Y:S05]  /*11c0*/  EXIT ;  /* 0x000000000000794d */ /* 0x000fea0003800000 */
.L_x_248:
        /* <DEDUP_REMOVED lines=8> */
.L_x_251:
        /* <DEDUP_REMOVED lines=8> */
[----:B-1----:R-:W-:Y:S02]  /*12d0*/  VIMNMX.U16x2 R8, PT, PT, R8, UR6, PT ;  /* 0x0000000608087c48 */ /* 0x002fe4000bfe0200 */
[----:B------:R-:W-:-:S02]  /*12e0*/  PRMT R6, R4, 0x7771, RZ ;  /* 0x0000777104067816 */ /* 0x000fc400000000ff */
[----:B------:R-:W-:Y:S02]  /*12f0*/  VIMNMX.U16x2 R2, PT, PT, R2, UR6, PT ;  /* 0x0000000602027c48 */ /* 0x000fe4000bfe0200 */
[----:B------:R-:W-:Y:S02]  /*1300*/  VIMNMX.U16x2 R5, PT, PT, R10, UR6, PT ;  /* 0x000000060a057c48 */ /* 0x000fe4000bfe0200 */
[----:B------:R-:W-:Y:S02]  /*1310*/  PRMT R4, R8, 0x7610, R4 ;  /* 0x0000761008047816 */ /* 0x000fe40000000004 */
[----:B------:R-:W-:Y:S02]  /*1320*/  VIMNMX.U16x2 R6, PT, PT, R6, UR6, PT ;  /* 0x0000000606067c48 */ /* 0x000fe4000bfe0200 */
        /* <DEDUP_REMOVED lines=20> */
        .weak           $__internal_26_$__cuda_sm20_div_u16
        .type           $__internal_26_$__cuda_sm20_div_u16,@function
        .size           $__internal_26_$__cuda_sm20_div_u16,(.L_x_4642 - $__internal_26_$__cuda_sm20_div_u16)
$__internal_26_$__cuda_sm20_div_u16:
        /* <DEDUP_REMOVED lines=19> */
[----:B------:R-:W-:Y:S05]  /*15a0*/  RET.REL.NODEC R2 `(_ZN2at6native57_GLOBAL__N__f3eca4a2_24_ForeachBinaryOpScalar_cu_86b9896c25multi_tensor_apply_kernelINS1_18TensorListMetadataILi2EEENS1_21BinaryOpScalarFunctorIhLi2ELi1ELi1EEEJNS0_7minimumIhEEhEEEvT_T0_DpT1_) ;  /* 0xffffffe802947950 */ /* 0x000fea0003c3ffff */
.L_x_252:
        /* <DEDUP_REMOVED lines=13> */
.L_x_4642:


//--------------------- .text._ZN2at6native57_GLOBAL__N__f3eca4a2_24_ForeachBinaryOpScalar_cu_86b9896c25multi_tensor_apply_kernelINS1_18TensorListMetadataILi1EEENS1_21BinaryOpScalarFunctorIN3c108BFloat16ELi1ELi1ELi0EEEJNS0_7minimumIfEEfEEEvT_T0_DpT1_ --------------------------
	.section	.text._ZN2at6native57_GLOBAL__N__f3eca4a2_24_ForeachBinaryOpScalar_cu_86b9896c25multi_tensor_apply_kernelINS1_18TensorListMetadataILi1EEENS1_21BinaryOpScalarFunctorIN3c108BFloat16ELi1ELi1ELi0EEEJNS0_7minimumIfEEfEEEvT_T0_DpT1_,"ax",@progbits
	.align	128
.text._ZN2at6native57_GLOBAL__N__f3eca4a2_24_ForeachBinaryOpScalar_cu_86b9896c25multi_tensor_apply_kernelINS1_18TensorListMetadataILi1EEENS1_21BinaryOpScalarFunctorIN3c108BFloat16ELi1ELi1ELi0EEEJNS0_7minimumIfEEfEEEvT_T0_DpT1_:
        .type           _ZN2at6native57_GLOBAL__N__f3eca4a2_24_ForeachBinaryOpScalar_cu_86b9896c25multi_tensor_apply_kernelINS1_18TensorListMetadataILi1EEENS1_21BinaryOpScalarFunctorIN3c108BFloat16ELi1ELi1ELi0EEEJNS0_7minimumIfEEfEEEvT_T0_DpT1_,@function
        .size           _ZN2at6native57_GLOBAL__N__f3eca4a2_24_ForeachBinaryOpScalar_cu_86b9896c25multi_tensor_apply_kernelINS1_18TensorListMetadataILi1EEENS1_21BinaryOpScalarFunctorIN3c108BFloat16ELi1ELi1ELi0EEEJNS0_7minimumIfEEfEEEvT_T0_DpT1_,(.L_x_4644 - _ZN2at6native57_GLOBAL__N__f3eca4a2_24_ForeachBinaryOpScalar_cu_86b9896c25multi_tensor_apply_kernelINS1_18TensorListMetadataILi1EEENS1_21BinaryOpScalarFunctorIN3c108BFloat16ELi1ELi1ELi0EEEJNS0_7minimumIfEEfEEEvT_T0_DpT1_)
        .other          _ZN2at6native57_GLOBAL__N__f3eca4a2_24_ForeachBinaryOpScalar_cu_86b9896c25multi_tensor_apply_kernelINS1_18TensorListMetadataILi1EEENS1_21BinaryOpScalarFunctorIN3c108BFloat16ELi1ELi1ELi0EEEJNS0_7minimumIfEEfEEEvT_T0_DpT1_,@"STO_CUDA_ENTRY STV_DEFAULT"
_ZN2at6native57_GLOBAL__N__f3eca4a2_24_ForeachBinaryOpScalar_cu_86b9896c25multi_tensor_apply_kernelINS1_18TensorListMetadataILi1EEENS1_21BinaryOpScalarFunctorIN3c108BFloat16ELi1ELi1ELi0EEEJNS0_7minimumIfEEfEEEvT_T0_DpT1_:
        /* <DEDUP_REMOVED lines=37> */
[----:B------:R-:W-:Y:S05]  /*0250*/  CALL.REL.NOINC `($__internal_27_$__cuda_sm20_div_u16) ;  /* 0x0000000c00e07944 */ /* 0x000fea0003c00000 */
        /* <DEDUP_REMOVED lines=17> */
.L_x_255:
        /* <DEDUP_REMOVED lines=40> */
[----:B-1----:R-:W-:Y:S01]  /*05f0*/  FSETP.GEU.FTZ.AND P6, PT, R19, UR18, PT ;  /* 0x0000001213007c0b */ /* 0x002fe2000bfde000 */
[----:B---3--:R-:W-:-:S10]  /*0600*/  IMAD.U32 R2, R2, 0x10000, RZ ;  /* 0x0001000002027824 */ /* 0x008fd400078e00ff */
[----:B------:R-:W-:Y:S02]  /*0610*/  @!P4 FSEL R19, R19, UR18, !P6 ;  /* 0x000000121313cc08 */ /* 0x000fe4000f000000 */
[C---:B------:R-:W-:Y:S02]  /*0620*/  FSETP.NAN.FTZ.AND P4, PT, |R2|.reuse, |R2|, PT ;  /* 0x400000020200720b */ /* 0x040fe40003f98200 */
[----:B------:R-:W-:Y:S02]  /*0630*/  FSETP.GEU.FTZ.AND P6, PT, R2, UR18, PT ;  /* 0x0000001202007c0b */ /* 0x000fe4000bfde000 */
[----:B------:R-:W-:Y:S01]  /*0640*/  F2FP.BF16.F32.PACK_AB R19, RZ, R19 ;  /* 0x00000013ff13723e */ /* 0x000fe200000010ff */
[----:B----4-:R-:W-:-:S08]  /*0650*/  IMAD.U32 R17, R17, 0x10000, RZ ;  /* 0x0001000011117824 */ /* 0x010fd000078e00ff */
[----:B------:R-:W-:Y:S02]  /*0660*/  @!P4 FSEL R2, R2, UR18, !P6 ;  /* 0x000000120202cc08 */ /* 0x000fe4000f000000 */
[C---:B------:R-:W-:Y:S02]  /*0670*/  FSETP.NAN.FTZ.AND P4, PT, |R17|.reuse, |R17|, PT ;  /* 0x400000111100720b */ /* 0x040fe40003f98200 */
[----:B------:R-:W-:Y:S01]  /*0680*/  F2FP.BF16.F32.PACK_AB R2, RZ, R2 ;  /* 0x00000002ff02723e */ /* 0x000fe200000010ff */
[----:B-----5:R-:W-:Y:S01]  /*0690*/  IMAD.U32 R18, R18, 0x10000, RZ ;  /* 0x0001000012127824 */ /* 0x020fe200078e00ff */
[----:B------:R-:W-:Y:S02]  /*06a0*/  FSETP.GEU.FTZ.AND P6, PT, R17, UR18, PT ;  /* 0x0000001211007c0b */ /* 0x000fe4000bfde000 */
[----:B------:R-:W-:-:S05]  /*06b0*/  PRMT R22, R2, 0x7610, R22 ;  /* 0x0000761002167816 */ /* 0x000fca0000000016 */
[----:B------:R0:W-:Y:S01]  /*06c0*/  @!P5 STG.E.U16 desc[UR12][R12.64], R22 ;  /* 0x000000160c00d986 */ /* 0x0001e2000c10150c */
[----:B------:R-:W-:Y:S02]  /*06d0*/  IADD3 R20, P5, PT, R20, UR10, RZ ;  /* 0x0000000a14147c10 */ /* 0x000fe4000ffbe0ff */
[----:B------:R-:W-:Y:S01]  /*06e0*/  @!P4 FSEL R17, R17, UR18, !P6 ;  /* 0x000000121111cc08 */ /* 0x000fe2000f000000 */
[----:B------:R1:W-:Y:S01]  /*06f0*/  @!P3 STG.E.U16 desc[UR12][R8.64], R19 ;  /* 0x000000130800b986 */ /* 0x0003e2000c10150c */
[C---:B------:R-:W-:Y:S01]  /*0700*/  FSETP.NAN.FTZ.AND P6, PT, |R18|.reuse, |R18|, PT ;  /* 0x400000121200720b */ /* 0x040fe20003fd8200 */
[----:B------:R-:W-:Y:S01]  /*0710*/  IMAD.X R16, RZ, RZ, R16, P5 ;  /* 0x000000ffff107224 */ /* 0x000fe200028e0610 */
[----:B------:R-:W-:Y:S02]  /*0720*/  LEA R2, P4, R3, R12, 0x1 ;  /* 0x0000000c03027211 */ /* 0x000fe400078808ff */
[----:B------:R-:W-:Y:S02]  /*0730*/  FSETP.GEU.FTZ.AND P5, PT, R18, UR18, PT ;  /* 0x0000001212007c0b */ /* 0x000fe4000bfbe000 */
[----:B------:R-:W-:-:S02]  /*0740*/  LEA.HI.X R3, R21, R13, RZ, 0x1, P4 ;  /* 0x0000000d15037211 */ /* 0x000fc400020f0cff */
[----:B------:R-:W-:Y:S02]  /*0750*/  ISETP.GE.U32.AND P4, PT, R20, UR16, PT ;  /* 0x0000001014007c0c */ /* 0x000fe4000bf86070 */
[----:B------:R-:W-:Y:S02]  /*0760*/  IADD3 R15, P3, PT, R15, UR10, RZ ;  /* 0x0000000a0f0f7c10 */ /* 0x000fe4000ff7e0ff */
[----:B------:R-:W-:Y:S02]  /*0770*/  ISETP.GE.AND.EX P4, PT, R16, UR17, PT, P4 ;  /* 0x0000001110007c0c */ /* 0x000fe4000bf86340 */
[----:B------:R-:W-:Y:S01]  /*0780*/  @!P6 FSEL R18, R18, UR18, !P5 ;  /* 0x000000121212ec08 */ /* 0x000fe2000e800000 */
        /* <DEDUP_REMOVED lines=41> */
[----:B------:R-:W-:Y:S01]  /*0a20*/  FSETP.GEU.FTZ.AND P6, PT, R13, UR18, PT ;  /* 0x000000120d007c0b */ /* 0x000fe2000bfde000 */
[----:B----4-:R-:W-:-:S10]  /*0a30*/  IMAD.U32 R14, R14, 0x10000, RZ ;  /* 0x000100000e0e7824 */ /* 0x010fd400078e00ff */
[----:B------:R-:W-:Y:S02]  /*0a40*/  @!P5 FSEL R13, R13, UR18, !P6 ;  /* 0x000000120d0ddc08 */ /* 0x000fe4000f000000 */
[C---:B------:R-:W-:Y:S02]  /*0a50*/  FSETP.NAN.FTZ.AND P5, PT, |R14|.reuse, |R14|, PT ;  /* 0x4000000e0e00720b */ /* 0x040fe40003fb8200 */
[----:B------:R-:W-:Y:S01]  /*0a60*/  FSETP.GEU.FTZ.AND P6, PT, R14, UR18, PT ;  /* 0x000000120e007c0b */ /* 0x000fe2000bfde000 */
[----:B-----5:R-:W-:-:S10]  /*0a70*/  IMAD.U32 R15, R15, 0x10000, RZ ;  /* 0x000100000f0f7824 */ /* 0x020fd400078e00ff */
[----:B------:R-:W-:Y:S02]  /*0a80*/  @!P5 FSEL R14, R14, UR18, !P6 ;  /* 0x000000120e0edc08 */ /* 0x000fe4000f000000 */
[C---:B------:R-:W-:Y:S02]  /*0a90*/  FSETP.NAN.FTZ.AND P5, PT, |R15|.reuse, |R15|, PT ;  /* 0x4000000f0f00720b */ /* 0x040fe40003fb8200 */
[----:B------:R-:W-:Y:S02]  /*0aa0*/  FSETP.GEU.FTZ.AND P6, PT, R15, UR18, PT ;  /* 0x000000120f007c0b */ /* 0x000fe4000bfde000 */
[----:B------:R-:W-:Y:S02]  /*0ab0*/  F2FP.BF16.F32.PACK_AB R12, RZ, R12 ;  /* 0x0000000cff0c723e */ /* 0x000fe400000010ff */
[----:B------:R-:W-:Y:S02]  /*0ac0*/  F2FP.BF16.F32.PACK_AB R13, RZ, R13 ;  /* 0x0000000dff0d723e */ /* 0x000fe400000010ff */
[----:B------:R-:W-:-:S05]  /*0ad0*/  F2FP.BF16.F32.PACK_AB R14, RZ, R14 ;  /* 0x0000000eff0e723e */ /* 0x000fca00000010ff */
[----:B------:R-:W-:Y:S01]  /*0ae0*/  @!P5 FSEL R15, R15, UR18, !P6 ;  /* 0x000000120f0fdc08 */ /* 0x000fe2000f000000 */
        /* <DEDUP_REMOVED lines=8> */
.L_x_254:
        /* <DEDUP_REMOVED lines=38> */
[----:B0-----:R-:W-:-:S04]  /*0dd0*/  FSETP.GEU.FTZ.AND P6, PT, R11, UR4, PT ;  /* 0x000000040b007c0b */ /* 0x001fc8000bfde000 */
[----:B------:R-:W-:Y:S01]  /*0de0*/  FSETP.NAN.FTZ.AND P4, PT, |R10|, |R10|, PT ;  /* 0x4000000a0a00720b */ /* 0x000fe20003f98200 */
[----:B----4-:R-:W-:-:S06]  /*0df0*/  IMAD.U32 R12, R12, 0x10000, RZ ;  /* 0x000100000c0c7824 */ /* 0x010fcc00078e00ff */
[----:B------:R-:W-:Y:S02]  /*0e00*/  @!P5 FSEL R11, R11, UR4, !P6 ;  /* 0x000000040b0bdc08 */ /* 0x000fe4000f000000 */
[----:B------:R-:W-:Y:S02]  /*0e10*/  FSETP.NAN.FTZ.AND P5, PT, |R12|, |R12|, PT ;  /* 0x4000000c0c00720b */ /* 0x000fe40003fb8200 */
[C---:B------:R-:W-:Y:S02]  /*0e20*/  FSETP.GEU.FTZ.AND P6, PT, R10.reuse, UR4, PT ;  /* 0x000000040a007c0b */ /* 0x040fe4000bfde000 */
[----:B------:R-:W-:Y:S02]  /*0e30*/  F2FP.BF16.F32.PACK_AB R11, RZ, R11 ;  /* 0x0000000bff0b723e */ /* 0x000fe400000010ff */
[----:B------:R-:W-:Y:S01]  /*0e40*/  @!P4 FSEL R10, R10, UR4, !P6 ;  /* 0x000000040a0acc08 */ /* 0x000fe2000f000000 */
[----:B-----5:R-:W-:Y:S01]  /*0e50*/  IMAD.U32 R0, R0, 0x10000, RZ ;  /* 0x0001000000007824 */ /* 0x020fe200078e00ff */
[----:B------:R-:W-:-:S02]  /*0e60*/  FSETP.GEU.FTZ.AND P4, PT, R12, UR4, PT ;  /* 0x000000040c007c0b */ /* 0x000fc4000bf9e000 */
[----:B------:R-:W-:-:S03]  /*0e70*/  F2FP.BF16.F32.PACK_AB R10, RZ, R10 ;  /* 0x0000000aff0a723e */ /* 0x000fc600000010ff */
[----:B------:R-:W-:Y:S02]  /*0e80*/  @!P5 FSEL R12, R12, UR4, !P4 ;  /* 0x000000040c0cdc08 */ /* 0x000fe4000e000000 */
[----:B------:R-:W-:Y:S01]  /*0e90*/  FSETP.NAN.FTZ.AND P4, PT, |R0|, |R0|, PT ;  /* 0x400000000000720b */ /* 0x000fe20003f98200 */
[----:B------:R0:W-:Y:S01]  /*0ea0*/  @!P1 STG.E.U16 desc[UR12][R2.64], R10 ;  /* 0x0000000a02009986 */ /* 0x0001e2000c10150c */
[----:B------:R-:W-:-:S03]  /*0eb0*/  F2FP.BF16.F32.PACK_AB R12, RZ, R12 ;  /* 0x0000000cff0c723e */ /* 0x000fc600000010ff */
[----:B------:R0:W-:Y:S01]  /*0ec0*/  @!P0 STG.E.U16 desc[UR12][R6.64], R11 ;  /* 0x0000000b06008986 */ /* 0x0001e2000c10150c */
[----:B------:R-:W-:-:S03]  /*0ed0*/  FSETP.GEU.FTZ.AND P0, PT, R0, UR4, PT ;  /* 0x0000000400007c0b */ /* 0x000fc6000bf1e000 */
[----:B------:R0:W-:Y:S04]  /*0ee0*/  @!P2 STG.E.U16 desc[UR12][R4.64], R12 ;  /* 0x0000000c0400a986 */ /* 0x0001e8000c10150c */
[----:B------:R-:W-:Y:S01]  /*0ef0*/  @!P4 FSEL R0, R0, UR4, !P0 ;  /* 0x000000040000cc08 */ /* 0x000fe2000c000000 */
[----:B------:R-:W-:Y:S06]  /*0f00*/  @P3 EXIT ;  /* 0x000000000000394d */ /* 0x000fec0003800000 */
[----:B------:R-:W-:-:S05]  /*0f10*/  F2FP.BF16.F32.PACK_AB R0, RZ, R0 ;  /* 0x00000000ff00723e */ /* 0x000fca00000010ff */
[----:B------:R-:W-:Y:S01]  /*0f20*/  STG.E.U16 desc[UR12][R8.64], R0 ;  /* 0x0000000008007986 */ /* 0x000fe2000c10150c */
[----:B------:R-:W-:Y:S05]  /*0f30*/  EXIT ;  /* 0x000000000000794d */ /* 0x000fea0003800000 */
.L_x_253:
        /* <DEDUP_REMOVED lines=8> */
.L_x_256:
        /* <DEDUP_REMOVED lines=9> */
[----:B-1----:R-:W-:Y:S01]  /*1050*/  FSETP.GEU.FTZ.AND P5, PT, R5, UR5, PT ;  /* 0x0000000505007c0b */ /* 0x002fe2000bfbe000 */
[----:B------:R-:W-:Y:S01]  /*1060*/  IMAD.U32 R0, R0, 0x10000, RZ ;  /* 0x0001000000007824 */ /* 0x000fe200078e00ff */
[----:B------:R-:W-:-:S02]  /*1070*/  FSETP.NAN.FTZ.AND P3, PT, |R6|, |R6|, PT ;  /* 0x400000060600720b */ /* 0x000fc40003f78200 */
[----:B------:R-:W-:Y:S02]  /*1080*/  FSETP.NAN.FTZ.AND P0, PT, |R7|, |R7|, PT ;  /* 0x400000070700720b */ /* 0x000fe40003f18200 */
[----:B------:R-:W-:Y:S02]  /*1090*/  FSETP.NAN.FTZ.AND P1, PT, |R0|, |R0|, PT ;  /* 0x400000000000720b */ /* 0x000fe40003f38200 */
[----:B------:R-:W-:-:S03]  /*10a0*/  FSETP.GEU.FTZ.AND P2, PT, R6, UR5, PT ;  /* 0x0000000506007c0b */ /* 0x000fc6000bf5e000 */
[----:B------:R-:W-:Y:S02]  /*10b0*/  @!P4 FSEL R5, R5, UR5, !P5 ;  /* 0x000000050505cc08 */ /* 0x000fe4000e800000 */
[C---:B------:R-:W-:Y:S02]  /*10c0*/  FSETP.GEU.FTZ.AND P5, PT, R7.reuse, UR5, PT ;  /* 0x0000000507007c0b */ /* 0x040fe4000bfbe000 */
[C---:B------:R-:W-:Y:S02]  /*10d0*/  FSETP.GEU.FTZ.AND P4, PT, R0.reuse, UR5, PT ;  /* 0x0000000500007c0b */ /* 0x040fe4000bf9e000 */
[----:B------:R-:W-:Y:S02]  /*10e0*/  @!P0 FSEL R7, R7, UR5, !P5 ;  /* 0x0000000507078c08 */ /* 0x000fe4000e800000 */
[----:B------:R-:W-:Y:S02]  /*10f0*/  @!P1 FSEL R0, R0, UR5, !P4 ;  /* 0x0000000500009c08 */ /* 0x000fe4000e000000 */
[----:B0-----:R-:W-:-:S02]  /*1100*/  IADD3 R8, P0, PT, R8, UR4, RZ ;  /* 0x0000000408087c10 */ /* 0x001fc4000ff1e0ff */
[----:B------:R-:W-:Y:S02]  /*1110*/  @!P3 FSEL R6, R6, UR5, !P2 ;  /* 0x000000050606bc08 */ /* 0x000fe4000d000000 */
        /* <DEDUP_REMOVED lines=12> */
        .weak           $__internal_27_$__cuda_sm20_div_u16
        .type           $__internal_27_$__cuda_sm20_div_u16,@function
        .size           $__internal_27_$__cuda_sm20_div_u16,(.L_x_4644 - $__internal_27_$__cuda_sm20_div_u16)
$__internal_27_$__cuda_sm20_div_u16:
        /* <DEDUP_REMOVED lines=18> */
[----:B------:R-:W-:Y:S06]  /*1300*/  RET.REL.NODEC R2 `(_ZN2at6native57_GLOBAL__N__f3eca4a2_24_ForeachBinaryOpScalar_cu_86b9896c25multi_tensor_apply_kernelINS1_18TensorListMetadataILi1EEENS1_21BinaryOpScalarFunctorIN3c108BFloat16ELi1ELi1ELi0EEEJNS0_7minimumIfEEfEEEvT_T0_DpT1_) ;  /* 0xffffffec023c7950 */ /* 0x000fec0003c3ffff */
.L_x_257:
        /* <DEDUP_REMOVED lines=15> */
.L_x_4644:


//--------------------- .text._ZN2at6native57_GLOBAL__N__f3eca4a2_24_ForeachBinaryOpScalar_cu_86b9896c25multi_tensor_apply_kernelINS1_18TensorListMetadataILi1EEENS1_21BinaryOpScalarFunctorIN3c104HalfELi1ELi1ELi0EEEJNS0_7minimumIfEEfEEEvT_T0_DpT1_ --------------------------
	.section	.text._ZN2at6native57_GLOBAL__N__f3eca4a2_24_ForeachBinaryOpScalar_cu_86b9896c25multi_tensor_apply_kernelINS1_18TensorListMetadataILi1EEENS1_21BinaryOpScalarFunctorIN3c104HalfELi1ELi1ELi0EEEJNS0_7minimumIfEEfEEEvT_T0_DpT1_,"ax",@progbits
	.align	128
.text._ZN2at6native57_GLOBAL__N__f3eca4a2_24_ForeachBinaryOpScalar_cu_86b9896c25multi_tensor_apply_kernelINS1_18TensorListMetadataILi1EEENS1_21BinaryOpScalarFunctorIN3c104HalfELi1ELi1ELi0EEEJNS0_7minimumIfEEfEEEvT_T0_DpT1_:
        .type           _ZN2at6native57_GLOBAL__N__f3eca4a2_24_ForeachBinaryOpScalar_cu_86b9896c25multi_tensor_apply_kernelINS1_18TensorListMetadataILi1EEENS1_21BinaryOpScalarFunctorIN3c104HalfELi1ELi1ELi0EEEJNS0_7minimumIfEEfEEEvT_T0_DpT1_,@function
        .size           _ZN2at6native57_GLOBAL__N__f3eca4a2_24_ForeachBinaryOpScalar_cu_86b9896c25multi_tensor_apply_kernelINS1_18TensorListMetadataILi1EEENS1_21BinaryOpScalarFunctorIN3c104HalfELi1ELi1ELi0EEEJNS0_7minimumIfEEfEEEvT_T0_DpT1_,(.L_x_4646 - _ZN2at6native57_GLOBAL__N__f3eca4a2_24_ForeachBinaryOpScalar_cu_86b9896c25multi_tensor_apply_kernelINS1_18TensorListMetadataILi1EEENS1_21BinaryOpScalarFunctorIN3c104HalfELi1ELi1ELi0EEEJNS0_7minimumIfEEfEEEvT_T0_DpT1_)
        .other          _ZN2at6native57_GLOBAL__N__f3eca4a2_24_ForeachBinaryOpScalar_cu_86b9896c25multi_tensor_apply_kernelINS1_18TensorListMetadataILi1EEENS1_21BinaryOpScalarFunctorIN3c104HalfELi1ELi1ELi0EEEJNS0_7minimumIfEEfEEEvT_T0_DpT1_,@"STO_CUDA_ENTRY STV_DEFAULT"
_ZN2at6native57_GLOBAL__N__f3eca4a2_24_ForeachBinaryOpScalar_cu_86b9896c25multi_tensor_apply_kernelINS1_18TensorListMetadataILi1EEENS1_21BinaryOpScalarFunctorIN3c104HalfELi1ELi1ELi0EEEJNS0_7minimumIfEEfEEEvT_T0_DpT1_:
        /* <DEDUP_REMOVED lines=37> */
[----:B------:R-:W-:Y:S05]  /*0250*/  CALL.REL.NOINC `($__internal_28_$__cuda_sm20_div_u16) ;  /* 0x0000000c00d87944 */ /* 0x000fea0003c00000 */
        /* <DEDUP_REMOVED lines=17> */
.L_x_260:
        /* <DEDUP_REMOVED lines=40> */
[----:B-1----:R-:W-:Y:S01]  /*05f0*/  FSETP.GEU.FTZ.AND P6, PT, R19, UR18, PT ;  /* 0x0000001213007c0b */ /* 0x002fe2000bfde000 */
[----:B---3--:R-:W-:-:S10]  /*0600*/  HADD2.F32 R2, -RZ, R2.H0_H0 ;  /* 0x20000002ff027230 */ /* 0x008fd40000004100 */
[----:B------:R-:W-:Y:S02]  /*0610*/  @!P4 FSEL R19, R19, UR18, !P6 ;  /* 0x000000121313cc08 */ /* 0x000fe4000f000000 */
[C---:B------:R-:W-:Y:S02]  /*0620*/  FSETP.NAN.FTZ.AND P4, PT, |R2|.reuse, |R2|, PT ;  /* 0x400000020200720b */ /* 0x040fe40003f98200 */
[----:B------:R-:W-:Y:S02]  /*0630*/  FSETP.GEU.FTZ.AND P6, PT, R2, UR18, PT ;  /* 0x0000001202007c0b */ /* 0x000fe4000bfde000 */
[----:B------:R-:W-:Y:S01]  /*0640*/  F2FP.F16.F32.PACK_AB R19, RZ, R19 ;  /* 0x00000013ff13723e */ /* 0x000fe200000000ff */
[----:B----4-:R-:W-:-:S08]  /*0650*/  HADD2.F32 R17, -RZ, R17.H0_H0 ;  /* 0x20000011ff117230 */ /* 0x010fd00000004100 */
[----:B------:R-:W-:Y:S02]  /*0660*/  @!P4 FSEL R2, R2, UR18, !P6 ;  /* 0x000000120202cc08 */ /* 0x000fe4000f000000 */
[C---:B------:R-:W-:Y:S02]  /*0670*/  FSETP.NAN.FTZ.AND P4, PT, |R17|.reuse, |R17|, PT ;  /* 0x400000111100720b */ /* 0x040fe40003f98200 */
[----:B------:R-:W-:Y:S01]  /*0680*/  F2FP.F16.F32.PACK_AB R2, RZ, R2 ;  /* 0x00000002ff02723e */ /* 0x000fe200000000ff */
[----:B-----5:R-:W-:Y:S01]  /*0690*/  HADD2.F32 R18, -RZ, R18.H0_H0 ;  /* 0x20000012ff127230 */ /* 0x020fe20000004100 */
        /* <DEDUP_REMOVED lines=59> */
[C---:B------:R-:W-:Y:S02]  /*0a50*/  FSETP.NAN.FTZ.AND P5, PT, |R14|.reuse, |R14|, PT ;  /* 0x4000000e0e00720b */ /* 0x040fe40003fb8200 */
[----:B------:R-:W-:Y:S01]  /*0a60*/  FSETP.GEU.FTZ.AND P6, PT, R14, UR18, PT ;  /* 0x000000120e007c0b */ /* 0x000fe2000bfde000 */
[----:B-----5:R-:W-:-:S10]  /*0a70*/  HADD2.F32 R15, -RZ, R15.H0_H0 ;  /* 0x2000000fff0f7230 */ /* 0x020fd40000004100 */
[----:B------:R-:W-:Y:S02]  /*0a80*/  @!P5 FSEL R14, R14, UR18, !P6 ;  /* 0x000000120e0edc08 */ /* 0x000fe4000f000000 */
[C---:B------:R-:W-:Y:S02]  /*0a90*/  FSETP.NAN.FTZ.AND P5, PT, |R15|.reuse, |R15|, PT ;  /* 0x4000000f0f00720b */ /* 0x040fe40003fb8200 */
[----:B------:R-:W-:Y:S02]  /*0aa0*/  FSETP.GEU.FTZ.AND P6, PT, R15, UR18, PT ;  /* 0x000000120f007c0b */ /* 0x000fe4000bfde000 */
[----:B------:R-:W-:Y:S02]  /*0ab0*/  F2FP.F16.F32.PACK_AB R12, RZ, R12 ;  /* 0x0000000cff0c723e */ /* 0x000fe400000000ff */
[----:B------:R-:W-:Y:S02]  /*0ac0*/  F2FP.F16.F32.PACK_AB R13, RZ, R13 ;  /* 0x0000000dff0d723e */ /* 0x000fe400000000ff */
[----:B------:R-:W-:-:S05]  /*0ad0*/  F2FP.F16.F32.PACK_AB R14, RZ, R14 ;  /* 0x0000000eff0e723e */ /* 0x000fca00000000ff */
[----:B------:R-:W-:Y:S01]  /*0ae0*/  @!P5 FSEL R15, R15, UR18, !P6 ;  /* 0x000000120f0fdc08 */ /* 0x000fe2000f000000 */
        /* <DEDUP_REMOVED lines=8> */
.L_x_259:
        /* <DEDUP_REMOVED lines=38> */
[----:B0-----:R-:W-:-:S04]  /*0dd0*/  FSETP.GEU.FTZ.AND P6, PT, R11, UR4, PT ;  /* 0x000000040b007c0b */ /* 0x001fc8000bfde000 */
[----:B------:R-:W-:Y:S01]  /*0de0*/  FSETP.NAN.FTZ.AND P4, PT, |R10|, |R10|, PT ;  /* 0x4000000a0a00720b */ /* 0x000fe20003f98200 */
[----:B----4-:R-:W-:-:S06]  /*0df0*/  HADD2.F32 R12, -RZ, R12.H0_H0 ;  /* 0x2000000cff0c7230 */ /* 0x010fcc0000004100 */
[----:B------:R-:W-:Y:S02]  /*0e00*/  @!P5 FSEL R11, R11, UR4, !P6 ;  /* 0x000000040b0bdc08 */ /* 0x000fe4000f000000 */
[----:B------:R-:W-:Y:S02]  /*0e10*/  FSETP.NAN.FTZ.AND P5, PT, |R12|, |R12|, PT ;  /* 0x4000000c0c00720b */ /* 0x000fe40003fb8200 */
[C---:B------:R-:W-:Y:S02]  /*0e20*/  FSETP.GEU.FTZ.AND P6, PT, R10.reuse, UR4, PT ;  /* 0x000000040a007c0b */ /* 0x040fe4000bfde000 */
[----:B------:R-:W-:Y:S02]  /*0e30*/  F2FP.F16.F32.PACK_AB R11, RZ, R11 ;  /* 0x0000000bff0b723e */ /* 0x000fe400000000ff */
[----:B------:R-:W-:Y:S01]  /*0e40*/  @!P4 FSEL R10, R10, UR4, !P6 ;  /* 0x000000040a0acc08 */ /* 0x000fe2000f000000 */
[----:B-----5:R-:W-:Y:S01]  /*0e50*/  HADD2.F32 R0, -RZ, R0.H0_H0 ;  /* 0x20000000ff007230 */ /* 0x020fe20000004100 */
[----:B------:R-:W-:-:S02]  /*0e60*/  FSETP.GEU.FTZ.AND P4, PT, R12, UR4, PT ;  /* 0x000000040c007c0b */ /* 0x000fc4000bf9e000 */
[----:B------:R-:W-:-:S03]  /*0e70*/  F2FP.F16.F32.PACK_AB R10, RZ, R10 ;  /* 0x0000000aff0a723e */ /* 0x000fc600000000ff */
[----:B------:R-:W-:Y:S02]  /*0e80*/  @!P5 FSEL R12, R12, UR4, !P4 ;  /* 0x000000040c0cdc08 */ /* 0x000fe4000e000000 */
[----:B------:R-:W-:Y:S01]  /*0e90*/  FSETP.NAN.FTZ.AND P4, PT, |R0|, |R0|, PT ;  /* 0x400000000000720b */ /* 0x000fe20003f98200 */
[----:B------:R0:W-:Y:S01]  /*0ea0*/  @!P1 STG.E.U16 desc[UR12][R2.64], R10 ;  /* 0x0000000a02009986 */ /* 0x0001e2000c10150c */
[----:B------:R-:W-:-:S03]  /*0eb0*/  F2FP.F16.F32.PACK_AB R12, RZ, R12 ;  /* 0x0000000cff0c723e */ /* 0x000fc600000000ff */
[----:B------:R0:W-:Y:S01]  /*0ec0*/  @!P0 STG.E.U16 desc[UR12][R6.64], R11 ;  /* 0x0000000b06008986 */ /* 0x0001e2000c10150c */
[----:B------:R-:W-:-:S03]  /*0ed0*/  FSETP.GEU.FTZ.AND P0, PT, R0, UR4, PT ;  /* 0x0000000400007c0b */ /* 0x000fc6000bf1e000 */
[----:B------:R0:W-:Y:S04]  /*0ee0*/  @!P2 STG.E.U16 desc[UR12][R4.64], R12 ;  /* 0x0000000c0400a986 */ /* 0x0001e8000c10150c */
[----:B------:R-:W-:Y:S01]  /*0ef0*/  @!P4 FSEL R0, R0, UR4, !P0 ;  /* 0x000000040000cc08 */ /* 0x000fe2000c000000 */
[----:B------:R-:W-:Y:S06]  /*0f00*/  @P3 EXIT ;  /* 0x000000000000394d */ /* 0x000fec0003800000 */
[----:B------:R-:W-:-:S05]  /*0f10*/  F2FP.F16.F32.PACK_AB R0, RZ, R0 ;  /* 0x00000000ff00723e */ /* 0x000fca00000000ff */
[----:B------:R-:W-:Y:S01]  /*0f20*/  STG.E.U16 desc[UR12][R8.64], R0 ;  /* 0x0000000008007986 */ /* 0x000fe2000c10150c */
[----:B------:R-:W-:Y:S05]  /*0f30*/  EXIT ;  /* 0x000000000000794d */ /* 0x000fea0003800000 */
.L_x_258:
        /* <DEDUP_REMOVED lines=8> */
.L_x_261:
        /* <DEDUP_REMOVED lines=11> */
[----:B-1----:R-:W-:Y:S02]  /*1070*/  FSETP.GEU.FTZ.AND P6, PT, R0, UR5, PT ;  /* 0x0000000500007c0b */ /* 0x002fe4000bfde000 */
[----:B------:R-:W-:Y:S02]  /*1080*/  FSETP.GEU.FTZ.AND P3, PT, R5, UR5, PT ;  /* 0x0000000505007c0b */ /* 0x000fe4000bf7e000 */
[----:B------:R-:W-:Y:S02]  /*1090*/  FSETP.GEU.FTZ.AND P1, PT, R4, UR5, PT ;  /* 0x0000000504007c0b */ /* 0x000fe4000bf3e000 */
[----:B------:R-:W-:Y:S02]  /*10a0*/  @!P5 FSEL R0, R0, UR5, !P6 ;  /* 0x000000050000dc08 */ /* 0x000fe4000f000000 */
[----:B------:R-:W-:-:S02]  /*10b0*/  FSETP.GEU.FTZ.AND P5, PT, R7, UR5, PT ;  /* 0x0000000507007c0b */ /* 0x000fc4000bfbe000 */
[----:B------:R-:W-:Y:S02]  /*10c0*/  @!P2 FSEL R4, R4, UR5, !P1 ;  /* 0x000000050404ac08 */ /* 0x000fe4000c800000 */
[----:B------:R-:W-:Y:S02]  /*10d0*/  @!P0 FSEL R7, R7, UR5, !P5 ;  /* 0x0000000507078c08 */ /* 0x000fe4000e800000 */
[----:B------:R-:W-:Y:S02]  /*10e0*/  @!P4 FSEL R5, R5, UR5, !P3 ;  /* 0x000000050505cc08 */ /* 0x000fe4000d800000 */
        /* <DEDUP_REMOVED lines=13> */
        .weak           $__internal_28_$__cuda_sm20_div_u16
        .type           $__internal_28_$__cuda_sm20_div_u16,@function
        .size           $__internal_28_$__cuda_sm20_div_u16,(.L_x_4646 - $__internal_28_$__cuda_sm20_div_u16)
$__internal_28_$__cuda_sm20_div_u16:
        /* <DEDUP_REMOVED lines=18> */
[----:B------:R-:W-:Y:S06]  /*12e0*/  RET.REL.NODEC R2 `(_ZN2at6native57_GLOBAL__N__f3eca4a2_24_ForeachBinaryOpScalar_cu_86b9896c25multi_tensor_apply_kernelINS1_18TensorListMetadataILi1EEENS1_21BinaryOpScalarFunctorIN3c104HalfELi1ELi1ELi0EEEJNS0_7minimumIfEEfEEEvT_T0_DpT1_) ;  /* 0xffffffec02447950 */ /* 0x000fec0003c3ffff */
.L_x_262:
        /* <DEDUP_REMOVED lines=9> */
.L_x_4646:


//--------------------- .text._ZN2at6native57_GLOBAL__N__f3eca4a2_24_ForeachBinaryOpScalar_cu_86b9896c25multi_tensor_apply_kernelINS1_18TensorListMetadataILi1EEENS1_21BinaryOpScalarFunctorIfLi1ELi1ELi0EEEJNS0_7minimumIfEEfEEEvT_T0_DpT1_ --------------------------
	.section	.text._ZN2at6native57_GLOBAL__N__f3eca4a2_24_ForeachBinaryOpScalar_cu_86b9896c25multi_tensor_apply_kernelINS1_18TensorListMetadataILi1EEENS1_21BinaryOpScalarFunctorIfLi1ELi1ELi0EEEJNS0_7minimumIfEEfEEEvT_T0_DpT1_,"ax",@progbits
	.align	128
.text._ZN2at6native57_GLOBAL__N__f3eca4a2_24_ForeachBinaryOpScalar_cu_86b9896c25multi_tensor_apply_kernelINS1_18TensorListMetadataILi1EEENS1_21BinaryOpScalarFunctorIfLi1ELi1ELi0EEEJNS0_7minimumIfEEfEEEvT_T0_DpT1_:
        .type           _ZN2at6native57_GLOBAL__N__f3eca4a2_24_ForeachBinaryOpScalar_cu_86b9896c25multi_tensor_apply_kernelINS1_18TensorListMetadataILi1EEENS1_21BinaryOpScalarFunctorIfLi1ELi1ELi0EEEJNS0_7minimumIfEEfEEEvT_T0_DpT1_,@function
        .size           _ZN2at6native57_GLOBAL__N__f3eca4a2_24_ForeachBinaryOpScalar_cu_86b9896c25multi_tensor_apply_kernelINS1_18TensorListMetadataILi1EEENS1_21BinaryOpScalarFunctorIfLi1ELi1ELi0EEEJNS0_7minimumIfEEfEEEvT_T0_DpT1_,(.L_x_4648 - _ZN2at6native57_GLOBAL__N__f3eca4a2_24_ForeachBinaryOpScalar_cu_86b9896c25multi_tensor_apply_kernelINS1_18TensorListMetadataILi1EEENS1_21BinaryOpScalarFunctorIfLi1ELi1ELi0EEEJNS0_7minimumIfEEfEEEvT_T0_DpT1_)
        .other          _ZN2at6native57_GLOBAL__N__f3eca4a2_24_ForeachBinaryOpScalar_cu_86b9896c25multi_tensor_apply_kernelINS1_18TensorListMetadataILi1EEENS1_21BinaryOpScalarFunctorIfLi1ELi1ELi0EEEJNS0_7minimumIfEEfEEEvT_T0_DpT1_,@"STO_CUDA_ENTRY STV_DEFAULT"
_ZN2at6native57_GLOBAL__N__f3eca4a2_24_ForeachBinaryOpScalar_cu_86b9896c25multi_tensor_apply_kernelINS1_18TensorListMetadataILi1EEENS1_21BinaryOpScalarFunctorIfLi1ELi1ELi0EEEJNS0_7minimumIfEEfEEEvT_T0_DpT1_:
        /* <DEDUP_REMOVED lines=35> */
[----:B------:R-:W-:Y:S05]  /*0230*/  CALL.REL.NOINC `($__internal_29_$__cuda_sm20_div_u16) ;  /* 0x0000000c00b07944 */ /* 0x000fea0003c00000 */
        /* <DEDUP_REMOVED lines=14> */
.L_x_265:
        /* <DEDUP_REMOVED lines=39> */
[----:B0-----:R-:W-:-:S11]  /*0590*/  @!P1 FSETP.GEU.FTZ.AND P6, PT, R25, R22, PT ;  /* 0x000000161900920b */ /* 0x001fd60003fde000 */
[----:B------:R-:W-:Y:S02]  /*05a0*/  @!P0 FSEL R25, R25, R22, !P6 ;  /* 0x0000001619198208 */ /* 0x000fe40007000000 */
[C---:B---3--:R-:W-:Y:S01]  /*05b0*/  @!P5 FSETP.NAN.FTZ.AND P6, PT, |R27|.reuse, |R27|, PT ;  /* 0x4000001b1b00d20b */ /* 0x048fe20003fd8200 */
[----:B------:R-:W0:Y:S01]  /*05c0*/  @!P4 LDC R22, c[0x0][0x10ac] ;  /* 0x00042b00ff16cb82 */ /* 0x000e220000000800 */
[----:B------:R-:W-:Y:S01]  /*05d0*/  PLOP3.LUT P0, PT, PT, PT, PT, 0x80, 0x8 ;  /* 0x000000000008781c */ /* 0x000fe20003f0f070 */
[----:B------:R2:W-:Y:S01]  /*05e0*/  @!P1 STG.E desc[UR6][R18.64], R25 ;  /* 0x0000001912009986 */ /* 0x0005e2000c101906 */
[----:B------:R-:W-:Y:S02]  /*05f0*/  @!P5 PLOP3.LUT P0, PT, P6, PT, PT, 0x80, 0x8 ;  /* 0x000000000008d81c */ /* 0x000fe4000370f070 */
[----:B-1----:R-:W-:Y:S02]  /*0600*/  @!P5 FSETP.GEU.FTZ.AND P6, PT, R27, R24, PT ;  /* 0x000000181b00d20b */ /* 0x002fe40003fde000 */
[----:B------:R-:W-:Y:S01]  /*0610*/  PLOP3.LUT P1, PT, PT, PT, PT, 0x80, 0x8 ;  /* 0x000000000008781c */ /* 0x000fe20003f2f070 */
[----:B--2---:R-:W-:-:S08]  /*0620*/  IMAD.SHL.U32 R25, R0, 0x4, RZ ;  /* 0x0000000400197824 */ /* 0x004fd000078e00ff */
[----:B------:R-:W-:Y:S02]  /*0630*/  @!P0 FSEL R27, R27, R24, !P6 ;  /* 0x000000181b1b8208 */ /* 0x000fe40007000000 */
        /* <DEDUP_REMOVED lines=9> */
[----:B-1----:R-:W-:-:S05]  /*06d0*/  @!P3 FSETP.GEU.FTZ.AND P6, PT, R23, R24, PT ;  /* 0x000000181700b20b */ /* 0x002fca0003fde000 */
[----:B------:R-:W-:Y:S01]  /*06e0*/  @!P1 FSEL R23, R23, R24, !P6 ;  /* 0x0000001817179208 */ /* 0x000fe20007000000 */
[----:B------:R-:W-:Y:S01]  /*06f0*/  IMAD.X R24, RZ, RZ, R6, P5 ;  /* 0x000000ffff187224 */ /* 0x000fe200028e0606 */
[----:B------:R-:W-:Y:S01]  /*0700*/  IADD3 R29, P6, PT, R25, R26, RZ ;  /* 0x0000001a191d7210 */ /* 0x000fe20007fde0ff */
[----:B------:R-:W-:Y:S01]  /*0710*/  IMAD.IADD R26, R0, 0x1, R26 ;  /* 0x00000001001a7824 */ /* 0x000fe200078e021a */
[----:B0-----:R-:W-:Y:S01]  /*0720*/  @!P4 FSETP.GEU.FTZ.AND P5, PT, R21, R22, PT ;  /* 0x000000161500c20b */ /* 0x001fe20003fbe000 */
[----:B------:R0:W-:Y:S01]  /*0730*/  @!P3 STG.E desc[UR6][R12.64], R23 ;  /* 0x000000170c00b986 */ /* 0x0001e2000c101906 */
[----:B------:R-:W-:Y:S01]  /*0740*/  ISETP.GE.U32.AND P1, PT, R29, R2, PT ;  /* 0x000000021d00720c */ /* 0x000fe20003f26070 */
[----:B------:R-:W-:Y:S01]  /*0750*/  IMAD.X R16, RZ, RZ, R24, P6 ;  /* 0x000000ffff107224 */ /* 0x000fe200030e0618 */
[----:B------:R-:W-:Y:S02]  /*0760*/  @!P0 FSEL R21, R21, R22, !P5 ;  /* 0x0000001615158208 */ /* 0x000fe40006800000 */
        /* <DEDUP_REMOVED lines=37> */
[----:B----4-:R-:W-:-:S11]  /*09c0*/  @!P1 FSETP.GEU.FTZ.AND P6, PT, R27, R20, PT ;  /* 0x000000141b00920b */ /* 0x010fd60003fde000 */
[----:B------:R-:W-:Y:S02]  /*09d0*/  @!P0 FSEL R27, R27, R20, !P6 ;  /* 0x000000141b1b8208 */ /* 0x000fe40007000000 */
[C---:B---3--:R-:W-:Y:S01]  /*09e0*/  @!P5 FSETP.NAN.FTZ.AND P6, PT, |R23|.reuse, |R23|, PT ;  /* 0x400000171700d20b */ /* 0x048fe20003fd8200 */
[----:B------:R-:W2:Y:S01]  /*09f0*/  @!P4 LDC R20, c[0x0][0x10ac] ;  /* 0x00042b00ff14cb82 */ /* 0x000ea20000000800 */
[----:B------:R-:W-:Y:S01]  /*0a00*/  PLOP3.LUT P0, PT, PT, PT, PT, 0x80, 0x8 ;  /* 0x000000000008781c */ /* 0x000fe20003f0f070 */
[----:B------:R3:W-:Y:S01]  /*0a10*/  @!P1 STG.E desc[UR6][R16.64], R27 ;  /* 0x0000001b10009986 */ /* 0x0007e2000c101906 */
[----:B------:R-:W-:Y:S02]  /*0a20*/  @!P5 PLOP3.LUT P0, PT, P6, PT, PT, 0x80, 0x8 ;  /* 0x000000000008d81c */ /* 0x000fe4000370f070 */
[----:B0-----:R-:W-:Y:S02]  /*0a30*/  @!P5 FSETP.GEU.FTZ.AND P6, PT, R23, R22, PT ;  /* 0x000000161700d20b */ /* 0x001fe40003fde000 */
[----:B------:R-:W-:Y:S01]  /*0a40*/  PLOP3.LUT P1, PT, PT, PT, PT, 0x80, 0x8 ;  /* 0x000000000008781c */ /* 0x000fe20003f2f070 */
[----:B---3--:R-:W-:-:S08]  /*0a50*/  VIADD R16, R4, 0x1 ;  /* 0x0000000104107836 */ /* 0x008fd00000000000 */
[----:B------:R-:W-:Y:S02]  /*0a60*/  @!P0 FSEL R23, R23, R22, !P6 ;  /* 0x0000001617178208 */ /* 0x000fe40007000000 */
[----:B-----5:R-:W-:Y:S02]  /*0a70*/  @!P4 FSETP.NAN.FTZ.AND P6, PT, |R7|, |R7|, PT ;  /* 0x400000070700c20b */ /* 0x020fe40003fd8200 */
[----:B------:R-:W-:Y:S01]  /*0a80*/  PLOP3.LUT P0, PT, PT, PT, PT, 0x80, 0x8 ;  /* 0x000000000008781c */ /* 0x000fe20003f0f070 */
[----:B------:R3:W-:Y:S01]  /*0a90*/  @!P5 STG.E desc[UR6][R18.64], R23 ;  /* 0x000000171200d986 */ /* 0x0007e2000c101906 */
[----:B------:R-:W-:Y:S02]  /*0aa0*/  @!P4 PLOP3.LUT P0, PT, P6, PT, PT, 0x80, 0x8 ;  /* 0x000000000008c81c */ /* 0x000fe4000370f070 */
[----:B------:R-:W-:Y:S02]  /*0ab0*/  @!P3 FSETP.NAN.FTZ.AND P6, PT, |R9|, |R9|, PT ;  /* 0x400000090900b20b */ /* 0x000fe40003fd8200 */
[----:B------:R-:W-:-:S02]  /*0ac0*/  LOP3.LUT R16, R16, 0x1fffe, RZ, 0xc0, !PT ;  /* 0x0001fffe10107812 */ /* 0x000fc400078ec0ff */
[----:B------:R-:W-:Y:S02]  /*0ad0*/  @!P3 PLOP3.LUT P1, PT, P6, PT, PT, 0x80, 0x8 ;  /* 0x000000000008b81c */ /* 0x000fe4000372f070 */
[----:B--2---:R-:W-:-:S05]  /*0ae0*/  @!P4 FSETP.GEU.FTZ.AND P6, PT, R7, R20, PT ;  /* 0x000000140700c20b */ /* 0x004fca0003fde000 */
[----:B------:R-:W-:Y:S02]  /*0af0*/  @!P0 FSEL R7, R7, R20, !P6 ;  /* 0x0000001407078208 */ /* 0x000fe40007000000 */
[----:B-1----:R-:W-:-:S03]  /*0b00*/  @!P3 FSETP.GEU.FTZ.AND P0, PT, R9, R24, PT ;  /* 0x000000180900b20b */ /* 0x002fc60003f1e000 */
[----:B------:R3:W-:Y:S01]  /*0b10*/  @!P4 STG.E desc[UR6][R12.64], R7 ;  /* 0x000000070c00c986 */ /* 0x0007e2000c101906 */
[----:B------:R-:W-:Y:S02]  /*0b20*/  @!P1 FSEL R9, R9, R24, !P0 ;  /* 0x0000001809099208 */ /* 0x000fe40004000000 */
[----:B------:R-:W-:Y:S02]  /*0b30*/  ISETP.NE.U32.AND P0, PT, R16, UR4, PT ;  /* 0x0000000410007c0c */ /* 0x000fe4000bf05070 */
[C---:B------:R-:W-:Y:S01]  /*0b40*/  LEA R8, P1, R25.reuse, R8, 0x1 ;  /* 0x0000000819087211 */ /* 0x040fe200078208ff */
[----:B------:R3:W-:Y:S01]  /*0b50*/  @!P3 STG.E desc[UR6][R14.64], R9 ;  /* 0x000000090e00b986 */ /* 0x0007e2000c101906 */
[----:B------:R-:W-:Y:S02]  /*0b60*/  ISETP.NE.AND.EX P0, PT, RZ, UR5, PT, P0 ;  /* 0x00000005ff007c0c */ /* 0x000fe4000bf05300 */
[----:B------:R-:W-:-:S11]  /*0b70*/  LEA.HI.X R6, R25, R6, RZ, 0x1, P1 ;  /* 0x0000000619067211 */ /* 0x000fd600008f0cff */
[----:B---3--:R-:W-:Y:S05]  /*0b80*/  @P0 BRA `(.L_x_265) ;  /* 0xfffffff400e40947 */ /* 0x008fea000383ffff */
.L_x_264:
        /* <DEDUP_REMOVED lines=36> */
[----:B0-----:R-:W-:Y:S02]  /*0dd0*/  FSETP.GEU.FTZ.AND P6, PT, R17, UR4, PT ;  /* 0x0000000411007c0b */ /* 0x001fe4000bfde000 */
[----:B---3--:R-:W-:-:S09]  /*0de0*/  FSETP.NAN.FTZ.AND P5, PT, |R15|, |R15|, PT ;  /* 0x4000000f0f00720b */ /* 0x008fd20003fb8200 */
[----:B------:R-:W-:Y:S02]  /*0df0*/  @!P4 FSEL R17, R17, UR4, !P6 ;  /* 0x000000041111cc08 */ /* 0x000fe4000f000000 */
[----:B------:R-:W-:Y:S02]  /*0e00*/  FSETP.GEU.FTZ.AND P6, PT, R15, UR4, PT ;  /* 0x000000040f007c0b */ /* 0x000fe4000bfde000 */
[----:B----4-:R-:W-:Y:S02]  /*0e10*/  FSETP.NAN.FTZ.AND P4, PT, |R13|, |R13|, PT ;  /* 0x4000000d0d00720b */ /* 0x010fe40003f98200 */
[----:B------:R-:W-:Y:S02]  /*0e20*/  @!P5 FSEL R15, R15, UR4, !P6 ;  /* 0x000000040f0fdc08 */ /* 0x000fe4000f000000 */
[----:B-----5:R-:W-:Y:S02]  /*0e30*/  FSETP.NAN.FTZ.AND P5, PT, |R11|, |R11|, PT ;  /* 0x4000000b0b00720b */ /* 0x020fe40003fb8200 */
[----:B------:R-:W-:Y:S01]  /*0e40*/  FSETP.GEU.FTZ.AND P6, PT, R13, UR4, PT ;  /* 0x000000040d007c0b */ /* 0x000fe2000bfde000 */
[----:B------:R0:W-:Y:S01]  /*0e50*/  @!P0 STG.E desc[UR6][R4.64], R17 ;  /* 0x0000001104008986 */ /* 0x0001e2000c101906 */
[----:B------:R-:W-:-:S05]  /*0e60*/  FSETP.GEU.FTZ.AND P0, PT, R11, UR4, PT ;  /* 0x000000040b007c0b */ /* 0x000fca000bf1e000 */
[----:B------:R-:W-:Y:S01]  /*0e70*/  @!P4 FSEL R13, R13, UR4, !P6 ;  /* 0x000000040d0dcc08 */ /* 0x000fe2000f000000 */
[----:B------:R0:W-:Y:S04]  /*0e80*/  @!P1 STG.E desc[UR6][R6.64], R15 ;  /* 0x0000000f06009986 */ /* 0x0001e8000c101906 */
[----:B------:R0:W-:Y:S01]  /*0e90*/  @!P2 STG.E desc[UR6][R2.64], R13 ;  /* 0x0000000d0200a986 */ /* 0x0001e2000c101906 */
[----:B------:R-:W-:Y:S01]  /*0ea0*/  @!P5 FSEL R11, R11, UR4, !P0 ;  /* 0x000000040b0bdc08 */ /* 0x000fe2000c000000 */
[----:B------:R-:W-:Y:S06]  /*0eb0*/  @P3 EXIT ;  /* 0x000000000000394d */ /* 0x000fec0003800000 */
[----:B------:R-:W-:Y:S01]  /*0ec0*/  STG.E desc[UR6][R8.64], R11 ;  /* 0x0000000b08007986 */ /* 0x000fe2000c101906 */
[----:B------:R-:W-:Y:S05]  /*0ed0*/  EXIT ;  /* 0x000000000000794d */ /* 0x000fea0003800000 */
.L_x_263:
        /* <DEDUP_REMOVED lines=8> */
.L_x_266:
[----:B------:R-:W-:-:S04]  /*0f60*/  LEA R2, P0, R9, R10, 0x4 ;  /* 0x0000000a09027211 */ /* 0x000fc800078020ff */
[----:B------:R-:W-:-:S05]  /*0f70*/  LEA.HI.X R3, R9, R11, R8, 0x4, P0 ;  /* 0x0000000b09037211 */ /* 0x000fca00000f2408 */
[----:B------:R-:W2:Y:S02]  /*0f80*/  LDG.E.128 R4, desc[UR6][R2.64] ;  /* 0x0000000602047981 */ /* 0x000ea4000c1e1d00 */
[C---:B--2---:R-:W-:Y:S02]  /*0f90*/  FSETP.NAN.FTZ.AND P5, PT, |R4|.reuse, |R4|, PT ;  /* 0x400000040400720b */ /* 0x044fe40003fb8200 */
[----:B------:R-:W-:Y:S02]  /*0fa0*/  FSETP.NAN.FTZ.AND P0, PT, |R7|, |R7|, PT ;  /* 0x400000070700720b */ /* 0x000fe40003f18200 */
[----:B-1----:R-:W-:Y:S02]  /*0fb0*/  FSETP.GEU.FTZ.AND P6, PT, R4, UR5, PT ;  /* 0x0000000504007c0b */ /* 0x002fe4000bfde000 */
[----:B------:R-:W-:Y:S02]  /*0fc0*/  FSETP.NAN.FTZ.AND P4, PT, |R5|, |R5|, PT ;  /* 0x400000050500720b */ /* 0x000fe40003f98200 */
[----:B------:R-:W-:-:S02]  /*0fd0*/  FSETP.NAN.FTZ.AND P2, PT, |R6|, |R6|, PT ;  /* 0x400000060600720b */ /* 0x000fc40003f58200 */
[----:B------:R-:W-:Y:S02]  /*0fe0*/  FSETP.GEU.FTZ.AND P3, PT, R5, UR5, PT ;  /* 0x0000000505007c0b */ /* 0x000fe4000bf7e000 */
[----:B------:R-:W-:Y:S02]  /*0ff0*/  FSETP.GEU.FTZ.AND P1, PT, R6, UR5, PT ;  /* 0x0000000506007c0b */ /* 0x000fe4000bf3e000 */
[----:B------:R-:W-:Y:S02]  /*1000*/  @!P5 FSEL R4, R4, UR5, !P6 ;  /* 0x000000050404dc08 */ /* 0x000fe4000f000000 */
[----:B------:R-:W-:-:S03]  /*1010*/  FSETP.GEU.FTZ.AND P5, PT, R7, UR5, PT ;  /* 0x0000000507007c0b */ /* 0x000fc6000bfbe000 */
[----:B------:R-:W-:Y:S02]  /*1020*/  @!P4 FSEL R5, R5, UR5, !P3 ;  /* 0x000000050505cc08 */ /* 0x000fe4000d800000 */
[----:B------:R-:W-:Y:S02]  /*1030*/  @!P0 FSEL R7, R7, UR5, !P5 ;  /* 0x0000000507078c08 */ /* 0x000fe4000e800000 */
[----:B0-----:R-:W-:Y:S02]  /*1040*/  IADD3 R9, P0, PT, R9, UR4, RZ ;  /* 0x0000000409097c10 */ /* 0x001fe4000ff1e0ff */
[----:B------:R-:W-:-:S03]  /*1050*/  @!P2 FSEL R6, R6, UR5, !P1 ;  /* 0x000000050606ac08 */ /* 0x000fc6000c800000 */
        /* <DEDUP_REMOVED lines=10> */
        .weak           $__internal_29_$__cuda_sm20_div_u16
        .type           $__internal_29_$__cuda_sm20_div_u16,@function
        .size           $__internal_29_$__cuda_sm20_div_u16,(.L_x_4648 - $__internal_29_$__cuda_sm20_div_u16)
$__internal_29_$__cuda_sm20_div_u16:
        /* <DEDUP_REMOVED lines=18> */
[----:B------:R-:W-:Y:S06]  /*1220*/  RET.REL.NODEC R4 `(_ZN2at6native57_GLOBAL__N__f3eca4a2_24_ForeachBinaryOpScalar_cu_86b9896c25multi_tensor_apply_kernelINS1_18TensorListMetadataILi1EEENS1_21BinaryOpScalarFunctorIfLi1ELi1ELi0EEEJNS0_7minimumIfEEfEEEvT_T0_DpT1_) ;  /* 0xffffffec04747950 */ /* 0x000fec0003c3ffff */
.L_x_267:
        /* <DEDUP_REMOVED lines=13> */
.L_x_4648:


//--------------------- .text._ZN2at6native57_GLOBAL__N__f3eca4a2_24_ForeachBinaryOpScalar_cu_86b9896c25multi_tensor_apply_kernelINS1_18TensorListMetadataILi1EEENS1_21BinaryOpScalarFunctorIdLi1ELi1ELi0EEEJNS0_7minimumIdEEdEEEvT_T0_DpT1_ --------------------------
	.section	.text._ZN2at6native57_GLOBAL__N__f3eca4a2_24_ForeachBinaryOpScalar_cu_86b9896c25multi_tensor_apply_kernelINS1_18TensorListMetadataILi1EEENS1_21BinaryOpScalarFunctorIdLi1ELi1ELi0EEEJNS0_7minimumIdEEdEEEvT_T0_DpT1_,"ax",@progbits
	.align	128
.text._ZN2at6native57_GLOBAL__N__f3eca4a2_24_ForeachBinaryOpScalar_cu_86b9896c25multi_tensor_apply_kernelINS1_18TensorListMetadataILi1EEENS1_21BinaryOpScalarFunctorIdLi1ELi1ELi0EEEJNS0_7minimumIdEEdEEEvT_T0_DpT1_:
        .type           _ZN2at6native57_GLOBAL__N__f3eca4a2_24_ForeachBinaryOpScalar_cu_86b9896c25multi_tensor_apply_kernelINS1_18TensorListMetadataILi1EEENS1_21BinaryOpScalarFunctorIdLi1ELi1ELi0EEEJNS0_7minimumIdEEdEEEvT_T0_DpT1_,@function
        .size           _ZN2at6native57_GLOBAL__N__f3eca4a2_24_ForeachBinaryOpScalar_cu_86b9896c25multi_tensor_apply_kernelINS1_18TensorListMetadataILi1EEENS1_21BinaryOpScalarFunctorIdLi1ELi1ELi0EEEJNS0_7minimumIdEEdEEEvT_T0_DpT1_,(.L_x_4650 - _ZN2at6native57_GLOBAL__N__f3eca4a2_24_ForeachBinaryOpScalar_cu_86b9896c25multi_tensor_apply_kernelINS1_18TensorListMetadataILi1EEENS1_21BinaryOpScalarFunctorIdLi1ELi1ELi0EEEJNS0_7minimumIdEEdEEEvT_T0_DpT1_)
        .other          _ZN2at6native57_GLOBAL__N__f3eca4a2_24_ForeachBinaryOpScalar_cu_86b9896c25multi_tensor_apply_kernelINS1_18TensorListMetadataILi1EEENS1_21BinaryOpScalarFunctorIdLi1ELi1ELi0EEEJNS0_7minimumIdEEdEEEvT_T0_DpT1_,@"STO_CUDA_ENTRY STV_DEFAULT"
_ZN2at6native57_GLOBAL__N__f3eca4a2_24_ForeachBinaryOpScalar_cu_86b9896c25multi_tensor_apply_kernelINS1_18TensorListMetadataILi1EEENS1_21BinaryOpScalarFunctorIdLi1ELi1ELi0EEEJNS0_7minimumIdEEdEEEvT_T0_DpT1_:
        /* <DEDUP_REMOVED lines=35> */
[----:B------:R-:W-:Y:S05]  /*0230*/  CALL.REL.NOINC `($__internal_30_$__cuda_sm20_div_u16) ;  /* 0x0000001400e47944 */ /* 0x000fea0003c00000 */
        /* <DEDUP_REMOVED lines=15> */
.L_x_286:
        /* <DEDUP_REMOVED lines=47> */
[----:B-1---5:R-:W0:Y:S02]  /*0620*/  DSETP.GEU.AND P3, PT, R12, UR16, PT ;  /* 0x000000100c007e2a */ /* 0x022e24000bf6e000 */
[----:B0-2---:R-:W-:Y:S02]  /*0630*/  FSEL R17, R12, UR18, !P3 ;  /* 0x000000120c117c08 */ /* 0x005fe4000d800000 */
[----:B------:R-:W-:-:S15]  /*0640*/  FSEL R19, R13, UR19, !P3 ;  /* 0x000000130d137c08 */ /* 0x000fde000d800000 */
[----:B------:R-:W-:-:S15]  /*0650*/  NOP ;  /* 0x0000000000007918 */ /* 0x000fde0000000000 */
[----:B------:R-:W-:-:S15]  /*0660*/  NOP ;  /* 0x0000000000007918 */ /* 0x000fde0000000000 */
[----:B------:R-:W-:-:S15]  /*0670*/  NOP ;  /* 0x0000000000007918 */ /* 0x000fde0000000000 */
[----:B------:R-:W0:Y:S02]  /*0680*/  DSETP.NAN.AND P3, PT, R12, R12, PT ;  /* 0x0000000c0c00722a */ /* 0x000e240003f68000 */
[----:B0-----:R-:W-:Y:S02]  /*0690*/  FSEL R12, R12, R17, P3 ;  /* 0x000000110c0c7208 */ /* 0x001fe40001800000 */
[----:B------:R-:W-:-:S05]  /*06a0*/  FSEL R13, R13, R19, P3 ;  /* 0x000000130d0d7208 */ /* 0x000fca0001800000 */
[----:B------:R3:W-:Y:S02]  /*06b0*/  STG.E.64 desc[UR12][R4.64], R12 ;  /* 0x0000000c04007986 */ /* 0x0007e4000c101b0c */
.L_x_271:
[----:B-12---:R-:W-:Y:S05]  /*06c0*/  BSYNC.RECONVERGENT B0 ;  /* 0x0000000000007941 */ /* 0x006fea0003800200 */
.L_x_270:
[----:B------:R-:W-:Y:S04]  /*06d0*/  BSSY.RECONVERGENT B0, `(.L_x_272) ;  /* 0x000000c000007945 */ /* 0x000fe80003800200 */
[----:B------:R-:W-:Y:S05]  /*06e0*/  @P0 BRA `(.L_x_273) ;  /* 0x0000000000280947 */ /* 0x000fea0003800000 */
[----:B-----5:R-:W3:Y:S02]  /*06f0*/  DSETP.GEU.AND P0, PT, R8, UR16, PT ;  /* 0x0000001008007e2a */ /* 0x020ee4000bf0e000 */
[----:B---3--:R-:W-:Y:S02]  /*0700*/  FSEL R13, R8, UR18, !P0 ;  /* 0x00000012080d7c08 */ /* 0x008fe4000c000000 */
[----:B0-----:R-:W-:-:S15]  /*0710*/  FSEL R17, R9, UR19, !P0 ;  /* 0x0000001309117c08 */ /* 0x001fde000c000000 */
[----:B------:R-:W-:-:S15]  /*0720*/  NOP ;  /* 0x0000000000007918 */ /* 0x000fde0000000000 */
[----:B------:R-:W-:-:S15]  /*0730*/  NOP ;  /* 0x0000000000007918 */ /* 0x000fde0000000000 */
[----:B------:R-:W-:-:S15]  /*0740*/  NOP ;  /* 0x0000000000007918 */ /* 0x000fde0000000000 */
[----:B------:R-:W0:Y:S02]  /*0750*/  DSETP.NAN.AND P0, PT, R8, R8, PT ;  /* 0x000000080800722a */ /* 0x000e240003f08000 */
[----:B0-----:R-:W-:Y:S02]  /*0760*/  FSEL R8, R8, R13, P0 ;  /* 0x0000000d08087208 */ /* 0x001fe40000000000 */
[----:B------:R-:W-:-:S05]  /*0770*/  FSEL R9, R9, R17, P0 ;  /* 0x0000001109097208 */ /* 0x000fca0000000000 */
[----:B------:R1:W-:Y:S02]  /*0780*/  STG.E.64 desc[UR12][R6.64], R8 ;  /* 0x0000000806007986 */ /* 0x0003e4000c101b0c */
.L_x_273:
[----:B------:R-:W-:Y:S05]  /*0790*/  BSYNC.RECONVERGENT B0 ;  /* 0x0000000000007941 */ /* 0x000fea0003800200 */
.L_x_272:
        /* <DEDUP_REMOVED lines=18> */
[----:B------:R-:W0:Y:S01]  /*08c0*/  DSETP.GEU.AND P2, PT, R10, UR16, PT ;  /* 0x000000100a007e2a */ /* 0x000e22000bf4e000 */
[----:B------:R-:W-:Y:S01]  /*08d0*/  IMAD.U32 R21, RZ, RZ, UR11 ;  /* 0x0000000bff157e24 */ /* 0x000fe2000f8e00ff */
[----:B0-----:R-:W-:Y:S02]  /*08e0*/  FSEL R17, R10, UR18, !P2 ;  /* 0x000000120a117c08 */ /* 0x001fe4000d000000 */
[----:B------:R-:W-:-:S15]  /*08f0*/  FSEL R19, R11, UR19, !P2 ;  /* 0x000000130b137c08 */ /* 0x000fde000d000000 */
        /* <DEDUP_REMOVED lines=10> */
.L_x_275:
[----:B------:R-:W-:Y:S05]  /*09a0*/  BSYNC.RECONVERGENT B0 ;  /* 0x0000000000007941 */ /* 0x000fea0003800200 */
.L_x_274:
[----:B------:R-:W-:Y:S04]  /*09b0*/  BSSY.RECONVERGENT B0, `(.L_x_276) ;  /* 0x0000012000007945 */ /* 0x000fe80003800200 */
[----:B------:R-:W-:Y:S05]  /*09c0*/  @P1 BRA `(.L_x_277) ;  /* 0x0000000000401947 */ /* 0x000fea0003800000 */
[----:B0-----:R-:W-:Y:S01]  /*09d0*/  IMAD.U32 R11, RZ, RZ, UR11 ;  /* 0x0000000bff0b7e24 */ /* 0x001fe2000f8e00ff */
[----:B------:R-:W0:Y:S01]  /*09e0*/  DSETP.GEU.AND P1, PT, R14, UR16, PT ;  /* 0x000000100e007e2a */ /* 0x000e22000bf2e000 */
[----:B------:R-:W-:-:S03]  /*09f0*/  IMAD.U32 R17, RZ, RZ, UR15 ;  /* 0x0000000fff117e24 */ /* 0x000fc6000f8e00ff */
[----:B------:R-:W-:Y:S02]  /*0a00*/  IADD3 R4, P2, P6, R11, UR11, R4 ;  /* 0x0000000b0b047c10 */ /* 0x000fe4000fe5e004 */
[----:B0-----:R-:W-:Y:S02]  /*0a10*/  FSEL R11, R14, UR18, !P1 ;  /* 0x000000120e0b7c08 */ /* 0x001fe4000c800000 */
[----:B------:R-:W-:Y:S02]  /*0a20*/  IADD3.X R0, PT, PT, R17, UR15, R5, P2, P6 ;  /* 0x0000000f11007c10 */ /* 0x000fe400097ec405 */
[----:B------:R-:W-:Y:S02]  /*0a30*/  FSEL R5, R15, UR19, !P1 ;  /* 0x000000130f057c08 */ /* 0x000fe4000c800000 */
        /* <DEDUP_REMOVED lines=9> */
.L_x_277:
[----:B------:R-:W-:Y:S05]  /*0ad0*/  BSYNC.RECONVERGENT B0 ;  /* 0x0000000000007941 */ /* 0x000fea0003800200 */
.L_x_276:
        /* <DEDUP_REMOVED lines=17> */
[----:B-----5:R-:W0:Y:S01]  /*0bf0*/  DSETP.GEU.AND P2, PT, R12, UR16, PT ;  /* 0x000000100c007e2a */ /* 0x020e22000bf4e000 */
[----:B------:R-:W-:Y:S01]  /*0c00*/  IMAD.U32 R0, RZ, RZ, UR10 ;  /* 0x0000000aff007e24 */ /* 0x000fe2000f8e00ff */
[----:B------:R-:W-:Y:S02]  /*0c10*/  LEA.HI.X R23, R25, R3, R23, 0x3, P1 ;  /* 0x0000000319177211 */ /* 0x000fe400008f1c17 */
[----:B------:R-:W-:Y:S02]  /*0c20*/  LEA R6, P4, R7, R6, 0x3 ;  /* 0x0000000607067211 */ /* 0x000fe400078818ff */
[----:B0-----:R-:W-:Y:S02]  /*0c30*/  FSEL R7, R12, UR18, !P2 ;  /* 0x000000120c077c08 */ /* 0x001fe4000d000000 */
[----:B------:R-:W-:-:S15]  /*0c40*/  FSEL R21, R13, UR19, !P2 ;  /* 0x000000130d157c08 */ /* 0x000fde000d000000 */
        /* <DEDUP_REMOVED lines=8> */
.L_x_279:
[----:B------:R-:W-:Y:S05]  /*0cd0*/  BSYNC.RECONVERGENT B0 ;  /* 0x0000000000007941 */ /* 0x000fea0003800200 */
.L_x_278:
[----:B------:R-:W-:Y:S04]  /*0ce0*/  BSSY.RECONVERGENT B0, `(.L_x_280) ;  /* 0x000000c000007945 */ /* 0x000fe80003800200 */
[----:B------:R-:W-:Y:S05]  /*0cf0*/  @P5 BRA `(.L_x_281) ;  /* 0x0000000000285947 */ /* 0x000fea0003800000 */
[----:B-----5:R-:W0:Y:S02]  /*0d00*/  DSETP.GEU.AND P1, PT, R14, UR16, PT ;  /* 0x000000100e007e2a */ /* 0x020e24000bf2e000 */
[----:B01----:R-:W-:Y:S02]  /*0d10*/  FSEL R7, R14, UR18, !P1 ;  /* 0x000000120e077c08 */ /* 0x003fe4000c800000 */
        /* <DEDUP_REMOVED lines=8> */
.L_x_281:
[----:B------:R-:W-:Y:S05]  /*0da0*/  BSYNC.RECONVERGENT B0 ;  /* 0x0000000000007941 */ /* 0x000fea0003800200 */
.L_x_280:
[----:B------:R-:W-:Y:S04]  /*0db0*/  BSSY.RECONVERGENT B0, `(.L_x_282) ;  /* 0x000000c000007945 */ /* 0x000fe80003800200 */
[----:B------:R-:W-:Y:S05]  /*0dc0*/  @P0 BRA `(.L_x_283) ;  /* 0x0000000000280947 */ /* 0x000fea0003800000 */
[----:B-----5:R-:W0:Y:S02]  /*0dd0*/  DSETP.GEU.AND P0, PT, R16, UR16, PT ;  /* 0x0000001010007e2a */ /* 0x020e24000bf0e000 */
[----:B012---:R-:W-:Y:S02]  /*0de0*/  FSEL R7, R16, UR18, !P0 ;  /* 0x0000001210077c08 */ /* 0x007fe4000c000000 */
        /* <DEDUP_REMOVED lines=8> */
.L_x_283:
[----:B------:R-:W-:Y:S05]  /*0e70*/  BSYNC.RECONVERGENT B0 ;  /* 0x0000000000007941 */ /* 0x000fea0003800200 */
.L_x_282:
[----:B------:R-:W-:Y:S04]  /*0e80*/  BSSY.RECONVERGENT B0, `(.L_x_284) ;  /* 0x000000c000007945 */ /* 0x000fe80003800200 */
[----:B------:R-:W-:Y:S05]  /*0e90*/  @P3 BRA `(.L_x_285) ;  /* 0x0000000000283947 */ /* 0x000fea0003800000 */
[----:B-----5:R-:W0:Y:S02]  /*0ea0*/  DSETP.GEU.AND P0, PT, R18, UR16, PT ;  /* 0x0000001012007e2a */ /* 0x020e24000bf0e000 */
[----:B0--3--:R-:W-:Y:S02]  /*0eb0*/  FSEL R5, R18, UR18, !P0 ;  /* 0x0000001212057c08 */ /* 0x009fe4000c000000 */
[----:B-12---:R-:W-:-:S15]  /*0ec0*/  FSEL R7, R19, UR19, !P0 ;  /* 0x0000001313077c08 */ /* 0x006fde000c000000 */
[----:B------:R-:W-:-:S15]  /*0ed0*/  NOP ;  /* 0x0000000000007918 */ /* 0x000fde0000000000 */
[----:B------:R-:W-:-:S15]  /*0ee0*/  NOP ;  /* 0x0000000000007918 */ /* 0x000fde0000000000 */
[----:B------:R-:W-:-:S15]  /*0ef0*/  NOP ;  /* 0x0000000000007918 */ /* 0x000fde0000000000 */
[----:B------:R-:W0:Y:S02]  /*0f00*/  DSETP.NAN.AND P0, PT, R18, R18, PT ;  /* 0x000000121200722a */ /* 0x000e240003f08000 */
[----:B0-----:R-:W-:Y:S02]  /*0f10*/  FSEL R4, R18, R5, P0 ;  /* 0x0000000512047208 */ /* 0x001fe40000000000 */
[----:B------:R-:W-:-:S05]  /*0f20*/  FSEL R5, R19, R7, P0 ;  /* 0x0000000713057208 */ /* 0x000fca0000000000 */
[----:B------:R4:W-:Y:S02]  /*0f30*/  STG.E.64 desc[UR12][R10.64], R4 ;  /* 0x000000040a007986 */ /* 0x0009e4000c101b0c */
.L_x_285:
[----:B------:R-:W-:Y:S05]  /*0f40*/  BSYNC.RECONVERGENT B0 ;  /* 0x0000000000007941 */ /* 0x000fea0003800200 */
.L_x_284:
[----:B------:R-:W-:Y:S02]  /*0f50*/  UIADD3 UR4, UP0, UPT, UR4, 0x2, URZ ;  /* 0x0000000204047890 */ /* 0x000fe4000ff1e0ff */
[----:B------:R-:W-:Y:S02]  /*0f60*/  ULEA UR6, UP1, UR10, UR6, 0x1 ;  /* 0x000000060a067291 */ /* 0x000fe4000f8208ff */
[----:B------:R-:W-:Y:S02]  /*0f70*/  UIADD3.X UR5, UPT, UPT, URZ, UR5, URZ, UP0, !UPT ;  /* 0x00000005ff057290 */ /* 0x000fe400087fe4ff */
[----:B------:R-:W-:Y:S02]  /*0f80*/  UISETP.NE.U32.AND UP0, UPT, UR4, UR9, UPT ;  /* 0x000000090400728c */ /* 0x000fe4000bf05070 */
[----:B------:R-:W-:Y:S02]  /*0f90*/  ULEA.HI.X UR7, UR10, UR7, URZ, 0x1, UP1 ;  /* 0x000000070a077291 */ /* 0x000fe400088f0cff */
[----:B------:R-:W-:-:S09]  /*0fa0*/  UISETP.NE.AND.EX UP0, UPT, UR5, URZ, UPT, UP0 ;  /* 0x000000ff0500728c */ /* 0x000fd2000bf05300 */
[----:B------:R-:W-:Y:S05]  /*0fb0*/  BRA.U UP0, `(.L_x_286) ;  /* 0xfffffff100dc7547 */ /* 0x000fea000b83ffff */
.L_x_269:
        /* <DEDUP_REMOVED lines=40> */
[----:B--2---:R-:W0:Y:S02]  /*1240*/  DSETP.GEU.AND P5, PT, R16, UR4, PT ;  /* 0x0000000410007e2a */ /* 0x004e24000bfae000 */
[----:B0-----:R-:W-:-:S02]  /*1250*/  FSEL R19, R16, UR8, !P5 ;  /* 0x0000000810137c08 */ /* 0x001fc4000e800000 */
[----:B------:R-:W-:-:S15]  /*1260*/  FSEL R21, R17, UR9, !P5 ;  /* 0x0000000911157c08 */ /* 0x000fde000e800000 */
        /* <DEDUP_REMOVED lines=10> */
[----:B---3--:R-:W1:Y:S02]  /*1310*/  DSETP.GEU.AND P4, PT, R12, UR4, PT ;  /* 0x000000040c007e2a */ /* 0x008e64000bf8e000 */
[----:B-1----:R-:W-:Y:S02]  /*1320*/  FSEL R23, R12, UR8, !P4 ;  /* 0x000000080c177c08 */ /* 0x002fe4000e000000 */
[----:B------:R-:W-:-:S15]  /*1330*/  FSEL R25, R13, UR9, !P4 ;  /* 0x000000090d197c08 */ /* 0x000fde000e000000 */
[----:B------:R-:W-:-:S15]  /*1340*/  NOP ;  /* 0x0000000000007918 */ /* 0x000fde0000000000 */
[----:B------:R-:W-:-:S15]  /*1350*/  NOP ;  /* 0x0000000000007918 */ /* 0x000fde0000000000 */
[----:B------:R-:W-:-:S15]  /*1360*/  NOP ;  /* 0x0000000000007918 */ /* 0x000fde0000000000 */
[----:B----4-:R-:W1:Y:S02]  /*1370*/  DSETP.GEU.AND P6, PT, R14, UR4, PT ;  /* 0x000000040e007e2a */ /* 0x010e64000bfce000 */
[----:B-1----:R-:W-:Y:S02]  /*1380*/  FSEL R19, R14, UR8, !P6 ;  /* 0x000000080e137c08 */ /* 0x002fe4000f000000 */
[----:B------:R-:W-:-:S15]  /*1390*/  FSEL R21, R15, UR9, !P6 ;  /* 0x000000090f157c08 */ /* 0x000fde000f000000 */
        /* <DEDUP_REMOVED lines=17> */
[----:B------:R-:W1:Y:S02]  /*14b0*/  DSETP.GEU.AND P6, PT, R8, UR4, PT ;  /* 0x0000000408007e2a */ /* 0x000e64000bfce000 */
[----:B-1----:R-:W-:Y:S02]  /*14c0*/  FSEL R19, R8, UR8, !P6 ;  /* 0x0000000808137c08 */ /* 0x002fe4000f000000 */
[----:B------:R-:W-:-:S15]  /*14d0*/  FSEL R21, R9, UR9, !P6 ;  /* 0x0000000909157c08 */ /* 0x000fde000f000000 */
        /* <DEDUP_REMOVED lines=9> */
.L_x_268:
        /* <DEDUP_REMOVED lines=9> */
.L_x_287:
[----:B---3--:R-:W-:-:S04]  /*1600*/  LEA R12, P0, R0, R2, 0x5 ;  /* 0x00000002000c7211 */ /* 0x008fc800078028ff */
[----:B------:R-:W-:-:S05]  /*1610*/  LEA.HI.X R13, R0, R3, R15, 0x5, P0 ;  /* 0x00000003000d7211 */ /* 0x000fca00000f2c0f */
[----:B------:R-:W1:Y:S02]  /*1620*/  LDG.E.ENL2.256 R8, R4, desc[UR12][R12.64] ;  /* 0xfe00000c0c04797e */ /* 0x000e640008121908 */
[----:B-1----:R-:W2:Y:S02]  /*1630*/  DSETP.GEU.AND P5, PT, R4, UR6, PT ;  /* 0x0000000604007e2a */ /* 0x002ea4000bfae000 */
[----:B--2---:R-:W-:Y:S02]  /*1640*/  FSEL R19, R4, UR8, !P5 ;  /* 0x0000000804137c08 */ /* 0x004fe4000e800000 */
[----:B------:R-:W-:-:S15]  /*1650*/  FSEL R23, R5, UR9, !P5 ;  /* 0x0000000905177c08 */ /* 0x000fde000e800000 */
        /* <DEDUP_REMOVED lines=39> */
[----:B------:R-:W-:Y:S01]  /*18d0*/  IMAD.SHL.U32 R17, R0, 0x4, RZ ;  /* 0x0000000400117824 */ /* 0x000fe200078e00ff */
[----:B------:R-:W-:-:S04]  /*18e0*/  FSEL R9, R9, R19, P1 ;  /* 0x0000001309097208 */ /* 0x000fc80000800000 */
[----:B------:R-:W-:Y:S02]  /*18f0*/  ISETP.LT.U32.AND P1, PT, R17, R24, PT ;  /* 0x000000181100720c */ /* 0x000fe40003f21070 */
[----:B------:R-:W-:-:S04]  /*1900*/  SHF.L.U64.HI R17, R0, 0x2, R15 ;  /* 0x0000000200117819 */ /* 0x000fc8000001020f */
[----:B------:R-:W-:-:S15]  /*1910*/  ISETP.LT.AND.EX P1, PT, R17, R22, PT, P1 ;  /* 0x000000161100720c */ /* 0x000fde0003f21310 */
[----:B------:R-:W-:-:S15]  /*1920*/  NOP ;  /* 0x0000000000007918 */ /* 0x000fde0000000000 */
[----:B------:R-:W-:-:S15]  /*1930*/  NOP ;  /* 0x0000000000007918 */ /* 0x000fde0000000000 */
[----:B------:R-:W-:-:S05]  /*1940*/  NOP ;  /* 0x0000000000007918 */ /* 0x000fca0000000000 */
        /* <DEDUP_REMOVED lines=8> */
        .weak           $__internal_30_$__cuda_sm20_div_u16
        .type           $__internal_30_$__cuda_sm20_div_u16,@function
        .size           $__internal_30_$__cuda_sm20_div_u16,(.L_x_4650 - $__internal_30_$__cuda_sm20_div_u16)
$__internal_30_$__cuda_sm20_div_u16:
        /* <DEDUP_REMOVED lines=19> */
[----:B------:R-:W-:Y:S05]  /*1b00*/  RET.REL.NODEC R4 `(_ZN2at6native57_GLOBAL__N__f3eca4a2_24_ForeachBinaryOpScalar_cu_86b9896c25multi_tensor_apply_kernelINS1_18TensorListMetadataILi1EEENS1_21BinaryOpScalarFunctorIdLi1ELi1ELi0EEEJNS0_7minimumIdEEdEEEvT_T0_DpT1_) ;  /* 0xffffffe4043c7950 */ /* 0x000fea0003c3ffff */
.L_x_288:
        /* <DEDUP_REMOVED lines=15> */
.L_x_4650:


//--------------------- .text._ZN2at6native57_GLOBAL__N__f3eca4a2_24_ForeachBinaryOpScalar_cu_86b9896c25multi_tensor_apply_kernelINS1_18TensorListMetadataILi1EEENS1_21BinaryOpScalarFunctorIsLi1ELi1ELi0EEEJNS0_7minimumIsEEsEEEvT_T0_DpT1_ --------------------------
	.section	.text._ZN2at6native57_GLOBAL__N__f3eca4a2_24_ForeachBinaryOpScalar_cu_86b9896c25multi_tensor_apply_kernelINS1_18TensorListMetadataILi1EEENS1_21BinaryOpScalarFunctorIsLi1ELi1ELi0EEEJNS0_7minimumIsEEsEEEvT_T0_DpT1_,"ax",@progbits
	.align	128
.text._ZN2at6native57_GLOBAL__N__f3eca4a2_24_ForeachBinaryOpScalar_cu_86b9896c25multi_tensor_apply_kernelINS1_18TensorListMetadataILi1EEENS1_21BinaryOpScalarFunctorIsLi1ELi1ELi0EEEJNS0_7minimumIsEEsEEEvT_T0_DpT1_:
        .type           _ZN2at6native57_GLOBAL__N__f3eca4a2_24_ForeachBinaryOpScalar_cu_86b9896c25multi_tensor_apply_kernelINS1_18TensorListMetadataILi1EEENS1_21BinaryOpScalarFunctorIsLi1ELi1ELi0EEEJNS0_7minimumIsEEsEEEvT_T0_DpT1_,@function
        .size           _ZN2at6native57_GLOBAL__N__f3eca4a2_24_ForeachBinaryOpScalar_cu_86b9896c25multi_tensor_apply_kernelINS1_18TensorListMetadataILi1EEENS1_21BinaryOpScalarFunctorIsLi1ELi1ELi0EEEJNS0_7minimumIsEEsEEEvT_T0_DpT1_,(.L_x_4652 - _ZN2at6native57_GLOBAL__N__f3eca4a2_24_ForeachBinaryOpScalar_cu_86b9896c25multi_tensor_apply_kernelINS1_18TensorListMetadataILi1EEENS1_21BinaryOpScalarFunctorIsLi1ELi1ELi0EEEJNS0_7minimumIsEEsEEEvT_T0_DpT1_)
        .other          _ZN2at6native57_GLOBAL__N__f3eca4a2_24_ForeachBinaryOpScalar_cu_86b9896c25multi_tensor_apply_kernelINS1_18TensorListMetadataILi1EEENS1_21BinaryOpScalarFunctorIsLi1ELi1ELi0EEEJNS0_7minimumIsEEsEEEvT_T0_DpT1_,@"STO_CUDA_ENTRY STV_DEFAULT"
_ZN2at6native57_GLOBAL__N__f3eca4a2_24_ForeachBinaryOpScalar_cu_86b9896c25multi_tensor_apply_kernelINS1_18TensorListMetadataILi1EEENS1_21BinaryOpScalarFunctorIsLi1ELi1ELi0EEEJNS0_7minimumIsEEsEEEvT_T0_DpT1_:
        /* <DEDUP_REMOVED lines=35> */
[----:B------:R-:W-:Y:S05]  /*0230*/  CALL.REL.NOINC `($__internal_31_$__cuda_sm20_div_u16) ;  /* 0x0000000c00187944 */ /* 0x000fea0003c00000 */
        /* <DEDUP_REMOVED lines=14> */
.L_x_291:
        /* <DEDUP_REMOVED lines=38> */
[----:B--2---:R-:W-:Y:S02]  /*0580*/  @!P1 VIMNMX.S16x2 R6, PT, PT, R6, R8, PT ;  /* 0x0000000806069248 */ /* 0x004fe40003fe0300 */
[----:B------:R-:W3:Y:S02]  /*0590*/  @!P3 LDC.U16 R8, c[0x0][0x10aa] ;  /* 0x00042a80ff08bb82 */ /* 0x000ee40000000400 */
[----:B------:R-:W-:-:S06]  /*05a0*/  PRMT R28, R6, 0x7610, R28 ;  /* 0x00007610061c7816 */ /* 0x000fcc000000001c */
[----:B------:R-:W4:Y:S01]  /*05b0*/  @!P2 LDC.U16 R6, c[0x0][0x10aa] ;  /* 0x00042a80ff06ab82 */ /* 0x000f220000000400 */
[----:B------:R1:W-:Y:S01]  /*05c0*/  @!P1 STG.E.U16 desc[UR6][R26.64], R28 ;  /* 0x0000001c1a009986 */ /* 0x0003e2000c101506 */
[----:B---3--:R-:W-:Y:S02]  /*05d0*/  @!P3 VIMNMX.S16x2 R8, PT, PT, R0, R8, PT ;  /* 0x000000080008b248 */ /* 0x008fe40003fe0300 */
[----:B------:R-:W-:Y:S02]  /*05e0*/  IADD3 R0, P1, PT, R11, R20, RZ ;  /* 0x000000140b007210 */ /* 0x000fe40007f3e0ff */
[----:B----4-:R-:W-:Y:S02]  /*05f0*/  @!P2 VIMNMX.S16x2 R2, PT, PT, R2, R6, PT ;  /* 0x000000060202a248 */ /* 0x010fe40003fe0300 */
[----:B0-----:R-:W-:Y:S01]  /*0600*/  @!P4 VIMNMX.S16x2 R4, PT, PT, R4, R10, PT ;  /* 0x0000000a0404c248 */ /* 0x001fe20003fe0300 */
        /* <DEDUP_REMOVED lines=45> */
[----:B0-----:R-:W-:-:S04]  /*08e0*/  @!P1 VIMNMX.S16x2 R0, PT, PT, R0, R8, PT ;  /* 0x0000000800009248 */ /* 0x001fc80003fe0300 */
[----:B------:R-:W-:Y:S01]  /*08f0*/  PRMT R8, R0, 0x7610, R8 ;  /* 0x0000761000087816 */ /* 0x000fe20000000008 */
[----:B------:R-:W-:-:S05]  /*0900*/  VIADD R0, R9, 0x1 ;  /* 0x0000000109007836 */ /* 0x000fca0000000000 */
[----:B------:R-:W-:Y:S01]  /*0910*/  LOP3.LUT R0, R0, 0x1fffe, RZ, 0xc0, !PT ;  /* 0x0001fffe00007812 */ /* 0x000fe200078ec0ff */
[----:B------:R4:W-:Y:S03]  /*0920*/  @!P1 STG.E.U16 desc[UR6][R26.64], R8 ;  /* 0x000000081a009986 */ /* 0x0009e6000c101506 */
[----:B------:R-:W-:-:S04]  /*0930*/  ISETP.NE.U32.AND P1, PT, R0, UR4, PT ;  /* 0x0000000400007c0c */ /* 0x000fc8000bf25070 */
[----:B------:R-:W-:Y:S02]  /*0940*/  ISETP.NE.AND.EX P1, PT, RZ, UR5, PT, P1 ;  /* 0x00000005ff007c0c */ /* 0x000fe4000bf25310 */
[----:B--2---:R-:W-:Y:S02]  /*0950*/  @!P3 VIMNMX.S16x2 R2, PT, PT, R2, R10, PT ;  /* 0x0000000a0202b248 */ /* 0x004fe40003fe0300 */
[----:B---3--:R-:W-:Y:S02]  /*0960*/  @!P4 VIMNMX.S16x2 R4, PT, PT, R4, R14, PT ;  /* 0x0000000e0404c248 */ /* 0x008fe40003fe0300 */
[----:B-1----:R-:W-:Y:S01]  /*0970*/  @!P2 VIMNMX.S16x2 R6, PT, PT, R6, R16, PT ;  /* 0x000000100606a248 */ /* 0x002fe20003fe0300 */
[----:B------:R4:W-:Y:S04]  /*0980*/  @!P3 STG.E.U16 desc[UR6][R22.64], R2 ;  /* 0x000000021600b986 */ /* 0x0009e8000c101506 */
[----:B------:R4:W-:Y:S04]  /*0990*/  @!P4 STG.E.U16 desc[UR6][R24.64], R4 ;  /* 0x000000041800c986 */ /* 0x0009e8000c101506 */
[----:B------:R4:W-:Y:S01]  /*09a0*/  @!P2 STG.E.U16 desc[UR6][R28.64], R6 ;  /* 0x000000061c00a986 */ /* 0x0009e2000c101506 */
[----:B------:R-:W-:-:S04]  /*09b0*/  LEA R20, P2, R21, R20, 0x1 ;  /* 0x0000001415147211 */ /* 0x000fc800078408ff */
[----:B------:R-:W-:Y:S01]  /*09c0*/  LEA.HI.X R18, R21, R18, RZ, 0x1, P2 ;  /* 0x0000001215127211 */ /* 0x000fe200010f0cff */
[----:B------:R-:W-:Y:S08]  /*09d0*/  @P1 BRA `(.L_x_291) ;  /* 0xfffffff800501947 */ /* 0x000ff0000383ffff */
.L_x_290:
        /* <DEDUP_REMOVED lines=35> */
[----:B0-----:R-:W-:-:S02]  /*0c10*/  VIMNMX.S16x2 R14, PT, PT, R14, UR4, PT ;  /* 0x000000040e0e7c48 */ /* 0x001fc4000bfe0300 */
[----:B--2---:R-:W-:-:S03]  /*0c20*/  VIMNMX.S16x2 R2, PT, PT, R2, UR4, PT ;  /* 0x0000000402027c48 */ /* 0x004fc6000bfe0300 */
[----:B------:R0:W-:Y:S01]  /*0c30*/  @!P0 STG.E.U16 desc[UR6][R8.64], R14 ;  /* 0x0000000e08008986 */ /* 0x0001e2000c101506 */
[----:B---3--:R-:W-:-:S03]  /*0c40*/  VIMNMX.S16x2 R6, PT, PT, R6, UR4, PT ;  /* 0x0000000406067c48 */ /* 0x008fc6000bfe0300 */
[----:B------:R0:W-:Y:S01]  /*0c50*/  @!P1 STG.E.U16 desc[UR6][R4.64], R2 ;  /* 0x0000000204009986 */ /* 0x0001e2000c101506 */
[----:B----4-:R-:W-:-:S03]  /*0c60*/  VIMNMX.S16x2 R0, PT, PT, R0, UR4, PT ;  /* 0x0000000400007c48 */ /* 0x010fc6000bfe0300 */
[----:B------:R0:W-:Y:S01]  /*0c70*/  @!P2 STG.E.U16 desc[UR6][R12.64], R6 ;  /* 0x000000060c00a986 */ /* 0x0001e2000c101506 */
[----:B------:R-:W-:Y:S05]  /*0c80*/  @P3 EXIT ;  /* 0x000000000000394d */ /* 0x000fea0003800000 */
[----:B------:R-:W-:Y:S01]  /*0c90*/  STG.E.U16 desc[UR6][R10.64], R0 ;  /* 0x000000000a007986 */ /* 0x000fe2000c101506 */
[----:B------:R-:W-:Y:S05]  /*0ca0*/  EXIT ;  /* 0x000000000000794d */ /* 0x000fea0003800000 */
.L_x_289:
        /* <DEDUP_REMOVED lines=8> */
.L_x_292:
        /* <DEDUP_REMOVED lines=10> */
[----:B-1----:R-:W-:Y:S02]  /*0dd0*/  VIMNMX.S16x2 R0, PT, PT, R6, UR8, PT ;  /* 0x0000000806007c48 */ /* 0x002fe4000bfe0300 */
[----:B------:R-:W-:-:S02]  /*0de0*/  VIMNMX.S16x2 R4, PT, PT, R4, UR8, PT ;  /* 0x0000000804047c48 */ /* 0x000fc4000bfe0300 */
[----:B------:R-:W-:Y:S02]  /*0df0*/  VIMNMX.S16x2 R6, PT, PT, R8, UR8, PT ;  /* 0x0000000808067c48 */ /* 0x000fe4000bfe0300 */
[----:B------:R-:W-:Y:S02]  /*0e00*/  VIMNMX.S16x2 R7, PT, PT, R7, UR8, PT ;  /* 0x0000000807077c48 */ /* 0x000fe4000bfe0300 */
        /* <DEDUP_REMOVED lines=9> */
        .weak           $__internal_31_$__cuda_sm20_div_u16
        .type           $__internal_31_$__cuda_sm20_div_u16,@function
        .size           $__internal_31_$__cuda_sm20_div_u16,(.L_x_4652 - $__internal_31_$__cuda_sm20_div_u16)
$__internal_31_$__cuda_sm20_div_u16:
        /* <DEDUP_REMOVED lines=18> */
[----:B------:R-:W-:Y:S06]  /*0fc0*/  RET.REL.NODEC R8 `(_ZN2at6native57_GLOBAL__N__f3eca4a2_24_ForeachBinaryOpScalar_cu_86b9896c25multi_tensor_apply_kernelINS1_18TensorListMetadataILi1EEENS1_21BinaryOpScalarFunctorIsLi1ELi1ELi0EEEJNS0_7minimumIsEEsEEEvT_T0_DpT1_) ;  /* 0xfffffff0080c7950 */ /* 0x000fec0003c3ffff */
.L_x_293:
        /* <DEDUP_REMOVED lines=11> */
.L_x_4652:


//--------------------- .text._ZN2at6native57_GLOBAL__N__f3eca4a2_24_ForeachBinaryOpScalar_cu_86b9896c25multi_tensor_apply_kernelINS1_18TensorListMetadataILi1EEENS1_21BinaryOpScalarFunctorIlLi1ELi1ELi0EEEJNS0_7minimumIlEElEEEvT_T0_DpT1_ --------------------------
	.section	.text._ZN2at6native57_GLOBAL__N__f3eca4a2_24_ForeachBinaryOpScalar_cu_86b9896c25multi_tensor_apply_kernelINS1_18TensorListMetadataILi1EEENS1_21BinaryOpScalarFunctorIlLi1ELi1ELi0EEEJNS0_7minimumIlEElEEEvT_T0_DpT1_,"ax",@progbits
	.align	128
.text._ZN2at6native57_GLOBAL__N__f3eca4a2_24_ForeachBinaryOpScalar_cu_86b9896c25multi_tensor_apply_kernelINS1_18TensorListMetadataILi1EEENS1_21BinaryOpScalarFunctorIlLi1ELi1ELi0EEEJNS0_7minimumIlEElEEEvT_T0_DpT1_:
        .type           _ZN2at6native57_GLOBAL__N__f3eca4a2_24_ForeachBinaryOpScalar_cu_86b9896c25multi_tensor_apply_kernelINS1_18TensorListMetadataILi1EEENS1_21BinaryOpScalarFunctorIlLi1ELi1ELi0EEEJNS0_7minimumIlEElEEEvT_T0_DpT1_,@function
        .size           _ZN2at6native57_GLOBAL__N__f3eca4a2_24_ForeachBinaryOpScalar_cu_86b9896c25multi_tensor_apply_kernelINS1_18TensorListMetadataILi1EEENS1_21BinaryOpScalarFunctorIlLi1ELi1ELi0EEEJNS0_7minimumIlEElEEEvT_T0_DpT1_,(.L_x_4654 - _ZN2at6native57_GLOBAL__N__f3eca4a2_24_ForeachBinaryOpScalar_cu_86b9896c25multi_tensor_apply_kernelINS1_18TensorListMetadataILi1EEENS1_21BinaryOpScalarFunctorIlLi1ELi1ELi0EEEJNS0_7minimumIlEElEEEvT_T0_DpT1_)
        .other          _ZN2at6native57_GLOBAL__N__f3eca4a2_24_ForeachBinaryOpScalar_cu_86b9896c25multi_tensor_apply_kernelINS1_18TensorListMetadataILi1EEENS1_21BinaryOpScalarFunctorIlLi1ELi1ELi0EEEJNS0_7minimumIlEElEEEvT_T0_DpT1_,@"STO_CUDA_ENTRY STV_DEFAULT"
_ZN2at6native57_GLOBAL__N__f3eca4a2_24_ForeachBinaryOpScalar_cu_86b9896c25multi_tensor_apply_kernelINS1_18TensorListMetadataILi1EEENS1_21BinaryOpScalarFunctorIlLi1ELi1ELi0EEEJNS0_7minimumIlEElEEEvT_T0_DpT1_:
        /* <DEDUP_REMOVED lines=35> */
[----:B------:R-:W-:Y:S05]  /*0230*/  CALL.REL.NOINC `($__internal_32_$__cuda_sm20_div_u16) ;  /* 0x0000001000347944 */ /* 0x000fea0003c00000 */
        /* <DEDUP_REMOVED lines=14> */
.L_x_302:
        /* <DEDUP_REMOVED lines=35> */
[----:B--2---:R-:W-:-:S04]  /*0550*/  @!P2 ISETP.LT.U32.AND P5, PT, R10, R14, PT ;  /* 0x0000000e0a00a20c */ /* 0x004fc80003fa1070 */
[----:B------:R-:W-:-:S04]  /*0560*/  @!P2 ISETP.LT.AND.EX P5, PT, R11, R15, PT, P5 ;  /* 0x0000000f0b00a20c */ /* 0x000fc80003fa1350 */
        /* <DEDUP_REMOVED lines=12> */
[-C--:B---3--:R-:W-:Y:S02]  /*0630*/  @!P1 ISETP.LT.U32.AND P5, PT, R18, R16.reuse, PT ;  /* 0x000000101200920c */ /* 0x088fe40003fa1070 */
[----:B------:R-:W-:Y:S02]  /*0640*/  @!P0 IADD3.X R25, PT, PT, R12, UR15, RZ, P6, !PT ;  /* 0x0000000f0c198c10 */ /* 0x000fe4000b7fe4ff */
[----:B------:R-:W-:Y:S02]  /*0650*/  @!P1 ISETP.LT.AND.EX P5, PT, R19, R17, PT, P5 ;  /* 0x000000111300920c */ /* 0x000fe40003fa1350 */
        /* <DEDUP_REMOVED lines=27> */
[----:B-1---5:R-:W-:Y:S01]  /*0810*/  ISETP.LT.U32.AND P3, PT, R22, UR16, PT ;  /* 0x0000001016007c0c */ /* 0x022fe2000bf61070 */
[----:B------:R-:W-:Y:S02]  /*0820*/  IMAD.U32 R17, RZ, RZ, UR11 ;  /* 0x0000000bff117e24 */ /* 0x000fe4000f8e00ff */
[----:B------:R-:W-:Y:S01]  /*0830*/  IMAD.U32 R7, RZ, RZ, UR15 ;  /* 0x0000000fff077e24 */ /* 0x000fe2000f8e00ff */
[----:B------:R-:W-:-:S04]  /*0840*/  ISETP.LT.AND.EX P3, PT, R23, UR17, PT, P3 ;  /* 0x0000001117007c0c */ /* 0x000fc8000bf61330 */
[----:B------:R-:W-:Y:S02]  /*0850*/  SEL R14, R22, UR16, P3 ;  /* 0x00000010160e7c07 */ /* 0x000fe40009800000 */
[----:B------:R-:W-:Y:S02]  /*0860*/  SEL R15, R23, UR17, P3 ;  /* 0x00000011170f7c07 */ /* 0x000fe40009800000 */
[----:B------:R-:W-:-:S04]  /*0870*/  IADD3 R16, P3, P6, R17, UR11, R8 ;  /* 0x0000000b11107c10 */ /* 0x000fc8000fe7e008 */
[----:B------:R-:W-:-:S05]  /*0880*/  IADD3.X R17, PT, PT, R7, UR15, R9, P3, P6 ;  /* 0x0000000f07117c10 */ /* 0x000fca0009fec409 */
[----:B------:R0:W-:Y:S04]  /*0890*/  STG.E.64 desc[UR12][R16.64], R14 ;  /* 0x0000000e10007986 */ /* 0x0001e8000c101b0c */
.L_x_297:
[----:B-1----:R-:W-:Y:S05]  /*08a0*/  BSYNC.RECONVERGENT B0 ;  /* 0x0000000000007941 */ /* 0x002fea0003800200 */
.L_x_296:
[----:B------:R-:W-:Y:S04]  /*08b0*/  BSSY.RECONVERGENT B0, `(.L_x_298) ;  /* 0x000000d000007945 */ /* 0x000fe80003800200 */
[----:B------:R-:W-:Y:S05]  /*08c0*/  @P0 BRA `(.L_x_299) ;  /* 0x00000000002c0947 */ /* 0x000fea0003800000 */
[----:B------:R-:W-:Y:S01]  /*08d0*/  IMAD.U32 R7, RZ, RZ, UR11 ;  /* 0x0000000bff077e24 */ /* 0x000fe2000f8e00ff */
[----:B-----5:R-:W-:Y:S01]  /*08e0*/  ISETP.LT.U32.AND P0, PT, R10, UR16, PT ;  /* 0x000000100a007c0c */ /* 0x020fe2000bf01070 */
[----:B0-----:R-:W-:-:S03]  /*08f0*/  IMAD.U32 R15, RZ, RZ, UR15 ;  /* 0x0000000fff0f7e24 */ /* 0x001fc6000f8e00ff */
[----:B------:R-:W-:Y:S02]  /*0900*/  IADD3 R14, P3, P6, R7, UR11, R8 ;  /* 0x0000000b070e7c10 */ /* 0x000fe4000fe7e008 */
[----:B------:R-:W-:Y:S02]  /*0910*/  ISETP.LT.AND.EX P0, PT, R11, UR17, PT, P0 ;  /* 0x000000110b007c0c */ /* 0x000fe4000bf01300 */
[----:B------:R-:W-:Y:S02]  /*0920*/  IADD3.X R7, PT, PT, R15, UR15, R9, P3, P6 ;  /* 0x0000000f0f077c10 */ /* 0x000fe40009fec409 */
[----:B------:R-:W-:Y:S02]  /*0930*/  IADD3 R14, P3, PT, R14, UR11, RZ ;  /* 0x0000000b0e0e7c10 */ /* 0x000fe4000ff7e0ff */
[----:B------:R-:W-:Y:S02]  /*0940*/  SEL R8, R10, UR16, P0 ;  /* 0x000000100a087c07 */ /* 0x000fe40008000000 */
[----:B------:R-:W-:-:S02]  /*0950*/  SEL R9, R11, UR17, P0 ;  /* 0x000000110b097c07 */ /* 0x000fc40008000000 */
[----:B------:R-:W-:-:S05]  /*0960*/  IADD3.X R15, PT, PT, R7, UR15, RZ, P3, !PT ;  /* 0x0000000f070f7c10 */ /* 0x000fca0009ffe4ff */
[----:B------:R1:W-:Y:S02]  /*0970*/  STG.E.64 desc[UR12][R14.64], R8 ;  /* 0x000000080e007986 */ /* 0x0003e4000c101b0c */
.L_x_299:
[----:B------:R-:W-:Y:S05]  /*0980*/  BSYNC.RECONVERGENT B0 ;  /* 0x0000000000007941 */ /* 0x000fea0003800200 */
.L_x_298:
        /* <DEDUP_REMOVED lines=16> */
[----:B-----5:R-:W-:Y:S01]  /*0a90*/  ISETP.LT.U32.AND P0, PT, R18, UR16, PT ;  /* 0x0000001012007c0c */ /* 0x020fe2000bf01070 */
[----:B------:R-:W-:Y:S02]  /*0aa0*/  IMAD.U32 R23, RZ, RZ, UR10 ;  /* 0x0000000aff177e24 */ /* 0x000fe4000f8e00ff */
[----:B-1----:R-:W-:Y:S01]  /*0ab0*/  IMAD.U32 R24, RZ, RZ, UR10 ;  /* 0x0000000aff187e24 */ /* 0x002fe2000f8e00ff */
[----:B------:R-:W-:Y:S02]  /*0ac0*/  LEA R22, P3, R7, R2, 0x3 ;  /* 0x0000000207167211 */ /* 0x000fe400078618ff */
[----:B------:R-:W-:Y:S02]  /*0ad0*/  ISETP.LT.AND.EX P0, PT, R19, UR17, PT, P0 ;  /* 0x0000001113007c0c */ /* 0x000fe4000bf01300 */
[----:B------:R-:W-:Y:S02]  /*0ae0*/  LEA.HI.X R5, R7, R3, R5, 0x3, P3 ;  /* 0x0000000307057211 */ /* 0x000fe400018f1c05 */
[----:B------:R-:W-:-:S02]  /*0af0*/  LEA R22, P3, R23, R22, 0x3 ;  /* 0x0000001617167211 */ /* 0x000fc400078618ff */
[----:B------:R-:W-:Y:S02]  /*0b00*/  SEL R18, R18, UR16, P0 ;  /* 0x0000001012127c07 */ /* 0x000fe40008000000 */
[----:B------:R-:W-:Y:S02]  /*0b10*/  SEL R19, R19, UR17, P0 ;  /* 0x0000001113137c07 */ /* 0x000fe40008000000 */
[----:B------:R-:W-:-:S05]  /*0b20*/  LEA.HI.X R23, R24, R5, RZ, 0x3, P3 ;  /* 0x0000000518177211 */ /* 0x000fca00018f1cff */
[----:B------:R0:W-:Y:S02]  /*0b30*/  STG.E.64 desc[UR12][R22.64], R18 ;  /* 0x0000001216007986 */ /* 0x0001e4000c101b0c */
.L_x_301:
[----:B------:R-:W-:Y:S05]  /*0b40*/  BSYNC.RECONVERGENT B0 ;  /* 0x0000000000007941 */ /* 0x000fea0003800200 */
.L_x_300:
        /* <DEDUP_REMOVED lines=9> */
[----:B-1----:R-:W-:-:S04]  /*0be0*/  @!P5 ISETP.LT.U32.AND P3, PT, R20, R24, PT ;  /* 0x000000181400d20c */ /* 0x002fc80003f61070 */
[----:B------:R-:W-:Y:S02]  /*0bf0*/  @!P5 ISETP.LT.AND.EX P3, PT, R21, R25, PT, P3 ;  /* 0x000000191500d20c */ /* 0x000fe40003f61330 */
[----:B0-----:R-:W-:Y:S02]  /*0c00*/  @!P2 ISETP.LT.U32.AND P4, PT, R16, R22, PT ;  /* 0x000000161000a20c */ /* 0x001fe40003f81070 */
[----:B------:R-:W-:Y:S02]  /*0c10*/  @!P5 SEL R20, R20, R24, P3 ;  /* 0x000000181414d207 */ /* 0x000fe40001800000 */
[----:B------:R-:W-:Y:S02]  /*0c20*/  @!P2 ISETP.LT.AND.EX P4, PT, R17, R23, PT, P4 ;  /* 0x000000171100a20c */ /* 0x000fe40003f81340 */
[----:B------:R-:W-:Y:S02]  /*0c30*/  @!P5 SEL R21, R21, R25, P3 ;  /* 0x000000191515d207 */ /* 0x000fe40001800000 */
[----:B--2---:R-:W-:-:S02]  /*0c40*/  @!P1 ISETP.LT.U32.AND P0, PT, R14, R18, PT ;  /* 0x000000120e00920c */ /* 0x004fc40003f01070 */
[----:B------:R-:W-:Y:S01]  /*0c50*/  @!P2 SEL R16, R16, R22, P4 ;  /* 0x000000161010a207 */ /* 0x000fe20002000000 */
[----:B------:R2:W-:Y:S01]  /*0c60*/  @!P5 STG.E.64 desc[UR12][R12.64], R20 ;  /* 0x000000140c00d986 */ /* 0x0005e2000c101b0c */
[----:B------:R-:W-:Y:S02]  /*0c70*/  @!P1 ISETP.LT.AND.EX P0, PT, R15, R19, PT, P0 ;  /* 0x000000130f00920c */ /* 0x000fe40003f01300 */
[----:B------:R-:W-:Y:S02]  /*0c80*/  @!P2 SEL R17, R17, R23, P4 ;  /* 0x000000171111a207 */ /* 0x000fe40002000000 */
[----:B------:R-:W-:Y:S02]  /*0c90*/  @!P1 SEL R18, R14, R18, P0 ;  /* 0x000000120e129207 */ /* 0x000fe40000000000 */
[----:B------:R-:W-:Y:S01]  /*0ca0*/  @!P1 SEL R19, R15, R19, P0 ;  /* 0x000000130f139207 */ /* 0x000fe20000000000 */
[----:B------:R2:W-:Y:S04]  /*0cb0*/  @!P2 STG.E.64 desc[UR12][R8.64], R16 ;  /* 0x000000100800a986 */ /* 0x0005e8000c101b0c */
[----:B------:R2:W-:Y:S01]  /*0cc0*/  @!P1 STG.E.64 desc[UR12][R10.64], R18 ;  /* 0x000000120a009986 */ /* 0x0005e2000c101b0c */
[----:B------:R-:W-:Y:S05]  /*0cd0*/  BRA.U UP0, `(.L_x_302) ;  /* 0xfffffff500907547 */ /* 0x000fea000b83ffff */
.L_x_295:
        /* <DEDUP_REMOVED lines=39> */
[----:B--2---:R-:W-:-:S02]  /*0f50*/  ISETP.LT.U32.AND P5, PT, R12, UR4, PT ;  /* 0x000000040c007c0c */ /* 0x004fc4000bfa1070 */
[----:B---3--:R-:W-:Y:S02]  /*0f60*/  ISETP.LT.U32.AND P6, PT, R6, UR4, PT ;  /* 0x0000000406007c0c */ /* 0x008fe4000bfc1070 */
[----:B------:R-:W-:Y:S02]  /*0f70*/  ISETP.LT.AND.EX P5, PT, R13, UR5, PT, P5 ;  /* 0x000000050d007c0c */ /* 0x000fe4000bfa1350 */
[----:B----4-:R-:W-:Y:S02]  /*0f80*/  ISETP.LT.U32.AND P4, PT, R4, UR4, PT ;  /* 0x0000000404007c0c */ /* 0x010fe4000bf81070 */
[----:B------:R-:W-:Y:S02]  /*0f90*/  ISETP.LT.AND.EX P6, PT, R7, UR5, PT, P6 ;  /* 0x0000000507007c0c */ /* 0x000fe4000bfc1360 */
[----:B------:R-:W-:Y:S02]  /*0fa0*/  SEL R12, R12, UR4, P5 ;  /* 0x000000040c0c7c07 */ /* 0x000fe4000a800000 */
[----:B------:R-:W-:-:S02]  /*0fb0*/  SEL R13, R13, UR5, P5 ;  /* 0x000000050d0d7c07 */ /* 0x000fc4000a800000 */
[----:B------:R-:W-:Y:S02]  /*0fc0*/  ISETP.LT.AND.EX P4, PT, R5, UR5, PT, P4 ;  /* 0x0000000505007c0c */ /* 0x000fe4000bf81340 */
[----:B-----5:R-:W-:Y:S02]  /*0fd0*/  ISETP.LT.U32.AND P5, PT, R8, UR4, PT ;  /* 0x0000000408007c0c */ /* 0x020fe4000bfa1070 */
[----:B------:R-:W-:Y:S02]  /*0fe0*/  SEL R6, R6, UR4, P6 ;  /* 0x0000000406067c07 */ /* 0x000fe4000b000000 */
[----:B------:R-:W-:Y:S02]  /*0ff0*/  SEL R7, R7, UR5, P6 ;  /* 0x0000000507077c07 */ /* 0x000fe4000b000000 */
[----:B------:R-:W-:Y:S02]  /*1000*/  SEL R4, R4, UR4, P4 ;  /* 0x0000000404047c07 */ /* 0x000fe4000a000000 */
[----:B------:R-:W-:-:S02]  /*1010*/  SEL R5, R5, UR5, P4 ;  /* 0x0000000505057c07 */ /* 0x000fc4000a000000 */
[C---:B------:R-:W-:Y:S01]  /*1020*/  ISETP.LT.AND.EX P4, PT, R9.reuse, UR5, PT, P5 ;  /* 0x0000000509007c0c */ /* 0x040fe2000bf81350 */
        /* <DEDUP_REMOVED lines=8> */
.L_x_294:
        /* <DEDUP_REMOVED lines=8> */
.L_x_303:
[----:B--2---:R-:W-:-:S04]  /*1130*/  LEA R14, P0, R13, R2, 0x5 ;  /* 0x000000020d0e7211 */ /* 0x004fc800078028ff */
[----:B------:R-:W-:-:S05]  /*1140*/  LEA.HI.X R15, R13, R3, R16, 0x5, P0 ;  /* 0x000000030d0f7211 */ /* 0x000fca00000f2c10 */
[----:B------:R-:W1:Y:S02]  /*1150*/  LDG.E.ENL2.256 R8, R4, desc[UR12][R14.64] ;  /* 0xfe00000c0e04797e */ /* 0x000e640008121908 */
[----:B-1----:R-:W-:Y:S02]  /*1160*/  ISETP.LT.U32.AND P0, PT, R4, UR6, PT ;  /* 0x0000000604007c0c */ /* 0x002fe4000bf01070 */
[----:B------:R-:W-:Y:S02]  /*1170*/  ISETP.LT.U32.AND P2, PT, R8, UR6, PT ;  /* 0x0000000608007c0c */ /* 0x000fe4000bf41070 */
[----:B------:R-:W-:Y:S02]  /*1180*/  ISETP.LT.AND.EX P0, PT, R5, UR7, PT, P0 ;  /* 0x0000000705007c0c */ /* 0x000fe4000bf01300 */
[----:B------:R-:W-:Y:S02]  /*1190*/  ISETP.LT.U32.AND P1, PT, R6, UR6, PT ;  /* 0x0000000606007c0c */ /* 0x000fe4000bf21070 */
[----:B------:R-:W-:-:S02]  /*11a0*/  SEL R4, R4, UR6, P0 ;  /* 0x0000000604047c07 */ /* 0x000fc40008000000 */
[----:B------:R-:W-:Y:S02]  /*11b0*/  SEL R5, R5, UR7, P0 ;  /* 0x0000000705057c07 */ /* 0x000fe40008000000 */
[C---:B------:R-:W-:Y:S02]  /*11c0*/  ISETP.LT.AND.EX P0, PT, R9.reuse, UR7, PT, P2 ;  /* 0x0000000709007c0c */ /* 0x040fe4000bf01320 */
[----:B------:R-:W-:Y:S02]  /*11d0*/  ISETP.LT.U32.AND P3, PT, R10, UR6, PT ;  /* 0x000000060a007c0c */ /* 0x000fe4000bf61070 */
[----:B------:R-:W-:Y:S02]  /*11e0*/  SEL R8, R8, UR6, P0 ;  /* 0x0000000608087c07 */ /* 0x000fe40008000000 */
[----:B------:R-:W-:Y:S02]  /*11f0*/  SEL R9, R9, UR7, P0 ;  /* 0x0000000709097c07 */ /* 0x000fe40008000000 */
[----:B0-----:R-:W-:-:S02]  /*1200*/  IADD3 R13, P0, PT, R13, UR4, RZ ;  /* 0x000000040d0d7c10 */ /* 0x001fc4000ff1e0ff */
[----:B------:R-:W-:Y:S02]  /*1210*/  ISETP.LT.AND.EX P1, PT, R7, UR7, PT, P1 ;  /* 0x0000000707007c0c */ /* 0x000fe4000bf21310 */
[----:B------:R-:W-:Y:S01]  /*1220*/  ISETP.LT.AND.EX P2, PT, R11, UR7, PT, P3 ;  /* 0x000000070b007c0c */ /* 0x000fe2000bf41330 */
        /* <DEDUP_REMOVED lines=14> */
        .weak           $__internal_32_$__cuda_sm20_div_u16
        .type           $__internal_32_$__cuda_sm20_div_u16,@function
        .size           $__internal_32_$__cuda_sm20_div_u16,(.L_x_4654 - $__internal_32_$__cuda_sm20_div_u16)
$__internal_32_$__cuda_sm20_div_u16:
        /* <DEDUP_REMOVED lines=19> */
[----:B------:R-:W-:Y:S05]  /*1440*/  RET.REL.NODEC R8 `(_ZN2at6native57_GLOBAL__N__f3eca4a2_24_ForeachBinaryOpScalar_cu_86b9896c25multi_tensor_apply_kernelINS1_18TensorListMetadataILi1EEENS1_21BinaryOpScalarFunctorIlLi1ELi1ELi0EEEJNS0_7minimumIlEElEEEvT_T0_DpT1_) ;  /* 0xffffffe808ec7950 */ /* 0x000fea0003c3ffff */
.L_x_304:
        /* <DEDUP_REMOVED lines=11> */
.L_x_4654:


//--------------------- .text._ZN2at6native57_GLOBAL__N__f3eca4a2_24_ForeachBinaryOpScalar_cu_86b9896c25multi_tensor_apply_kernelINS1_18TensorListMetadataILi1EEENS1_21BinaryOpScalarFunctorIiLi1ELi1ELi0EEEJNS0_7minimumIiEEiEEEvT_T0_DpT1_ --------------------------
	.section	.text._ZN2at6native57_GLOBAL__N__f3eca4a2_24_ForeachBinaryOpScalar_cu_86b9896c25multi_tensor_apply_kernelINS1_18TensorListMetadataILi1EEENS1_21BinaryOpScalarFunctorIiLi1ELi1ELi0EEEJNS0_7minimumIiEEiEEEvT_T0_DpT1_,"ax",@progbits
	.align	128
.text._ZN2at6native57_GLOBAL__N__f3eca4a2_24_ForeachBinaryOpScalar_cu_86b9896c25multi_tensor_apply_kernelINS1_18TensorListMetadataILi1EEENS1_21BinaryOpScalarFunctorIiLi1ELi1ELi0EEEJNS0_7minimumIiEEiEEEvT_T0_DpT1_:
        .type           _ZN2at6native57_GLOBAL__N__f3eca4a2_24_ForeachBinaryOpScalar_cu_86b9896c25multi_tensor_apply_kernelINS1_18TensorListMetadataILi1EEENS1_21BinaryOpScalarFunctorIiLi1ELi1ELi0EEEJNS0_7minimumIiEEiEEEvT_T0_DpT1_,@function
        .size           _ZN2at6native57_GLOBAL__N__f3eca4a2_24_ForeachBinaryOpScalar_cu_86b9896c25multi_tensor_apply_kernelINS1_18TensorListMetadataILi1EEENS1_21BinaryOpScalarFunctorIiLi1ELi1ELi0EEEJNS0_7minimumIiEEiEEEvT_T0_DpT1_,(.L_x_4656 - _ZN2at6native57_GLOBAL__N__f3eca4a2_24_ForeachBinaryOpScalar_cu_86b9896c25multi_tensor_apply_kernelINS1_18TensorListMetadataILi1EEENS1_21BinaryOpScalarFunctorIiLi1ELi1ELi0EEEJNS0_7minimumIiEEiEEEvT_T0_DpT1_)
        .other          _ZN2at6native57_GLOBAL__N__f3eca4a2_24_ForeachBinaryOpScalar_cu_86b9896c25multi_tensor_apply_kernelINS1_18TensorListMetadataILi1EEENS1_21BinaryOpScalarFunctorIiLi1ELi1ELi0EEEJNS0_7minimumIiEEiEEEvT_T0_DpT1_,@"STO_CUDA_ENTRY STV_DEFAULT"
_ZN2at6native57_GLOBAL__N__f3eca4a2_24_ForeachBinaryOpScalar_cu_86b9896c25multi_tensor_apply_kernelINS1_18TensorListMetadataILi1EEENS1_21BinaryOpScalarFunctorIiLi1ELi1ELi0EEEJNS0_7minimumIiEEiEEEvT_T0_DpT1_:
        /* <DEDUP_REMOVED lines=35> */
[----:B------:R-:W-:Y:S05]  /*0230*/  CALL.REL.NOINC `($__internal_33_$__cuda_sm20_div_u16) ;  /* 0x0000000800e87944 */ /* 0x000fea0003c00000 */
        /* <DEDUP_REMOVED lines=14> */
.L_x_307:
        /* <DEDUP_REMOVED lines=37> */
[----:B--2---:R-:W-:-:S07]  /*0570*/  @!P2 VIMNMX R27, PT, PT, R24, R27, PT ;  /* 0x0000001b181ba248 */ /* 0x004fce0003fe0100 */
[----:B------:R-:W4:Y:S01]  /*0580*/  @!P3 LDC R24, c[0x0][0x10ac] ;  /* 0x00042b00ff18bb82 */ /* 0x000f220000000800 */
[----:B------:R4:W-:Y:S01]  /*0590*/  @!P2 STG.E desc[UR6][R6.64], R27 ;  /* 0x0000001b0600a986 */ /* 0x0009e2000c101906 */
[----:B---3--:R-:W-:Y:S01]  /*05a0*/  @!P4 VIMNMX R29, PT, PT, R21, R26, PT ;  /* 0x0000001a151dc248 */ /* 0x008fe20003fe0100 */
[----:B------:R-:W-:-:S04]  /*05b0*/  IMAD.SHL.U32 R21, R0, 0x4, RZ ;  /* 0x0000000400157824 */ /* 0x000fc800078e00ff */
[----:B------:R0:W-:Y:S01]  /*05c0*/  @!P4 STG.E desc[UR6][R10.64], R29 ;  /* 0x0000001d0a00c986 */ /* 0x0001e2000c101906 */
[----:B------:R-:W-:Y:S01]  /*05d0*/  IADD3 R26, P2, PT, R21, R28, RZ ;  /* 0x0000001c151a7210 */ /* 0x000fe20007f5e0ff */
[----:B------:R-:W-:-:S03]  /*05e0*/  IMAD.IADD R28, R0, 0x1, R28 ;  /* 0x00000001001c7824 */ /* 0x000fc600078e021c */
[----:B------:R-:W-:Y:S02]  /*05f0*/  ISETP.GE.U32.AND P4, PT, R26, R12, PT ;  /* 0x0000000c1a00720c */ /* 0x000fe40003f86070 */
[----:B----4-:R-:W-:Y:S02]  /*0600*/  @!P3 VIMNMX R27, PT, PT, R23, R24, PT ;  /* 0x00000018171bb248 */ /* 0x010fe40003fe0100 */
        /* <DEDUP_REMOVED lines=14> */
[----:B-----5:R-:W-:Y:S01]  /*06f0*/  @!P1 VIMNMX R25, PT, PT, R20, R25, PT ;  /* 0x0000001914199248 */ /* 0x020fe20003fe0100 */
        /* <DEDUP_REMOVED lines=25> */
[----:B0-----:R-:W-:Y:S01]  /*0890*/  @!P2 VIMNMX R19, PT, PT, R19, R4, PT ;  /* 0x000000041313a248 */ /* 0x001fe20003fe0100 */
[----:B------:R-:W-:Y:S01]  /*08a0*/  VIADD R4, R14, 0x1 ;  /* 0x000000010e047836 */ /* 0x000fe20000000000 */
[----:B--2---:R-:W-:Y:S02]  /*08b0*/  @!P4 VIMNMX R5, PT, PT, R24, R5, PT ;  /* 0x000000051805c248 */ /* 0x004fe40003fe0100 */
[----:B---3--:R-:W-:-:S03]  /*08c0*/  @!P5 VIMNMX R25, PT, PT, R20, R25, PT ;  /* 0x000000191419d248 */ /* 0x008fc60003fe0100 */
[----:B------:R1:W-:Y:S01]  /*08d0*/  @!P4 STG.E desc[UR6][R6.64], R5 ;  /* 0x000000050600c986 */ /* 0x0003e2000c101906 */
[----:B------:R-:W-:Y:S02]  /*08e0*/  LOP3.LUT R4, R4, 0x1fffe, RZ, 0xc0, !PT ;  /* 0x0001fffe04047812 */ /* 0x000fe400078ec0ff */
[----:B----4-:R-:W-:Y:S01]  /*08f0*/  @!P3 VIMNMX R17, PT, PT, R17, R26, PT ;  /* 0x0000001a1111b248 */ /* 0x010fe20003fe0100 */
        /* <DEDUP_REMOVED lines=8> */
.L_x_306:
        /* <DEDUP_REMOVED lines=34> */
[----:B0-----:R-:W-:Y:S02]  /*0ba0*/  VIMNMX R15, PT, PT, R10, UR4, PT ;  /* 0x000000040a0f7c48 */ /* 0x001fe4000bfe0100 */
[----:B--2---:R-:W-:Y:S02]  /*0bb0*/  VIMNMX R13, PT, PT, R0, UR4, PT ;  /* 0x00000004000d7c48 */ /* 0x004fe4000bfe0100 */
[----:B---3--:R-:W-:-:S03]  /*0bc0*/  VIMNMX R11, PT, PT, R11, UR4, PT ;  /* 0x000000040b0b7c48 */ /* 0x008fc6000bfe0100 */
[----:B------:R0:W-:Y:S04]  /*0bd0*/  @!P0 STG.E desc[UR6][R2.64], R13 ;  /* 0x0000000d02008986 */ /* 0x0001e8000c101906 */
[----:B------:R0:W-:Y:S01]  /*0be0*/  @!P1 STG.E desc[UR6][R4.64], R15 ;  /* 0x0000000f04009986 */ /* 0x0001e2000c101906 */
[----:B----4-:R-:W-:-:S03]  /*0bf0*/  VIMNMX R17, PT, PT, R12, UR4, PT ;  /* 0x000000040c117c48 */ /* 0x010fc6000bfe0100 */
[----:B------:R0:W-:Y:S01]  /*0c00*/  @!P2 STG.E desc[UR6][R6.64], R11 ;  /* 0x0000000b0600a986 */ /* 0x0001e2000c101906 */
[----:B------:R-:W-:Y:S05]  /*0c10*/  @P3 EXIT ;  /* 0x000000000000394d */ /* 0x000fea0003800000 */
[----:B------:R-:W-:Y:S01]  /*0c20*/  STG.E desc[UR6][R8.64], R17 ;  /* 0x0000001108007986 */ /* 0x000fe2000c101906 */
[----:B------:R-:W-:Y:S05]  /*0c30*/  EXIT ;  /* 0x000000000000794d */ /* 0x000fea0003800000 */
.L_x_305:
        /* <DEDUP_REMOVED lines=8> */
.L_x_308:
        /* <DEDUP_REMOVED lines=11> */
[----:B-1----:R-:W-:Y:S02]  /*0d70*/  VIMNMX R4, PT, PT, R4, UR5, PT ;  /* 0x0000000504047c48 */ /* 0x002fe4000bfe0100 */
[----:B------:R-:W-:Y:S02]  /*0d80*/  VIMNMX R5, PT, PT, R5, UR5, PT ;  /* 0x0000000505057c48 */ /* 0x000fe4000bfe0100 */
[----:B------:R-:W-:Y:S02]  /*0d90*/  VIMNMX R6, PT, PT, R6, UR5, PT ;  /* 0x0000000506067c48 */ /* 0x000fe4000bfe0100 */
[----:B------:R-:W-:-:S05]  /*0da0*/  VIMNMX R7, PT, PT, R7, UR5, PT ;  /* 0x0000000507077c48 */ /* 0x000fca000bfe0100 */
[----:B------:R2:W-:Y:S01]  /*0db0*/  STG.E.128 desc[UR6][R8.64], R4 ;  /* 0x0000000408007986 */ /* 0x0005e2000c101d06 */
[----:B------:R-:W-:Y:S05]  /*0dc0*/  @!P0 BRA P1, `(.L_x_308) ;  /* 0xfffffffc00bc8947 */ /* 0x000fea000083ffff */
[----:B------:R-:W-:Y:S05]  /*0dd0*/  EXIT ;  /* 0x000000000000794d */ /* 0x000fea0003800000 */
        .weak           $__internal_33_$__cuda_sm20_div_u16
        .type           $__internal_33_$__cuda_sm20_div_u16,@function
        .size           $__internal_33_$__cuda_sm20_div_u16,(.L_x_4656 - $__internal_33_$__cuda_sm20_div_u16)
$__internal_33_$__cuda_sm20_div_u16:
        /* <DEDUP_REMOVED lines=18> */
[----:B------:R-:W-:Y:S06]  /*0f00*/  RET.REL.NODEC R6 `(_ZN2at6native57_GLOBAL__N__f3eca4a2_24_ForeachBinaryOpScalar_cu_86b9896c25multi_tensor_apply_kernelINS1_18TensorListMetadataILi1EEENS1_21BinaryOpScalarFunctorIiLi1ELi1ELi0EEEJNS0_7minimumIiEEiEEEvT_T0_DpT1_) ;  /* 0xfffffff0063c7950 */ /* 0x000fec0003c3ffff */
.L_x_309:
        /* <DEDUP_REMOVED lines=15> */
.L_x_4656:


//--------------------- .text._ZN2at6native57_GLOBAL__N__f3eca4a2_24_ForeachBinaryOpScalar_cu_86b9896c25multi_tensor_apply_kernelINS1_18TensorListMetadataILi1EEENS1_21BinaryOpScalarFunctorIaLi1ELi1ELi0EEEJNS0_7minimumIaEEaEEEvT_T0_DpT1_ --------------------------
	.section	.text._ZN2at6native57_GLOBAL__N__f3eca4a2_24_ForeachBinaryOpScalar_cu_86b9896c25multi_tensor_apply_kernelINS1_18TensorListMetadataILi1EEENS1_21BinaryOpScalarFunctorIaLi1ELi1ELi0EEEJNS0_7minimumIaEEaEEEvT_T0_DpT1_,"ax",@progbits
	.align	128
.text._ZN2at6native57_GLOBAL__N__f3eca4a2_24_ForeachBinaryOpScalar_cu_86b9896c25multi_tensor_apply_kernelINS1_18TensorListMetadataILi1EEENS1_21BinaryOpScalarFunctorIaLi1ELi1ELi0EEEJNS0_7minimumIaEEaEEEvT_T0_DpT1_:
        .type           _ZN2at6native57_GLOBAL__N__f3eca4a2_24_ForeachBinaryOpScalar_cu_86b9896c25multi_tensor_apply_kernelINS1_18TensorListMetadataILi1EEENS1_21BinaryOpScalarFunctorIaLi1ELi1ELi0EEEJNS0_7minimumIaEEaEEEvT_T0_DpT1_,@function
        .size           _ZN2at6native57_GLOBAL__N__f3eca4a2_24_ForeachBinaryOpScalar_cu_86b9896c25multi_tensor_apply_kernelINS1_18TensorListMetadataILi1EEENS1_21BinaryOpScalarFunctorIaLi1ELi1ELi0EEEJNS0_7minimumIaEEaEEEvT_T0_DpT1_,(.L_x_4658 - _ZN2at6native57_GLOBAL__N__f3eca4a2_24_ForeachBinaryOpScalar_cu_86b9896c25multi_tensor_apply_kernelINS1_18TensorListMetadataILi1EEENS1_21BinaryOpScalarFunctorIaLi1ELi1ELi0EEEJNS0_7minimumIaEEaEEEvT_T0_DpT1_)
        .other          _ZN2at6native57_GLOBAL__N__f3eca4a2_24_ForeachBinaryOpScalar_cu_86b9896c25multi_tensor_apply_kernelINS1_18TensorListMetadataILi1EEENS1_21BinaryOpScalarFunctorIaLi1ELi1ELi0EEEJNS0_7minimumIaEEaEEEvT_T0_DpT1_,@"STO_CUDA_ENTRY STV_DEFAULT"
_ZN2at6native57_GLOBAL__N__f3eca4a2_24_ForeachBinaryOpScalar_cu_86b9896c25multi_tensor_apply_kernelINS1_18TensorListMetadataILi1EEENS1_21BinaryOpScalarFunctorIaLi1ELi1ELi0EEEJNS0_7minimumIaEEaEEEvT_T0_DpT1_:
        /* <DEDUP_REMOVED lines=39> */
[----:B------:R-:W-:Y:S05]  /*0270*/  CALL.REL.NOINC `($__internal_34_$__cuda_sm20_div_u16) ;  /* 0x0000001000147944 */ /* 0x000fea0003c00000 */
        /* <DEDUP_REMOVED lines=32> */
.L_x_312:
        /* <DEDUP_REMOVED lines=39> */
[----:B------:R-:W-:Y:S02]  /*06f0*/  @!P3 VIMNMX.S16x2 R10, PT, PT, R10, UR8, PT ;  /* 0x000000080a0abc48 */ /* 0x000fe4000bfe0300 */
[----:B---3--:R-:W-:Y:S02]  /*0700*/  @!P2 PRMT R16, R17, 0x8880, RZ ;  /* 0x000088801110a816 */ /* 0x008fe400000000ff */
[----:B------:R-:W-:Y:S02]  /*0710*/  PRMT R11, R10, 0x7610, R11 ;  /* 0x000076100a0b7816 */ /* 0x000fe4000000000b */
[----:B------:R-:W-:Y:S02]  /*0720*/  @!P2 PRMT R16, R16, 0x7710, RZ ;  /* 0x000077101010a816 */ /* 0x000fe400000000ff */
[----:B------:R-:W-:Y:S01]  /*0730*/  @!P2 IADD3 R10, P5, PT, R2, UR27, RZ ;  /* 0x0000001b020aac10 */ /* 0x000fe2000ffbe0ff */
[----:B------:R0:W-:Y:S01]  /*0740*/  @!P3 STG.E.U8 desc[UR22][R6.64], R11 ;  /* 0x0000000b0600b986 */ /* 0x0001e2000c101116 */
[----:B------:R-:W-:-:S02]  /*0750*/  @!P2 VIMNMX.S16x2 R16, PT, PT, R16, UR8, PT ;  /* 0x000000081010ac48 */ /* 0x000fc4000bfe0300 */
        /* <DEDUP_REMOVED lines=15> */
[----:B------:R-:W-:Y:S02]  /*0850*/  @!P0 VIMNMX.S16x2 R6, PT, PT, R6, UR8, PT ;  /* 0x0000000806068c48 */ /* 0x000fe4000bfe0300 */
[----:B------:R-:W-:Y:S02]  /*0860*/  ISETP.GE.U32.AND P5, PT, R5, UR36, PT ;  /* 0x0000002405007c0c */ /* 0x000fe4000bfa6070 */
[----:B------:R-:W-:Y:S02]  /*0870*/  ISETP.GE.U32.AND P4, PT, R19, UR36, PT ;  /* 0x0000002413007c0c */ /* 0x000fe4000bf86070 */
[----:B------:R-:W-:-:S02]  /*0880*/  PRMT R5, R6, 0x7610, R5 ;  /* 0x0000761006057816 */ /* 0x000fc40000000005 */
[----:B------:R-:W-:Y:S02]  /*0890*/  @!P1 PRMT R8, R8, 0x7710, RZ ;  /* 0x0000771008089816 */ /* 0x000fe400000000ff */
[----:B------:R-:W-:Y:S02]  /*08a0*/  ISETP.GE.AND.EX P5, PT, R7, UR37, PT, P5 ;  /* 0x0000002507007c0c */ /* 0x000fe4000bfa6350 */
[----:B------:R-:W-:Y:S01]  /*08b0*/  ISETP.GE.AND.EX P4, PT, R9, UR37, PT, P4 ;  /* 0x0000002509007c0c */ /* 0x000fe2000bf86340 */
[----:B------:R1:W-:Y:S01]  /*08c0*/  @!P0 STG.E.U8 desc[UR22][R12.64], R5 ;  /* 0x000000050c008986 */ /* 0x0003e2000c101116 */
[----:B------:R-:W-:Y:S02]  /*08d0*/  @!P1 VIMNMX.S16x2 R8, PT, PT, R8, UR8, PT ;  /* 0x0000000808089c48 */ /* 0x000fe4000bfe0300 */
        /* <DEDUP_REMOVED lines=39> */
[----:B------:R-:W-:Y:S02]  /*0b50*/  @!P2 VIMNMX.S16x2 R3, PT, PT, R4, UR8, PT ;  /* 0x000000080403ac48 */ /* 0x000fe4000bfe0300 */
        /* <DEDUP_REMOVED lines=9> */
[----:B------:R-:W-:Y:S02]  /*0bf0*/  @!P0 VIMNMX.S16x2 R3, PT, PT, R8, UR8, PT ;  /* 0x0000000808038c48 */ /* 0x000fe4000bfe0300 */
[----:B------:R-:W-:Y:S02]  /*0c00*/  @!P1 VIMNMX.S16x2 R13, PT, PT, R12, UR8, PT ;  /* 0x000000080c0d9c48 */ /* 0x000fe4000bfe0300 */
[----:B------:R-:W-:-:S02]  /*0c10*/  @!P0 IADD3.X R5, PT, PT, R0, UR20, RZ, P3, !PT ;  /* 0x0000001400058c10 */ /* 0x000fc40009ffe4ff */
[----:B------:R-:W-:Y:S02]  /*0c20*/  @!P4 VIMNMX.S16x2 R12, PT, PT, R10, UR8, PT ;  /* 0x000000080a0ccc48 */ /* 0x000fe4000bfe0300 */
        /* <DEDUP_REMOVED lines=10> */
.L_x_311:
        /* <DEDUP_REMOVED lines=41> */
[----:B------:R-:W-:Y:S02]  /*0f60*/  VIMNMX.S16x2 R11, PT, PT, R0, UR8, PT ;  /* 0x00000008000b7c48 */ /* 0x000fe4000bfe0300 */
[----:B------:R-:W-:Y:S02]  /*0f70*/  PRMT R10, R10, 0x7710, RZ ;  /* 0x000077100a0a7816 */ /* 0x000fe400000000ff */
[----:B------:R-:W-:-:S02]  /*0f80*/  PRMT R0, R13, 0x7710, RZ ;  /* 0x000077100d007816 */ /* 0x000fc400000000ff */
[----:B------:R-:W-:Y:S02]  /*0f90*/  PRMT R13, R11, 0x7610, R13 ;  /* 0x000076100b0d7816 */ /* 0x000fe4000000000d */
[----:B------:R-:W-:Y:S02]  /*0fa0*/  VIMNMX.S16x2 R10, PT, PT, R10, UR8, PT ;  /* 0x000000080a0a7c48 */ /* 0x000fe4000bfe0300 */
[----:B------:R-:W-:Y:S01]  /*0fb0*/  VIMNMX.S16x2 R11, PT, PT, R0, UR8, PT ;  /* 0x00000008000b7c48 */ /* 0x000fe2000bfe0300 */
[----:B------:R0:W-:Y:S01]  /*0fc0*/  @!P0 STG.E.U8 desc[UR22][R4.64], R13 ;  /* 0x0000000d04008986 */ /* 0x0001e2000c101116 */
[----:B-----5:R-:W-:-:S03]  /*0fd0*/  PRMT R0, R12, 0x8880, RZ ;  /* 0x000088800c007816 */ /* 0x020fc600000000ff */
[----:B------:R0:W-:Y:S01]  /*0fe0*/  @!P1 STG.E.U8 desc[UR22][R8.64], R10 ;  /* 0x0000000a08009986 */ /* 0x0001e2000c101116 */
[----:B------:R-:W-:-:S03]  /*0ff0*/  PRMT R0, R0, 0x7710, RZ ;  /* 0x0000771000007816 */ /* 0x000fc600000000ff */
[----:B------:R0:W-:Y:S01]  /*1000*/  @!P2 STG.E.U8 desc[UR22][R6.64], R11 ;  /* 0x0000000b0600a986 */ /* 0x0001e2000c101116 */
[----:B------:R-:W-:Y:S01]  /*1010*/  VIMNMX.S16x2 R0, PT, PT, R0, UR8, PT ;  /* 0x0000000800007c48 */ /* 0x000fe2000bfe0300 */
[----:B------:R-:W-:Y:S06]  /*1020*/  @P3 EXIT ;  /* 0x000000000000394d */ /* 0x000fec0003800000 */
[----:B------:R-:W-:Y:S01]  /*1030*/  STG.E.U8 desc[UR22][R2.64], R0 ;  /* 0x0000000002007986 */ /* 0x000fe2000c101116 */
[----:B------:R-:W-:Y:S05]  /*1040*/  EXIT ;  /* 0x000000000000794d */ /* 0x000fea0003800000 */
.L_x_310:
[----:B------:R-:W0:Y:S02]  /*1050*/  S2R R9, SR_TID.X ;  /* 0x0000000000097919 */ /* 0x000e240000002100 */
[----:B0-----:R-:W-:-:S03]  /*1060*/  IMAD.WIDE.U32 R2, R9, 0x4, RZ ;  /* 0x0000000409027825 */ /* 0x001fc600078e00ff */
[----:B------:R-:W-:-:S04]  /*1070*/  ISETP.GE.U32.AND P0, PT, R2, UR9, PT ;  /* 0x0000000902007c0c */ /* 0x000fc8000bf06070 */
[----:B------:R-:W-:-:S13]  /*1080*/  ISETP.GE.AND.EX P0, PT, R3, UR14, PT, P0 ;  /* 0x0000000e03007c0c */ /* 0x000fda000bf06300 */
[----:B------:R-:W-:Y:S05]  /*1090*/  @P0 EXIT ;  /* 0x000000000000094d */ /* 0x000fea0003800000 */
[----:B------:R-:W-:Y:S01]  /*10a0*/  IMAD.MOV.U32 R10, RZ, RZ, RZ ;  /* 0x000000ffff0a7224 */ /* 0x000fe200078e00ff */
[----:B------:R-:W0:Y:S06]  /*10b0*/  LDCU UR4, c[0x0][0x360] ;  /* 0x00006c00ff0477ac */ /* 0x000e2c0008000800 */
.L_x_313:
        /* <DEDUP_REMOVED lines=14> */
[----:B------:R-:W-:Y:S02]  /*11a0*/  VIMNMX.S16x2 R8, PT, PT, R8, UR8, PT ;  /* 0x0000000808087c48 */ /* 0x000fe4000bfe0300 */
[----:B------:R-:W-:Y:S02]  /*11b0*/  VIMNMX.S16x2 R5, PT, PT, R6, UR8, PT ;  /* 0x0000000806057c48 */ /* 0x000fe4000bfe0300 */
[----:B------:R-:W-:Y:S02]  /*11c0*/  VIMNMX.S16x2 R0, PT, PT, R0, UR8, PT ;  /* 0x0000000800007c48 */ /* 0x000fe4000bfe0300 */
[----:B------:R-:W-:-:S02]  /*11d0*/  VIMNMX.S16x2 R4, PT, PT, R4, UR8, PT ;  /* 0x0000000804047c48 */ /* 0x000fc4000bfe0300 */
        /* <DEDUP_REMOVED lines=15> */
        .weak           $__internal_34_$__cuda_sm20_div_u16
        .type           $__internal_34_$__cuda_sm20_div_u16,@function
        .size           $__internal_34_$__cuda_sm20_div_u16,(.L_x_4658 - $__internal_34_$__cuda_sm20_div_u16)
$__internal_34_$__cuda_sm20_div_u16:
        /* <DEDUP_REMOVED lines=19> */
[----:B------:R-:W-:Y:S05]  /*1400*/  RET.REL.NODEC R4 `(_ZN2at6native57_GLOBAL__N__f3eca4a2_24_ForeachBinaryOpScalar_cu_86b9896c25multi_tensor_apply_kernelINS1_18TensorListMetadataILi1EEENS1_21BinaryOpScalarFunctorIaLi1ELi1ELi0EEEJNS0_7minimumIaEEaEEEvT_T0_DpT1_) ;  /* 0xffffffe804fc7950 */ /* 0x000fea0003c3ffff */
.L_x_314:
        /* <DEDUP_REMOVED lines=15> */
.L_x_4658:


//--------------------- .text._ZN2at6native57_GLOBAL__N__f3eca4a2_24_ForeachBinaryOpScalar_cu_86b9896c25multi_tensor_apply_kernelINS1_18TensorListMetadataILi1EEENS1_21BinaryOpScalarFunctorIhLi1ELi1ELi0EEEJNS0_7minimumIhEEhEEEvT_T0_DpT1_ --------------------------
	.section	.text._ZN2at6native57_GLOBAL__N__f3eca4a2_24_ForeachBinaryOpScalar_cu_86b9896c25multi_tensor_apply_kernelINS1_18TensorListMetadataILi1EEENS1_21BinaryOpScalarFunctorIhLi1ELi1ELi0EEEJNS0_7minimumIhEEhEEEvT_T0_DpT1_,"ax",@progbits
	.align	128
.text._ZN2at6native57_GLOBAL__N__f3eca4a2_24_ForeachBinaryOpScalar_cu_86b9896c25multi_tensor_apply_kernelINS1_18TensorListMetadataILi1EEENS1_21BinaryOpScalarFunctorIhLi1ELi1ELi0EEEJNS0_7minimumIhEEhEEEvT_T0_DpT1_:
        .type           _ZN2at6native57_GLOBAL__N__f3eca4a2_24_ForeachBinaryOpScalar_cu_86b9896c25multi_tensor_apply_kernelINS1_18TensorListMetadataILi1EEENS1_21BinaryOpScalarFunctorIhLi1ELi1ELi0EEEJNS0_7minimumIhEEhEEEvT_T0_DpT1_,@function
        .size           _ZN2at6native57_GLOBAL__N__f3eca4a2_24_ForeachBinaryOpScalar_cu_86b9896c25multi_tensor_apply_kernelINS1_18TensorListMetadataILi1EEENS1_21BinaryOpScalarFunctorIhLi1ELi1ELi0EEEJNS0_7minimumIhEEhEEEvT_T0_DpT1_,(.L_x_4660 - _ZN2at6native57_GLOBAL__N__f3eca4a2_24_ForeachBinaryOpScalar_cu_86b9896c25multi_tensor_apply_kernelINS1_18TensorListMetadataILi1EEENS1_21BinaryOpScalarFunctorIhLi1ELi1ELi0EEEJNS0_7minimumIhEEhEEEvT_T0_DpT1_)
        .other          _ZN2at6native57_GLOBAL__N__f3eca4a2_24_ForeachBinaryOpScalar_cu_86b9896c25multi_tensor_apply_kernelINS1_18TensorListMetadataILi1EEENS1_21BinaryOpScalarFunctorIhLi1ELi1ELi0EEEJNS0_7minimumIhEEhEEEvT_T0_DpT1_,@"STO_CUDA_ENTRY STV_DEFAULT"
_ZN2at6native57_GLOBAL__N__f3eca4a2_24_ForeachBinaryOpScalar_cu_86b9896c25multi_tensor_apply_kernelINS1_18TensorListMetadataILi1EEENS1_21BinaryOpScalarFunctorIhLi1ELi1ELi0EEEJNS0_7minimumIhEEhEEEvT_T0_DpT1_:
        /* <DEDUP_REMOVED lines=38> */
[----:B------:R-:W-:Y:S05]  /*0260*/  CALL.REL.NOINC `($__internal_35_$__cuda_sm20_div_u16) ;  /* 0x0000000c00d47944 */ /* 0x000fea0003c00000 */
        /* <DEDUP_REMOVED lines=32> */
.L_x_317:
        /* <DEDUP_REMOVED lines=37> */
[----:B------:R-:W-:Y:S02]  /*06c0*/  @!P2 VIMNMX.U16x2 R11, PT, PT, R12, UR18, PT ;  /* 0x000000120c0bac48 */ /* 0x000fe4000bfe0200 */
[----:B------:R-:W-:Y:S02]  /*06d0*/  @!P4 IADD3 R12, P3, PT, R2, UR27, RZ ;  /* 0x0000001b020ccc10 */ /* 0x000fe4000ff7e0ff */
[----:B---3--:R-:W-:Y:S01]  /*06e0*/  @!P4 LOP3.LUT R16, R17, 0xff, RZ, 0xc0, !PT ;  /* 0x000000ff1110c812 */ /* 0x008fe200078ec0ff */
[----:B------:R0:W-:Y:S01]  /*06f0*/  @!P2 STG.E.U8 desc[UR20][R6.64], R11 ;  /* 0x0000000b0600a986 */ /* 0x0001e2000c101114 */
[----:B------:R-:W-:Y:S02]  /*0700*/  @!P4 IADD3.X R13, PT, PT, R0, UR28, RZ, P3, !PT ;  /* 0x0000001c000dcc10 */ /* 0x000fe40009ffe4ff */
[----:B------:R-:W-:Y:S02]  /*0710*/  @!P4 VIMNMX.U16x2 R16, PT, PT, R16, UR18, PT ;  /* 0x000000121010cc48 */ /* 0x000fe4000bfe0200 */
        /* <DEDUP_REMOVED lines=14> */
[----:B------:R-:W-:Y:S02]  /*0800*/  @!P0 VIMNMX.U16x2 R6, PT, PT, R6, UR18, PT ;  /* 0x0000001206068c48 */ /* 0x000fe4000bfe0200 */
[----:B------:R-:W-:Y:S01]  /*0810*/  ISETP.GE.AND.EX P3, PT, R5, UR37, PT, P3 ;  /* 0x0000002505007c0c */ /* 0x000fe2000bf66330 */
[----:B------:R-:W-:Y:S01]  /*0820*/  IMAD.X R5, RZ, RZ, R5, P6 ;  /* 0x000000ffff057224 */ /* 0x000fe200030e0605 */
[----:B------:R-:W-:-:S02]  /*0830*/  PRMT R7, R6, 0x7610, R7 ;  /* 0x0000761006077816 */ /* 0x000fc40000000007 */
[----:B-----5:R-:W-:Y:S02]  /*0840*/  @!P1 LOP3.LUT R8, R8, 0xff, RZ, 0xc0, !PT ;  /* 0x000000ff08089812 */ /* 0x020fe400078ec0ff */
[----:B------:R-:W-:Y:S01]  /*0850*/  ISETP.GE.AND.EX P5, PT, R5, UR37, PT, P5 ;  /* 0x0000002505007c0c */ /* 0x000fe2000bfa6350 */
[----:B------:R0:W-:Y:S01]  /*0860*/  @!P0 STG.E.U8 desc[UR20][R10.64], R7 ;  /* 0x000000070a008986 */ /* 0x0001e2000c101114 */
[----:B------:R-:W-:Y:S02]  /*0870*/  @!P1 IADD3 R18, P6, PT, R2, UR30, RZ ;  /* 0x0000001e02129c10 */ /* 0x000fe4000ffde0ff */
[----:B------:R-:W-:Y:S02]  /*0880*/  @!P1 VIMNMX.U16x2 R8, PT, PT, R8, UR18, PT ;  /* 0x0000001208089c48 */ /* 0x000fe4000bfe0200 */
        /* <DEDUP_REMOVED lines=36> */
[----:B------:R-:W-:Y:S02]  /*0ad0*/  @!P2 VIMNMX.U16x2 R3, PT, PT, R4, UR18, PT ;  /* 0x000000120403ac48 */ /* 0x000fe4000bfe0200 */
[----:B------:R-:W-:Y:S02]  /*0ae0*/  @!P0 IADD3 R4, P4, PT, R2, UR33, RZ ;  /* 0x0000002102048c10 */ /* 0x000fe4000ff9e0ff */
[----:B------:R-:W-:Y:S02]  /*0af0*/  PRMT R9, R3, 0x7610, R9 ;  /* 0x0000761003097816 */ /* 0x000fe40000000009 */
[----:B----4-:R-:W-:Y:S02]  /*0b00*/  @!P1 LOP3.LUT R10, R8, 0xff, RZ, 0xc0, !PT ;  /* 0x000000ff080a9812 */ /* 0x010fe400078ec0ff */
[----:B-----5:R-:W-:Y:S01]  /*0b10*/  @!P3 LOP3.LUT R8, R5, 0xff, RZ, 0xc0, !PT ;  /* 0x000000ff0508b812 */ /* 0x020fe200078ec0ff */
[----:B------:R0:W-:Y:S01]  /*0b20*/  @!P2 STG.E.U8 desc[UR20][R6.64], R9 ;  /* 0x000000090600a986 */ /* 0x0001e2000c101114 */
[----:B---3--:R-:W-:-:S02]  /*0b30*/  @!P0 LOP3.LUT R20, R20, 0xff, RZ, 0xc0, !PT ;  /* 0x000000ff14148812 */ /* 0x008fc400078ec0ff */
[----:B------:R-:W-:Y:S02]  /*0b40*/  @!P3 VIMNMX.U16x2 R3, PT, PT, R8, UR18, PT ;  /* 0x000000120803bc48 */ /* 0x000fe4000bfe0200 */
[----:B------:R-:W-:Y:S02]  /*0b50*/  @!P1 VIMNMX.U16x2 R12, PT, PT, R10, UR18, PT ;  /* 0x000000120a0c9c48 */ /* 0x000fe4000bfe0200 */
[----:B------:R-:W-:Y:S02]  /*0b60*/  @!P0 IADD3.X R5, PT, PT, R0, UR17, RZ, P4, !PT ;  /* 0x0000001100058c10 */ /* 0x000fe4000a7fe4ff */
[C---:B------:R-:W-:Y:S02]  /*0b70*/  @!P3 IADD3 R8, P2, PT, R2.reuse, UR31, RZ ;  /* 0x0000001f0208bc10 */ /* 0x040fe4000ff5e0ff */
[----:B------:R-:W-:Y:S02]  /*0b80*/  @!P1 IADD3 R10, P4, PT, R2, UR32, RZ ;  /* 0x00000020020a9c10 */ /* 0x000fe4000ff9e0ff */
[----:B------:R-:W-:-:S02]  /*0b90*/  @!P0 VIMNMX.U16x2 R20, PT, PT, R20, UR18, PT ;  /* 0x0000001214148c48 */ /* 0x000fc4000bfe0200 */
        /* <DEDUP_REMOVED lines=8> */
.L_x_316:
        /* <DEDUP_REMOVED lines=38> */
[----:B------:R-:W-:Y:S02]  /*0e80*/  VIMNMX.U16x2 R13, PT, PT, R0, UR18, PT ;  /* 0x00000012000d7c48 */ /* 0x000fe4000bfe0200 */
[----:B---3--:R-:W-:Y:S02]  /*0e90*/  LOP3.LUT R10, R10, 0xff, RZ, 0xc0, !PT ;  /* 0x000000ff0a0a7812 */ /* 0x008fe400078ec0ff */
[----:B----4-:R-:W-:Y:S01]  /*0ea0*/  LOP3.LUT R0, R11, 0xff, RZ, 0xc0, !PT ;  /* 0x000000ff0b007812 */ /* 0x010fe200078ec0ff */
[----:B------:R0:W-:Y:S01]  /*0eb0*/  @!P0 STG.E.U8 desc[UR20][R4.64], R13 ;  /* 0x0000000d04008986 */ /* 0x0001e2000c101114 */
[----:B------:R-:W-:Y:S02]  /*0ec0*/  VIMNMX.U16x2 R10, PT, PT, R10, UR18, PT ;  /* 0x000000120a0a7c48 */ /* 0x000fe4000bfe0200 */
[----:B------:R-:W-:Y:S02]  /*0ed0*/  VIMNMX.U16x2 R0, PT, PT, R0, UR18, PT ;  /* 0x0000001200007c48 */ /* 0x000fe4000bfe0200 */
[----:B-----5:R-:W-:Y:S01]  /*0ee0*/  LOP3.LUT R12, R12, 0xff, RZ, 0xc0, !PT ;  /* 0x000000ff0c0c7812 */ /* 0x020fe200078ec0ff */
[----:B------:R0:W-:Y:S03]  /*0ef0*/  @!P1 STG.E.U8 desc[UR20][R8.64], R10 ;  /* 0x0000000a08009986 */ /* 0x0001e6000c101114 */
[----:B------:R-:W-:Y:S01]  /*0f00*/  VIMNMX.U16x2 R12, PT, PT, R12, UR18, PT ;  /* 0x000000120c0c7c48 */ /* 0x000fe2000bfe0200 */
[----:B------:R0:W-:Y:S01]  /*0f10*/  @!P2 STG.E.U8 desc[UR20][R6.64], R0 ;  /* 0x000000000600a986 */ /* 0x0001e2000c101114 */
[----:B------:R-:W-:Y:S05]  /*0f20*/  @P3 EXIT ;  /* 0x000000000000394d */ /* 0x000fea0003800000 */
[----:B------:R-:W-:Y:S01]  /*0f30*/  STG.E.U8 desc[UR20][R2.64], R12 ;  /* 0x0000000c02007986 */ /* 0x000fe2000c101114 */
[----:B------:R-:W-:Y:S05]  /*0f40*/  EXIT ;  /* 0x000000000000794d */ /* 0x000fea0003800000 */
.L_x_315:
[----:B------:R-:W0:Y:S02]  /*0f50*/  S2R R9, SR_TID.X ;  /* 0x0000000000097919 */ /* 0x000e240000002100 */
[----:B0-----:R-:W-:-:S03]  /*0f60*/  IMAD.WIDE.U32 R2, R9, 0x4, RZ ;  /* 0x0000000409027825 */ /* 0x001fc600078e00ff */
[----:B------:R-:W-:-:S04]  /*0f70*/  ISETP.GE.U32.AND P0, PT, R2, UR10, PT ;  /* 0x0000000a02007c0c */ /* 0x000fc8000bf06070 */
[----:B------:R-:W-:-:S13]  /*0f80*/  ISETP.GE.AND.EX P0, PT, R3, UR11, PT, P0 ;  /* 0x0000000b03007c0c */ /* 0x000fda000bf06300 */
[----:B------:R-:W-:Y:S05]  /*0f90*/  @P0 EXIT ;  /* 0x000000000000094d */ /* 0x000fea0003800000 */
[----:B------:R-:W-:Y:S01]  /*0fa0*/  IMAD.MOV.U32 R10, RZ, RZ, RZ ;  /* 0x000000ffff0a7224 */ /* 0x000fe200078e00ff */
[----:B------:R-:W0:Y:S06]  /*0fb0*/  LDCU UR4, c[0x0][0x360] ;  /* 0x00006c00ff0477ac */ /* 0x000e2c0008000800 */
.L_x_318:
        /* <DEDUP_REMOVED lines=11> */
[----:B------:R-:W-:-:S02]  /*1070*/  VIMNMX.U16x2 R4, PT, PT, R4, UR18, PT ;  /* 0x0000001204047c48 */ /* 0x000fc4000bfe0200 */
[----:B------:R-:W-:Y:S02]  /*1080*/  VIMNMX.U16x2 R6, PT, PT, R6, UR18, PT ;  /* 0x0000001206067c48 */ /* 0x000fe4000bfe0200 */
[----:B------:R-:W-:Y:S02]  /*1090*/  VIMNMX.U16x2 R8, PT, PT, R8, UR18, PT ;  /* 0x0000001208087c48 */ /* 0x000fe4000bfe0200 */
[----:B------:R-:W-:Y:S02]  /*10a0*/  VIMNMX.U16x2 R5, PT, PT, R0, UR18, PT ;  /* 0x0000001200057c48 */ /* 0x000fe4000bfe0200 */
        /* <DEDUP_REMOVED lines=17> */
        .weak           $__internal_35_$__cuda_sm20_div_u16
        .type           $__internal_35_$__cuda_sm20_div_u16,@function
        .size           $__internal_35_$__cuda_sm20_div_u16,(.L_x_4660 - $__internal_35_$__cuda_sm20_div_u16)
$__internal_35_$__cuda_sm20_div_u16:
        /* <DEDUP_REMOVED lines=19> */
[----:B------:R-:W-:Y:S05]  /*12f0*/  RET.REL.NODEC R4 `(_ZN2at6native57_GLOBAL__N__f3eca4a2_24_ForeachBinaryOpScalar_cu_86b9896c25multi_tensor_apply_kernelINS1_18TensorListMetadataILi1EEENS1_21BinaryOpScalarFunctorIhLi1ELi1ELi0EEEJNS0_7minimumIhEEhEEEvT_T0_DpT1_) ;  /* 0xffffffec04407950 */ /* 0x000fea0003c3ffff */
.L_x_319:
        /* <DEDUP_REMOVED lines=16> */
.L_x_4660:


//--------------------- .text._ZN2at6native57_GLOBAL__N__f3eca4a2_24_ForeachBinaryOpScalar_cu_86b9896c25multi_tensor_apply_kernelINS1_18TensorListMetadataILi2EEENS1_21BinaryOpScalarFunctorIN3c108BFloat16ELi2ELi1ELi1EEEJSt5minusIfEfEEEvT_T0_DpT1_ --------------------------
	.section	.text._ZN2at6native57_GLOBAL__N__f3eca4a2_24_ForeachBinaryOpScalar_cu_86b9896c25multi_tensor_apply_kernelINS1_18TensorListMetadataILi2EEENS1_21BinaryOpScalarFunctorIN3c108BFloat16ELi2ELi1ELi1EEEJSt5minusIfEfEEEvT_T0_DpT1_,"ax",@progbits
	.align	128
.text._ZN2at6native57_GLOBAL__N__f3eca4a2_24_ForeachBinaryOpScalar_cu_86b9896c25multi_tensor_apply_kernelINS1_18TensorListMetadataILi2EEENS1_21BinaryOpScalarFunctorIN3c108BFloat16ELi2ELi1ELi1EEEJSt5minusIfEfEEEvT_T0_DpT1_:
        .type           _ZN2at6native57_GLOBAL__N__f3eca4a2_24_ForeachBinaryOpScalar_cu_86b9896c25multi_tensor_apply_kernelINS1_18TensorListMetadataILi2EEENS1_21BinaryOpScalarFunctorIN3c108BFloat16ELi2ELi1ELi1EEEJSt5minusIfEfEEEvT_T0_DpT1_,@function
        .size           _ZN2at6native57_GLOBAL__N__f3eca4a2_24_ForeachBinaryOpScalar_cu_86b9896c25multi_tensor_apply_kernelINS1_18TensorListMetadataILi2EEENS1_21BinaryOpScalarFunctorIN3c108BFloat16ELi2ELi1ELi1EEEJSt5minusIfEfEEEvT_T0_DpT1_,(.L_x_4662 - _ZN2at6native57_GLOBAL__N__f3eca4a2_24_ForeachBinaryOpScalar_cu_86b9896c25multi_tensor_apply_kernelINS1_18TensorListMetadataILi2EEENS1_21BinaryOpScalarFunctorIN3c108BFloat16ELi2ELi1ELi1EEEJSt5minusIfEfEEEvT_T0_DpT1_)
        .other          _ZN2at6native57_GLOBAL__N__f3eca4a2_24_ForeachBinaryOpScalar_cu_86b9896c25multi_tensor_apply_kernelINS1_18TensorListMetadataILi2EEENS1_21BinaryOpScalarFunctorIN3c108BFloat16ELi2ELi1ELi1EEEJSt5minusIfEfEEEvT_T0_DpT1_,@"STO_CUDA_ENTRY STV_DEFAULT"
_ZN2at6native57_GLOBAL__N__f3eca4a2_24_ForeachBinaryOpScalar_cu_86b9896c25multi_tensor_apply_kernelINS1_18TensorListMetadataILi2EEENS1_21BinaryOpScalarFunctorIN3c108BFloat16ELi2ELi1ELi1EEEJSt5minusIfEfEEEvT_T0_DpT1_:
        /* <DEDUP_REMOVED lines=40> */
[----:B------:R-:W-:Y:S05]  /*0280*/  CALL.REL.NOINC `($__internal_36_$__cuda_sm20_div_u16) ;  /* 0x0000000c00b07944 */ /* 0x000fea0003c00000 */
        /* <DEDUP_REMOVED lines=17> */
.L_x_322:
[----:B0-2---:R-:W-:Y:S02]  /*03a0*/  IADD3 R16, P1, PT, R12, UR6, RZ ;  /* 0x000000060c107c10 */ /* 0x005fe4000ff3e0ff */
[----:B------:R-:W-:Y:S02]  /*03b0*/  PRMT R4, RZ, 0x7610, R4 ;  /* 0x00007610ff047816 */ /* 0x000fe40000000004 */
        /* <DEDUP_REMOVED lines=10> */
[----:B------:R-:W-:Y:S02]  /*0460*/  ISETP.GE.AND.EX P3, PT, R20, UR18, PT, P3 ;  /* 0x0000001214007c0c */ /* 0x000fe4000bf66330 */
[----:B------:R-:W-:-:S04]  /*0470*/  @!P2 LEA R6, P1, R16, UR8, 0x1 ;  /* 0x000000081006ac11 */ /* 0x000fc8000f8208ff */
[----:B------:R-:W-:-:S05]  /*0480*/  @!P2 LEA.HI.X R7, R16, UR9, R19, 0x1, P1 ;  /* 0x000000091007ac11 */ /* 0x000fca00088f0c13 */
[----:B------:R0:W2:Y:S01]  /*0490*/  @!P2 LDG.E.U16 R4, desc[UR14][R6.64] ;  /* 0x0000000e0604a981 */ /* 0x0000a2000c1e1500 */
[----:B------:R-:W-:Y:S02]  /*04a0*/  IADD3 R22, P5, PT, R5, UR16, RZ ;  /* 0x0000001005167c10 */ /* 0x000fe4000ffbe0ff */
[----:B------:R-:W-:Y:S02]  /*04b0*/  @!P4 LEA R2, P1, R17, UR8, 0x1 ;  /* 0x000000081102cc11 */ /* 0x000fe4000f8208ff */
[----:B------:R-:W-:Y:S01]  /*04c0*/  @!P3 LEA R8, P6, R5, UR8, 0x1 ;  /* 0x000000080508bc11 */ /* 0x000fe2000f8c08ff */
[----:B------:R-:W-:Y:S01]  /*04d0*/  IMAD.X R15, RZ, RZ, R20, P5 ;  /* 0x000000ffff0f7224 */ /* 0x000fe200028e0614 */
[----:B------:R-:W-:Y:S02]  /*04e0*/  PRMT R21, RZ, 0x7610, R21 ;  /* 0x00007610ff157816 */ /* 0x000fe40000000015 */
[----:B------:R-:W-:Y:S02]  /*04f0*/  @!P4 LEA.HI.X R3, R17, UR9, R14, 0x1, P1 ;  /* 0x000000091103cc11 */ /* 0x000fe400088f0c0e */
[----:B------:R-:W-:-:S02]  /*0500*/  @!P3 LEA.HI.X R9, R5, UR9, R20, 0x1, P6 ;  /* 0x000000090509bc11 */ /* 0x000fc4000b0f0c14 */
[----:B------:R-:W-:Y:S02]  /*0510*/  ISETP.GE.U32.AND P1, PT, R22, UR17, PT ;  /* 0x0000001116007c0c */ /* 0x000fe4000bf26070 */
[----:B------:R-:W-:Y:S01]  /*0520*/  PRMT R23, RZ, 0x7610, R23 ;  /* 0x00007610ff177816 */ /* 0x000fe20000000017 */
[----:B------:R-:W3:Y:S01]  /*0530*/  @!P3 LDG.E.U16 R21, desc[UR14][R8.64] ;  /* 0x0000000e0815b981 */ /* 0x000ee2000c1e1500 */
[----:B------:R-:W-:-:S04]  /*0540*/  ISETP.GE.AND.EX P1, PT, R15, UR18, PT, P1 ;  /* 0x000000120f007c0c */ /* 0x000fc8000bf26310 */
[----:B------:R4:W5:Y:S01]  /*0550*/  @!P4 LDG.E.U16 R23, desc[UR14][R2.64] ;  /* 0x0000000e0217c981 */ /* 0x000962000c1e1500 */
[----:B------:R-:W-:-:S08]  /*0560*/  PRMT R18, RZ, 0x7610, R18 ;  /* 0x00007610ff127816 */ /* 0x000fd00000000012 */
[----:B------:R-:W-:-:S04]  /*0570*/  @!P1 LEA R10, P5, R22, UR8, 0x1 ;  /* 0x00000008160a9c11 */ /* 0x000fc8000f8a08ff */
[----:B------:R-:W-:-:S05]  /*0580*/  @!P1 LEA.HI.X R11, R22, UR9, R15, 0x1, P5 ;  /* 0x00000009160b9c11 */ /* 0x000fca000a8f0c0f */
[----:B------:R-:W5:Y:S01]  /*0590*/  @!P1 LDG.E.U16 R18, desc[UR14][R10.64] ;  /* 0x0000000e0a129981 */ /* 0x000f62000c1e1500 */
[----:B0-----:R-:W-:-:S04]  /*05a0*/  @!P2 LEA R6, P6, R16, UR10, 0x1 ;  /* 0x0000000a1006ac11 */ /* 0x001fc8000f8c08ff */
[----:B------:R-:W-:Y:S02]  /*05b0*/  @!P2 LEA.HI.X R7, R16, UR11, R19, 0x1, P6 ;  /* 0x0000000b1007ac11 */ /* 0x000fe4000b0f0c13 */
[----:B----4-:R-:W-:Y:S02]  /*05c0*/  @!P1 LEA R2, P6, R22, UR10, 0x1 ;  /* 0x0000000a16029c11 */ /* 0x010fe4000f8c08ff */
[----:B------:R-:W-:Y:S02]  /*05d0*/  PRMT R25, RZ, 0x7610, R25 ;  /* 0x00007610ff197816 */ /* 0x000fe40000000019 */
[----:B------:R-:W-:Y:S01]  /*05e0*/  PRMT R24, RZ, 0x7610, R24 ;  /* 0x00007610ff187816 */ /* 0x000fe20000000018 */
[----:B--2---:R-:W-:-:S04]  /*05f0*/  IMAD.U32 R4, R4, 0x10000, RZ ;  /* 0x0001000004047824 */ /* 0x004fc800078e00ff */
[----:B-1----:R-:W-:-:S05]  /*0600*/  FADD.FTZ R4, R4, -UR12 ;  /* 0x8000000c04047e21 */ /* 0x002fca0008010000 */
[----:B------:R-:W-:Y:S02]  /*0610*/  F2FP.BF16.F32.PACK_AB R3, RZ, R4 ;  /* 0x00000004ff03723e */ /* 0x000fe400000010ff */
[----:B------:R-:W-:Y:S02]  /*0620*/  @!P3 LEA R4, P5, R5, UR10, 0x1 ;  /* 0x0000000a0504bc11 */ /* 0x000fe4000f8a08ff */
[----:B------:R-:W-:Y:S01]  /*0630*/  PRMT R9, R3, 0x7610, R9 ;  /* 0x0000761003097816 */ /* 0x000fe20000000009 */
[----:B---3--:R-:W-:Y:S01]  /*0640*/  IMAD.U32 R21, R21, 0x10000, RZ ;  /* 0x0001000015157824 */ /* 0x008fe200078e00ff */
[----:B------:R-:W-:-:S03]  /*0650*/  @!P3 LEA.HI.X R5, R5, UR11, R20, 0x1, P5 ;  /* 0x0000000b0505bc11 */ /* 0x000fc6000a8f0c14 */
[----:B------:R0:W-:Y:S01]  /*0660*/  @!P2 STG.E.U16 desc[UR14][R6.64], R9 ;  /* 0x000000090600a986 */ /* 0x0001e2000c10150e */
[----:B------:R-:W-:Y:S01]  /*0670*/  IADD3 R16, P5, PT, R16, UR13, RZ ;  /* 0x0000000d10107c10 */ /* 0x000fe2000ffbe0ff */
[----:B------:R-:W-:Y:S01]  /*0680*/  FADD.FTZ R21, R21, -UR12 ;  /* 0x8000000c15157e21 */ /* 0x000fe20008010000 */
[----:B-----5:R-:W-:Y:S01]  /*0690*/  IMAD.U32 R23, R23, 0x10000, RZ ;  /* 0x0001000017177824 */ /* 0x020fe200078e00ff */
[----:B------:R-:W-:Y:S02]  /*06a0*/  @!P4 LEA R8, P2, R17, UR10, 0x1 ;  /* 0x0000000a1108cc11 */ /* 0x000fe4000f8408ff */
[----:B------:R-:W-:Y:S02]  /*06b0*/  IMAD.X R19, RZ, RZ, R19, P5 ;  /* 0x000000ffff137224 */ /* 0x000fe400028e0613 */
[----:B------:R-:W-:Y:S01]  /*06c0*/  FADD.FTZ R23, R23, -UR12 ;  /* 0x8000000c17177e21 */ /* 0x000fe20008010000 */
[----:B------:R-:W-:Y:S02]  /*06d0*/  F2FP.BF16.F32.PACK_AB R21, RZ, R21 ;  /* 0x00000015ff15723e */ /* 0x000fe400000010ff */
[----:B0-----:R-:W-:-:S02]  /*06e0*/  @!P4 LEA.HI.X R9, R17, UR11, R14, 0x1, P2 ;  /* 0x0000000b1109cc11 */ /* 0x001fc400090f0c0e */
[----:B------:R-:W-:Y:S02]  /*06f0*/  IADD3 R17, P5, PT, R17, UR13, RZ ;  /* 0x0000000d11117c10 */ /* 0x000fe4000ffbe0ff */
[----:B------:R-:W-:Y:S02]  /*0700*/  F2FP.BF16.F32.PACK_AB R23, RZ, R23 ;  /* 0x00000017ff17723e */ /* 0x000fe400000010ff */
[----:B------:R-:W-:Y:S01]  /*0710*/  PRMT R6, R21, 0x7610, R6 ;  /* 0x0000761015067816 */ /* 0x000fe20000000006 */
[----:B------:R-:W-:Y:S01]  /*0720*/  IMAD.X R14, RZ, RZ, R14, P5 ;  /* 0x000000ffff0e7224 */ /* 0x000fe200028e060e */
[----:B------:R-:W-:Y:S02]  /*0730*/  @!P1 LEA.HI.X R3, R22, UR11, R15, 0x1, P6 ;  /* 0x0000000b16039c11 */ /* 0x000fe4000b0f0c0f */
[----:B------:R-:W-:Y:S02]  /*0740*/  ISETP.GE.U32.AND P2, PT, R16, UR17, PT ;  /* 0x0000001110007c0c */ /* 0x000fe4000bf46070 */
[----:B------:R-:W-:Y:S01]  /*0750*/  IADD3 R15, P5, PT, R17, UR16, RZ ;  /* 0x00000010110f7c10 */ /* 0x000fe2000ffbe0ff */
[----:B------:R-:W-:Y:S01]  /*0760*/  @!P4 STG.E.U16 desc[UR14][R8.64], R23 ;  /* 0x000000170800c986 */ /* 0x000fe2000c10150e */
[----:B------:R-:W-:-:S03]  /*0770*/  ISETP.GE.AND.EX P2, PT, R19, UR18, PT, P2 ;  /* 0x0000001213007c0c */ /* 0x000fc6000bf46320 */
[----:B------:R0:W-:Y:S01]  /*0780*/  @!P3 STG.E.U16 desc[UR14][R4.64], R6 ;  /* 0x000000060400b986 */ /* 0x0001e2000c10150e */
[----:B------:R-:W-:Y:S01]  /*0790*/  IADD3 R21, P3, PT, R15, UR16, RZ ;  /* 0x000000100f157c10 */ /* 0x000fe2000ff7e0ff */
[----:B------:R-:W-:Y:S01]  /*07a0*/  IMAD.X R22, RZ, RZ, R14, P5 ;  /* 0x000000ffff167224 */ /* 0x000fe200028e060e */
[----:B------:R-:W-:Y:S01]  /*07b0*/  ISETP.GE.U32.AND P4, PT, R17, UR17, PT ;  /* 0x0000001111007c0c */ /* 0x000fe2000bf86070 */
[----:B------:R-:W-:Y:S01]  /*07c0*/  IMAD.U32 R18, R18, 0x10000, RZ ;  /* 0x0001000012127824 */ /* 0x000fe200078e00ff */
[----:B------:R-:W-:Y:S01]  /*07d0*/  ISETP.GE.U32.AND P6, PT, R15, UR17, PT ;  /* 0x000000110f007c0c */ /* 0x000fe2000bfc6070 */
[----:B------:R-:W-:Y:S01]  /*07e0*/  IMAD.X R20, RZ, RZ, R22, P3 ;  /* 0x000000ffff147224 */ /* 0x000fe200018e0616 */
[----:B------:R-:W-:Y:S01]  /*07f0*/  ISETP.GE.AND.EX P4, PT, R14, UR18, PT, P4 ;  /* 0x000000120e007c0c */ /* 0x000fe2000bf86340 */
[----:B------:R-:W-:Y:S01]  /*0800*/  FADD.FTZ R18, R18, -UR12 ;  /* 0x8000000c12127e21 */ /* 0x000fe20008010000 */
[----:B------:R-:W-:Y:S02]  /*0810*/  ISETP.GE.U32.AND P5, PT, R21, UR17, PT ;  /* 0x0000001115007c0c */ /* 0x000fe4000bfa6070 */
[----:B------:R-:W-:-:S02]  /*0820*/  ISETP.GE.AND.EX P3, PT, R22, UR18, PT, P6 ;  /* 0x0000001216007c0c */ /* 0x000fc4000bf66360 */
[----:B------:R-:W-:Y:S02]  /*0830*/  ISETP.GE.AND.EX P5, PT, R20, UR18, PT, P5 ;  /* 0x0000001214007c0c */ /* 0x000fe4000bfa6350 */
[----:B------:R-:W-:Y:S02]  /*0840*/  F2FP.BF16.F32.PACK_AB R18, RZ, R18 ;  /* 0x00000012ff12723e */ /* 0x000fe400000010ff */
[----:B0-----:R-:W-:Y:S02]  /*0850*/  @!P2 LEA R6, P6, R16, UR8, 0x1 ;  /* 0x000000081006ac11 */ /* 0x001fe4000f8c08ff */
[----:B------:R-:W-:Y:S02]  /*0860*/  PRMT R5, R18, 0x7610, R5 ;  /* 0x0000761012057816 */ /* 0x000fe40000000005 */
[----:B------:R-:W-:Y:S02]  /*0870*/  @!P2 LEA.HI.X R7, R16, UR9, R19, 0x1, P6 ;  /* 0x000000091007ac11 */ /* 0x000fe4000b0f0c13 */
[----:B------:R-:W-:Y:S01]  /*0880*/  @!P4 LEA R4, P6, R17, UR8, 0x1 ;  /* 0x000000081104cc11 */ /* 0x000fe2000f8c08ff */
[----:B------:R0:W-:Y:S01]  /*0890*/  @!P1 STG.E.U16 desc[UR14][R2.64], R5 ;  /* 0x0000000502009986 */ /* 0x0001e2000c10150e */
[----:B------:R-:W-:-:S02]  /*08a0*/  @!P3 LEA R8, P1, R15, UR8, 0x1 ;  /* 0x000000080f08bc11 */ /* 0x000fc4000f8208ff */
[----:B------:R-:W-:Y:S02]  /*08b0*/  PRMT R18, RZ, 0x7610, R18 ;  /* 0x00007610ff127816 */ /* 0x000fe40000000012 */
[----:B------:R-:W-:Y:S02]  /*08c0*/  @!P3 LEA.HI.X R9, R15, UR9, R22, 0x1, P1 ;  /* 0x000000090f09bc11 */ /* 0x000fe400088f0c16 */
[----:B------:R-:W-:Y:S02]  /*08d0*/  PRMT R23, RZ, 0x7610, R23 ;  /* 0x00007610ff177816 */ /* 0x000fe40000000017 */
[----:B------:R1:W2:Y:S01]  /*08e0*/  @!P2 LDG.E.U16 R18, desc[UR14][R6.64] ;  /* 0x0000000e0612a981 */ /* 0x0002a2000c1e1500 */
[----:B0-----:R-:W-:-:S03]  /*08f0*/  @!P4 LEA.HI.X R5, R17, UR9, R14, 0x1, P6 ;  /* 0x000000091105cc11 */ /* 0x001fc6000b0f0c0e */
[----:B------:R-:W3:Y:S01]  /*0900*/  @!P3 LDG.E.U16 R24, desc[UR14][R8.64] ;  /* 0x0000000e0818b981 */ /* 0x000ee2000c1e1500 */
[----:B------:R-:W-:-:S03]  /*0910*/  @!P5 LEA R10, P6, R21, UR8, 0x1 ;  /* 0x00000008150adc11 */ /* 0x000fc6000f8c08ff */
[----:B------:R0:W4:Y:S01]  /*0920*/  @!P4 LDG.E.U16 R25, desc[UR14][R4.64] ;  /* 0x0000000e0419c981 */ /* 0x000122000c1e1500 */
[----:B------:R-:W-:-:S05]  /*0930*/  @!P5 LEA.HI.X R11, R21, UR9, R20, 0x1, P6 ;  /* 0x00000009150bdc11 */ /* 0x000fca000b0f0c14 */
[----:B------:R-:W5:Y:S01]  /*0940*/  @!P5 LDG.E.U16 R23, desc[UR14][R10.64] ;  /* 0x0000000e0a17d981 */ /* 0x000f62000c1e1500 */
[----:B------:R-:W-:-:S04]  /*0950*/  @!P2 LEA R2, P1, R16, UR10, 0x1 ;  /* 0x0000000a1002ac11 */ /* 0x000fc8000f8208ff */
[----:B------:R-:W-:Y:S02]  /*0960*/  @!P2 LEA.HI.X R3, R16, UR11, R19, 0x1, P1 ;  /* 0x0000000b1003ac11 */ /* 0x000fe400088f0c13 */
[----:B-1----:R-:W-:Y:S02]  /*0970*/  @!P4 LEA R6, P1, R17, UR10, 0x1 ;  /* 0x0000000a1106cc11 */ /* 0x002fe4000f8208ff */
[----:B------:R-:W-:Y:S02]  /*0980*/  @!P3 LEA R16, P6, R15, UR10, 0x1 ;  /* 0x0000000a0f10bc11 */ /* 0x000fe4000f8c08ff */
[----:B------:R-:W-:Y:S02]  /*0990*/  @!P4 LEA.HI.X R7, R17, UR11, R14, 0x1, P1 ;  /* 0x0000000b1107cc11 */ /* 0x000fe400088f0c0e */
[----:B0-----:R-:W-:Y:S01]  /*09a0*/  @!P5 LEA R4, P1, R21, UR10, 0x1 ;  /* 0x0000000a1504dc11 */ /* 0x001fe2000f8208ff */
[----:B------:R-:W-:Y:S01]  /*09b0*/  UIADD3 UR4, UP0, UPT, UR4, 0x2, URZ ;  /* 0x0000000204047890 */ /* 0x000fe2000ff1e0ff */
[----:B------:R-:W-:-:S02]  /*09c0*/  @!P3 LEA.HI.X R17, R15, UR11, R22, 0x1, P6 ;  /* 0x0000000b0f11bc11 */ /* 0x000fc4000b0f0c16 */
[----:B------:R-:W-:Y:S01]  /*09d0*/  @!P5 LEA.HI.X R5, R21, UR11, R20, 0x1, P1 ;  /* 0x0000000b1505dc11 */ /* 0x000fe200088f0c14 */
[----:B------:R-:W-:Y:S02]  /*09e0*/  UIADD3.X UR5, UPT, UPT, URZ, UR5, URZ, UP0, !UPT ;  /* 0x00000005ff057290 */ /* 0x000fe400087fe4ff */
[----:B------:R-:W-:-:S04]  /*09f0*/  ISETP.NE.U32.AND P1, PT, R13, UR4, PT ;  /* 0x000000040d007c0c */ /* 0x000fc8000bf25070 */
[----:B------:R-:W-:Y:S01]  /*0a00*/  ISETP.NE.AND.EX P1, PT, RZ, UR5, PT, P1 ;  /* 0x00000005ff007c0c */ /* 0x000fe2000bf25310 */
[----:B------:R-:W-:-:S04]  /*0a10*/  ULEA UR6, UP0, UR13, UR6, 0x1 ;  /* 0x000000060d067291 */ /* 0x000fc8000f8008ff */
[----:B------:R-:W-:Y:S01]  /*0a20*/  ULEA.HI.X UR7, UR13, UR7, URZ, 0x1, UP0 ;  /* 0x000000070d077291 */ /* 0x000fe200080f0cff */
[----:B--2---:R-:W-:Y:S02]  /*0a30*/  IMAD.U32 R18, R18, 0x10000, RZ ;  /* 0x0001000012127824 */ /* 0x004fe400078e00ff */
[----:B---3--:R-:W-:Y:S02]  /*0a40*/  IMAD.U32 R24, R24, 0x10000, RZ ;  /* 0x0001000018187824 */ /* 0x008fe400078e00ff */
[----:B------:R-:W-:Y:S01]  /*0a50*/  FADD.FTZ R18, R18, -UR12 ;  /* 0x8000000c12127e21 */ /* 0x000fe20008010000 */
[----:B----4-:R-:W-:Y:S02]  /*0a60*/  IMAD.U32 R25, R25, 0x10000, RZ ;  /* 0x0001000019197824 */ /* 0x010fe400078e00ff */
[----:B------:R-:W-:Y:S02]  /*0a70*/  FADD.FTZ R24, R24, -UR12 ;  /* 0x8000000c18187e21 */ /* 0x000fe40008010000 */
[----:B------:R-:W-:Y:S01]  /*0a80*/  FADD.FTZ R25, R25, -UR12 ;  /* 0x8000000c19197e21 */ /* 0x000fe20008010000 */
[----:B-----5:R-:W-:Y:S01]  /*0a90*/  IMAD.U32 R23, R23, 0x10000, RZ ;  /* 0x0001000017177824 */ /* 0x020fe200078e00ff */
[----:B------:R-:W-:-:S03]  /*0aa0*/  F2FP.BF16.F32.PACK_AB R18, RZ, R18 ;  /* 0x00000012ff12723e */ /* 0x000fc600000010ff */
[----:B------:R-:W-:Y:S01]  /*0ab0*/  FADD.FTZ R23, R23, -UR12 ;  /* 0x8000000c17177e21 */ /* 0x000fe20008010000 */
[----:B------:R-:W-:Y:S02]  /*0ac0*/  F2FP.BF16.F32.PACK_AB R25, RZ, R25 ;  /* 0x00000019ff19723e */ /* 0x000fe400000010ff */
[----:B------:R-:W-:Y:S02]  /*0ad0*/  F2FP.BF16.F32.PACK_AB R24, RZ, R24 ;  /* 0x00000018ff18723e */ /* 0x000fe400000010ff */
[----:B------:R-:W-:Y:S01]  /*0ae0*/  F2FP.BF16.F32.PACK_AB R23, RZ, R23 ;  /* 0x00000017ff17723e */ /* 0x000fe200000010ff */
[----:B------:R2:W-:Y:S04]  /*0af0*/  @!P2 STG.E.U16 desc[UR14][R2.64], R18 ;  /* 0x000000120200a986 */ /* 0x0005e8000c10150e */
[----:B------:R2:W-:Y:S04]  /*0b00*/  @!P4 STG.E.U16 desc[UR14][R6.64], R25 ;  /* 0x000000190600c986 */ /* 0x0005e8000c10150e */
[----:B------:R2:W-:Y:S04]  /*0b10*/  @!P3 STG.E.U16 desc[UR14][R16.64], R24 ;  /* 0x000000181000b986 */ /* 0x0005e8000c10150e */
[----:B------:R2:W-:Y:S01]  /*0b20*/  @!P5 STG.E.U16 desc[UR14][R4.64], R23 ;  /* 0x000000170400d986 */ /* 0x0005e2000c10150e */
[----:B------:R-:W-:Y:S05]  /*0b30*/  @P1 BRA `(.L_x_322) ;  /* 0xfffffff800181947 */ /* 0x000fea000383ffff */
.L_x_321:
[----:B------:R-:W-:Y:S05]  /*0b40*/  @!P0 EXIT ;  /* 0x000000000000894d */ /* 0x000fea0003800000 */
[----:B0-----:R-:W-:Y:S01]  /*0b50*/  IADD3 R20, P1, PT, R12, UR6, RZ ;  /* 0x000000060c147c10 */ /* 0x001fe2000ff3e0ff */
[----:B------:R-:W0:Y:S01]  /*0b60*/  LDCU UR4, c[0x0][0xfcc] ;  /* 0x0001f980ff0477ac */ /* 0x000e220008000800 */
[----:B--2---:R-:W-:Y:S02]  /*0b70*/  PRMT R4, RZ, 0x7610, R4 ;  /* 0x00007610ff047816 */ /* 0x004fe40000000004 */
[C---:B------:R-:W-:Y:S01]  /*0b80*/  IADD3 R5, P2, PT, R20.reuse, UR16, RZ ;  /* 0x0000001014057c10 */ /* 0x040fe2000ff5e0ff */
[----:B------:R-:W-:Y:S01]  /*0b90*/  IMAD.X R21, RZ, RZ, UR7, P1 ;  /* 0x00000007ff157e24 */ /* 0x000fe200088e06ff */
[----:B------:R-:W-:Y:S02]  /*0ba0*/  ISETP.GE.U32.AND P0, PT, R20, UR17, PT ;  /* 0x0000001114007c0c */ /* 0x000fe4000bf06070 */
[----:B------:R-:W-:Y:S01]  /*0bb0*/  ISETP.GE.U32.AND P1, PT, R5, UR17, PT ;  /* 0x0000001105007c0c */ /* 0x000fe2000bf26070 */
[----:B------:R-:W-:Y:S01]  /*0bc0*/  IMAD.X R10, RZ, RZ, R21, P2 ;  /* 0x000000ffff0a7224 */ /* 0x000fe200010e0615 */
[----:B------:R-:W-:-:S02]  /*0bd0*/  ISETP.GE.AND.EX P0, PT, R21, UR18, PT, P0 ;  /* 0x0000001215007c0c */ /* 0x000fc4000bf06300 */
[----:B------:R-:W-:Y:S02]  /*0be0*/  IADD3 R9, P3, PT, R5, UR16, RZ ;  /* 0x0000001005097c10 */ /* 0x000fe4000ff7e0ff */
[----:B------:R-:W-:Y:S02]  /*0bf0*/  ISETP.GE.AND.EX P1, PT, R10, UR18, PT, P1 ;  /* 0x000000120a007c0c */ /* 0x000fe4000bf26310 */
[C---:B------:R-:W-:Y:S01]  /*0c00*/  ISETP.GE.U32.AND P2, PT, R9.reuse, UR17, PT ;  /* 0x0000001109007c0c */ /* 0x040fe2000bf46070 */
[----:B------:R-:W-:Y:S01]  /*0c10*/  IMAD.X R8, RZ, RZ, R10, P3 ;  /* 0x000000ffff087224 */ /* 0x000fe200018e060a */
[----:B------:R-:W-:-:S04]  /*0c20*/  IADD3 R6, P5, PT, R9, UR16, RZ ;  /* 0x0000001009067c10 */ /* 0x000fc8000ffbe0ff */
[----:B------:R-:W-:Y:S02]  /*0c30*/  ISETP.GE.AND.EX P2, PT, R8, UR18, PT, P2 ;  /* 0x0000001208007c0c */ /* 0x000fe4000bf46320 */
[----:B------:R-:W-:-:S04]  /*0c40*/  @!P0 LEA R2, P3, R20, UR8, 0x1 ;  /* 0x0000000814028c11 */ /* 0x000fc8000f8608ff */
[----:B------:R-:W-:Y:S02]  /*0c50*/  @!P0 LEA.HI.X R3, R20, UR9, R21, 0x1, P3 ;  /* 0x0000000914038c11 */ /* 0x000fe400098f0c15 */
[C---:B------:R-:W-:Y:S01]  /*0c60*/  @!P1 LEA R12, P3, R5.reuse, UR8, 0x1 ;  /* 0x00000008050c9c11 */ /* 0x040fe2000f8608ff */
[----:B------:R-:W-:Y:S01]  /*0c70*/  IMAD.X R7, RZ, RZ, R8, P5 ;  /* 0x000000ffff077224 */ /* 0x000fe200028e0608 */
[----:B------:R-:W-:Y:S01]  /*0c80*/  PRMT R11, RZ, 0x7610, R11 ;  /* 0x00007610ff0b7816 */ /* 0x000fe2000000000b */
[----:B------:R1:W2:Y:S01]  /*0c90*/  @!P0 LDG.E.U16 R4, desc[UR14][R2.64] ;  /* 0x0000000e02048981 */ /* 0x0002a2000c1e1500 */
[----:B------:R-:W-:Y:S02]  /*0ca0*/  @!P1 LEA.HI.X R13, R5, UR9, R10, 0x1, P3 ;  /* 0x00000009050d9c11 */ /* 0x000fe400098f0c0a */
[----:B------:R-:W-:Y:S02]  /*0cb0*/  ISETP.GE.U32.AND P3, PT, R6, UR17, PT ;  /* 0x0000001106007c0c */ /* 0x000fe4000bf66070 */
[----:B------:R-:W-:Y:S01]  /*0cc0*/  @!P2 LEA R14, P4, R9, UR8, 0x1 ;  /* 0x00000008090eac11 */ /* 0x000fe2000f8808ff */
[----:B------:R3:W4:Y:S01]  /*0cd0*/  @!P1 LDG.E.U16 R11, desc[UR14][R12.64] ;  /* 0x0000000e0c0b9981 */ /* 0x000722000c1e1500 */
[----:B------:R-:W-:-:S02]  /*0ce0*/  ISETP.GE.AND.EX P3, PT, R7, UR18, PT, P3 ;  /* 0x0000001207007c0c */ /* 0x000fc4000bf66330 */
[----:B------:R-:W-:Y:S02]  /*0cf0*/  PRMT R18, RZ, 0x7610, R18 ;  /* 0x00007610ff127816 */ /* 0x000fe40000000012 */
[----:B------:R-:W-:-:S05]  /*0d00*/  @!P2 LEA.HI.X R15, R9, UR9, R8, 0x1, P4 ;  /* 0x00000009090fac11 */ /* 0x000fca000a0f0c08 */
[----:B------:R-:W5:Y:S04]  /*0d10*/  @!P2 LDG.E.U16 R18, desc[UR14][R14.64] ;  /* 0x0000000e0e12a981 */ /* 0x000f68000c1e1500 */
[----:B------:R-:W-:-:S04]  /*0d20*/  @!P3 LEA R16, P4, R6, UR8, 0x1 ;  /* 0x000000080610bc11 */ /* 0x000fc8000f8808ff */
[----:B------:R-:W-:-:S05]  /*0d30*/  @!P3 LEA.HI.X R17, R6, UR9, R7, 0x1, P4 ;  /* 0x000000090611bc11 */ /* 0x000fca000a0f0c07 */
[----:B------:R-:W5:Y:S01]  /*0d40*/  @!P3 LDG.E.U16 R0, desc[UR14][R16.64] ;  /* 0x0000000e1000b981 */ /* 0x000f62000c1e1500 */
[C---:B-1----:R-:W-:Y:S02]  /*0d50*/  @!P0 LEA R2, P4, R20.reuse, UR10, 0x1 ;  /* 0x0000000a14028c11 */ /* 0x042fe4000f8808ff */
[C---:B---3--:R-:W-:Y:S02]  /*0d60*/  @!P2 LEA R12, P5, R9.reuse, UR10, 0x1 ;  /* 0x0000000a090cac11 */ /* 0x048fe4000f8a08ff */
[----:B------:R-:W-:Y:S02]  /*0d70*/  @!P0 LEA.HI.X R3, R20, UR11, R21, 0x1, P4 ;  /* 0x0000000b14038c11 */ /* 0x000fe4000a0f0c15 */
[----:B------:R-:W-:Y:S01]  /*0d80*/  @!P2 LEA.HI.X R13, R9, UR11, R8, 0x1, P5 ;  /* 0x0000000b090dac11 */ /* 0x000fe2000a8f0c08 */
[----:B--2---:R-:W-:Y:S02]  /*0d90*/  IMAD.U32 R4, R4, 0x10000, RZ ;  /* 0x0001000004047824 */ /* 0x004fe400078e00ff */
[----:B----4-:R-:W-:-:S02]  /*0da0*/  IMAD.U32 R19, R11, 0x10000, RZ ;  /* 0x000100000b137824 */ /* 0x010fc400078e00ff */
[----:B0-----:R-:W-:Y:S01]  /*0db0*/  FADD.FTZ R11, R4, -UR4 ;  /* 0x80000004040b7e21 */ /* 0x001fe20008010000 */
[----:B------:R-:W-:Y:S01]  /*0dc0*/  @!P1 LEA R4, P4, R5, UR10, 0x1 ;  /* 0x0000000a05049c11 */ /* 0x000fe2000f8808ff */
[----:B------:R-:W-:Y:S01]  /*0dd0*/  FADD.FTZ R19, R19, -UR4 ;  /* 0x8000000413137e21 */ /* 0x000fe20008010000 */
[----:B-----5:R-:W-:Y:S02]  /*0de0*/  IMAD.U32 R18, R18, 0x10000, RZ ;  /* 0x0001000012127824 */ /* 0x020fe400078e00ff */
[----:B------:R-:W-:Y:S02]  /*0df0*/  F2FP.BF16.F32.PACK_AB R11, RZ, R11 ;  /* 0x0000000bff0b723e */ /* 0x000fe400000010ff */
[----:B------:R-:W-:Y:S01]  /*0e00*/  FADD.FTZ R18, R18, -UR4 ;  /* 0x8000000412127e21 */ /* 0x000fe20008010000 */
[----:B------:R-:W-:Y:S02]  /*0e10*/  @!P1 LEA.HI.X R5, R5, UR11, R10, 0x1, P4 ;  /* 0x0000000b05059c11 */ /* 0x000fe4000a0f0c0a */
[----:B------:R-:W-:-:S02]  /*0e20*/  F2FP.BF16.F32.PACK_AB R19, RZ, R19 ;  /* 0x00000013ff13723e */ /* 0x000fc400000010ff */
[----:B------:R-:W-:Y:S01]  /*0e30*/  F2FP.BF16.F32.PACK_AB R18, RZ, R18 ;  /* 0x00000012ff12723e */ /* 0x000fe200000010ff */
[----:B------:R0:W-:Y:S01]  /*0e40*/  @!P0 STG.E.U16 desc[UR14][R2.64], R11 ;  /* 0x0000000b02008986 */ /* 0x0001e2000c10150e */
[----:B------:R-:W-:-:S03]  /*0e50*/  IMAD.U32 R0, R0, 0x10000, RZ ;  /* 0x0001000000007824 */ /* 0x000fc600078e00ff */
[----:B------:R0:W-:Y:S01]  /*0e60*/  @!P1 STG.E.U16 desc[UR14][R4.64], R19 ;  /* 0x0000001304009986 */ /* 0x0001e2000c10150e */
[----:B------:R-:W-:-:S03]  /*0e70*/  FADD.FTZ R0, R0, -UR4 ;  /* 0x8000000400007e21 */ /* 0x000fc60008010000 */
[----:B------:R0:W-:Y:S01]  /*0e80*/  @!P2 STG.E.U16 desc[UR14][R12.64], R18 ;  /* 0x000000120c00a986 */ /* 0x0001e2000c10150e */
[----:B------:R-:W-:Y:S05]  /*0e90*/  @P3 EXIT ;  /* 0x000000000000394d */ /* 0x000fea0003800000 */
[C---:B0-----:R-:W-:Y:S02]  /*0ea0*/  LEA R2, P0, R6.reuse, UR10, 0x1 ;  /* 0x0000000a06027c11 */ /* 0x041fe4000f8008ff */
[----:B------:R-:W-:Y:S02]  /*0eb0*/  F2FP.BF16.F32.PACK_AB R0, RZ, R0 ;  /* 0x00000000ff00723e */ /* 0x000fe400000010ff */
[----:B------:R-:W-:-:S05]  /*0ec0*/  LEA.HI.X R3, R6, UR11, R7, 0x1, P0 ;  /* 0x0000000b06037c11 */ /* 0x000fca00080f0c07 */
[----:B------:R-:W-:Y:S01]  /*0ed0*/  STG.E.U16 desc[UR14][R2.64], R0 ;  /* 0x0000000002007986 */ /* 0x000fe2000c10150e */
[----:B------:R-:W-:Y:S05]  /*0ee0*/  EXIT ;  /* 0x000000000000794d */ /* 0x000fea0003800000 */
.L_x_320:
        /* <DEDUP_REMOVED lines=8> */
.L_x_323:
        /* <DEDUP_REMOVED lines=9> */
[----:B------:R-:W-:Y:S02]  /*1000*/  IMAD.U32 R0, R0, 0x10000, RZ ;  /* 0x0001000000007824 */ /* 0x000fe400078e00ff */
[----:B-1----:R-:W-:Y:S01]  /*1010*/  FADD.FTZ R5, R5, -UR5 ;  /* 0x8000000505057e21 */ /* 0x002fe20008010000 */
[----:B------:R-:W-:Y:S01]  /*1020*/  IMAD.U32 R7, R4, 0x10000, RZ ;  /* 0x0001000004077824 */ /* 0x000fe200078e00ff */
[----:B------:R-:W-:Y:S01]  /*1030*/  IADD3 R4, P0, PT, R8, UR10, RZ ;  /* 0x0000000a08047c10 */ /* 0x000fe2000ff1e0ff */
[----:B------:R-:W-:Y:S01]  /*1040*/  FADD.FTZ R0, R0, -UR5 ;  /* 0x8000000500007e21 */ /* 0x000fe20008010000 */
[----:B------:R-:W-:Y:S01]  /*1050*/  FADD.FTZ R6, R6, -UR5 ;  /* 0x8000000506067e21 */ /* 0x000fe20008010000 */
[----:B------:R-:W-:-:S03]  /*1060*/  FADD.FTZ R7, R7, -UR5 ;  /* 0x8000000507077e21 */ /* 0x000fc60008010000 */
[----:B------:R-:W-:Y:S02]  /*1070*/  F2FP.BF16.F32.PACK_AB R2, R0, R5 ;  /* 0x000000050002723e */ /* 0x000fe400000010ff */
[----:B------:R-:W-:Y:S02]  /*1080*/  IADD3.X R5, PT, PT, R11, UR11, RZ, P0, !PT ;  /* 0x0000000b0b057c10 */ /* 0x000fe400087fe4ff */
[----:B0-----:R-:W-:Y:S02]  /*1090*/  IADD3 R9, P0, PT, R9, UR4, RZ ;  /* 0x0000000409097c10 */ /* 0x001fe4000ff1e0ff */
[----:B------:R-:W-:-:S03]  /*10a0*/  F2FP.BF16.F32.PACK_AB R3, R7, R6 ;  /* 0x000000060703723e */ /* 0x000fc600000010ff */
[C---:B------:R-:W-:Y:S02]  /*10b0*/  IMAD.SHL.U32 R0, R9.reuse, 0x4, RZ ;  /* 0x0000000409007824 */ /* 0x040fe400078e00ff */
[----:B------:R-:W-:Y:S01]  /*10c0*/  IMAD.X R10, RZ, RZ, R10, P0 ;  /* 0x000000ffff0a7224 */ /* 0x000fe200000e060a */
[----:B------:R2:W-:Y:S01]  /*10d0*/  STG.E.64 desc[UR14][R4.64], R2 ;  /* 0x0000000204007986 */ /* 0x0005e2000c101b0e */
[C---:B------:R-:W-:Y:S02]  /*10e0*/  LOP3.LUT P0, RZ, R9.reuse, 0xffffc000, RZ, 0xc0, !PT ;  /* 0xffffc00009ff7812 */ /* 0x040fe4000780c0ff */
[----:B------:R-:W-:Y:S02]  /*10f0*/  ISETP.LT.U32.AND P1, PT, R0, UR19, PT ;  /* 0x0000001300007c0c */ /* 0x000fe4000bf21070 */
[----:B------:R-:W-:Y:S02]  /*1100*/  SHF.L.U64.HI R0, R9, 0x2, R10 ;  /* 0x0000000209007819 */ /* 0x000fe4000001020a */
[----:B------:R-:W-:-:S02]  /*1110*/  LOP3.LUT P0, RZ, R10, 0x3fffffff, RZ, 0xc0, P0 ;  /* 0x3fffffff0aff7812 */ /* 0x000fc4000000c0ff */
[----:B------:R-:W-:-:S13]  /*1120*/  ISETP.LT.AND.EX P1, PT, R0, UR12, PT, P1 ;  /* 0x0000000c00007c0c */ /* 0x000fda000bf21310 */
[----:B--2---:R-:W-:Y:S05]  /*1130*/  @!P0 BRA P1, `(.L_x_323) ;  /* 0xfffffffc008c8947 */ /* 0x004fea000083ffff */
[----:B------:R-:W-:Y:S05]  /*1140*/  EXIT ;  /* 0x000000000000794d */ /* 0x000fea0003800000 */
        .weak           $__internal_36_$__cuda_sm20_div_u16
        .type           $__internal_36_$__cuda_sm20_div_u16,@function
        .size           $__internal_36_$__cuda_sm20_div_u16,(.L_x_4662 - $__internal_36_$__cuda_sm20_div_u16)
$__internal_36_$__cuda_sm20_div_u16:
        /* <DEDUP_REMOVED lines=18> */
[----:B------:R-:W-:Y:S06]  /*1270*/  RET.REL.NODEC R2 `(_ZN2at6native57_GLOBAL__N__f3eca4a2_24_ForeachBinaryOpScalar_cu_86b9896c25multi_tensor_apply_kernelINS1_18TensorListMetadataILi2EEENS1_21BinaryOpScalarFunctorIN3c108BFloat16ELi2ELi1ELi1EEEJSt5minusIfEfEEEvT_T0_DpT1_) ;  /* 0xffffffec02607950 */ /* 0x000fec0003c3ffff */
.L_x_324:
        /* <DEDUP_REMOVED lines=16> */
.L_x_4662:


//--------------------- .text._ZN2at6native57_GLOBAL__N__f3eca4a2_24_ForeachBinaryOpScalar_cu_86b9896c25multi_tensor_apply_kernelINS1_18TensorListMetadataILi2EEENS1_21BinaryOpScalarFunctorIN3c104HalfELi2ELi1ELi1EEEJSt5minusIfEfEEEvT_T0_DpT1_ --------------------------
	.section	.text._ZN2at6native57_GLOBAL__N__f3eca4a2_24_ForeachBinaryOpScalar_cu_86b9896c25multi_tensor_apply_kernelINS1_18TensorListMetadataILi2EEENS1_21BinaryOpScalarFunctorIN3c104HalfELi2ELi1ELi1EEEJSt5minusIfEfEEEvT_T0_DpT1_,"ax",@progbits
	.align	128
.text._ZN2at6native57_GLOBAL__N__f3eca4a2_24_ForeachBinaryOpScalar_cu_86b9896c25multi_tensor_apply_kernelINS1_18TensorListMetadataILi2EEENS1_21BinaryOpScalarFunctorIN3c104HalfELi2ELi1ELi1EEEJSt5minusIfEfEEEvT_T0_DpT1_:
        .type           _ZN2at6native57_GLOBAL__N__f3eca4a2_24_ForeachBinaryOpScalar_cu_86b9896c25multi_tensor_apply_kernelINS1_18TensorListMetadataILi2EEENS1_21BinaryOpScalarFunctorIN3c104HalfELi2ELi1ELi1EEEJSt5minusIfEfEEEvT_T0_DpT1_,@function
        .size           _ZN2at6native57_GLOBAL__N__f3eca4a2_24_ForeachBinaryOpScalar_cu_86b9896c25multi_tensor_apply_kernelINS1_18TensorListMetadataILi2EEENS1_21BinaryOpScalarFunctorIN3c104HalfELi2ELi1ELi1EEEJSt5minusIfEfEEEvT_T0_DpT1_,(.L_x_4664 - _ZN2at6native57_GLOBAL__N__f3eca4a2_24_ForeachBinaryOpScalar_cu_86b9896c25multi_tensor_apply_kernelINS1_18TensorListMetadataILi2EEENS1_21BinaryOpScalarFunctorIN3c104HalfELi2ELi1ELi1EEEJSt5minusIfEfEEEvT_T0_DpT1_)
        .other          _ZN2at6native57_GLOBAL__N__f3eca4a2_24_ForeachBinaryOpScalar_cu_86b9896c25multi_tensor_apply_kernelINS1_18TensorListMetadataILi2EEENS1_21BinaryOpScalarFunctorIN3c104HalfELi2ELi1ELi1EEEJSt5minusIfEfEEEvT_T0_DpT1_,@"STO_CUDA_ENTRY STV_DEFAULT"
_ZN2at6native57_GLOBAL__N__f3eca4a2_24_ForeachBinaryOpScalar_cu_86b9896c25multi_tensor_apply_kernelINS1_18TensorListMetadataILi2EEENS1_21BinaryOpScalarFunctorIN3c104HalfELi2ELi1ELi1EEEJSt5minusIfEfEEEvT_T0_DpT1_:
        /* <DEDUP_REMOVED lines=40> */
[----:B------:R-:W-:Y:S05]  /*0280*/  CALL.REL.NOINC `($__internal_37_$__cuda_sm20_div_u16) ;  /* 0x0000000c00a87944 */ /* 0x000fea0003c00000 */
        /* <DEDUP_REMOVED lines=17> */
.L_x_327:
        /* <DEDUP_REMOVED lines=37> */
[----:B--2---:R-:W-:-:S05]  /*05f0*/  HADD2.F32 R4, -RZ, R4.H0_H0 ;  /* 0x20000004ff047230 */ /* 0x004fca0000004100 */
[----:B-1----:R-:W-:-:S05]  /*0600*/  FADD.FTZ R4, R4, -UR12 ;  /* 0x8000000c04047e21 */ /* 0x002fca0008010000 */
[----:B------:R-:W-:Y:S02]  /*0610*/  F2FP.F16.F32.PACK_AB R3, RZ, R4 ;  /* 0x00000004ff03723e */ /* 0x000fe400000000ff */
[----:B------:R-:W-:Y:S02]  /*0620*/  @!P3 LEA R4, P5, R5, UR10, 0x1 ;  /* 0x0000000a0504bc11 */ /* 0x000fe4000f8a08ff */
[----:B------:R-:W-:Y:S01]  /*0630*/  PRMT R9, R3, 0x7610, R9 ;  /* 0x0000761003097816 */ /* 0x000fe20000000009 */
[----:B---3--:R-:W-:Y:S01]  /*0640*/  HADD2.F32 R21, -RZ, R21.H0_H0 ;  /* 0x20000015ff157230 */ /* 0x008fe20000004100 */
[----:B------:R-:W-:-:S03]  /*0650*/  @!P3 LEA.HI.X R5, R5, UR11, R20, 0x1, P5 ;  /* 0x0000000b0505bc11 */ /* 0x000fc6000a8f0c14 */
[----:B------:R0:W-:Y:S01]  /*0660*/  @!P2 STG.E.U16 desc[UR14][R6.64], R9 ;  /* 0x000000090600a986 */ /* 0x0001e2000c10150e */
[----:B------:R-:W-:Y:S01]  /*0670*/  IADD3 R16, P5, PT, R16, UR13, RZ ;  /* 0x0000000d10107c10 */ /* 0x000fe2000ffbe0ff */
[----:B-----5:R-:W-:Y:S02]  /*0680*/  HADD2.F32 R23, -RZ, R23.H0_H0 ;  /* 0x20000017ff177230 */ /* 0x020fe40000004100 */
[----:B------:R-:W-:Y:S01]  /*0690*/  FADD.FTZ R21, R21, -UR12 ;  /* 0x8000000c15157e21 */ /* 0x000fe20008010000 */
[----:B------:R-:W-:Y:S01]  /*06a0*/  @!P4 LEA R8, P2, R17, UR10, 0x1 ;  /* 0x0000000a1108cc11 */ /* 0x000fe2000f8408ff */
[----:B------:R-:W-:Y:S02]  /*06b0*/  IMAD.X R19, RZ, RZ, R19, P5 ;  /* 0x000000ffff137224 */ /* 0x000fe400028e0613 */
[----:B------:R-:W-:Y:S01]  /*06c0*/  FADD.FTZ R23, R23, -UR12 ;  /* 0x8000000c17177e21 */ /* 0x000fe20008010000 */
[----:B------:R-:W-:Y:S02]  /*06d0*/  F2FP.F16.F32.PACK_AB R21, RZ, R21 ;  /* 0x00000015ff15723e */ /* 0x000fe400000000ff */
[----:B0-----:R-:W-:-:S02]  /*06e0*/  @!P4 LEA.HI.X R9, R17, UR11, R14, 0x1, P2 ;  /* 0x0000000b1109cc11 */ /* 0x001fc400090f0c0e */
[----:B------:R-:W-:Y:S02]  /*06f0*/  IADD3 R17, P5, PT, R17, UR13, RZ ;  /* 0x0000000d11117c10 */ /* 0x000fe4000ffbe0ff */
[----:B------:R-:W-:Y:S02]  /*0700*/  F2FP.F16.F32.PACK_AB R23, RZ, R23 ;  /* 0x00000017ff17723e */ /* 0x000fe400000000ff */
        /* <DEDUP_REMOVED lines=11> */
[----:B------:R-:W-:Y:S01]  /*07c0*/  HADD2.F32 R18, -RZ, R18.H0_H0 ;  /* 0x20000012ff127230 */ /* 0x000fe20000004100 */
[----:B------:R-:W-:Y:S01]  /*07d0*/  ISETP.GE.U32.AND P6, PT, R15, UR17, PT ;  /* 0x000000110f007c0c */ /* 0x000fe2000bfc6070 */
[----:B------:R-:W-:Y:S01]  /*07e0*/  IMAD.X R20, RZ, RZ, R22, P3 ;  /* 0x000000ffff147224 */ /* 0x000fe200018e0616 */
[----:B------:R-:W-:Y:S02]  /*07f0*/  ISETP.GE.AND.EX P4, PT, R14, UR18, PT, P4 ;  /* 0x000000120e007c0c */ /* 0x000fe4000bf86340 */
[----:B------:R-:W-:Y:S01]  /*0800*/  ISETP.GE.U32.AND P5, PT, R21, UR17, PT ;  /* 0x0000001115007c0c */ /* 0x000fe2000bfa6070 */
[----:B------:R-:W-:Y:S01]  /*0810*/  FADD.FTZ R18, R18, -UR12 ;  /* 0x8000000c12127e21 */ /* 0x000fe20008010000 */
[----:B------:R-:W-:-:S02]  /*0820*/  ISETP.GE.AND.EX P3, PT, R22, UR18, PT, P6 ;  /* 0x0000001216007c0c */ /* 0x000fc4000bf66360 */
[----:B------:R-:W-:Y:S02]  /*0830*/  ISETP.GE.AND.EX P5, PT, R20, UR18, PT, P5 ;  /* 0x0000001214007c0c */ /* 0x000fe4000bfa6350 */
[----:B------:R-:W-:Y:S02]  /*0840*/  F2FP.F16.F32.PACK_AB R18, RZ, R18 ;  /* 0x00000012ff12723e */ /* 0x000fe400000000ff */
        /* <DEDUP_REMOVED lines=30> */
[----:B--2---:R-:W-:Y:S02]  /*0a30*/  HADD2.F32 R18, -RZ, R18.H0_H0 ;  /* 0x20000012ff127230 */ /* 0x004fe40000004100 */
[----:B---3--:R-:W-:Y:S02]  /*0a40*/  HADD2.F32 R24, -RZ, R24.H0_H0 ;  /* 0x20000018ff187230 */ /* 0x008fe40000004100 */
[----:B----4-:R-:W-:Y:S02]  /*0a50*/  HADD2.F32 R25, -RZ, R25.H0_H0 ;  /* 0x20000019ff197230 */ /* 0x010fe40000004100 */
[----:B------:R-:W-:Y:S01]  /*0a60*/  FADD.FTZ R18, R18, -UR12 ;  /* 0x8000000c12127e21 */ /* 0x000fe20008010000 */
[----:B------:R-:W-:Y:S01]  /*0a70*/  FADD.FTZ R24, R24, -UR12 ;  /* 0x8000000c18187e21 */ /* 0x000fe20008010000 */
[----:B-----5:R-:W-:Y:S02]  /*0a80*/  HADD2.F32 R23, -RZ, R23.H0_H0 ;  /* 0x20000017ff177230 */ /* 0x020fe40000004100 */
[----:B------:R-:W-:Y:S01]  /*0a90*/  FADD.FTZ R25, R25, -UR12 ;  /* 0x8000000c19197e21 */ /* 0x000fe20008010000 */
[----:B------:R-:W-:-:S02]  /*0aa0*/  F2FP.F16.F32.PACK_AB R18, RZ, R18 ;  /* 0x00000012ff12723e */ /* 0x000fc400000000ff */
[----:B------:R-:W-:Y:S02]  /*0ab0*/  FADD.FTZ R23, R23, -UR12 ;  /* 0x8000000c17177e21 */ /* 0x000fe40008010000 */
[----:B------:R-:W-:Y:S02]  /*0ac0*/  F2FP.F16.F32.PACK_AB R25, RZ, R25 ;  /* 0x00000019ff19723e */ /* 0x000fe400000000ff */
[----:B------:R-:W-:Y:S02]  /*0ad0*/  F2FP.F16.F32.PACK_AB R24, RZ, R24 ;  /* 0x00000018ff18723e */ /* 0x000fe400000000ff */
[----:B------:R-:W-:Y:S01]  /*0ae0*/  F2FP.F16.F32.PACK_AB R23, RZ, R23 ;  /* 0x00000017ff17723e */ /* 0x000fe200000000ff */
[----:B------:R2:W-:Y:S04]  /*0af0*/  @!P2 STG.E.U16 desc[UR14][R2.64], R18 ;  /* 0x000000120200a986 */ /* 0x0005e8000c10150e */
[----:B------:R2:W-:Y:S04]  /*0b00*/  @!P4 STG.E.U16 desc[UR14][R6.64], R25 ;  /* 0x000000190600c986 */ /* 0x0005e8000c10150e */
[----:B------:R2:W-:Y:S04]  /*0b10*/  @!P3 STG.E.U16 desc[UR14][R16.64], R24 ;  /* 0x000000181000b986 */ /* 0x0005e8000c10150e */
[----:B------:R2:W-:Y:S01]  /*0b20*/  @!P5 STG.E.U16 desc[UR14][R4.64], R23 ;  /* 0x000000170400d986 */ /* 0x0005e2000c10150e */
[----:B------:R-:W-:Y:S05]  /*0b30*/  @P1 BRA `(.L_x_327) ;  /* 0xfffffff800181947 */ /* 0x000fea000383ffff */
.L_x_326:
        /* <DEDUP_REMOVED lines=37> */
[----:B--2---:R-:W-:Y:S02]  /*0d90*/  HADD2.F32 R4, -RZ, R4.H0_H0 ;  /* 0x20000004ff047230 */ /* 0x004fe40000004100 */
[----:B----4-:R-:W-:-:S03]  /*0da0*/  HADD2.F32 R19, -RZ, R11.H0_H0 ;  /* 0x2000000bff137230 */ /* 0x010fc60000004100 */
[----:B0-----:R-:W-:Y:S01]  /*0db0*/  FADD.FTZ R11, R4, -UR4 ;  /* 0x80000004040b7e21 */ /* 0x001fe20008010000 */
[----:B------:R-:W-:Y:S01]  /*0dc0*/  @!P1 LEA R4, P4, R5, UR10, 0x1 ;  /* 0x0000000a05049c11 */ /* 0x000fe2000f8808ff */
[----:B------:R-:W-:Y:S01]  /*0dd0*/  FADD.FTZ R19, R19, -UR4 ;  /* 0x8000000413137e21 */ /* 0x000fe20008010000 */
[----:B-----5:R-:W-:Y:S02]  /*0de0*/  HADD2.F32 R18, -RZ, R18.H0_H0 ;  /* 0x20000012ff127230 */ /* 0x020fe40000004100 */
[----:B------:R-:W-:-:S03]  /*0df0*/  F2FP.F16.F32.PACK_AB R11, RZ, R11 ;  /* 0x0000000bff0b723e */ /* 0x000fc600000000ff */
[----:B------:R-:W-:Y:S01]  /*0e00*/  FADD.FTZ R18, R18, -UR4 ;  /* 0x8000000412127e21 */ /* 0x000fe20008010000 */
[----:B------:R-:W-:Y:S02]  /*0e10*/  @!P1 LEA.HI.X R5, R5, UR11, R10, 0x1, P4 ;  /* 0x0000000b05059c11 */ /* 0x000fe4000a0f0c0a */
[----:B------:R-:W-:Y:S02]  /*0e20*/  F2FP.F16.F32.PACK_AB R19, RZ, R19 ;  /* 0x00000013ff13723e */ /* 0x000fe400000000ff */
[----:B------:R-:W-:Y:S01]  /*0e30*/  F2FP.F16.F32.PACK_AB R18, RZ, R18 ;  /* 0x00000012ff12723e */ /* 0x000fe200000000ff */
[----:B------:R-:W-:Y:S01]  /*0e40*/  HADD2.F32 R0, -RZ, R0.H0_H0 ;  /* 0x20000000ff007230 */ /* 0x000fe20000004100 */
[----:B------:R0:W-:Y:S04]  /*0e50*/  @!P0 STG.E.U16 desc[UR14][R2.64], R11 ;  /* 0x0000000b02008986 */ /* 0x0001e8000c10150e */
[----:B------:R0:W-:Y:S01]  /*0e60*/  @!P1 STG.E.U16 desc[UR14][R4.64], R19 ;  /* 0x0000001304009986 */ /* 0x0001e2000c10150e */
[----:B------:R-:W-:-:S03]  /*0e70*/  FADD.FTZ R0, R0, -UR4 ;  /* 0x8000000400007e21 */ /* 0x000fc60008010000 */
[----:B------:R0:W-:Y:S01]  /*0e80*/  @!P2 STG.E.U16 desc[UR14][R12.64], R18 ;  /* 0x000000120c00a986 */ /* 0x0001e2000c10150e */
[----:B------:R-:W-:Y:S05]  /*0e90*/  @P3 EXIT ;  /* 0x000000000000394d */ /* 0x000fea0003800000 */
[C---:B0-----:R-:W-:Y:S02]  /*0ea0*/  LEA R2, P0, R6.reuse, UR10, 0x1 ;  /* 0x0000000a06027c11 */ /* 0x041fe4000f8008ff */
[----:B------:R-:W-:Y:S02]  /*0eb0*/  F2FP.F16.F32.PACK_AB R0, RZ, R0 ;  /* 0x00000000ff00723e */ /* 0x000fe400000000ff */
[----:B------:R-:W-:-:S05]  /*0ec0*/  LEA.HI.X R3, R6, UR11, R7, 0x1, P0 ;  /* 0x0000000b06037c11 */ /* 0x000fca00080f0c07 */
[----:B------:R-:W-:Y:S01]  /*0ed0*/  STG.E.U16 desc[UR14][R2.64], R0 ;  /* 0x0000000002007986 */ /* 0x000fe2000c10150e */
[----:B------:R-:W-:Y:S05]  /*0ee0*/  EXIT ;  /* 0x000000000000794d */ /* 0x000fea0003800000 */
.L_x_325:
        /* <DEDUP_REMOVED lines=8> */
.L_x_328:
[C---:B------:R-:W-:Y:S01]  /*0f70*/  IMAD.SHL.U32 R4, R10.reuse, 0x8, RZ ;  /* 0x000000080a047824 */ /* 0x040fe200078e00ff */
[----:B------:R-:W-:-:S04]  /*0f80*/  SHF.L.U64.HI R9, R10, 0x3, R11 ;  /* 0x000000030a097819 */ /* 0x000fc8000001020b */
[----:B------:R-:W-:-:S04]  /*0f90*/  IADD3 R2, P0, PT, R4, UR8, RZ ;  /* 0x0000000804027c10 */ /* 0x000fc8000ff1e0ff */
[----:B------:R-:W-:-:S06]  /*0fa0*/  IADD3.X R3, PT, PT, R9, UR9, RZ, P0, !PT ;  /* 0x0000000909037c10 */ /* 0x000fcc00087fe4ff */
[----:B------:R-:W2:Y:S01]  /*0fb0*/  LDG.E.64 R2, desc[UR14][R2.64] ;  /* 0x0000000e02027981 */ /* 0x000ea2000c1e1b00 */
[----:B------:R-:W-:Y:S01]  /*0fc0*/  IADD3 R4, P0, PT, R4, UR10, RZ ;  /* 0x0000000a04047c10 */ /* 0x000fe2000ff1e0ff */
[--C-:B--2---:R-:W-:Y:S02]  /*0fd0*/  HADD2.F32 R0, -RZ, R2.reuse.H0_H0 ;  /* 0x20000002ff007230 */ /* 0x104fe40000004100 */
[----:B------:R-:W-:Y:S02]  /*0fe0*/  HADD2.F32 R5, -RZ, R2.H1_H1 ;  /* 0x30000002ff057230 */ /* 0x000fe40000004100 */
[--C-:B------:R-:W-:Y:S02]  /*0ff0*/  HADD2.F32 R6, -RZ, R3.reuse.H0_H0 ;  /* 0x20000003ff067230 */ /* 0x100fe40000004100 */
[----:B-1----:R-:W-:Y:S01]  /*1000*/  FADD.FTZ R0, R0, -UR5 ;  /* 0x8000000500007e21 */ /* 0x002fe20008010000 */
[----:B------:R-:W-:Y:S02]  /*1010*/  HADD2.F32 R7, -RZ, R3.H1_H1 ;  /* 0x30000003ff077230 */ /* 0x000fe40000004100 */
[----:B------:R-:W-:Y:S01]  /*1020*/  FADD.FTZ R5, R5, -UR5 ;  /* 0x8000000505057e21 */ /* 0x000fe20008010000 */
[----:B------:R-:W-:-:S02]  /*1030*/  FADD.FTZ R6, R6, -UR5 ;  /* 0x8000000506067e21 */ /* 0x000fc40008010000 */
[----:B------:R-:W-:Y:S02]  /*1040*/  FADD.FTZ R7, R7, -UR5 ;  /* 0x8000000507077e21 */ /* 0x000fe40008010000 */
[----:B------:R-:W-:Y:S02]  /*1050*/  F2FP.F16.F32.PACK_AB R8, R5, R0 ;  /* 0x000000000508723e */ /* 0x000fe400000000ff */
[----:B------:R-:W-:Y:S02]  /*1060*/  IADD3.X R5, PT, PT, R9, UR11, RZ, P0, !PT ;  /* 0x0000000b09057c10 */ /* 0x000fe400087fe4ff */
[----:B0-----:R-:W-:Y:S02]  /*1070*/  IADD3 R10, P0, PT, R10, UR4, RZ ;  /* 0x000000040a0a7c10 */ /* 0x001fe4000ff1e0ff */
[----:B------:R-:W-:-:S03]  /*1080*/  F2FP.F16.F32.PACK_AB R9, R7, R6 ;  /* 0x000000060709723e */ /* 0x000fc600000000ff */
[C---:B------:R-:W-:Y:S02]  /*1090*/  IMAD.SHL.U32 R0, R10.reuse, 0x4, RZ ;  /* 0x000000040a007824 */ /* 0x040fe400078e00ff */
[----:B------:R-:W-:Y:S01]  /*10a0*/  IMAD.X R11, RZ, RZ, R11, P0 ;  /* 0x000000ffff0b7224 */ /* 0x000fe200000e060b */
[----:B------:R2:W-:Y:S01]  /*10b0*/  STG.E.64 desc[UR14][R4.64], R8 ;  /* 0x0000000804007986 */ /* 0x0005e2000c101b0e */
[----:B------:R-:W-:Y:S02]  /*10c0*/  LOP3.LUT P0, RZ, R10, 0xffffc000, RZ, 0xc0, !PT ;  /* 0xffffc0000aff7812 */ /* 0x000fe4000780c0ff */
[----:B------:R-:W-:Y:S02]  /*10d0*/  ISETP.LT.U32.AND P1, PT, R0, UR19, PT ;  /* 0x0000001300007c0c */ /* 0x000fe4000bf21070 */
[----:B------:R-:W-:Y:S02]  /*10e0*/  SHF.L.U64.HI R0, R10, 0x2, R11 ;  /* 0x000000020a007819 */ /* 0x000fe4000001020b */
[----:B------:R-:W-:-:S02]  /*10f0*/  LOP3.LUT P0, RZ, R11, 0x3fffffff, RZ, 0xc0, P0 ;  /* 0x3fffffff0bff7812 */ /* 0x000fc4000000c0ff */
[----:B------:R-:W-:-:S13]  /*1100*/  ISETP.LT.AND.EX P1, PT, R0, UR12, PT, P1 ;  /* 0x0000000c00007c0c */ /* 0x000fda000bf21310 */
[----:B--2---:R-:W-:Y:S05]  /*1110*/  @!P0 BRA P1, `(.L_x_328) ;  /* 0xfffffffc00948947 */ /* 0x004fea000083ffff */
[----:B------:R-:W-:Y:S05]  /*1120*/  EXIT ;  /* 0x000000000000794d */ /* 0x000fea0003800000 */
        .weak           $__internal_37_$__cuda_sm20_div_u16
        .type           $__internal_37_$__cuda_sm20_div_u16,@function
        .size           $__internal_37_$__cuda_sm20_div_u16,(.L_x_4664 - $__internal_37_$__cuda_sm20_div_u16)
$__internal_37_$__cuda_sm20_div_u16:
        /* <DEDUP_REMOVED lines=18> */
[----:B------:R-:W-:Y:S06]  /*1250*/  RET.REL.NODEC R2 `(_ZN2at6native57_GLOBAL__N__f3eca4a2_24_ForeachBinaryOpScalar_cu_86b9896c25multi_tensor_apply_kernelINS1_18TensorListMetadataILi2EEENS1_21BinaryOpScalarFunctorIN3c104HalfELi2ELi1ELi1EEEJSt5minusIfEfEEEvT_T0_DpT1_) ;  /* 0xffffffec02687950 */ /* 0x000fec0003c3ffff */
.L_x_329:
        /* <DEDUP_REMOVED lines=10> */
.L_x_4664:


//--------------------- .text._ZN2at6native57_GLOBAL__N__f3eca4a2_24_ForeachBinaryOpScalar_cu_86b9896c25multi_tensor_apply_kernelINS1_18TensorListMetadataILi2EEENS1_21BinaryOpScalarFunctorIbLi2ELi1ELi1EEEJSt5minusIbEbEEEvT_T0_DpT1_ --------------------------
	.section	.text._ZN2at6native57_GLOBAL__N__f3eca4a2_24_ForeachBinaryOpScalar_cu_86b9896c25multi_tensor_apply_kernelINS1_18TensorListMetadataILi2EEENS1_21BinaryOpScalarFunctorIbLi2ELi1ELi1EEEJSt5minusIbEbEEEvT_T0_DpT1_,"ax",@progbits
	.align	128
.text._ZN2at6native57_GLOBAL__N__f3eca4a2_24_ForeachBinaryOpScalar_cu_86b9896c25multi_tensor_apply_kernelINS1_18TensorListMetadataILi2EEENS1_21BinaryOpScalarFunctorIbLi2ELi1ELi1EEEJSt5minusIbEbEEEvT_T0_DpT1_:
        .type           _ZN2at6native57_GLOBAL__N__f3eca4a2_24_ForeachBinaryOpScalar_cu_86b9896c25multi_tensor_apply_kernelINS1_18TensorListMetadataILi2EEENS1_21BinaryOpScalarFunctorIbLi2ELi1ELi1EEEJSt5minusIbEbEEEvT_T0_DpT1_,@function
        .size           _ZN2at6native57_GLOBAL__N__f3eca4a2_24_ForeachBinaryOpScalar_cu_86b9896c25multi_tensor_apply_kernelINS1_18TensorListMetadataILi2EEENS1_21BinaryOpScalarFunctorIbLi2ELi1ELi1EEEJSt5minusIbEbEEEvT_T0_DpT1_,(.L_x_4666 - _ZN2at6native57_GLOBAL__N__f3eca4a2_24_ForeachBinaryOpScalar_cu_86b9896c25multi_tensor_apply_kernelINS1_18TensorListMetadataILi2EEENS1_21BinaryOpScalarFunctorIbLi2ELi1ELi1EEEJSt5minusIbEbEEEvT_T0_DpT1_)
        .other          _ZN2at6native57_GLOBAL__N__f3eca4a2_24_ForeachBinaryOpScalar_cu_86b9896c25multi_tensor_apply_kernelINS1_18TensorListMetadataILi2EEENS1_21BinaryOpScalarFunctorIbLi2ELi1ELi1EEEJSt5minusIbEbEEEvT_T0_DpT1_,@"STO_CUDA_ENTRY STV_DEFAULT"
_ZN2at6native57_GLOBAL__N__f3eca4a2_24_ForeachBinaryOpScalar_cu_86b9896c25multi_tensor_apply_kernelINS1_18TensorListMetadataILi2EEENS1_21BinaryOpScalarFunctorIbLi2ELi1ELi1EEEJSt5minusIbEbEEEvT_T0_DpT1_:
        /* <DEDUP_REMOVED lines=39> */
[----:B------:R-:W-:Y:S05]  /*0270*/  CALL.REL.NOINC `($__internal_38_$__cuda_sm20_div_u16) ;  /* 0x00000010004c7944 */ /* 0x000fea0003c00000 */
[----:B------:R-:W-:-:S03]  /*0280*/  UISETP.GE.U32.AND UP0, UPT, UR5, UR4, UPT ;  /* 0x000000040500728c */ /* 0x000fc6000bf06070 */
[----:B------:R-:W-:Y:S01]  /*0290*/  UMOV UR4, URZ ;  /* 0x000000ff00047c82 */ /* 0x000fe20008000000 */
[----:B------:R-:W-:Y:S01]  /*02a0*/  UISETP.GE.U32.AND.EX UP0, UPT, UR6, URZ, UPT, UP0 ;  /* 0x000000ff0600728c */ /* 0x000fe2000bf06100 */
[----:B------:R-:W-:-:S08]  /*02b0*/  UMOV UR5, URZ ;  /* 0x000000ff00057c82 */ /* 0x000fd00008000000 */
        /* <DEDUP_REMOVED lines=24> */
[----:B------:R-:W-:Y:S02]  /*0440*/  UIADD3 UR41, UP5, UPT, UR4, UR22, URZ ;  /* 0x0000001604297290 */ /* 0x000fe4000ffbe0ff */
[----:B------:R-:W-:Y:S02]  /*0450*/  UIADD3 UR40, UP3, UPT, UR10, UR22, URZ ;  /* 0x000000160a287290 */ /* 0x000fe4000ff7e0ff */
[----:B------:R-:W-:-:S02]  /*0460*/  UIADD3.X UR47, UPT, UPT, UR5, UR26, URZ, UP4, !UPT ;  /* 0x0000001a052f7290 */ /* 0x000fc4000a7fe4ff */
[----:B------:R-:W-:Y:S02]  /*0470*/  UIMAD.WIDE.U32 UR14, UR33, 0x6, UR18 ;  /* 0x00000006210e78a5 */ /* 0x000fe4000f8e0012 */
[----:B------:R-:W-:Y:S02]  /*0480*/  UIMAD.WIDE.U32 UR12, UR33, 0x7, UR18 ;  /* 0x00000007210c78a5 */ /* 0x000fe4000f8e0012 */
[----:B------:R-:W-:Y:S02]  /*0490*/  UIADD3 UR6, UP2, UPT, UR18, UR33, URZ ;  /* 0x0000002112067290 */ /* 0x000fe4000ff5e0ff */
[----:B------:R-:W-:Y:S02]  /*04a0*/  UIADD3.X UR26, UPT, UPT, UR11, UR26, URZ, UP1, !UPT ;  /* 0x0000001a0b1a7290 */ /* 0x000fe40008ffe4ff */
[----:B------:R-:W-:Y:S02]  /*04b0*/  UIADD3 UR37, UP1, UPT, UR10, UR16, URZ ;  /* 0x000000100a257290 */ /* 0x000fe4000ff3e0ff */
[----:B------:R-:W-:-:S02]  /*04c0*/  UIADD3 UR38, UP4, UPT, UR4, UR16, URZ ;  /* 0x0000001004267290 */ /* 0x000fc4000ff9e0ff */
[----:B------:R-:W-:Y:S02]  /*04d0*/  UIADD3.X UR45, UPT, UPT, UR5, UR21, URZ, UP0, !UPT ;  /* 0x00000015052d7290 */ /* 0x000fe400087fe4ff */
[----:B------:R-:W-:Y:S02]  /*04e0*/  UIADD3.X UR20, UPT, UPT, UR11, UR21, URZ, UP6, !UPT ;  /* 0x000000150b147290 */ /* 0x000fe4000b7fe4ff */
[----:B------:R-:W-:Y:S02]  /*04f0*/  UIADD3.X UR42, UPT, UPT, UR5, UR23, URZ, UP5, !UPT ;  /* 0x00000017052a7290 */ /* 0x000fe4000affe4ff */
[----:B------:R-:W-:Y:S02]  /*0500*/  UIADD3.X UR22, UPT, UPT, UR11, UR23, URZ, UP3, !UPT ;  /* 0x000000170b167290 */ /* 0x000fe40009ffe4ff */
[----:B------:R-:W-:Y:S02]  /*0510*/  UIADD3 UR36, UP0, UPT, UR4, UR14, URZ ;  /* 0x0000000e04247290 */ /* 0x000fe4000ff1e0ff */
[----:B------:R-:W-:-:S02]  /*0520*/  UIADD3 UR34, UP5, UPT, UR4, UR12, URZ ;  /* 0x0000000c04227290 */ /* 0x000fc4000ffbe0ff */
[----:B------:R-:W-:Y:S02]  /*0530*/  UIADD3 UR21, UP3, UPT, UR10, UR12, URZ ;  /* 0x0000000c0a157290 */ /* 0x000fe4000ff7e0ff */
[----:B------:R-:W-:Y:S02]  /*0540*/  UIADD3.X UR18, UPT, UPT, URZ, UR19, URZ, UP2, !UPT ;  /* 0x00000013ff127290 */ /* 0x000fe400097fe4ff */
[----:B------:R-:W-:Y:S02]  /*0550*/  UIADD3 UR35, UP6, UPT, UR10, UR14, URZ ;  /* 0x0000000e0a237290 */ /* 0x000fe4000ffde0ff */
[----:B------:R-:W-:Y:S02]  /*0560*/  UIADD3 UR19, UP2, UPT, UR10, UR6, URZ ;  /* 0x000000060a137290 */ /* 0x000fe4000ff5e0ff */
[----:B------:R-:W-:Y:S02]  /*0570*/  UIADD3.X UR16, UPT, UPT, UR11, UR17, URZ, UP1, !UPT ;  /* 0x000000110b107290 */ /* 0x000fe40008ffe4ff */
[----:B------:R-:W-:-:S02]  /*0580*/  UIADD3 UR12, UP1, UPT, UR4, UR6, URZ ;  /* 0x00000006040c7290 */ /* 0x000fc4000ff3e0ff */
[----:B------:R-:W-:Y:S02]  /*0590*/  UIADD3.X UR39, UPT, UPT, UR5, UR17, URZ, UP4, !UPT ;  /* 0x0000001105277290 */ /* 0x000fe4000a7fe4ff */
        /* <DEDUP_REMOVED lines=9> */
.L_x_332:
[C---:B------:R-:W-:Y:S01]  /*0630*/  ISETP.GE.U32.AND P3, PT, R2.reuse, UR32, PT ;  /* 0x0000002002007c0c */ /* 0x040fe2000bf66070 */
[----:B0-----:R-:W-:Y:S01]  /*0640*/  IMAD.U32 R5, RZ, RZ, UR33 ;  /* 0x00000021ff057e24 */ /* 0x001fe2000f8e00ff */
[----:B------:R-:W-:Y:S02]  /*0650*/  IADD3 R0, P0, PT, R2, UR33, RZ ;  /* 0x0000002102007c10 */ /* 0x000fe4000ff1e0ff */
[----:B------:R-:W-:Y:S02]  /*0660*/  ISETP.GE.AND.EX P3, PT, R3, UR31, PT, P3 ;  /* 0x0000001f03007c0c */ /* 0x000fe4000bf66330 */
[----:B------:R-:W-:Y:S01]  /*0670*/  ISETP.GE.U32.AND P5, PT, R0, UR32, PT ;  /* 0x0000002000007c0c */ /* 0x000fe2000bfa6070 */
[----:B------:R-:W-:Y:S01]  /*0680*/  IMAD.X R0, RZ, RZ, R3, P0 ;  /* 0x000000ffff007224 */ /* 0x000fe200000e0603 */
[----:B------:R-:W-:-:S04]  /*0690*/  IADD3 R12, P4, P6, R5, UR33, R2 ;  /* 0x00000021050c7c10 */ /* 0x000fc8000fe9e002 */
[----:B------:R-:W-:Y:S02]  /*06a0*/  ISETP.GE.AND.EX P5, PT, R0, UR31, PT, P5 ;  /* 0x0000001f00007c0c */ /* 0x000fe4000bfa6350 */
[----:B------:R-:W-:Y:S02]  /*06b0*/  IADD3 R0, P2, PT, R12, UR33, RZ ;  /* 0x000000210c007c10 */ /* 0x000fe4000ff5e0ff */
[----:B------:R-:W-:Y:S02]  /*06c0*/  IADD3.X R13, PT, PT, RZ, RZ, R3, P4, P6 ;  /* 0x000000ffff0d7210 */ /* 0x000fe400027ec403 */
[----:B------:R-:W-:Y:S02]  /*06d0*/  @!P3 IADD3 R4, P1, PT, R2, UR27, RZ ;  /* 0x0000001b0204bc10 */ /* 0x000fe4000ff3e0ff */
[----:B------:R-:W-:Y:S02]  /*06e0*/  ISETP.GE.U32.AND P0, PT, R12, UR32, PT ;  /* 0x000000200c007c0c */ /* 0x000fe4000bf06070 */
[----:B------:R-:W-:-:S02]  /*06f0*/  @!P3 IADD3.X R5, PT, PT, R3, UR7, RZ, P1, !PT ;  /* 0x000000070305bc10 */ /* 0x000fc40008ffe4ff */
[----:B------:R-:W-:Y:S01]  /*0700*/  ISETP.GE.U32.AND P1, PT, R0, UR32, PT ;  /* 0x0000002000007c0c */ /* 0x000fe2000bf26070 */
[----:B------:R-:W-:Y:S01]  /*0710*/  IMAD.X R0, RZ, RZ, R13, P2 ;  /* 0x000000ffff007224 */ /* 0x000fe200010e060d */
[----:B------:R-:W-:Y:S01]  /*0720*/  ISETP.GE.AND.EX P0, PT, R13, UR31, PT, P0 ;  /* 0x0000001f0d007c0c */ /* 0x000fe2000bf06300 */
[----:B------:R-:W2:Y:S01]  /*0730*/  @!P3 LDG.E.U8 R4, desc[UR28][R4.64] ;  /* 0x0000001c0404b981 */ /* 0x000ea2000c1e1100 */
[----:B------:R-:W-:Y:S02]  /*0740*/  @!P5 IADD3 R6, P4, PT, R2, UR12, RZ ;  /* 0x0000000c0206dc10 */ /* 0x000fe4000ff9e0ff */
[----:B------:R-:W-:Y:S02]  /*0750*/  ISETP.GE.AND.EX P1, PT, R0, UR31, PT, P1 ;  /* 0x0000001f00007c0c */ /* 0x000fe4000bf26310 */
[----:B------:R-:W-:-:S05]  /*0760*/  @!P5 IADD3.X R7, PT, PT, R3, UR11, RZ, P4, !PT ;  /* 0x0000000b0307dc10 */ /* 0x000fca000a7fe4ff */
[----:B------:R0:W3:Y:S02]  /*0770*/  @!P5 LDG.E.U8 R6, desc[UR28][R6.64] ;  /* 0x0000001c0606d981 */ /* 0x0000e4000c1e1100 */
[----:B------:R-:W-:-:S04]  /*0780*/  @!P0 IADD3 R8, P2, PT, R2, UR44, RZ ;  /* 0x0000002c02088c10 */ /* 0x000fc8000ff5e0ff */
[----:B------:R-:W-:Y:S02]  /*0790*/  @!P0 IADD3.X R9, PT, PT, R3, UR45, RZ, P2, !PT ;  /* 0x0000002d03098c10 */ /* 0x000fe400097fe4ff */
[----:B------:R-:W-:-:S03]  /*07a0*/  @!P1 IADD3 R10, P2, PT, R2, UR41, RZ ;  /* 0x00000029020a9c10 */ /* 0x000fc6000ff5e0ff */
[----:B------:R1:W4:Y:S01]  /*07b0*/  @!P0 LDG.E.U8 R8, desc[UR28][R8.64] ;  /* 0x0000001c08088981 */ /* 0x000322000c1e1100 */
[----:B------:R-:W-:-:S05]  /*07c0*/  @!P1 IADD3.X R11, PT, PT, R3, UR42, RZ, P2, !PT ;  /* 0x0000002a030b9c10 */ /* 0x000fca00097fe4ff */
[----:B------:R5:W5:Y:S01]  /*07d0*/  @!P1 LDG.E.U8 R10, desc[UR28][R10.64] ;  /* 0x0000001c0a0a9981 */ /* 0x000b62000c1e1100 */
[----:B------:R-:W1:Y:S01]  /*07e0*/  LDCU.S8 UR10, c[0x0][0xfca] ;  /* 0x0001f940ff0a77ac */ /* 0x000e620008000200 */
[----:B0-----:R-:W-:Y:S01]  /*07f0*/  IMAD.U32 R7, RZ, RZ, UR33 ;  /* 0x00000021ff077e24 */ /* 0x001fe2000f8e00ff */
[----:B--2---:R-:W-:Y:S02]  /*0800*/  ISETP.NE.AND P2, PT, R4, RZ, !P3 ;  /* 0x000000ff0400720c */ /* 0x004fe40005f45270 */
[----:B------:R-:W-:Y:S02]  /*0810*/  @!P3 IADD3 R4, P6, PT, R2, UR30, RZ ;  /* 0x0000001e0204bc10 */ /* 0x000fe4000ffde0ff */
[----:B-1----:R-:W-:Y:S02]  /*0820*/  ISETP.NE.XOR P4, PT, RZ, UR10, P2 ;  /* 0x0000000aff007c0c */ /* 0x002fe40009785a70 */
[----:B------:R-:W-:Y:S02]  /*0830*/  @!P3 IADD3.X R5, PT, PT, R3, UR8, RZ, P6, !PT ;  /* 0x000000080305bc10 */ /* 0x000fe4000b7fe4ff */
[----:B------:R-:W-:-:S02]  /*0840*/  @!P3 SEL R9, RZ, 0x1, !P4 ;  /* 0x00000001ff09b807 */ /* 0x000fc40006000000 */
[----:B---3--:R-:W-:Y:S02]  /*0850*/  ISETP.NE.AND P2, PT, R6, RZ, !P5 ;  /* 0x000000ff0600720c */ /* 0x008fe40006f45270 */
[----:B------:R-:W-:Y:S01]  /*0860*/  IADD3 R12, P4, P6, R7, UR33, R12 ;  /* 0x00000021070c7c10 */ /* 0x000fe2000fe9e00c */
[----:B------:R0:W-:Y:S01]  /*0870*/  @!P3 STG.E.U8 desc[UR28][R4.64], R9 ;  /* 0x000000090400b986 */ /* 0x0001e2000c10111c */
[----:B------:R-:W-:Y:S02]  /*0880*/  ISETP.NE.XOR P2, PT, RZ, UR10, P2 ;  /* 0x0000000aff007c0c */ /* 0x000fe40009745a70 */
[----:B------:R-:W-:Y:S02]  /*0890*/  @!P5 IADD3 R6, P3, PT, R2, UR19, RZ ;  /* 0x000000130206dc10 */ /* 0x000fe4000ff7e0ff */
[----:B------:R-:W-:Y:S02]  /*08a0*/  IADD3.X R13, PT, PT, RZ, RZ, R13, P4, P6 ;  /* 0x000000ffff0d7210 */ /* 0x000fe400027ec40d */
[----:B------:R-:W-:-:S02]  /*08b0*/  SEL R15, RZ, 0x1, !P2 ;  /* 0x00000001ff0f7807 */ /* 0x000fc40005000000 */
[----:B------:R-:W-:Y:S02]  /*08c0*/  IADD3 R0, P2, P6, R7, UR33, R12 ;  /* 0x0000002107007c10 */ /* 0x000fe4000fe5e00c */
[----:B------:R-:W-:Y:S02]  /*08d0*/  @!P5 IADD3.X R7, PT, PT, R3, UR13, RZ, P3, !PT ;  /* 0x0000000d0307dc10 */ /* 0x000fe40009ffe4ff */
[----:B----4-:R-:W-:Y:S02]  /*08e0*/  ISETP.NE.AND P4, PT, R8, RZ, !P0 ;  /* 0x000000ff0800720c */ /* 0x010fe40004785270 */
[----:B-----5:R-:W-:Y:S01]  /*08f0*/  IADD3.X R11, PT, PT, RZ, RZ, R13, P2, P6 ;  /* 0x000000ffff0b7210 */ /* 0x020fe200017ec40d */
[----:B------:R1:W-:Y:S01]  /*0900*/  @!P5 STG.E.U8 desc[UR28][R6.64], R15 ;  /* 0x0000000f0600d986 */ /* 0x0003e2000c10111c */
[C---:B------:R-:W-:Y:S02]  /*0910*/  ISETP.GE.U32.AND P3, PT, R12.reuse, UR32, PT ;  /* 0x000000200c007c0c */ /* 0x040fe4000bf66070 */
[----:B------:R-:W-:-:S02]  /*0920*/  IADD3 R8, P6, PT, R12, UR33, RZ ;  /* 0x000000210c087c10 */ /* 0x000fc4000ffde0ff */
[----:B------:R-:W-:Y:S02]  /*0930*/  ISETP.NE.AND P5, PT, R10, RZ, !P1 ;  /* 0x000000ff0a00720c */ /* 0x000fe40004fa5270 */
[----:B0-----:R-:W-:Y:S01]  /*0940*/  @!P0 IADD3 R4, P2, PT, R2, UR43, RZ ;  /* 0x0000002b02048c10 */ /* 0x001fe2000ff5e0ff */
[----:B------:R-:W-:Y:S01]  /*0950*/  IMAD.X R9, RZ, RZ, R13, P6 ;  /* 0x000000ffff097224 */ /* 0x000fe200030e060d */
[----:B------:R-:W-:Y:S02]  /*0960*/  ISETP.GE.AND.EX P3, PT, R13, UR31, PT, P3 ;  /* 0x0000001f0d007c0c */ /* 0x000fe4000bf66330 */
[----:B------:R-:W-:Y:S02]  /*0970*/  ISETP.NE.XOR P5, PT, RZ, UR10, P5 ;  /* 0x0000000aff007c0c */ /* 0x000fe4000afa5a70 */
[----:B------:R-:W-:Y:S02]  /*0980*/  @!P0 IADD3.X R5, PT, PT, R3, UR20, RZ, P2, !PT ;  /* 0x0000001403058c10 */ /* 0x000fe400097fe4ff */
[----:B------:R-:W-:-:S02]  /*0990*/  ISETP.GE.U32.AND P2, PT, R8, UR32, PT ;  /* 0x0000002008007c0c */ /* 0x000fc4000bf46070 */
[----:B------:R-:W-:Y:S02]  /*09a0*/  ISETP.NE.XOR P4, PT, RZ, UR10, P4 ;  /* 0x0000000aff007c0c */ /* 0x000fe4000a785a70 */
[----:B------:R-:W-:Y:S02]  /*09b0*/  SEL R19, RZ, 0x1, !P5 ;  /* 0x00000001ff137807 */ /* 0x000fe40006800000 */
[----:B-1----:R-:W-:Y:S02]  /*09c0*/  IADD3 R6, P5, PT, R0, UR33, RZ ;  /* 0x0000002100067c10 */ /* 0x002fe4000ffbe0ff */
[----:B------:R-:W-:Y:S02]  /*09d0*/  @!P1 IADD3 R8, P6, PT, R2, UR40, RZ ;  /* 0x0000002802089c10 */ /* 0x000fe4000ffde0ff */
[----:B------:R-:W-:Y:S02]  /*09e0*/  ISETP.GE.AND.EX P2, PT, R9, UR31, PT, P2 ;  /* 0x0000001f09007c0c */ /* 0x000fe4000bf46320 */
[----:B------:R-:W-:-:S02]  /*09f0*/  SEL R17, RZ, 0x1, !P4 ;  /* 0x00000001ff117807 */ /* 0x000fc40006000000 */
[----:B------:R-:W-:Y:S01]  /*0a00*/  ISETP.GE.U32.AND P4, PT, R0, UR32, PT ;  /* 0x0000002000007c0c */ /* 0x000fe2000bf86070 */
[----:B------:R-:W-:Y:S01]  /*0a10*/  IMAD.X R0, RZ, RZ, R11, P5 ;  /* 0x000000ffff007224 */ /* 0x000fe200028e060b */
[----:B------:R-:W-:Y:S02]  /*0a20*/  @!P1 IADD3.X R9, PT, PT, R3, UR22, RZ, P6, !PT ;  /* 0x0000001603099c10 */ /* 0x000fe4000b7fe4ff */
[----:B------:R-:W-:Y:S02]  /*0a30*/  ISETP.GE.U32.AND P6, PT, R6, UR32, PT ;  /* 0x0000002006007c0c */ /* 0x000fe4000bfc6070 */
[----:B------:R-:W-:Y:S02]  /*0a40*/  @!P3 IADD3 R6, P5, PT, R2, UR46, RZ ;  /* 0x0000002e0206bc10 */ /* 0x000fe4000ffbe0ff */
[----:B------:R-:W-:Y:S02]  /*0a50*/  ISETP.GE.AND.EX P4, PT, R11, UR31, PT, P4 ;  /* 0x0000001f0b007c0c */ /* 0x000fe4000bf86340 */
[----:B------:R-:W-:Y:S01]  /*0a60*/  ISETP.GE.AND.EX P6, PT, R0, UR31, PT, P6 ;  /* 0x0000001f00007c0c */ /* 0x000fe2000bfc6360 */
[----:B------:R0:W-:Y:S01]  /*0a70*/  @!P0 STG.E.U8 desc[UR28][R4.64], R17 ;  /* 0x0000001104008986 */ /* 0x0001e2000c10111c */
[----:B------:R-:W-:-:S02]  /*0a80*/  @!P3 IADD3.X R7, PT, PT, R3, UR47, RZ, P5, !PT ;  /* 0x0000002f0307bc10 */ /* 0x000fc4000affe4ff */
[C---:B------:R-:W-:Y:S01]  /*0a90*/  @!P2 IADD3 R10, P0, PT, R2.reuse, UR38, RZ ;  /* 0x00000026020aac10 */ /* 0x040fe2000ff1e0ff */
[----:B------:R1:W-:Y:S03]  /*0aa0*/  @!P1 STG.E.U8 desc[UR28][R8.64], R19 ;  /* 0x0000001308009986 */ /* 0x0003e6000c10111c */
[----:B------:R-:W-:Y:S01]  /*0ab0*/  @!P2 IADD3.X R11, PT, PT, R3, UR39, RZ, P0, !PT ;  /* 0x00000027030bac10 */ /* 0x000fe200087fe4ff */
[----:B------:R-:W2:Y:S02]  /*0ac0*/  @!P3 LDG.E.U8 R6, desc[UR28][R6.64] ;  /* 0x0000001c0606b981 */ /* 0x000ea4000c1e1100 */
[C---:B------:R-:W-:Y:S02]  /*0ad0*/  @!P4 IADD3 R12, P1, PT, R2.reuse, UR36, RZ ;  /* 0x00000024020ccc10 */ /* 0x040fe4000ff3e0ff */
[----:B------:R-:W3:Y:S01]  /*0ae0*/  @!P2 LDG.E.U8 R10, desc[UR28][R10.64] ;  /* 0x0000001c0a0aa981 */ /* 0x000ee2000c1e1100 */
[----:B------:R-:W-:-:S02]  /*0af0*/  @!P6 IADD3 R14, P0, PT, R2, UR34, RZ ;  /* 0x00000022020eec10 */ /* 0x000fc4000ff1e0ff */
[C---:B------:R-:W-:Y:S02]  /*0b00*/  @!P4 IADD3.X R13, PT, PT, R3.reuse, UR23, RZ, P1, !PT ;  /* 0x00000017030dcc10 */ /* 0x040fe40008ffe4ff */
[----:B------:R-:W-:-:S03]  /*0b10*/  @!P6 IADD3.X R15, PT, PT, R3, UR17, RZ, P0, !PT ;  /* 0x00000011030fec10 */ /* 0x000fc600087fe4ff */
[----:B------:R-:W4:Y:S04]  /*0b20*/  @!P4 LDG.E.U8 R12, desc[UR28][R12.64] ;  /* 0x0000001c0c0cc981 */ /* 0x000f28000c1e1100 */
[----:B------:R-:W5:Y:S01]  /*0b30*/  @!P6 LDG.E.U8 R14, desc[UR28][R14.64] ;  /* 0x0000001c0e0ee981 */ /* 0x000f62000c1e1100 */
[----:B0-----:R-:W-:-:S04]  /*0b40*/  @!P3 IADD3 R4, P5, PT, R2, UR25, RZ ;  /* 0x000000190204bc10 */ /* 0x001fc8000ffbe0ff */
[----:B------:R-:W-:Y:S02]  /*0b50*/  @!P3 IADD3.X R5, PT, PT, R3, UR26, RZ, P5, !PT ;  /* 0x0000001a0305bc10 */ /* 0x000fe4000affe4ff */
[----:B-1----:R-:W-:-:S04]  /*0b60*/  @!P4 IADD3 R8, P5, PT, R2, UR35, RZ ;  /* 0x000000230208cc10 */ /* 0x002fc8000ffbe0ff */
[----:B------:R-:W-:Y:S01]  /*0b70*/  @!P4 IADD3.X R9, PT, PT, R3, UR15, RZ, P5, !PT ;  /* 0x0000000f0309cc10 */ /* 0x000fe2000affe4ff */
[----:B------:R-:W-:-:S04]  /*0b80*/  UIADD3 UR24, UP0, UPT, UR24, -0x2, URZ ;  /* 0xfffffffe18187890 */ /* 0x000fc8000ff1e0ff */
[----:B------:R-:W-:Y:S02]  /*0b90*/  UIADD3.X UR6, UPT, UPT, UR6, -0x1, URZ, UP0, !UPT ;  /* 0xffffffff06067890 */ /* 0x000fe400087fe4ff */
[----:B------:R-:W-:-:S04]  /*0ba0*/  UISETP.NE.U32.AND UP0, UPT, UR24, URZ, UPT ;  /* 0x000000ff1800728c */ /* 0x000fc8000bf05070 */
[----:B------:R-:W-:Y:S02]  /*0bb0*/  UISETP.NE.AND.EX UP0, UPT, UR6, URZ, UPT, UP0 ;  /* 0x000000ff0600728c */ /* 0x000fe4000bf05300 */
[----:B------:R-:W-:Y:S01]  /*0bc0*/  UIMAD.WIDE.U32 UR4, UR33, 0x8, UR4 ;  /* 0x00000008210478a5 */ /* 0x000fe2000f8e0004 */
[----:B--2---:R-:W-:-:S04]  /*0bd0*/  ISETP.NE.AND P0, PT, R6, RZ, !P3 ;  /* 0x000000ff0600720c */ /* 0x004fc80005f05270 */
[----:B------:R-:W-:Y:S02]  /*0be0*/  ISETP.NE.XOR P0, PT, RZ, UR10, P0 ;  /* 0x0000000aff007c0c */ /* 0x000fe40008705a70 */
[----:B---3--:R-:W-:Y:S02]  /*0bf0*/  ISETP.NE.AND P1, PT, R10, RZ, !P2 ;  /* 0x000000ff0a00720c */ /* 0x008fe40005725270 */
[----:B------:R-:W-:Y:S02]  /*0c00*/  @!P3 SEL R17, RZ, 0x1, !P0 ;  /* 0x00000001ff11b807 */ /* 0x000fe40004000000 */
[----:B------:R-:W-:Y:S02]  /*0c10*/  ISETP.NE.XOR P1, PT, RZ, UR10, P1 ;  /* 0x0000000aff007c0c */ /* 0x000fe40008f25a70 */
[----:B----4-:R-:W-:Y:S01]  /*0c20*/  ISETP.NE.AND P0, PT, R12, RZ, !P4 ;  /* 0x000000ff0c00720c */ /* 0x010fe20006705270 */
[----:B------:R0:W-:Y:S01]  /*0c30*/  @!P3 STG.E.U8 desc[UR28][R4.64], R17 ;  /* 0x000000110400b986 */ /* 0x0001e2000c10111c */
[----:B------:R-:W-:-:S02]  /*0c40*/  @!P2 IADD3 R6, P3, PT, R2, UR37, RZ ;  /* 0x000000250206ac10 */ /* 0x000fc4000ff7e0ff */
[----:B------:R-:W-:Y:S02]  /*0c50*/  SEL R13, RZ, 0x1, !P1 ;  /* 0x00000001ff0d7807 */ /* 0x000fe40004800000 */
[----:B-----5:R-:W-:Y:S02]  /*0c60*/  ISETP.NE.AND P1, PT, R14, RZ, !P6 ;  /* 0x000000ff0e00720c */ /* 0x020fe40007725270 */
[----:B------:R-:W-:Y:S02]  /*0c70*/  @!P2 IADD3.X R7, PT, PT, R3, UR16, RZ, P3, !PT ;  /* 0x000000100307ac10 */ /* 0x000fe40009ffe4ff */
[----:B------:R-:W-:Y:S02]  /*0c80*/  ISETP.NE.XOR P0, PT, RZ, UR10, P0 ;  /* 0x0000000aff007c0c */ /* 0x000fe40008705a70 */
[----:B------:R-:W-:Y:S02]  /*0c90*/  @!P6 IADD3 R10, P3, PT, R2, UR21, RZ ;  /* 0x00000015020aec10 */ /* 0x000fe4000ff7e0ff */
[----:B------:R-:W-:-:S02]  /*0ca0*/  ISETP.NE.XOR P1, PT, RZ, UR10, P1 ;  /* 0x0000000aff007c0c */ /* 0x000fc40008f25a70 */
[----:B0-----:R-:W-:Y:S02]  /*0cb0*/  SEL R5, RZ, 0x1, !P0 ;  /* 0x00000001ff057807 */ /* 0x001fe40004000000 */
[----:B------:R-:W-:Y:S02]  /*0cc0*/  @!P6 IADD3.X R11, PT, PT, R3, UR14, RZ, P3, !PT ;  /* 0x0000000e030bec10 */ /* 0x000fe40009ffe4ff */
[----:B------:R-:W-:Y:S01]  /*0cd0*/  SEL R15, RZ, 0x1, !P1 ;  /* 0x00000001ff0f7807 */ /* 0x000fe20004800000 */
[----:B------:R0:W-:Y:S04]  /*0ce0*/  @!P2 STG.E.U8 desc[UR28][R6.64], R13 ;  /* 0x0000000d0600a986 */ /* 0x0001e8000c10111c */
[----:B------:R0:W-:Y:S04]  /*0cf0*/  @!P4 STG.E.U8 desc[UR28][R8.64], R5 ;  /* 0x000000050800c986 */ /* 0x0001e8000c10111c */
[----:B------:R0:W-:Y:S01]  /*0d00*/  @!P6 STG.E.U8 desc[UR28][R10.64], R15 ;  /* 0x0000000f0a00e986 */ /* 0x0001e2000c10111c */
[----:B------:R-:W-:-:S04]  /*0d10*/  IMAD.U32 R17, RZ, RZ, UR33 ;  /* 0x00000021ff117e24 */ /* 0x000fc8000f8e00ff */
[----:B------:R-:W-:Y:S01]  /*0d20*/  IMAD.WIDE.U32 R2, R17, 0x8, R2 ;  /* 0x0000000811027825 */ /* 0x000fe200078e0002 */
[----:B------:R-:W-:Y:S06]  /*0d30*/  BRA.U UP0, `(.L_x_332) ;  /* 0xfffffff9003c7547 */ /* 0x000fec000b83ffff */
.L_x_331:
[----:B------:R-:W-:-:S04]  /*0d40*/  ULOP3.LUT UR6, UR9, 0x1, URZ, 0xc0, !UPT ;  /* 0x0000000109067892 */ /* 0x000fc8000f8ec0ff */
[----:B------:R-:W-:-:S06]  /*0d50*/  UISETP.NE.U32.AND UP0, UPT, UR6, 0x1, UPT ;  /* 0x000000010600788c */ /* 0x000fcc000bf05070 */
[----:B------:R-:W-:-:S13]  /*0d60*/  PLOP3.LUT P0, PT, PT, PT, UP0, 0x80, 0x8 ;  /* 0x000000000008781c */ /* 0x000fda0003f0f008 */
[----:B------:R-:W-:Y:S05]  /*0d70*/  @!P0 EXIT ;  /* 0x000000000000894d */ /* 0x000fea0003800000 */
[----:B------:R-:W1:Y:S01]  /*0d80*/  S2R R0, SR_TID.X ;  /* 0x0000000000007919 */ /* 0x000e620000002100 */
[----:B------:R-:W2:Y:S01]  /*0d90*/  LDCU UR6, c[0x0][0x360] ;  /* 0x00006c00ff0677ac */ /* 0x000ea20008000800 */
[----:B-1----:R-:W-:-:S04]  /*0da0*/  IADD3 R0, P0, PT, R0, UR4, RZ ;  /* 0x0000000400007c10 */ /* 0x002fc8000ff1e0ff */
[C---:B------:R-:W-:Y:S01]  /*0db0*/  ISETP.GE.U32.AND P3, PT, R0.reuse, UR32, PT ;  /* 0x0000002000007c0c */ /* 0x040fe2000bf66070 */
[----:B0-----:R-:W-:Y:S01]  /*0dc0*/  IMAD.X R11, RZ, RZ, UR5, P0 ;  /* 0x00000005ff0b7e24 */ /* 0x001fe200080e06ff */
[----:B--2---:R-:W-:-:S04]  /*0dd0*/  IADD3 R10, P0, PT, R0, UR6, RZ ;  /* 0x00000006000a7c10 */ /* 0x004fc8000ff1e0ff */
[----:B------:R-:W-:Y:S01]  /*0de0*/  ISETP.GE.AND.EX P3, PT, R11, UR31, PT, P3 ;  /* 0x0000001f0b007c0c */ /* 0x000fe2000bf66330 */
[----:B------:R-:W-:Y:S01]  /*0df0*/  IMAD.X R15, RZ, RZ, R11, P0 ;  /* 0x000000ffff0f7224 */ /* 0x000fe200000e060b */
[C---:B------:R-:W-:Y:S02]  /*0e00*/  IADD3 R12, P4, PT, R10.reuse, UR6, RZ ;  /* 0x000000060a0c7c10 */ /* 0x040fe4000ff9e0ff */
[----:B------:R-:W-:Y:S02]  /*0e10*/  ISETP.GE.U32.AND P2, PT, R10, UR32, PT ;  /* 0x000000200a007c0c */ /* 0x000fe4000bf46070 */
[C---:B------:R-:W-:Y:S01]  /*0e20*/  ISETP.GE.U32.AND P1, PT, R12.reuse, UR32, PT ;  /* 0x000000200c007c0c */ /* 0x040fe2000bf26070 */
[----:B------:R-:W-:Y:S01]  /*0e30*/  IMAD.X R16, RZ, RZ, R15, P4 ;  /* 0x000000ffff107224 */ /* 0x000fe200020e060f */
[----:B------:R-:W-:Y:S02]  /*0e40*/  ISETP.GE.AND.EX P2, PT, R15, UR31, PT, P2 ;  /* 0x0000001f0f007c0c */ /* 0x000fe4000bf46320 */
[----:B------:R-:W-:-:S02]  /*0e50*/  IADD3 R13, P5, PT, R12, UR6, RZ ;  /* 0x000000060c0d7c10 */ /* 0x000fc4000ffbe0ff */
[----:B------:R-:W-:Y:S02]  /*0e60*/  ISETP.GE.AND.EX P1, PT, R16, UR31, PT, P1 ;  /* 0x0000001f10007c0c */ /* 0x000fe4000bf26310 */
[----:B------:R-:W-:Y:S01]  /*0e70*/  @!P3 IADD3 R2, P4, PT, R0, UR27, RZ ;  /* 0x0000001b0002bc10 */ /* 0x000fe2000ff9e0ff */
[----:B------:R-:W-:Y:S01]  /*0e80*/  IMAD.X R14, RZ, RZ, R16, P5 ;  /* 0x000000ffff0e7224 */ /* 0x000fe200028e0610 */
[----:B------:R-:W-:Y:S02]  /*0e90*/  ISETP.GE.U32.AND P0, PT, R13, UR32, PT ;  /* 0x000000200d007c0c */ /* 0x000fe4000bf06070 */
[----:B------:R-:W-:Y:S02]  /*0ea0*/  @!P3 IADD3.X R3, PT, PT, R11, UR7, RZ, P4, !PT ;  /* 0x000000070b03bc10 */ /* 0x000fe4000a7fe4ff */
[----:B------:R-:W-:Y:S02]  /*0eb0*/  ISETP.GE.AND.EX P0, PT, R14, UR31, PT, P0 ;  /* 0x0000001f0e007c0c */ /* 0x000fe4000bf06300 */
[----:B------:R-:W-:Y:S01]  /*0ec0*/  @!P2 IADD3 R4, P4, PT, R10, UR27, RZ ;  /* 0x0000001b0a04ac10 */ /* 0x000fe2000ff9e0ff */
[----:B------:R-:W2:Y:S02]  /*0ed0*/  @!P3 LDG.E.U8 R2, desc[UR28][R2.64] ;  /* 0x0000001c0202b981 */ /* 0x000ea4000c1e1100 */
[----:B------:R-:W-:-:S02]  /*0ee0*/  @!P1 IADD3 R6, P5, PT, R12, UR27, RZ ;  /* 0x0000001b0c069c10 */ /* 0x000fc4000ffbe0ff */
[----:B------:R-:W-:Y:S02]  /*0ef0*/  @!P2 IADD3.X R5, PT, PT, R15, UR7, RZ, P4, !PT ;  /* 0x000000070f05ac10 */ /* 0x000fe4000a7fe4ff */
[----:B------:R-:W-:-:S03]  /*0f00*/  @!P1 IADD3.X R7, PT, PT, R16, UR7, RZ, P5, !PT ;  /* 0x0000000710079c10 */ /* 0x000fc6000affe4ff */
[----:B------:R-:W3:Y:S01]  /*0f10*/  @!P2 LDG.E.U8 R4, desc[UR28][R4.64] ;  /* 0x0000001c0404a981 */ /* 0x000ee2000c1e1100 */
[----:B------:R-:W-:-:S03]  /*0f20*/  @!P0 IADD3 R8, P4, PT, R13, UR27, RZ ;  /* 0x0000001b0d088c10 */ /* 0x000fc6000ff9e0ff */
[----:B------:R-:W4:Y:S01]  /*0f30*/  @!P1 LDG.E.U8 R6, desc[UR28][R6.64] ;  /* 0x0000001c06069981 */ /* 0x000f22000c1e1100 */
[----:B------:R-:W-:-:S05]  /*0f40*/  @!P0 IADD3.X R9, PT, PT, R14, UR7, RZ, P4, !PT ;  /* 0x000000070e098c10 */ /* 0x000fca000a7fe4ff */
[----:B------:R0:W5:Y:S01]  /*0f50*/  @!P0 LDG.E.U8 R8, desc[UR28][R8.64] ;  /* 0x0000001c08088981 */ /* 0x000162000c1e1100 */
[----:B------:R-:W1:Y:S01]  /*0f60*/  LDCU.S8 UR4, c[0x0][0xfca] ;  /* 0x0001f940ff0477ac */ /* 0x000e620008000200 */
[----:B--2---:R-:W-:Y:S02]  /*0f70*/  ISETP.NE.AND P4, PT, R2, RZ, !P3 ;  /* 0x000000ff0200720c */ /* 0x004fe40005f85270 */
[----:B------:R-:W-:Y:S02]  /*0f80*/  @!P3 IADD3 R2, P5, PT, R0, UR30, RZ ;  /* 0x0000001e0002bc10 */ /* 0x000fe4000ffbe0ff */
[----:B-1----:R-:W-:Y:S02]  /*0f90*/  ISETP.NE.XOR P4, PT, RZ, UR4, P4 ;  /* 0x00000004ff007c0c */ /* 0x002fe4000a785a70 */
[----:B------:R-:W-:Y:S02]  /*0fa0*/  @!P3 IADD3.X R3, PT, PT, R11, UR8, RZ, P5, !PT ;  /* 0x000000080b03bc10 */ /* 0x000fe4000affe4ff */
[----:B------:R-:W-:-:S02]  /*0fb0*/  @!P3 SEL R11, RZ, 0x1, !P4 ;  /* 0x00000001ff0bb807 */ /* 0x000fc40006000000 */
[----:B---3--:R-:W-:Y:S02]  /*0fc0*/  ISETP.NE.AND P6, PT, R4, RZ, !P2 ;  /* 0x000000ff0400720c */ /* 0x008fe400057c5270 */
[----:B------:R-:W-:Y:S01]  /*0fd0*/  @!P2 IADD3 R4, P5, PT, R10, UR30, RZ ;  /* 0x0000001e0a04ac10 */ /* 0x000fe2000ffbe0ff */
[----:B------:R1:W-:Y:S01]  /*0fe0*/  @!P3 STG.E.U8 desc[UR28][R2.64], R11 ;  /* 0x0000000b0200b986 */ /* 0x0003e2000c10111c */
[----:B----4-:R-:W-:Y:S02]  /*0ff0*/  ISETP.NE.AND P4, PT, R6, RZ, !P1 ;  /* 0x000000ff0600720c */ /* 0x010fe40004f85270 */
[----:B------:R-:W-:Y:S02]  /*1000*/  ISETP.NE.XOR P3, PT, RZ, UR4, P6 ;  /* 0x00000004ff007c0c */ /* 0x000fe4000b765a70 */
[----:B------:R-:W-:Y:S02]  /*1010*/  @!P2 IADD3.X R5, PT, PT, R15, UR8, RZ, P5, !PT ;  /* 0x000000080f05ac10 */ /* 0x000fe4000affe4ff */
[----:B------:R-:W-:-:S02]  /*1020*/  @!P1 IADD3 R6, P5, PT, R12, UR30, RZ ;  /* 0x0000001e0c069c10 */ /* 0x000fc4000ffbe0ff */
[----:B------:R-:W-:Y:S02]  /*1030*/  ISETP.NE.XOR P4, PT, RZ, UR4, P4 ;  /* 0x00000004ff007c0c */ /* 0x000fe4000a785a70 */
[----:B0-----:R-:W-:Y:S02]  /*1040*/  SEL R9, RZ, 0x1, !P3 ;  /* 0x00000001ff097807 */ /* 0x001fe40005800000 */
[----:B------:R-:W-:Y:S02]  /*1050*/  @!P1 IADD3.X R7, PT, PT, R16, UR8, RZ, P5, !PT ;  /* 0x0000000810079c10 */ /* 0x000fe4000affe4ff */
[----:B------:R-:W-:Y:S01]  /*1060*/  SEL R15, RZ, 0x1, !P4 ;  /* 0x00000001ff0f7807 */ /* 0x000fe20006000000 */
[----:B------:R1:W-:Y:S01]  /*1070*/  @!P2 STG.E.U8 desc[UR28][R4.64], R9 ;  /* 0x000000090400a986 */ /* 0x0003e2000c10111c */
[----:B-----5:R-:W-:-:S03]  /*1080*/  ISETP.NE.AND P3, PT, R8, RZ, !P0 ;  /* 0x000000ff0800720c */ /* 0x020fc60004765270 */
[----:B------:R1:W-:Y:S01]  /*1090*/  @!P1 STG.E.U8 desc[UR28][R6.64], R15 ;  /* 0x0000000f06009986 */ /* 0x0003e2000c10111c */
[----:B------:R-:W-:Y:S01]  /*10a0*/  ISETP.NE.XOR P3, PT, RZ, UR4, P3 ;  /* 0x00000004ff007c0c */ /* 0x000fe20009f65a70 */
[----:B------:R-:W-:-:S12]  /*10b0*/  @P0 EXIT ;  /* 0x000000000000094d */ /* 0x000fd80003800000 */
[----:B-1----:R-:W-:Y:S02]  /*10c0*/  IADD3 R2, P0, PT, R13, UR30, RZ ;  /* 0x0000001e0d027c10 */ /* 0x002fe4000ff1e0ff */
[----:B------:R-:W-:Y:S02]  /*10d0*/  SEL R5, RZ, 0x1, !P3 ;  /* 0x00000001ff057807 */ /* 0x000fe40005800000 */
[----:B------:R-:W-:-:S05]  /*10e0*/  IADD3.X R3, PT, PT, R14, UR8, RZ, P0, !PT ;  /* 0x000000080e037c10 */ /* 0x000fca00087fe4ff */
[----:B------:R-:W-:Y:S01]  /*10f0*/  STG.E.U8 desc[UR28][R2.64], R5 ;  /* 0x0000000502007986 */ /* 0x000fe2000c10111c */
[----:B------:R-:W-:Y:S05]  /*1100*/  EXIT ;  /* 0x000000000000794d */ /* 0x000fea0003800000 */
.L_x_330:
        /* <DEDUP_REMOVED lines=8> */
[----:B0-----:R-:W-:-:S13]  /*1190*/  ISETP.NE.AND P2, PT, RZ, UR4, PT ;  /* 0x00000004ff007c0c */ /* 0x001fda000bf45270 */
.L_x_333:
[C---:B------:R-:W-:Y:S01]  /*11a0*/  IMAD.SHL.U32 R7, R8.reuse, 0x4, RZ ;  /* 0x0000000408077824 */ /* 0x040fe200078e00ff */
[----:B------:R-:W-:-:S04]  /*11b0*/  SHF.L.U64.HI R10, R8, 0x2, R9 ;  /* 0x00000002080a7819 */ /* 0x000fc80000010209 */
[----:B------:R-:W-:-:S04]  /*11c0*/  IADD3 R2, P0, PT, R7, UR27, RZ ;  /* 0x0000001b07027c10 */ /* 0x000fc8000ff1e0ff */
[----:B------:R-:W-:-:S05]  /*11d0*/  IADD3.X R3, PT, PT, R10, UR7, RZ, P0, !PT ;  /* 0x000000070a037c10 */ /* 0x000fca00087fe4ff */
[----:B------:R-:W2:Y:S02]  /*11e0*/  LDG.E R2, desc[UR28][R2.64] ;  /* 0x0000001c02027981 */ /* 0x000ea4000c1e1900 */
[C---:B--2---:R-:W-:Y:S02]  /*11f0*/  PRMT R0, R2.reuse, 0x7770, RZ ;  /* 0x0000777002007816 */ /* 0x044fe400000000ff */
[C---:B------:R-:W-:Y:S02]  /*1200*/  PRMT R6, R2.reuse, 0x7773, RZ ;  /* 0x0000777302067816 */ /* 0x040fe400000000ff */
[C---:B------:R-:W-:Y:S02]  /*1210*/  PRMT R5, R2.reuse, 0x7772, RZ ;  /* 0x0000777202057816 */ /* 0x040fe400000000ff */
[----:B------:R-:W-:Y:S02]  /*1220*/  PRMT R4, R2, 0x7771, RZ ;  /* 0x0000777102047816 */ /* 0x000fe400000000ff */
[----:B------:R-:W-:-:S02]  /*1230*/  ISETP.NE.XOR P0, PT, R0, RZ, P2 ;  /* 0x000000ff0000720c */ /* 0x000fc40001705a70 */
[----:B------:R-:W-:Y:S02]  /*1240*/  ISETP.NE.XOR P4, PT, R6, RZ, P2 ;  /* 0x000000ff0600720c */ /* 0x000fe40001785a70 */
[----:B------:R-:W-:Y:S02]  /*1250*/  ISETP.NE.XOR P3, PT, R5, RZ, P2 ;  /* 0x000000ff0500720c */ /* 0x000fe40001765a70 */
[----:B------:R-:W-:Y:S02]  /*1260*/  ISETP.NE.XOR P1, PT, R4, RZ, P2 ;  /* 0x000000ff0400720c */ /* 0x000fe40001725a70 */
[----:B------:R-:W-:Y:S02]  /*1270*/  SEL R5, RZ, 0x1, !P0 ;  /* 0x00000001ff057807 */ /* 0x000fe40004000000 */
[----:B------:R-:W-:Y:S02]  /*1280*/  SEL R0, RZ, 0x1, !P4 ;  /* 0x00000001ff007807 */ /* 0x000fe40006000000 */
[----:B------:R-:W-:-:S02]  /*1290*/  SEL R3, RZ, 0x1, !P3 ;  /* 0x00000001ff037807 */ /* 0x000fc40005800000 */
[----:B------:R-:W-:Y:S02]  /*12a0*/  IADD3 R2, P0, PT, R7, UR30, RZ ;  /* 0x0000001e07027c10 */ /* 0x000fe4000ff1e0ff */
[----:B------:R-:W-:Y:S02]  /*12b0*/  SEL R4, RZ, 0x1, !P1 ;  /* 0x00000001ff047807 */ /* 0x000fe40004800000 */
[----:B------:R-:W-:Y:S02]  /*12c0*/  PRMT R0, R3, 0x3340, R0 ;  /* 0x0000334003007816 */ /* 0x000fe40000000000 */
[----:B------:R-:W-:Y:S02]  /*12d0*/  IADD3.X R3, PT, PT, R10, UR8, RZ, P0, !PT ;  /* 0x000000080a037c10 */ /* 0x000fe400087fe4ff */
[----:B------:R-:W-:Y:S02]  /*12e0*/  PRMT R5, R5, 0x3340, R4 ;  /* 0x0000334005057816 */ /* 0x000fe40000000004 */
[----:B-1----:R-:W-:-:S02]  /*12f0*/  IADD3 R8, P0, PT, R8, UR5, RZ ;  /* 0x0000000508087c10 */ /* 0x002fc4000ff1e0ff */
[----:B------:R-:W-:-:S03]  /*1300*/  PRMT R5, R5, 0x5410, R0 ;  /* 0x0000541005057816 */ /* 0x000fc60000000000 */
[C---:B------:R-:W-:Y:S02]  /*1310*/  IMAD.SHL.U32 R0, R8.reuse, 0x4, RZ ;  /* 0x0000000408007824 */ /* 0x040fe400078e00ff */
[----:B------:R-:W-:Y:S01]  /*1320*/  IMAD.X R9, RZ, RZ, R9, P0 ;  /* 0x000000ffff097224 */ /* 0x000fe200000e0609 */
[----:B------:R0:W-:Y:S01]  /*1330*/  STG.E desc[UR28][R2.64], R5 ;  /* 0x0000000502007986 */ /* 0x0001e2000c10191c */
[----:B------:R-:W-:Y:S02]  /*1340*/  LOP3.LUT P0, RZ, R8, 0xffffc000, RZ, 0xc0, !PT ;  /* 0xffffc00008ff7812 */ /* 0x000fe4000780c0ff */
[----:B------:R-:W-:Y:S02]  /*1350*/  ISETP.LT.U32.AND P1, PT, R0, UR12, PT ;  /* 0x0000000c00007c0c */ /* 0x000fe4000bf21070 */
[----:B------:R-:W-:Y:S02]  /*1360*/  SHF.L.U64.HI R0, R8, 0x2, R9 ;  /* 0x0000000208007819 */ /* 0x000fe40000010209 */
[----:B------:R-:W-:-:S02]  /*1370*/  LOP3.LUT P0, RZ, R9, 0x3fffffff, RZ, 0xc0, P0 ;  /* 0x3fffffff09ff7812 */ /* 0x000fc4000000c0ff */
[----:B------:R-:W-:-:S13]  /*1380*/  ISETP.LT.AND.EX P1, PT, R0, UR9, PT, P1 ;  /* 0x0000000900007c0c */ /* 0x000fda000bf21310 */
[----:B0-----:R-:W-:Y:S05]  /*1390*/  @!P0 BRA P1, `(.L_x_333) ;  /* 0xfffffffc00808947 */ /* 0x001fea000083ffff */
[----:B------:R-:W-:Y:S05]  /*13a0*/  EXIT ;  /* 0x000000000000794d */ /* 0x000fea0003800000 */
        .weak           $__internal_38_$__cuda_sm20_div_u16
        .type           $__internal_38_$__cuda_sm20_div_u16,@function
        .size           $__internal_38_$__cuda_sm20_div_u16,(.L_x_4666 - $__internal_38_$__cuda_sm20_div_u16)
$__internal_38_$__cuda_sm20_div_u16:
        /* <DEDUP_REMOVED lines=19> */
[----:B------:R-:W-:Y:S05]  /*14e0*/  RET.REL.NODEC R2 `(_ZN2at6native57_GLOBAL__N__f3eca4a2_24_ForeachBinaryOpScalar_cu_86b9896c25multi_tensor_apply_kernelINS1_18TensorListMetadataILi2EEENS1_21BinaryOpScalarFunctorIbLi2ELi1ELi1EEEJSt5minusIbEbEEEvT_T0_DpT1_) ;  /* 0xffffffe802c47950 */ /* 0x000fea0003c3ffff */
.L_x_334:
        /* <DEDUP_REMOVED lines=9> */
.L_x_4666:


//--------------------- .text._ZN2at6native57_GLOBAL__N__f3eca4a2_24_ForeachBinaryOpScalar_cu_86b9896c25multi_tensor_apply_kernelINS1_18TensorListMetadataILi2EEENS1_21BinaryOpScalarFunctorIN3c107complexIfEELi2ELi1ELi1EEEJSt5minusIS8_ES8_EEEvT_T0_DpT1_ --------------------------
	.section	.text._ZN2at6native57_GLOBAL__N__f3eca4a2_24_ForeachBinaryOpScalar_cu_86b9896c25multi_tensor_apply_kernelINS1_18TensorListMetadataILi2EEENS1_21BinaryOpScalarFunctorIN3c107complexIfEELi2ELi1ELi1EEEJSt5minusIS8_ES8_EEEvT_T0_DpT1_,"ax",@progbits
	.align	128
.text._ZN2at6native57_GLOBAL__N__f3eca4a2_24_ForeachBinaryOpScalar_cu_86b9896c25multi_tensor_apply_kernelINS1_18TensorListMetadataILi2EEENS1_21BinaryOpScalarFunctorIN3c107complexIfEELi2ELi1ELi1EEEJSt5minusIS8_ES8_EEEvT_T0_DpT1_:
        .type           _ZN2at6native57_GLOBAL__N__f3eca4a2_24_ForeachBinaryOpScalar_cu_86b9896c25multi_tensor_apply_kernelINS1_18TensorListMetadataILi2EEENS1_21BinaryOpScalarFunctorIN3c107complexIfEELi2ELi1ELi1EEEJSt5minusIS8_ES8_EEEvT_T0_DpT1_,@function
        .size           _ZN2at6native57_GLOBAL__N__f3eca4a2_24_ForeachBinaryOpScalar_cu_86b9896c25multi_tensor_apply_kernelINS1_18TensorListMetadataILi2EEENS1_21BinaryOpScalarFunctorIN3c107complexIfEELi2ELi1ELi1EEEJSt5minusIS8_ES8_EEEvT_T0_DpT1_,(.L_x_4668 - _ZN2at6native57_GLOBAL__N__f3eca4a2_24_ForeachBinaryOpScalar_cu_86b9896c25multi_tensor_apply_kernelINS1_18TensorListMetadataILi2EEENS1_21BinaryOpScalarFunctorIN3c107complexIfEELi2ELi1ELi1EEEJSt5minusIS8_ES8_EEEvT_T0_DpT1_)
        .other          _ZN2at6native57_GLOBAL__N__f3eca4a2_24_ForeachBinaryOpScalar_cu_86b9896c25multi_tensor_apply_kernelINS1_18TensorListMetadataILi2EEENS1_21BinaryOpScalarFunctorIN3c107complexIfEELi2ELi1ELi1EEEJSt5minusIS8_ES8_EEEvT_T0_DpT1_,@"STO_CUDA_ENTRY STV_DEFAULT"
_ZN2at6native57_GLOBAL__N__f3eca4a2_24_ForeachBinaryOpScalar_cu_86b9896c25multi_tensor_apply_kernelINS1_18TensorListMetadataILi2EEENS1_21BinaryOpScalarFunctorIN3c107complexIfEELi2ELi1ELi1EEEJSt5minusIS8_ES8_EEEvT_T0_DpT1_:
        /* <DEDUP_REMOVED lines=39> */
[----:B------:R-:W-:Y:S05]  /*0270*/  CALL.REL.NOINC `($__internal_39_$__cuda_sm20_div_u16) ;  /* 0x0000000c00907944 */ /* 0x000fea0003c00000 */
        /* <DEDUP_REMOVED lines=10> */
[----:B------:R-:W-:Y:S01]  /*0320*/  UMOV UR6, URZ ;  /* 0x000000ff00067c82 */ /* 0x000fe20008000000 */
[----:B------:R-:W-:Y:S01]  /*0330*/  UMOV UR7, URZ ;  /* 0x000000ff00077c82 */ /* 0x000fe20008000000 */
[----:B------:R-:W-:Y:S01]  /*0340*/  UMOV UR4, URZ ;  /* 0x000000ff00047c82 */ /* 0x000fe20008000000 */
[----:B------:R-:W-:-:S05]  /*0350*/  UMOV UR5, URZ ;  /* 0x000000ff00057c82 */ /* 0x000fca0008000000 */
.L_x_337:
[----:B0-----:R-:W-:Y:S02]  /*0360*/  IADD3 R3, P2, PT, R2, UR6, RZ ;  /* 0x0000000602037c10 */ /* 0x001fe4000ff5e0ff */
[----:B------:R-:W-:Y:S02]  /*0370*/  CS2R R20, SRZ ;  /* 0x0000000000147805 */ /* 0x000fe4000001ff00 */
        /* <DEDUP_REMOVED lines=12> */
[----:B------:R-:W-:Y:S02]  /*0440*/  CS2R R10, SRZ ;  /* 0x00000000000a7805 */ /* 0x000fe4000001ff00 */
[C---:B------:R-:W-:Y:S02]  /*0450*/  @!P1 LEA R12, P4, R3.reuse, UR8, 0x3 ;  /* 0x00000008030c9c11 */ /* 0x040fe4000f8818ff */
[----:B------:R-:W-:Y:S01]  /*0460*/  CS2R R16, SRZ ;  /* 0x0000000000107805 */ /* 0x000fe2000001ff00 */
[----:B------:R-:W0:Y:S01]  /*0470*/  @!P1 LDC.64 R22, c[0x0][0xfd0] ;  /* 0x0003f400ff169b82 */ /* 0x000e220000000a00 */
[----:B------:R-:W-:Y:S01]  /*0480*/  @!P1 LEA.HI.X R13, R3, UR9, R8, 0x3, P4 ;  /* 0x00000009030d9c11 */ /* 0x000fe2000a0f1c08 */
[----:B------:R-:W-:Y:S01]  /*0490*/  IMAD.X R6, RZ, RZ, R14, P5 ;  /* 0x000000ffff067224 */ /* 0x000fe200028e060e */
[----:B------:R-:W-:-:S03]  /*04a0*/  ISETP.GE.U32.AND P4, PT, R7, UR17, PT ;  /* 0x0000001107007c0c */ /* 0x000fc6000bf86070 */
[----:B------:R1:W0:Y:S01]  /*04b0*/  @!P1 LDG.E.64 R20, desc[UR14][R12.64] ;  /* 0x0000000e0c149981 */ /* 0x000222000c1e1b00 */
[----:B------:R-:W-:Y:S02]  /*04c0*/  ISETP.GE.AND.EX P4, PT, R6, UR18, PT, P4 ;  /* 0x0000001206007c0c */ /* 0x000fe4000bf86340 */
[----:B------:R-:W-:-:S04]  /*04d0*/  @!P3 LEA R18, P5, R4, UR8, 0x3 ;  /* 0x000000080412bc11 */ /* 0x000fc8000f8a18ff */
[----:B------:R-:W-:Y:S02]  /*04e0*/  @!P3 LEA.HI.X R19, R4, UR9, R5, 0x3, P5 ;  /* 0x000000090413bc11 */ /* 0x000fe4000a8f1c05 */
[C---:B------:R-:W-:Y:S01]  /*04f0*/  @!P2 LEA R26, P5, R9.reuse, UR8, 0x3 ;  /* 0x00000008091aac11 */ /* 0x040fe2000f8a18ff */
[----:B-1----:R-:W1:Y:S02]  /*0500*/  @!P3 LDC.64 R12, c[0x0][0xfd0] ;  /* 0x0003f400ff0cbb82 */ /* 0x002e640000000a00 */
[----:B------:R2:W1:Y:S01]  /*0510*/  @!P3 LDG.E.64 R10, desc[UR14][R18.64] ;  /* 0x0000000e120ab981 */ /* 0x000462000c1e1b00 */
[----:B------:R-:W-:Y:S02]  /*0520*/  @!P2 LEA.HI.X R27, R9, UR9, R14, 0x3, P5 ;  /* 0x00000009091bac11 */ /* 0x000fe4000a8f1c0e */
[C---:B------:R-:W-:Y:S02]  /*0530*/  @!P4 LEA R28, P5, R7.reuse, UR8, 0x3 ;  /* 0x00000008071ccc11 */ /* 0x040fe4000f8a18ff */
[----:B------:R-:W-:Y:S01]  /*0540*/  CS2R R14, SRZ ;  /* 0x00000000000e7805 */ /* 0x000fe2000001ff00 */
[----:B------:R3:W4:Y:S01]  /*0550*/  @!P2 LDG.E.64 R16, desc[UR14][R26.64] ;  /* 0x0000000e1a10a981 */ /* 0x000722000c1e1b00 */
[----:B------:R-:W-:Y:S01]  /*0560*/  @!P4 LEA.HI.X R29, R7, UR9, R6, 0x3, P5 ;  /* 0x00000009071dcc11 */ /* 0x000fe2000a8f1c06 */
[----:B--2---:R-:W4:Y:S04]  /*0570*/  @!P2 LDC.64 R18, c[0x0][0xfd0] ;  /* 0x0003f400ff12ab82 */ /* 0x004f280000000a00 */
[----:B------:R2:W5:Y:S01]  /*0580*/  @!P4 LDG.E.64 R14, desc[UR14][R28.64] ;  /* 0x0000000e1c0ec981 */ /* 0x000562000c1e1b00 */
[----:B------:R-:W-:-:S04]  /*0590*/  @!P1 LEA R24, P5, R3, UR10, 0x3 ;  /* 0x0000000a03189c11 */ /* 0x000fc8000f8a18ff */
[----:B------:R-:W-:Y:S02]  /*05a0*/  @!P1 LEA.HI.X R25, R3, UR11, R8, 0x3, P5 ;  /* 0x0000000b03199c11 */ /* 0x000fe4000a8f1c08 */
[----:B------:R-:W-:Y:S01]  /*05b0*/  IADD3 R9, P5, PT, R4, UR16, RZ ;  /* 0x0000001004097c10 */ /* 0x000fe2000ffbe0ff */
[----:B------:R-:W-:-:S04]  /*05c0*/  USHF.L.U32 UR12, UR16, 0x2, URZ ;  /* 0x00000002100c7899 */ /* 0x000fc800080006ff */
[----:B---3--:R-:W-:Y:S01]  /*05d0*/  IMAD.X R27, RZ, RZ, R5, P5 ;  /* 0x000000ffff1b7224 */ /* 0x008fe200028e0605 */
[----:B------:R-:W-:-:S04]  /*05e0*/  @!P2 LEA R26, P5, R9, UR10, 0x3 ;  /* 0x0000000a091aac11 */ /* 0x000fc8000f8a18ff */
[----:B------:R-:W-:Y:S02]  /*05f0*/  @!P2 LEA.HI.X R27, R9, UR11, R27, 0x3, P5 ;  /* 0x0000000b091bac11 */ /* 0x000fe4000a8f1c1b */
[----:B------:R-:W-:-:S05]  /*0600*/  IADD3 R3, P5, PT, R3, UR12, RZ ;  /* 0x0000000c03037c10 */ /* 0x000fca000ffbe0ff */
[----:B------:R-:W-:Y:S02]  /*0610*/  IMAD.X R8, RZ, RZ, R8, P5 ;  /* 0x000000ffff087224 */ /* 0x000fe400028e0608 */
[----:B0-----:R-:W-:Y:S01]  /*0620*/  @!P1 FADD.FTZ R22, R20, -R22 ;  /* 0x8000001614169221 */ /* 0x001fe20000010000 */
[----:B------:R-:W-:Y:S02]  /*0630*/  @!P1 FADD.FTZ R23, R21, -R23 ;  /* 0x8000001715179221 */ /* 0x000fe40000010000 */
[----:B------:R-:W5:Y:S03]  /*0640*/  @!P4 LDC.64 R20, c[0x0][0xfd0] ;  /* 0x0003f400ff14cb82 */ /* 0x000f660000000a00 */
[----:B------:R0:W-:Y:S01]  /*0650*/  @!P1 STG.E.64 desc[UR14][R24.64], R22 ;  /* 0x0000001618009986 */ /* 0x0001e2000c101b0e */
[----:B--2---:R-:W-:-:S04]  /*0660*/  @!P3 LEA R28, P1, R4, UR10, 0x3 ;  /* 0x0000000a041cbc11 */ /* 0x004fc8000f8218ff */
[----:B------:R-:W-:Y:S01]  /*0670*/  @!P3 LEA.HI.X R29, R4, UR11, R5, 0x3, P1 ;  /* 0x0000000b041dbc11 */ /* 0x000fe200088f1c05 */
[----:B-1----:R-:W-:Y:S01]  /*0680*/  @!P3 FADD.FTZ R10, R10, -R12 ;  /* 0x8000000c0a0ab221 */ /* 0x002fe20000010000 */
[----:B------:R-:W-:Y:S01]  /*0690*/  @!P3 FADD.FTZ R11, R11, -R13 ;  /* 0x8000000d0b0bb221 */ /* 0x000fe20000010000 */
[----:B0-----:R-:W-:-:S04]  /*06a0*/  @!P4 LEA R24, P1, R7, UR10, 0x3 ;  /* 0x0000000a0718cc11 */ /* 0x001fc8000f8218ff */
[----:B------:R-:W-:Y:S02]  /*06b0*/  @!P4 LEA.HI.X R25, R7, UR11, R6, 0x3, P1 ;  /* 0x0000000b0719cc11 */ /* 0x000fe400088f1c06 */
[----:B------:R-:W-:Y:S01]  /*06c0*/  ISETP.GE.U32.AND P1, PT, R3, UR17, PT ;  /* 0x0000001103007c0c */ /* 0x000fe2000bf26070 */
[----:B------:R0:W-:Y:S01]  /*06d0*/  @!P3 STG.E.64 desc[UR14][R28.64], R10 ;  /* 0x0000000a1c00b986 */ /* 0x0001e2000c101b0e */
[----:B----4-:R-:W-:Y:S02]  /*06e0*/  @!P2 FADD.FTZ R16, R16, -R18 ;  /* 0x800000121010a221 */ /* 0x010fe40000010000 */
[----:B------:R-:W-:Y:S01]  /*06f0*/  ISETP.GE.AND.EX P1, PT, R8, UR18, PT, P1 ;  /* 0x0000001208007c0c */ /* 0x000fe2000bf26310 */
[----:B------:R-:W-:Y:S01]  /*0700*/  @!P2 FADD.FTZ R17, R17, -R19 ;  /* 0x800000131111a221 */ /* 0x000fe20000010000 */
[----:B------:R-:W-:Y:S01]  /*0710*/  IADD3 R4, P3, PT, R4, UR12, RZ ;  /* 0x0000000c04047c10 */ /* 0x000fe2000ff7e0ff */
[----:B-----5:R-:W-:Y:S01]  /*0720*/  @!P4 FADD.FTZ R20, R14, -R20 ;  /* 0x800000140e14c221 */ /* 0x020fe20000010000 */
[----:B------:R-:W-:-:S02]  /*0730*/  @!P4 FADD.FTZ R21, R15, -R21 ;  /* 0x800000150f15c221 */ /* 0x000fc40000010000 */
[----:B------:R-:W-:Y:S01]  /*0740*/  @!P2 STG.E.64 desc[UR14][R26.64], R16 ;  /* 0x000000101a00a986 */ /* 0x000fe2000c101b0e */
[----:B------:R-:W-:Y:S01]  /*0750*/  IMAD.X R5, RZ, RZ, R5, P3 ;  /* 0x000000ffff057224 */ /* 0x000fe200018e0605 */
[C---:B------:R-:W-:Y:S02]  /*0760*/  ISETP.GE.U32.AND P2, PT, R4.reuse, UR17, PT ;  /* 0x0000001104007c0c */ /* 0x040fe4000bf46070 */
[----:B0-----:R-:W-:Y:S01]  /*0770*/  IADD3 R28, P5, PT, R4, UR16, RZ ;  /* 0x00000010041c7c10 */ /* 0x001fe2000ffbe0ff */
[----:B------:R0:W-:Y:S01]  /*0780*/  @!P4 STG.E.64 desc[UR14][R24.64], R20 ;  /* 0x000000141800c986 */ /* 0x0001e2000c101b0e */
[----:B------:R-:W-:-:S03]  /*0790*/  ISETP.GE.AND.EX P2, PT, R5, UR18, PT, P2 ;  /* 0x0000001205007c0c */ /* 0x000fc6000bf46320 */
[----:B------:R-:W-:Y:S01]  /*07a0*/  IMAD.X R9, RZ, RZ, R5, P5 ;  /* 0x000000ffff097224 */ /* 0x000fe200028e0605 */
[C---:B------:R-:W-:Y:S02]  /*07b0*/  IADD3 R29, P5, PT, R28.reuse, UR16, RZ ;  /* 0x000000101c1d7c10 */ /* 0x040fe4000ffbe0ff */
[C---:B------:R-:W-:Y:S02]  /*07c0*/  @!P1 LEA R14, P4, R3.reuse, UR8, 0x3 ;  /* 0x00000008030e9c11 */ /* 0x040fe4000f8818ff */
[----:B------:R-:W-:Y:S02]  /*07d0*/  CS2R R6, SRZ ;  /* 0x0000000000067805 */ /* 0x000fe4000001ff00 */
[----:B------:R-:W-:Y:S02]  /*07e0*/  ISETP.GE.U32.AND P3, PT, R28, UR17, PT ;  /* 0x000000111c007c0c */ /* 0x000fe4000bf66070 */
[----:B------:R-:W-:Y:S02]  /*07f0*/  CS2R R10, SRZ ;  /* 0x00000000000a7805 */ /* 0x000fe4000001ff00 */
[----:B------:R-:W-:-:S02]  /*0800*/  @!P1 LEA.HI.X R15, R3, UR9, R8, 0x3, P4 ;  /* 0x00000009030f9c11 */ /* 0x000fc4000a0f1c08 */
[----:B------:R-:W-:Y:S02]  /*0810*/  CS2R R12, SRZ ;  /* 0x00000000000c7805 */ /* 0x000fe4000001ff00 */
[----:B------:R-:W-:Y:S01]  /*0820*/  ISETP.GE.AND.EX P3, PT, R9, UR18, PT, P3 ;  /* 0x0000001209007c0c */ /* 0x000fe2000bf66330 */
[----:B0-----:R-:W-:Y:S01]  /*0830*/  IMAD.X R24, RZ, RZ, R9, P5 ;  /* 0x000000ffff187224 */ /* 0x001fe200028e0609 */
[----:B------:R-:W-:Y:S01]  /*0840*/  ISETP.GE.U32.AND P4, PT, R29, UR17, PT ;  /* 0x000000111d007c0c */ /* 0x000fe2000bf86070 */
[----:B------:R0:W2:Y:S01]  /*0850*/  @!P1 LDG.E.64 R6, desc[UR14][R14.64] ;  /* 0x0000000e0e069981 */ /* 0x0000a2000c1e1b00 */
[----:B------:R-:W2:Y:S02]  /*0860*/  @!P1 LDC.64 R16, c[0x0][0xfd0] ;  /* 0x0003f400ff109b82 */ /* 0x000ea40000000a00 */
[----:B------:R-:W-:Y:S02]  /*0870*/  ISETP.GE.AND.EX P4, PT, R24, UR18, PT, P4 ;  /* 0x0000001218007c0c */ /* 0x000fe4000bf86340 */
[----:B------:R-:W-:-:S04]  /*0880*/  @!P2 LEA R22, P5, R4, UR8, 0x3 ;  /* 0x000000080416ac11 */ /* 0x000fc8000f8a18ff */
[----:B------:R-:W-:Y:S02]  /*0890*/  @!P2 LEA.HI.X R23, R4, UR9, R5, 0x3, P5 ;  /* 0x000000090417ac11 */ /* 0x000fe4000a8f1c05 */
[C---:B------:R-:W-:Y:S02]  /*08a0*/  @!P3 LEA R20, P5, R28.reuse, UR8, 0x3 ;  /* 0x000000081c14bc11 */ /* 0x040fe4000f8a18ff */
[----:B0-----:R-:W-:Y:S01]  /*08b0*/  CS2R R14, SRZ ;  /* 0x00000000000e7805 */ /* 0x001fe2000001ff00 */
[----:B------:R0:W3:Y:S01]  /*08c0*/  @!P2 LDG.E.64 R10, desc[UR14][R22.64] ;  /* 0x0000000e160aa981 */ /* 0x0000e2000c1e1b00 */
[----:B------:R-:W-:Y:S02]  /*08d0*/  @!P3 LEA.HI.X R21, R28, UR9, R9, 0x3, P5 ;  /* 0x000000091c15bc11 */ /* 0x000fe4000a8f1c09 */
[----:B------:R-:W-:-:S03]  /*08e0*/  @!P4 LEA R18, P5, R29, UR8, 0x3 ;  /* 0x000000081d12cc11 */ /* 0x000fc6000f8a18ff */
[----:B------:R1:W4:Y:S01]  /*08f0*/  @!P3 LDG.E.64 R12, desc[UR14][R20.64] ;  /* 0x0000000e140cb981 */ /* 0x000322000c1e1b00 */
[----:B------:R-:W-:Y:S01]  /*0900*/  @!P4 LEA.HI.X R19, R29, UR9, R24, 0x3, P5 ;  /* 0x000000091d13cc11 */ /* 0x000fe2000a8f1c18 */
[----:B0-----:R-:W0:Y:S04]  /*0910*/  @!P4 LDC.64 R22, c[0x0][0xfd0] ;  /* 0x0003f400ff16cb82 */ /* 0x001e280000000a00 */
[----:B------:R5:W0:Y:S04]  /*0920*/  @!P4 LDG.E.64 R14, desc[UR14][R18.64] ;  /* 0x0000000e120ec981 */ /* 0x000a28000c1e1b00 */
[----:B-1----:R-:W4:Y:S08]  /*0930*/  @!P3 LDC.64 R20, c[0x0][0xfd0] ;  /* 0x0003f400ff14bb82 */ /* 0x002f300000000a00 */
[----:B-----5:R-:W3:Y:S01]  /*0940*/  @!P2 LDC.64 R18, c[0x0][0xfd0] ;  /* 0x0003f400ff12ab82 */ /* 0x020ee20000000a00 */
[----:B------:R-:W-:-:S04]  /*0950*/  @!P1 LEA R26, P5, R3, UR10, 0x3 ;  /* 0x0000000a031a9c11 */ /* 0x000fc8000f8a18ff */
[----:B------:R-:W-:Y:S02]  /*0960*/  @!P1 LEA.HI.X R27, R3, UR11, R8, 0x3, P5 ;  /* 0x0000000b031b9c11 */ /* 0x000fe4000a8f1c08 */
[----:B------:R-:W-:Y:S01]  /*0970*/  @!P3 LEA R8, P5, R28, UR10, 0x3 ;  /* 0x0000000a1c08bc11 */ /* 0x000fe2000f8a18ff */
[----:B------:R-:W-:Y:S01]  /*0980*/  VIADD R3, R0, 0x1 ;  /* 0x0000000100037836 */ /* 0x000fe20000000000 */
[----:B------:R-:W-:Y:S02]  /*0990*/  UIADD3 UR4, UP0, UPT, UR4, 0x2, URZ ;  /* 0x0000000204047890 */ /* 0x000fe4000ff1e0ff */
[----:B------:R-:W-:Y:S02]  /*09a0*/  @!P3 LEA.HI.X R9, R28, UR11, R9, 0x3, P5 ;  /* 0x0000000b1c09bc11 */ /* 0x000fe4000a8f1c09 */
[----:B------:R-:W-:Y:S01]  /*09b0*/  LOP3.LUT R3, R3, 0x1fffe, RZ, 0xc0, !PT ;  /* 0x0001fffe03037812 */ /* 0x000fe200078ec0ff */
[----:B------:R-:W-:Y:S02]  /*09c0*/  UIADD3.X UR5, UPT, UPT, URZ, UR5, URZ, UP0, !UPT ;  /* 0x00000005ff057290 */ /* 0x000fe400087fe4ff */
[----:B------:R-:W-:-:S04]  /*09d0*/  ULEA UR6, UP0, UR12, UR6, 0x1 ;  /* 0x000000060c067291 */ /* 0x000fc8000f8008ff */
[----:B------:R-:W-:Y:S01]  /*09e0*/  ULEA.HI.X UR7, UR12, UR7, URZ, 0x1, UP0 ;  /* 0x000000070c077291 */ /* 0x000fe200080f0cff */
[----:B--2---:R-:W-:Y:S01]  /*09f0*/  @!P1 FADD.FTZ R6, R6, -R16 ;  /* 0x8000001006069221 */ /* 0x004fe20000010000 */
[----:B------:R-:W-:Y:S01]  /*0a00*/  @!P2 LEA R16, P6, R4, UR10, 0x3 ;  /* 0x0000000a0410ac11 */ /* 0x000fe2000f8c18ff */
[----:B------:R-:W-:-:S03]  /*0a10*/  @!P1 FADD.FTZ R7, R7, -R17 ;  /* 0x8000001107079221 */ /* 0x000fc60000010000 */
[----:B------:R-:W-:Y:S02]  /*0a20*/  @!P2 LEA.HI.X R17, R4, UR11, R5, 0x3, P6 ;  /* 0x0000000b0411ac11 */ /* 0x000fe4000b0f1c05 */
[C---:B------:R-:W-:Y:S01]  /*0a30*/  @!P4 LEA R4, P6, R29.reuse, UR10, 0x3 ;  /* 0x0000000a1d04cc11 */ /* 0x040fe2000f8c18ff */
[----:B------:R1:W-:Y:S03]  /*0a40*/  @!P1 STG.E.64 desc[UR14][R26.64], R6 ;  /* 0x000000061a009986 */ /* 0x0003e6000c101b0e */
[----:B------:R-:W-:Y:S01]  /*0a50*/  @!P4 LEA.HI.X R5, R29, UR11, R24, 0x3, P6 ;  /* 0x0000000b1d05cc11 */ /* 0x000fe2000b0f1c18 */
[----:B---3--:R-:W-:Y:S01]  /*0a60*/  @!P2 FADD.FTZ R10, R10, -R18 ;  /* 0x800000120a0aa221 */ /* 0x008fe20000010000 */
[----:B------:R-:W-:Y:S01]  /*0a70*/  @!P2 FADD.FTZ R11, R11, -R19 ;  /* 0x800000130b0ba221 */ /* 0x000fe20000010000 */
[----:B----4-:R-:W-:Y:S01]  /*0a80*/  @!P3 FADD.FTZ R12, R12, -R20 ;  /* 0x800000140c0cb221 */ /* 0x010fe20000010000 */
[----:B------:R-:W-:-:S03]  /*0a90*/  @!P3 FADD.FTZ R13, R13, -R21 ;  /* 0x800000150d0db221 */ /* 0x000fc60000010000 */
[----:B------:R1:W-:Y:S01]  /*0aa0*/  @!P2 STG.E.64 desc[UR14][R16.64], R10 ;  /* 0x0000000a1000a986 */ /* 0x0003e2000c101b0e */
[----:B0-----:R-:W-:Y:S01]  /*0ab0*/  @!P4 FADD.FTZ R14, R14, -R22 ;  /* 0x800000160e0ec221 */ /* 0x001fe20000010000 */
[----:B------:R-:W-:Y:S02]  /*0ac0*/  @!P4 FADD.FTZ R15, R15, -R23 ;  /* 0x800000170f0fc221 */ /* 0x000fe40000010000 */
[----:B------:R1:W-:Y:S01]  /*0ad0*/  @!P3 STG.E.64 desc[UR14][R8.64], R12 ;  /* 0x0000000c0800b986 */ /* 0x0003e2000c101b0e */
[----:B------:R-:W-:-:S03]  /*0ae0*/  ISETP.NE.U32.AND P1, PT, R3, UR4, PT ;  /* 0x0000000403007c0c */ /* 0x000fc6000bf25070 */
[----:B------:R1:W-:Y:S01]  /*0af0*/  @!P4 STG.E.64 desc[UR14][R4.64], R14 ;  /* 0x0000000e0400c986 */ /* 0x0003e2000c101b0e */
[----:B------:R-:W-:-:S13]  /*0b00*/  ISETP.NE.AND.EX P1, PT, RZ, UR5, PT, P1 ;  /* 0x00000005ff007c0c */ /* 0x000fda000bf25310 */
[----:B-1----:R-:W-:Y:S05]  /*0b10*/  @P1 BRA `(.L_x_337) ;  /* 0xfffffff800101947 */ /* 0x002fea000383ffff */
.L_x_336:
[----:B------:R-:W-:Y:S05]  /*0b20*/  @!P0 EXIT ;  /* 0x000000000000894d */ /* 0x000fea0003800000 */
[----:B0-----:R-:W-:Y:S02]  /*0b30*/  IADD3 R14, P1, PT, R2, UR6, RZ ;  /* 0x00000006020e7c10 */ /* 0x001fe4000ff3e0ff */
[----:B------:R-:W-:Y:S02]  /*0b40*/  CS2R R2, SRZ ;  /* 0x0000000000027805 */ /* 0x000fe4000001ff00 */
[----:B------:R-:W-:Y:S02]  /*0b50*/  CS2R R4, SRZ ;  /* 0x0000000000047805 */ /* 0x000fe4000001ff00 */
[----:B------:R-:W-:Y:S02]  /*0b60*/  CS2R R6, SRZ ;  /* 0x0000000000067805 */ /* 0x000fe4000001ff00 */
[C---:B------:R-:W-:Y:S01]  /*0b70*/  ISETP.GE.U32.AND P0, PT, R14.reuse, UR17, PT ;  /* 0x000000110e007c0c */ /* 0x040fe2000bf06070 */
[----:B------:R-:W-:Y:S01]  /*0b80*/  IMAD.X R17, RZ, RZ, UR7, P1 ;  /* 0x00000007ff117e24 */ /* 0x000fe200088e06ff */
[----:B------:R-:W-:Y:S01]  /*0b90*/  IADD3 R8, P2, PT, R14, UR16, RZ ;  /* 0x000000100e087c10 */ /* 0x000fe2000ff5e0ff */
[----:B------:R-:W0:Y:S03]  /*0ba0*/  LDCU.64 UR4, c[0x0][0xfd0] ;  /* 0x0001fa00ff0477ac */ /* 0x000e260008000a00 */
[----:B------:R-:W-:Y:S01]  /*0bb0*/  ISETP.GE.AND.EX P0, PT, R17, UR18, PT, P0 ;  /* 0x0000001211007c0c */ /* 0x000fe2000bf06300 */
[----:B------:R-:W-:Y:S01]  /*0bc0*/  IMAD.X R13, RZ, RZ, R17, P2 ;  /* 0x000000ffff0d7224 */ /* 0x000fe200010e0611 */
[----:B------:R-:W-:-:S02]  /*0bd0*/  IADD3 R12, P3, PT, R8, UR16, RZ ;  /* 0x00000010080c7c10 */ /* 0x000fc4000ff7e0ff */
[----:B------:R-:W-:Y:S02]  /*0be0*/  ISETP.GE.U32.AND P1, PT, R8, UR17, PT ;  /* 0x0000001108007c0c */ /* 0x000fe4000bf26070 */
[C---:B------:R-:W-:Y:S01]  /*0bf0*/  IADD3 R0, P5, PT, R12.reuse, UR16, RZ ;  /* 0x000000100c007c10 */ /* 0x040fe2000ffbe0ff */
[----:B------:R-:W-:Y:S01]  /*0c00*/  IMAD.X R15, RZ, RZ, R13, P3 ;  /* 0x000000ffff0f7224 */ /* 0x000fe200018e060d */
[----:B------:R-:W-:Y:S02]  /*0c10*/  ISETP.GE.AND.EX P1, PT, R13, UR18, PT, P1 ;  /* 0x000000120d007c0c */ /* 0x000fe4000bf26310 */
[----:B------:R-:W-:Y:S01]  /*0c20*/  ISETP.GE.U32.AND P2, PT, R12, UR17, PT ;  /* 0x000000110c007c0c */ /* 0x000fe2000bf46070 */
[----:B------:R-:W-:Y:S02]  /*0c30*/  IMAD.X R9, RZ, RZ, R15, P5 ;  /* 0x000000ffff097224 */ /* 0x000fe400028e060f */
[----:B------:R-:W-:Y:S02]  /*0c40*/  @!P0 LEA R10, P3, R14, UR8, 0x3 ;  /* 0x000000080e0a8c11 */ /* 0x000fe4000f8618ff */
[----:B------:R-:W-:-:S02]  /*0c50*/  ISETP.GE.AND.EX P2, PT, R15, UR18, PT, P2 ;  /* 0x000000120f007c0c */ /* 0x000fc4000bf46320 */
[----:B------:R-:W-:Y:S02]  /*0c60*/  @!P0 LEA.HI.X R11, R14, UR9, R17, 0x3, P3 ;  /* 0x000000090e0b8c11 */ /* 0x000fe400098f1c11 */
[----:B------:R-:W-:Y:S02]  /*0c70*/  ISETP.GE.U32.AND P3, PT, R0, UR17, PT ;  /* 0x0000001100007c0c */ /* 0x000fe4000bf66070 */
[C---:B------:R-:W-:Y:S01]  /*0c80*/  @!P1 LEA R20, P4, R8.reuse, UR8, 0x3 ;  /* 0x0000000808149c11 */ /* 0x040fe2000f8818ff */
[----:B------:R1:W0:Y:S01]  /*0c90*/  @!P0 LDG.E.64 R2, desc[UR14][R10.64] ;  /* 0x0000000e0a028981 */ /* 0x000222000c1e1b00 */
[----:B------:R-:W-:Y:S02]  /*0ca0*/  ISETP.GE.AND.EX P3, PT, R9, UR18, PT, P3 ;  /* 0x0000001209007c0c */ /* 0x000fe4000bf66330 */
[----:B------:R-:W-:-:S03]  /*0cb0*/  @!P1 LEA.HI.X R21, R8, UR9, R13, 0x3, P4 ;  /* 0x0000000908159c11 */ /* 0x000fc6000a0f1c0d */
[C---:B------:R-:W-:Y:S02]  /*0cc0*/  @!P2 LEA R22, P4, R12.reuse, UR8, 0x3 ;  /* 0x000000080c16ac11 */ /* 0x040fe4000f8818ff */
[----:B------:R-:W2:Y:S02]  /*0cd0*/  @!P1 LDG.E.64 R4, desc[UR14][R20.64] ;  /* 0x0000000e14049981 */ /* 0x000ea4000c1e1b00 */
[----:B------:R-:W-:Y:S02]  /*0ce0*/  @!P2 LEA.HI.X R23, R12, UR9, R15, 0x3, P4 ;  /* 0x000000090c17ac11 */ /* 0x000fe4000a0f1c0f */
[----:B-1----:R-:W-:Y:S02]  /*0cf0*/  CS2R R10, SRZ ;  /* 0x00000000000a7805 */ /* 0x002fe4000001ff00 */
[C---:B------:R-:W-:Y:S01]  /*0d00*/  @!P3 LEA R24, P4, R0.reuse, UR8, 0x3 ;  /* 0x000000080018bc11 */ /* 0x040fe2000f8818ff */
[----:B------:R-:W3:Y:S03]  /*0d10*/  @!P2 LDG.E.64 R6, desc[UR14][R22.64] ;  /* 0x0000000e1606a981 */ /* 0x000ee6000c1e1b00 */
[----:B------:R-:W-:-:S05]  /*0d20*/  @!P3 LEA.HI.X R25, R0, UR9, R9, 0x3, P4 ;  /* 0x000000090019bc11 */ /* 0x000fca000a0f1c09 */
[----:B------:R-:W4:Y:S01]  /*0d30*/  @!P3 LDG.E.64 R10, desc[UR14][R24.64] ;  /* 0x0000000e180ab981 */ /* 0x000f22000c1e1b00 */
[----:B------:R-:W-:Y:S02]  /*0d40*/  @!P0 LEA R16, P4, R14, UR10, 0x3 ;  /* 0x0000000a0e108c11 */ /* 0x000fe4000f8818ff */
[----:B------:R-:W-:Y:S02]  /*0d50*/  @!P1 LEA R18, P5, R8, UR10, 0x3 ;  /* 0x0000000a08129c11 */ /* 0x000fe4000f8a18ff */
[----:B------:R-:W-:Y:S02]  /*0d60*/  @!P0 LEA.HI.X R17, R14, UR11, R17, 0x3, P4 ;  /* 0x0000000b0e118c11 */ /* 0x000fe4000a0f1c11 */
[----:B------:R-:W-:Y:S02]  /*0d70*/  @!P2 LEA R14, P4, R12, UR10, 0x3 ;  /* 0x0000000a0c0eac11 */ /* 0x000fe4000f8818ff */
[----:B------:R-:W-:Y:S02]  /*0d80*/  @!P1 LEA.HI.X R19, R8, UR11, R13, 0x3, P5 ;  /* 0x0000000b08139c11 */ /* 0x000fe4000a8f1c0d */
[----:B------:R-:W-:Y:S01]  /*0d90*/  @!P2 LEA.HI.X R15, R12, UR11, R15, 0x3, P4 ;  /* 0x0000000b0c0fac11 */ /* 0x000fe2000a0f1c0f */
[----:B0-----:R-:W-:Y:S01]  /*0da0*/  FADD.FTZ R2, R2, -UR4 ;  /* 0x8000000402027e21 */ /* 0x001fe20008010000 */
[----:B------:R-:W-:Y:S01]  /*0db0*/  FADD.FTZ R3, R3, -UR5 ;  /* 0x8000000503037e21 */ /* 0x000fe20008010000 */
[----:B--2---:R-:W-:Y:S01]  /*0dc0*/  FADD.FTZ R4, R4, -UR4 ;  /* 0x8000000404047e21 */ /* 0x004fe20008010000 */
[----:B------:R-:W-:-:S03]  /*0dd0*/  FADD.FTZ R5, R5, -UR5 ;  /* 0x8000000505057e21 */ /* 0x000fc60008010000 */
[----:B------:R0:W-:Y:S01]  /*0de0*/  @!P0 STG.E.64 desc[UR14][R16.64], R2 ;  /* 0x0000000210008986 */ /* 0x0001e2000c101b0e */
[----:B---3--:R-:W-:Y:S01]  /*0df0*/  FADD.FTZ R6, R6, -UR4 ;  /* 0x8000000406067e21 */ /* 0x008fe20008010000 */
[----:B------:R-:W-:Y:S02]  /*0e00*/  FADD.FTZ R7, R7, -UR5 ;  /* 0x8000000507077e21 */ /* 0x000fe40008010000 */
[----:B------:R0:W-:Y:S04]  /*0e10*/  @!P1 STG.E.64 desc[UR14][R18.64], R4 ;  /* 0x0000000412009986 */ /* 0x0001e8000c101b0e */
[----:B------:R0:W-:Y:S01]  /*0e20*/  @!P2 STG.E.64 desc[UR14][R14.64], R6 ;  /* 0x000000060e00a986 */ /* 0x0001e2000c101b0e */
[----:B----4-:R-:W-:Y:S01]  /*0e30*/  FADD.FTZ R10, R10, -UR4 ;  /* 0x800000040a0a7e21 */ /* 0x010fe20008010000 */
[----:B------:R-:W-:Y:S01]  /*0e40*/  FADD.FTZ R11, R11, -UR5 ;  /* 0x800000050b0b7e21 */ /* 0x000fe20008010000 */
[----:B------:R-:W-:Y:S06]  /*0e50*/  @P3 EXIT ;  /* 0x000000000000394d */ /* 0x000fec0003800000 */
[----:B0-----:R-:W-:-:S04]  /*0e60*/  LEA R2, P0, R0, UR10, 0x3 ;  /* 0x0000000a00027c11 */ /* 0x001fc8000f8018ff */
[----:B------:R-:W-:-:S05]  /*0e70*/  LEA.HI.X R3, R0, UR11, R9, 0x3, P0 ;  /* 0x0000000b00037c11 */ /* 0x000fca00080f1c09 */
[----:B------:R-:W-:Y:S01]  /*0e80*/  STG.E.64 desc[UR14][R2.64], R10 ;  /* 0x0000000a02007986 */ /* 0x000fe2000c101b0e */
[----:B------:R-:W-:Y:S05]  /*0e90*/  EXIT ;  /* 0x000000000000794d */ /* 0x000fea0003800000 */
.L_x_335:
[----:B------:R-:W1:Y:S02]  /*0ea0*/  S2R R16, SR_TID.X ;  /* 0x0000000000107919 */ /* 0x000e640000002100 */
[----:B-1----:R-:W-:-:S03]  /*0eb0*/  IMAD.WIDE.U32 R2, R16, 0x4, RZ ;  /* 0x0000000410027825 */ /* 0x002fc600078e00ff */
[----:B------:R-:W-:-:S04]  /*0ec0*/  ISETP.GE.U32.AND P0, PT, R2, UR19, PT ;  /* 0x0000001302007c0c */ /* 0x000fc8000bf06070 */
[----:B------:R-:W-:-:S13]  /*0ed0*/  ISETP.GE.AND.EX P0, PT, R3, UR12, PT, P0 ;  /* 0x0000000c03007c0c */ /* 0x000fda000bf06300 */
[----:B0-----:R-:W-:Y:S05]  /*0ee0*/  @P0 EXIT ;  /* 0x000000000000094d */ /* 0x001fea0003800000 */
[----:B------:R-:W-:Y:S01]  /*0ef0*/  IMAD.MOV.U32 R17, RZ, RZ, RZ ;  /* 0x000000ffff117224 */ /* 0x000fe200078e00ff */
[----:B------:R-:W0:Y:S01]  /*0f00*/  LDCU UR4, c[0x0][0x360] ;  /* 0x00006c00ff0477ac */ /* 0x000e220008000800 */
[----:B------:R-:W1:Y:S05]  /*0f10*/  LDCU.64 UR6, c[0x0][0xfd0] ;  /* 0x0001fa00ff0677ac */ /* 0x000e6a0008000a00 */
.L_x_338:
[C---:B--2---:R-:W-:Y:S01]  /*0f20*/  IMAD.SHL.U32 R2, R16.reuse, 0x20, RZ ;  /* 0x0000002010027824 */ /* 0x044fe200078e00ff */
[----:B------:R-:W-:-:S04]  /*0f30*/  SHF.L.U64.HI R0, R16, 0x5, R17 ;  /* 0x0000000510007819 */ /* 0x000fc80000010211 */
[----:B------:R-:W-:-:S04]  /*0f40*/  IADD3 R4, P0, PT, R2, UR8, RZ ;  /* 0x0000000802047c10 */ /* 0x000fc8000ff1e0ff */
[----:B------:R-:W-:-:S06]  /*0f50*/  IADD3.X R5, PT, PT, R0, UR9, RZ, P0, !PT ;  /* 0x0000000900057c10 */ /* 0x000fcc00087fe4ff */
[----:B------:R-:W1:Y:S01]  /*0f60*/  LDG.E.ENL2.256 R4, R8, desc[UR14][R4.64] ;  /* 0xfe00000e0408797e */ /* 0x000e620008121904 */
        /* <DEDUP_REMOVED lines=9> */
[----:B------:R-:W-:Y:S01]  /*1000*/  ISETP.LT.AND.EX P1, PT, R0, UR12, PT, P1 ;  /* 0x0000000c00007c0c */ /* 0x000fe2000bf21310 */
[----:B-1----:R-:W-:Y:S01]  /*1010*/  FADD.FTZ R8, R8, -UR6 ;  /* 0x8000000608087e21 */ /* 0x002fe20008010000 */
[----:B------:R-:W-:Y:S01]  /*1020*/  FADD.FTZ R9, R9, -UR7 ;  /* 0x8000000709097e21 */ /* 0x000fe20008010000 */
[----:B------:R-:W-:Y:S01]  /*1030*/  FADD.FTZ R10, R10, -UR6 ;  /* 0x800000060a0a7e21 */ /* 0x000fe20008010000 */
[----:B------:R-:W-:Y:S01]  /*1040*/  FADD.FTZ R11, R11, -UR7 ;  /* 0x800000070b0b7e21 */ /* 0x000fe20008010000 */
[----:B------:R-:W-:Y:S01]  /*1050*/  FADD.FTZ R12, R4, -UR6 ;  /* 0x80000006040c7e21 */ /* 0x000fe20008010000 */
[----:B------:R-:W-:Y:S01]  /*1060*/  FADD.FTZ R13, R5, -UR7 ;  /* 0x80000007050d7e21 */ /* 0x000fe20008010000 */
[----:B------:R-:W-:Y:S01]  /*1070*/  FADD.FTZ R14, R6, -UR6 ;  /* 0x80000006060e7e21 */ /* 0x000fe20008010000 */
[----:B------:R-:W-:-:S05]  /*1080*/  FADD.FTZ R15, R7, -UR7 ;  /* 0x80000007070f7e21 */ /* 0x000fca0008010000 */
[----:B------:R2:W-:Y:S01]  /*1090*/  STG.E.ENL2.256 desc[UR14][R2.64], R8, R12 ;  /* 0xf8000008020c797f */ /* 0x0005e2000f12180e */
[----:B------:R-:W-:Y:S05]  /*10a0*/  @!P0 BRA P1, `(.L_x_338) ;  /* 0xfffffffc009c8947 */ /* 0x000fea000083ffff */
[----:B------:R-:W-:Y:S05]  /*10b0*/  EXIT ;  /* 0x000000000000794d */ /* 0x000fea0003800000 */
        .weak           $__internal_39_$__cuda_sm20_div_u16
        .type           $__internal_39_$__cuda_sm20_div_u16,@function
        .size           $__internal_39_$__cuda_sm20_div_u16,(.L_x_4668 - $__internal_39_$__cuda_sm20_div_u16)
$__internal_39_$__cuda_sm20_div_u16:
        /* <DEDUP_REMOVED lines=18> */
[----:B------:R-:W-:Y:S06]  /*11e0*/  RET.REL.NODEC R2 `(_ZN2at6native57_GLOBAL__N__f3eca4a2_24_ForeachBinaryOpScalar_cu_86b9896c25multi_tensor_apply_kernelINS1_18TensorListMetadataILi2EEENS1_21BinaryOpScalarFunctorIN3c107complexIfEELi2ELi1ELi1EEEJSt5minusIS8_ES8_EEEvT_T0_DpT1_) ;  /* 0xffffffec02847950 */ /* 0x000fec0003c3ffff */
.L_x_339:
        /* <DEDUP_REMOVED lines=9> */
.L_x_4668:


//--------------------- .text._ZN2at6native57_GLOBAL__N__f3eca4a2_24_ForeachBinaryOpScalar_cu_86b9896c25multi_tensor_apply_kernelINS1_18TensorListMetadataILi2EEENS1_21BinaryOpScalarFunctorIN3c107complexIdEELi2ELi1ELi1EEEJSt5minusIS8_ES8_EEEvT_T0_DpT1_ --------------------------
	.section	.text._ZN2at6native57_GLOBAL__N__f3eca4a2_24_ForeachBinaryOpScalar_cu_86b9896c25multi_tensor_apply_kernelINS1_18TensorListMetadataILi2EEENS1_21BinaryOpScalarFunctorIN3c107complexIdEELi2ELi1ELi1EEEJSt5minusIS8_ES8_EEEvT_T0_DpT1_,"ax",@progbits
	.align	128
.text._ZN2at6native57_GLOBAL__N__f3eca4a2_24_ForeachBinaryOpScalar_cu_86b9896c25multi_tensor_apply_kernelINS1_18TensorListMetadataILi2EEENS1_21BinaryOpScalarFunctorIN3c107complexIdEELi2ELi1ELi1EEEJSt5minusIS8_ES8_EEEvT_T0_DpT1_:
        .type           _ZN2at6native57_GLOBAL__N__f3eca4a2_24_ForeachBinaryOpScalar_cu_86b9896c25multi_tensor_apply_kernelINS1_18TensorListMetadataILi2EEENS1_21BinaryOpScalarFunctorIN3c107complexIdEELi2ELi1ELi1EEEJSt5minusIS8_ES8_EEEvT_T0_DpT1_,@function
        .size           _ZN2at6native57_GLOBAL__N__f3eca4a2_24_ForeachBinaryOpScalar_cu_86b9896c25multi_tensor_apply_kernelINS1_18TensorListMetadataILi2EEENS1_21BinaryOpScalarFunctorIN3c107complexIdEELi2ELi1ELi1EEEJSt5minusIS8_ES8_EEEvT_T0_DpT1_,(.L_x_4670 - _ZN2at6native57_GLOBAL__N__f3eca4a2_24_ForeachBinaryOpScalar_cu_86b9896c25multi_tensor_apply_kernelINS1_18TensorListMetadataILi2EEENS1_21BinaryOpScalarFunctorIN3c107complexIdEELi2ELi1ELi1EEEJSt5minusIS8_ES8_EEEvT_T0_DpT1_)
        .other          _ZN2at6native57_GLOBAL__N__f3eca4a2_24_ForeachBinaryOpScalar_cu_86b9896c25multi_tensor_apply_kernelINS1_18TensorListMetadataILi2EEENS1_21BinaryOpScalarFunctorIN3c107complexIdEELi2ELi1ELi1EEEJSt5minusIS8_ES8_EEEvT_T0_DpT1_,@"STO_CUDA_ENTRY STV_DEFAULT"
_ZN2at6native57_GLOBAL__N__f3eca4a2_24_ForeachBinaryOpScalar_cu_86b9896c25multi_tensor_apply_kernelINS1_18TensorListMetadataILi2EEENS1_21BinaryOpScalarFunctorIN3c107complexIdEELi2ELi1ELi1EEEJSt5minusIS8_ES8_EEEvT_T0_DpT1_:
        /* <DEDUP_REMOVED lines=39> */
[----:B------:R-:W-:Y:S05]  /*0270*/  CALL.REL.NOINC `($__internal_40_$__cuda_sm20_div_u16) ;  /* 0x0000001400707944 */ /* 0x000fea0003c00000 */
[----:B------:R-:W-:Y:S01]  /*0280*/  UISETP.GE.U32.AND UP0, UPT, UR5, UR14, UPT ;  /* 0x0000000e0500728c */ /* 0x000fe2000bf06070 */
[----:B------:R-:W-:Y:S02]  /*0290*/  UMOV UR4, URZ ;  /* 0x000000ff00047c82 */ /* 0x000fe40008000000 */
[----:B------:R-:W-:Y:S01]  /*02a0*/  UMOV UR5, URZ ;  /* 0x000000ff00057c82 */ /* 0x000fe20008000000 */
[----:B------:R-:W-:-:S09]  /*02b0*/  UISETP.GE.U32.AND.EX UP0, UPT, UR6, URZ, UPT, UP0 ;  /* 0x000000ff0600728c */ /* 0x000fd2000bf06100 */
[----:B------:R-:W-:Y:S05]  /*02c0*/  BRA.U !UP0, `(.L_x_341) ;  /* 0x0000000908ec7547 */ /* 0x000fea000b800000 */
[----:B------:R-:W0:Y:S01]  /*02d0*/  S2R R0, SR_TID.X ;  /* 0x0000000000007919 */ /* 0x000e220000002100 */
[----:B------:R-:W-:Y:S01]  /*02e0*/  ULOP3.LUT UR4, UR12, 0xffff, URZ, 0xc0, !UPT ;  /* 0x0000ffff0c047892 */ /* 0x000fe2000f8ec0ff */
[----:B------:R-:W-:Y:S01]  /*02f0*/  UMOV UR5, URZ ;  /* 0x000000ff00057c82 */ /* 0x000fe20008000000 */
[----:B------:R-:W-:Y:S02]  /*0300*/  UMOV UR6, URZ ;  /* 0x000000ff00067c82 */ /* 0x000fe40008000000 */
[----:B------:R-:W-:Y:S01]  /*0310*/  UIADD3 UR4, UPT, UPT, UR4, 0x1, URZ ;  /* 0x0000000104047890 */ /* 0x000fe2000fffe0ff */
[----:B------:R-:W-:-:S03]  /*0320*/  UMOV UR7, URZ ;  /* 0x000000ff00077c82 */ /* 0x000fc60008000000 */
[----:B------:R-:W-:-:S03]  /*0330*/  ULOP3.LUT UR13, UR4, 0x1fffe, URZ, 0xc0, !UPT ;  /* 0x0001fffe040d7892 */ /* 0x000fc6000f8ec0ff */
[----:B------:R-:W-:-:S09]  /*0340*/  UMOV UR4, URZ ;  /* 0x000000ff00047c82 */ /* 0x000fd20008000000 */
.L_x_342:
[----:B01----:R-:W-:Y:S02]  /*0350*/  IADD3 R23, P0, PT, R0, UR4, RZ ;  /* 0x0000000400177c10 */ /* 0x003fe4000ff1e0ff */
[----:B------:R-:W-:Y:S02]  /*0360*/  CS2R R14, SRZ ;  /* 0x00000000000e7805 */ /* 0x000fe4000001ff00 */
[----:B------:R-:W-:Y:S02]  /*0370*/  CS2R R12, SRZ ;  /* 0x00000000000c7805 */ /* 0x000fe4000001ff00 */
[----:B------:R-:W-:Y:S02]  /*0380*/  CS2R R6, SRZ ;  /* 0x0000000000067805 */ /* 0x000fe4000001ff00 */
[----:B------:R-:W-:Y:S01]  /*0390*/  ISETP.GE.U32.AND P1, PT, R23, UR18, PT ;  /* 0x0000001217007c0c */ /* 0x000fe2000bf26070 */
[----:B------:R-:W-:Y:S01]  /*03a0*/  IMAD.X R22, RZ, RZ, UR5, P0 ;  /* 0x00000005ff167e24 */ /* 0x000fe200080e06ff */
[----:B------:R-:W-:Y:S01]  /*03b0*/  CS2R R4, SRZ ;  /* 0x0000000000047805 */ /* 0x000fe2000001ff00 */
[----:B------:R-:W0:Y:S03]  /*03c0*/  LDC.64 R10, c[0x0][0xfd0] ;  /* 0x0003f400ff0a7b82 */ /* 0x000e260000000a00 */
[----:B------:R-:W-:-:S13]  /*03d0*/  ISETP.GE.AND.EX P1, PT, R22, UR19, PT, P1 ;  /* 0x0000001316007c0c */ /* 0x000fda000bf26310 */
[----:B------:R-:W-:-:S04]  /*03e0*/  @!P1 LEA R8, P0, R23, UR8, 0x4 ;  /* 0x0000000817089c11 */ /* 0x000fc8000f8020ff */
[----:B------:R-:W-:-:S05]  /*03f0*/  @!P1 LEA.HI.X R9, R23, UR9, R22, 0x4, P0 ;  /* 0x0000000917099c11 */ /* 0x000fca00080f2416 */
[----:B------:R1:W0:Y:S01]  /*0400*/  @!P1 LDG.E.128 R12, desc[UR16][R8.64] ;  /* 0x00000010080c9981 */ /* 0x000222000c1e1d00 */
[----:B------:R-:W-:-:S04]  /*0410*/  IADD3 R2, P2, PT, R23, UR15, RZ ;  /* 0x0000000f17027c10 */ /* 0x000fc8000ff5e0ff */
[----:B------:R-:W-:Y:S01]  /*0420*/  ISETP.GE.U32.AND P0, PT, R2, UR18, PT ;  /* 0x0000001202007c0c */ /* 0x000fe2000bf06070 */
[----:B------:R-:W-:-:S05]  /*0430*/  IMAD.X R3, RZ, RZ, R22, P2 ;  /* 0x000000ffff037224 */ /* 0x000fca00010e0616 */
[----:B------:R-:W-:-:S13]  /*0440*/  ISETP.GE.AND.EX P0, PT, R3, UR19, PT, P0 ;  /* 0x0000001303007c0c */ /* 0x000fda000bf06300 */
[----:B------:R-:W-:-:S04]  /*0450*/  @!P0 LEA R16, P2, R2, UR8, 0x4 ;  /* 0x0000000802108c11 */ /* 0x000fc8000f8420ff */
[----:B------:R-:W-:-:S05]  /*0460*/  @!P0 LEA.HI.X R17, R2, UR9, R3, 0x4, P2 ;  /* 0x0000000902118c11 */ /* 0x000fca00090f2403 */
[----:B------:R2:W3:Y:S01]  /*0470*/  @!P0 LDG.E.128 R4, desc[UR16][R16.64] ;  /* 0x0000001010048981 */ /* 0x0004e2000c1e1d00 */
[----:B------:R-:W-:Y:S02]  /*0480*/  IADD3 R21, P3, PT, R2, UR15, RZ ;  /* 0x0000000f02157c10 */ /* 0x000fe4000ff7e0ff */
[----:B-1----:R-:W-:Y:S02]  /*0490*/  CS2R R8, SRZ ;  /* 0x0000000000087805 */ /* 0x002fe4000001ff00 */
[----:B------:R-:W-:Y:S01]  /*04a0*/  ISETP.GE.U32.AND P2, PT, R21, UR18, PT ;  /* 0x0000001215007c0c */ /* 0x000fe2000bf46070 */
[----:B------:R-:W-:Y:S01]  /*04b0*/  IMAD.X R20, RZ, RZ, R3, P3 ;  /* 0x000000ffff147224 */ /* 0x000fe200018e0603 */
[----:B--2---:R-:W1:Y:S04]  /*04c0*/  LDC.64 R16, c[0x0][0xfd8] ;  /* 0x0003f600ff107b82 */ /* 0x004e680000000a00 */
[----:B------:R-:W-:-:S13]  /*04d0*/  ISETP.GE.AND.EX P2, PT, R20, UR19, PT, P2 ;  /* 0x0000001314007c0c */ /* 0x000fda000bf46320 */
[----:B------:R-:W-:-:S04]  /*04e0*/  @!P2 LEA R28, P3, R21, UR8, 0x4 ;  /* 0x00000008151cac11 */ /* 0x000fc8000f8620ff */
[C---:B------:R-:W-:Y:S02]  /*04f0*/  @!P2 LEA.HI.X R29, R21.reuse, UR9, R20, 0x4, P3 ;  /* 0x00000009151dac11 */ /* 0x040fe400098f2414 */
[----:B------:R-:W-:-:S04]  /*0500*/  IADD3 R25, P4, PT, R21, UR15, RZ ;  /* 0x0000000f15197c10 */ /* 0x000fc8000ff9e0ff */
[----:B------:R-:W-:Y:S01]  /*0510*/  ISETP.GE.U32.AND P3, PT, R25, UR18, PT ;  /* 0x0000001219007c0c */ /* 0x000fe2000bf66070 */
[----:B------:R-:W-:-:S05]  /*0520*/  IMAD.X R24, RZ, RZ, R20, P4 ;  /* 0x000000ffff187224 */ /* 0x000fca00020e0614 */
[----:B------:R-:W-:Y:S02]  /*0530*/  ISETP.GE.AND.EX P3, PT, R24, UR19, PT, P3 ;  /* 0x0000001318007c0c */ /* 0x000fe4000bf66330 */
[----:B------:R-:W-:-:S11]  /*0540*/  CS2R R18, SRZ ;  /* 0x0000000000127805 */ /* 0x000fd6000001ff00 */
[----:B------:R-:W-:-:S04]  /*0550*/  @!P3 LEA R26, P4, R25, UR8, 0x4 ;  /* 0x00000008191abc11 */ /* 0x000fc8000f8820ff */
[----:B------:R-:W-:Y:S01]  /*0560*/  @!P3 LEA.HI.X R27, R25, UR9, R24, 0x4, P4 ;  /* 0x00000009191bbc11 */ /* 0x000fe2000a0f2418 */
[----:B0-----:R0:W-:Y:S02]  /*0570*/  @!P1 DADD R12, R12, -R10 ;  /* 0x000000000c0c9229 */ /* 0x0011e4000000080a */
[----:B0-----:R-:W-:-:S06]  /*0580*/  CS2R R10, SRZ ;  /* 0x00000000000a7805 */ /* 0x001fcc000001ff00 */
[----:B------:R0:W2:-:S15]  /*0590*/  @!P2 LDG.E.128 R8, desc[UR16][R28.64] ;  /* 0x000000101c08a981 */ /* 0x00009e000c1e1d00 */
[----:B------:R-:W-:-:S15]  /*05a0*/  NOP ;  /* 0x0000000000007918 */ /* 0x000fde0000000000 */
[----:B------:R-:W-:-:S15]  /*05b0*/  NOP ;  /* 0x0000000000007918 */ /* 0x000fde0000000000 */
[----:B------:R-:W-:-:S11]  /*05c0*/  NOP ;  /* 0x0000000000007918 */ /* 0x000fd60000000000 */
[----:B-1----:R1:W4:Y:S02]  /*05d0*/  @!P1 DADD R14, R14, -R16 ;  /* 0x000000000e0e9229 */ /* 0x0023240000000810 */
[----:B-1----:R-:W-:-:S06]  /*05e0*/  CS2R R16, SRZ ;  /* 0x0000000000107805 */ /* 0x002fcc000001ff00 */
[----:B------:R1:W5:Y:S01]  /*05f0*/  @!P3 LDG.E.128 R16, desc[UR16][R26.64] ;  /* 0x000000101a10b981 */ /* 0x000362000c1e1d00 */
[----:B0-----:R-:W-:-:S04]  /*0600*/  @!P1 LEA R28, P4, R23, UR10, 0x4 ;  /* 0x0000000a171c9c11 */ /* 0x001fc8000f8820ff */
[C---:B------:R-:W-:Y:S01]  /*0610*/  @!P1 LEA.HI.X R29, R23.reuse, UR11, R22, 0x4, P4 ;  /* 0x0000000b171d9c11 */ /* 0x040fe2000a0f2416 */
[----:B-1----:R-:W3:Y:S04]  /*0620*/  LDC.64 R26, c[0x0][0xfd0] ;  /* 0x0003f400ff1a7b82 */ /* 0x002ee80000000a00 */
[----:B----4-:R0:W-:Y:S01]  /*0630*/  @!P1 STG.E.128 desc[UR16][R28.64], R12 ;  /* 0x0000000c1c009986 */ /* 0x0101e2000c101d10 */
[----:B------:R-:W-:-:S05]  /*0640*/  IADD3 R23, P1, PT, R23, UR14, RZ ;  /* 0x0000000e17177c10 */ /* 0x000fca000ff3e0ff */
[----:B------:R-:W-:Y:S01]  /*0650*/  IMAD.X R22, RZ, RZ, R22, P1 ;  /* 0x000000ffff167224 */ /* 0x000fe200008e0616 */
[----:B------:R-:W-:-:S04]  /*0660*/  ISETP.GE.U32.AND P1, PT, R23, UR18, PT ;  /* 0x0000001217007c0c */ /* 0x000fc8000bf26070 */
[----:B------:R-:W-:Y:S02]  /*0670*/  ISETP.GE.AND.EX P1, PT, R22, UR19, PT, P1 ;  /* 0x0000001316007c0c */ /* 0x000fe4000bf26310 */
[C---:B0-----:R-:W-:Y:S02]  /*0680*/  @!P0 LEA R12, P4, R2.reuse, UR10, 0x4 ;  /* 0x0000000a020c8c11 */ /* 0x041fe4000f8820ff */
[----:B------:R-:W-:Y:S02]  /*0690*/  CS2R R14, SRZ ;  /* 0x00000000000e7805 */ /* 0x000fe4000001ff00 */
[----:B------:R-:W-:Y:S02]  /*06a0*/  @!P0 LEA.HI.X R13, R2, UR11, R3, 0x4, P4 ;  /* 0x0000000b020d8c11 */ /* 0x000fe4000a0f2403 */
[----:B------:R-:W-:-:S04]  /*06b0*/  @!P3 LEA R28, P4, R25, UR10, 0x4 ;  /* 0x0000000a191cbc11 */ /* 0x000fc8000f8820ff */
[----:B------:R-:W-:-:S15]  /*06c0*/  @!P3 LEA.HI.X R29, R25, UR11, R24, 0x4, P4 ;  /* 0x0000000b191dbc11 */ /* 0x000fde000a0f2418 */
[----:B------:R-:W-:-:S08]  /*06d0*/  NOP ;  /* 0x0000000000007918 */ /* 0x000fd00000000000 */
[----:B---3--:R0:W-:Y:S02]  /*06e0*/  @!P0 DADD R4, R4, -R26 ;  /* 0x0000000004048229 */ /* 0x0081e4000000081a */
[----:B0-----:R-:W0:-:S15]  /*06f0*/  LDC.64 R26, c[0x0][0xfd8] ;  /* 0x0003f600ff1a7b82 */ /* 0x001e1e0000000a00 */
[----:B------:R-:W-:-:S15]  /*0700*/  NOP ;  /* 0x0000000000007918 */ /* 0x000fde0000000000 */
[----:B------:R-:W-:-:S15]  /*0710*/  NOP ;  /* 0x0000000000007918 */ /* 0x000fde0000000000 */
[----:B------:R-:W-:-:S15]  /*0720*/  NOP ;  /* 0x0000000000007918 */ /* 0x000fde0000000000 */
[----:B------:R-:W-:-:S02]  /*0730*/  NOP ;  /* 0x0000000000007918 */ /* 0x000fc40000000000 */
[----:B0-----:R0:W1:Y:S02]  /*0740*/  @!P0 DADD R6, R6, -R26 ;  /* 0x0000000006068229 */ /* 0x001064000000081a */
[----:B0-----:R-:W2:Y:S01]  /*0750*/  LDC.64 R26, c[0x0][0xfd0] ;  /* 0x0003f400ff1a7b82 */ /* 0x001ea20000000a00 */
[----:B-1----:R0:W-:Y:S02]  /*0760*/  @!P0 STG.E.128 desc[UR16][R12.64], R4 ;  /* 0x000000040c008986 */ /* 0x0021e4000c101d10 */
[C---:B0-----:R-:W-:Y:S02]  /*0770*/  @!P2 LEA R4, P0, R21.reuse, UR10, 0x4 ;  /* 0x0000000a1504ac11 */ /* 0x041fe4000f8020ff */
[----:B------:R-:W-:Y:S02]  /*0780*/  CS2R R12, SRZ ;  /* 0x00000000000c7805 */ /* 0x000fe4000001ff00 */
[----:B------:R-:W-:Y:S02]  /*0790*/  @!P2 LEA.HI.X R5, R21, UR11, R20, 0x4, P0 ;  /* 0x0000000b1505ac11 */ /* 0x000fe400080f2414 */
[----:B------:R-:W-:-:S04]  /*07a0*/  @!P1 LEA R24, P0, R23, UR8, 0x4 ;  /* 0x0000000817189c11 */ /* 0x000fc8000f8020ff */
[----:B------:R-:W-:-:S15]  /*07b0*/  @!P1 LEA.HI.X R25, R23, UR9, R22, 0x4, P0 ;  /* 0x0000000917199c11 */ /* 0x000fde00080f2416 */
[----:B------:R-:W-:-:S15]  /*07c0*/  NOP ;  /* 0x0000000000007918 */ /* 0x000fde0000000000 */
[----:B------:R-:W-:-:S15]  /*07d0*/  NOP ;  /* 0x0000000000007918 */ /* 0x000fde0000000000 */
[----:B------:R-:W-:-:S04]  /*07e0*/  NOP ;  /* 0x0000000000007918 */ /* 0x000fc80000000000 */
[----:B--2---:R0:W-:Y:S02]  /*07f0*/  @!P2 DADD R8, R8, -R26 ;  /* 0x000000000808a229 */ /* 0x0041e4000000081a */
[----:B0-----:R-:W0:-:S15]  /*0800*/  LDC.64 R26, c[0x0][0xfd8] ;  /* 0x0003f600ff1a7b82 */ /* 0x001e1e0000000a00 */
[----:B------:R-:W-:-:S15]  /*0810*/  NOP ;  /* 0x0000000000007918 */ /* 0x000fde0000000000 */
[----:B------:R-:W-:-:S15]  /*0820*/  NOP ;  /* 0x0000000000007918 */ /* 0x000fde0000000000 */
[----:B------:R-:W-:-:S15]  /*0830*/  NOP ;  /* 0x0000000000007918 */ /* 0x000fde0000000000 */
[----:B------:R-:W-:-:S02]  /*0840*/  NOP ;  /* 0x0000000000007918 */ /* 0x000fc40000000000 */
[----:B0-----:R0:W1:Y:S02]  /*0850*/  @!P2 DADD R10, R10, -R26 ;  /* 0x000000000a0aa229 */ /* 0x001064000000081a */
[----:B0-----:R-:W5:Y:S01]  /*0860*/  LDC.64 R26, c[0x0][0xfd0] ;  /* 0x0003f400ff1a7b82 */ /* 0x001f620000000a00 */
[----:B-1----:R0:W-:-:S15]  /*0870*/  @!P2 STG.E.128 desc[UR16][R4.64], R8 ;  /* 0x000000080400a986 */ /* 0x0021de000c101d10 */
[----:B------:R-:W-:-:S15]  /*0880*/  NOP ;  /* 0x0000000000007918 */ /* 0x000fde0000000000 */
[----:B------:R-:W-:-:S15]  /*0890*/  NOP ;  /* 0x0000000000007918 */ /* 0x000fde0000000000 */
[----:B------:R-:W-:-:S15]  /*08a0*/  NOP ;  /* 0x0000000000007918 */ /* 0x000fde0000000000 */
[----:B------:R-:W-:-:S01]  /*08b0*/  NOP ;  /* 0x0000000000007918 */ /* 0x000fc20000000000 */
[----:B-----5:R1:W-:Y:S01]  /*08c0*/  @!P3 DADD R16, R16, -R26 ;  /* 0x000000001010b229 */ /* 0x0203e2000000081a */
[----:B------:R-:W-:Y:S01]  /*08d0*/  IADD3 R2, P0, PT, R2, UR14, RZ ;  /* 0x0000000e02027c10 */ /* 0x000fe2000ff1e0ff */
[----:B-1----:R-:W1:Y:S01]  /*08e0*/  LDC.64 R26, c[0x0][0xfd8] ;  /* 0x0003f600ff1a7b82 */ /* 0x002e620000000a00 */
[----:B------:R-:W-:-:S07]  /*08f0*/  CS2R R6, SRZ ;  /* 0x0000000000067805 */ /* 0x000fce000001ff00 */
[----:B0-----:R-:W0:-:S15]  /*0900*/  LDC.64 R8, c[0x0][0xfd0] ;  /* 0x0003f400ff087b82 */ /* 0x001e1e0000000a00 */
[----:B------:R-:W-:-:S15]  /*0910*/  NOP ;  /* 0x0000000000007918 */ /* 0x000fde0000000000 */
[----:B------:R-:W-:-:S15]  /*0920*/  NOP ;  /* 0x0000000000007918 */ /* 0x000fde0000000000 */
[----:B------:R-:W-:-:S09]  /*0930*/  NOP ;  /* 0x0000000000007918 */ /* 0x000fd20000000000 */
[----:B-1----:R-:W1:Y:S02]  /*0940*/  @!P3 DADD R18, R18, -R26 ;  /* 0x000000001212b229 */ /* 0x002e64000000081a */
[----:B-1----:R1:W-:Y:S04]  /*0950*/  @!P3 STG.E.128 desc[UR16][R28.64], R16 ;  /* 0x000000101c00b986 */ /* 0x0023e8000c101d10 */
[----:B------:R2:W0:Y:S01]  /*0960*/  @!P1 LDG.E.128 R12, desc[UR16][R24.64] ;  /* 0x00000010180c9981 */ /* 0x000422000c1e1d00 */
[----:B------:R-:W-:Y:S01]  /*0970*/  IMAD.X R21, RZ, RZ, R3, P0 ;  /* 0x000000ffff157224 */ /* 0x000fe200000e0603 */
[----:B------:R-:W-:Y:S02]  /*0980*/  ISETP.GE.U32.AND P0, PT, R2, UR18, PT ;  /* 0x0000001202007c0c */ /* 0x000fe4000bf06070 */
[----:B------:R-:W-:-:S02]  /*0990*/  CS2R R4, SRZ ;  /* 0x0000000000047805 */ /* 0x000fc4000001ff00 */
[----:B------:R-:W-:-:S13]  /*09a0*/  ISETP.GE.AND.EX P0, PT, R21, UR19, PT, P0 ;  /* 0x0000001315007c0c */ /* 0x000fda000bf06300 */
[----:B------:R-:W-:-:S04]  /*09b0*/  @!P0 LEA R26, P2, R2, UR8, 0x4 ;  /* 0x00000008021a8c11 */ /* 0x000fc8000f8420ff */
[----:B------:R-:W-:-:S05]  /*09c0*/  @!P0 LEA.HI.X R27, R2, UR9, R21, 0x4, P2 ;  /* 0x00000009021b8c11 */ /* 0x000fca00090f2415 */
[----:B------:R3:W4:Y:S01]  /*09d0*/  @!P0 LDG.E.128 R4, desc[UR16][R26.64] ;  /* 0x000000101a048981 */ /* 0x000722000c1e1d00 */
[----:B------:R-:W-:Y:S02]  /*09e0*/  IADD3 R20, P3, PT, R2, UR15, RZ ;  /* 0x0000000f02147c10 */ /* 0x000fe4000ff7e0ff */
[----:B------:R-:W-:Y:S02]  /*09f0*/  CS2R R10, SRZ ;  /* 0x00000000000a7805 */ /* 0x000fe4000001ff00 */
[----:B------:R-:W-:Y:S01]  /*0a00*/  ISETP.GE.U32.AND P2, PT, R20, UR18, PT ;  /* 0x0000001214007c0c */ /* 0x000fe2000bf46070 */
[----:B------:R-:W-:-:S05]  /*0a10*/  IMAD.X R3, RZ, RZ, R21, P3 ;  /* 0x000000ffff037224 */ /* 0x000fca00018e0615 */
[----:B------:R-:W-:-:S13]  /*0a20*/  ISETP.GE.AND.EX P2, PT, R3, UR19, PT, P2 ;  /* 0x0000001303007c0c */ /* 0x000fda000bf46320 */
[----:B-1----:R-:W-:-:S04]  /*0a30*/  @!P2 LEA R16, P3, R20, UR8, 0x4 ;  /* 0x000000081410ac11 */ /* 0x002fc8000f8620ff */
[C---:B------:R-:W-:Y:S02]  /*0a40*/  @!P2 LEA.HI.X R17, R20.reuse, UR9, R3, 0x4, P3 ;  /* 0x000000091411ac11 */ /* 0x040fe400098f2403 */
[----:B--2---:R-:W-:-:S04]  /*0a50*/  IADD3 R25, P4, PT, R20, UR15, RZ ;  /* 0x0000000f14197c10 */ /* 0x004fc8000ff9e0ff */
        /* <DEDUP_REMOVED lines=8> */
[----:B------:R0:W2:Y:S01]  /*0ae0*/  @!P2 LDG.E.128 R8, desc[UR16][R16.64] ;  /* 0x000000101008a981 */ /* 0x0000a2000c1e1d00 */
[----:B---3--:R-:W-:-:S04]  /*0af0*/  @!P1 LEA R26, P5, R23, UR10, 0x4 ;  /* 0x0000000a171a9c11 */ /* 0x008fc8000f8a20ff */
[----:B------:R-:W-:Y:S02]  /*0b00*/  @!P1 LEA.HI.X R27, R23, UR11, R22, 0x4, P5 ;  /* 0x0000000b171b9c11 */ /* 0x000fe4000a8f2416 */
[----:B------:R-:W4:Y:S08]  /*0b10*/  LDC.64 R22, c[0x0][0xfd0] ;  /* 0x0003f400ff167b82 */ /* 0x000f300000000a00 */
[----:B0-----:R-:W0:-:S15]  /*0b20*/  LDC.64 R16, c[0x0][0xfd8] ;  /* 0x0003f600ff107b82 */ /* 0x001e1e0000000a00 */
[----:B------:R-:W-:-:S15]  /*0b30*/  NOP ;  /* 0x0000000000007918 */ /* 0x000fde0000000000 */
[----:B------:R-:W-:-:S11]  /*0b40*/  NOP ;  /* 0x0000000000007918 */ /* 0x000fd60000000000 */
[----:B0-----:R0:W1:Y:S02]  /*0b50*/  @!P1 DADD R14, R14, -R16 ;  /* 0x000000000e0e9229 */ /* 0x0010640000000810 */
[----:B0-----:R-:W-:-:S06]  /*0b60*/  CS2R R16, SRZ ;  /* 0x0000000000107805 */ /* 0x001fcc000001ff00 */
[----:B------:R-:W3:Y:S01]  /*0b70*/  @!P3 LDG.E.128 R16, desc[UR16][R28.64] ;  /* 0x000000101c10b981 */ /* 0x000ee2000c1e1d00 */
[----:B------:R-:W-:Y:S02]  /*0b80*/  UIADD3 UR6, UP0, UPT, UR6, 0x2, URZ ;  /* 0x0000000206067890 */ /* 0x000fe4000ff1e0ff */
[----:B------:R-:W-:Y:S01]  /*0b90*/  UIMAD.WIDE.U32 UR4, UR14, 0x2, UR4 ;  /* 0x000000020e0478a5 */ /* 0x000fe2000f8e0004 */
[----:B-1----:R0:W-:Y:S01]  /*0ba0*/  @!P1 STG.E.128 desc[UR16][R26.64], R12 ;  /* 0x0000000c1a009986 */ /* 0x0021e2000c101d10 */
[----:B------:R-:W-:Y:S02]  /*0bb0*/  UIADD3.X UR7, UPT, UPT, URZ, UR7, URZ, UP0, !UPT ;  /* 0x00000007ff077290 */ /* 0x000fe400087fe4ff */
[----:B------:R-:W-:-:S04]  /*0bc0*/  UISETP.NE.U32.AND UP0, UPT, UR6, UR13, UPT ;  /* 0x0000000d0600728c */ /* 0x000fc8000bf05070 */
[----:B------:R-:W-:Y:S01]  /*0bd0*/  UISETP.NE.AND.EX UP0, UPT, UR7, URZ, UPT, UP0 ;  /* 0x000000ff0700728c */ /* 0x000fe2000bf05300 */
[----:B0-----:R-:W0:Y:S01]  /*0be0*/  LDC.64 R12, c[0x0][0xfd8] ;  /* 0x0003f600ff0c7b82 */ /* 0x001e220000000a00 */
[----:B------:R-:W-:-:S04]  /*0bf0*/  @!P2 LEA R14, P4, R20, UR10, 0x4 ;  /* 0x0000000a140eac11 */ /* 0x000fc8000f8820ff */
[----:B------:R-:W-:-:S15]  /*0c00*/  @!P2 LEA.HI.X R15, R20, UR11, R3, 0x4, P4 ;  /* 0x0000000b140fac11 */ /* 0x000fde000a0f2403 */
[----:B------:R-:W-:-:S15]  /*0c10*/  NOP ;  /* 0x0000000000007918 */ /* 0x000fde0000000000 */
[----:B------:R-:W-:-:S09]  /*0c20*/  NOP ;  /* 0x0000000000007918 */ /* 0x000fd20000000000 */
[----:B----4-:R1:W-:Y:S02]  /*0c30*/  @!P0 DADD R4, R4, -R22 ;  /* 0x0000000004048229 */ /* 0x0103e40000000816 */
[----:B-1----:R-:W1:-:S15]  /*0c40*/  LDC.64 R22, c[0x0][0xfd8] ;  /* 0x0003f600ff167b82 */ /* 0x002e5e0000000a00 */
[----:B------:R-:W-:-:S15]  /*0c50*/  NOP ;  /* 0x0000000000007918 */ /* 0x000fde0000000000 */
[----:B------:R-:W-:-:S15]  /*0c60*/  NOP ;  /* 0x0000000000007918 */ /* 0x000fde0000000000 */
[----:B------:R-:W-:-:S15]  /*0c70*/  NOP ;  /* 0x0000000000007918 */ /* 0x000fde0000000000 */
[----:B------:R-:W-:-:S02]  /*0c80*/  NOP ;  /* 0x0000000000007918 */ /* 0x000fc40000000000 */
[----:B-1----:R1:W4:Y:S02]  /*0c90*/  @!P0 DADD R6, R6, -R22 ;  /* 0x0000000006068229 */ /* 0x0023240000000816 */
[----:B-1----:R-:W2:-:S15]  /*0ca0*/  LDC.64 R22, c[0x0][0xfd0] ;  /* 0x0003f400ff167b82 */ /* 0x002e9e0000000a00 */
[----:B------:R-:W-:-:S15]  /*0cb0*/  NOP ;  /* 0x0000000000007918 */ /* 0x000fde0000000000 */
[----:B------:R-:W-:-:S15]  /*0cc0*/  NOP ;  /* 0x0000000000007918 */ /* 0x000fde0000000000 */
[----:B------:R-:W-:-:S15]  /*0cd0*/  NOP ;  /* 0x0000000000007918 */ /* 0x000fde0000000000 */
[----:B------:R-:W-:-:S02]  /*0ce0*/  NOP ;  /* 0x0000000000007918 */ /* 0x000fc40000000000 */
[----:B--2---:R1:W-:Y:S02]  /*0cf0*/  @!P2 DADD R8, R8, -R22 ;  /* 0x000000000808a229 */ /* 0x0043e40000000816 */
[----:B-1----:R-:W1:-:S15]  /*0d00*/  LDC.64 R22, c[0x0][0xfd8] ;  /* 0x0003f600ff167b82 */ /* 0x002e5e0000000a00 */
[----:B------:R-:W-:-:S15]  /*0d10*/  NOP ;  /* 0x0000000000007918 */ /* 0x000fde0000000000 */
[----:B------:R-:W-:-:S15]  /*0d20*/  NOP ;  /* 0x0000000000007918 */ /* 0x000fde0000000000 */
[----:B------:R-:W-:-:S15]  /*0d30*/  NOP ;  /* 0x0000000000007918 */ /* 0x000fde0000000000 */
[----:B------:R-:W-:-:S02]  /*0d40*/  NOP ;  /* 0x0000000000007918 */ /* 0x000fc40000000000 */
[----:B-1----:R1:W2:Y:S02]  /*0d50*/  @!P2 DADD R10, R10, -R22 ;  /* 0x000000000a0aa229 */ /* 0x0022a40000000816 */
[----:B-1----:R-:W3:-:S15]  /*0d60*/  LDC.64 R22, c[0x0][0xfd0] ;  /* 0x0003f400ff167b82 */ /* 0x002ede0000000a00 */
[----:B------:R-:W-:-:S15]  /*0d70*/  NOP ;  /* 0x0000000000007918 */ /* 0x000fde0000000000 */
[----:B------:R-:W-:-:S15]  /*0d80*/  NOP ;  /* 0x0000000000007918 */ /* 0x000fde0000000000 */
[----:B------:R-:W-:-:S15]  /*0d90*/  NOP ;  /* 0x0000000000007918 */ /* 0x000fde0000000000 */
[----:B------:R-:W-:-:S02]  /*0da0*/  NOP ;  /* 0x0000000000007918 */ /* 0x000fc40000000000 */
[----:B---3--:R1:W-:Y:S02]  /*0db0*/  @!P3 DADD R16, R16, -R22 ;  /* 0x000000001010b229 */ /* 0x0083e40000000816 */
[----:B-1----:R-:W-:-:S04]  /*0dc0*/  @!P0 LEA R22, P1, R2, UR10, 0x4 ;  /* 0x0000000a02168c11 */ /* 0x002fc8000f8220ff */
[----:B------:R-:W-:Y:S02]  /*0dd0*/  @!P0 LEA.HI.X R23, R2, UR11, R21, 0x4, P1 ;  /* 0x0000000b02178c11 */ /* 0x000fe400088f2415 */
[----:B------:R-:W-:-:S03]  /*0de0*/  @!P3 LEA R2, P1, R25, UR10, 0x4 ;  /* 0x0000000a1902bc11 */ /* 0x000fc6000f8220ff */
[----:B----4-:R1:W-:Y:S01]  /*0df0*/  @!P0 STG.E.128 desc[UR16][R22.64], R4 ;  /* 0x0000000416008986 */ /* 0x0103e2000c101d10 */
[----:B------:R-:W-:-:S03]  /*0e00*/  @!P3 LEA.HI.X R3, R25, UR11, R24, 0x4, P1 ;  /* 0x0000000b1903bc11 */ /* 0x000fc600088f2418 */
[----:B--2---:R1:W-:-:S15]  /*0e10*/  @!P2 STG.E.128 desc[UR16][R14.64], R8 ;  /* 0x000000080e00a986 */ /* 0x0043de000c101d10 */
[----:B------:R-:W-:-:S15]  /*0e20*/  NOP ;  /* 0x0000000000007918 */ /* 0x000fde0000000000 */
[----:B------:R-:W-:-:S15]  /*0e30*/  NOP ;  /* 0x0000000000007918 */ /* 0x000fde0000000000 */
[----:B------:R-:W-:-:S04]  /*0e40*/  NOP ;  /* 0x0000000000007918 */ /* 0x000fc80000000000 */
[----:B0-----:R-:W0:Y:S02]  /*0e50*/  @!P3 DADD R18, R18, -R12 ;  /* 0x000000001212b229 */ /* 0x001e24000000080c */
[----:B0-----:R1:W-:Y:S01]  /*0e60*/  @!P3 STG.E.128 desc[UR16][R2.64], R16 ;  /* 0x000000100200b986 */ /* 0x0013e2000c101d10 */
[----:B------:R-:W-:Y:S05]  /*0e70*/  BRA.U UP0, `(.L_x_342) ;  /* 0xfffffff500347547 */ /* 0x000fea000b83ffff */
.L_x_341:
[----:B------:R-:W-:-:S04]  /*0e80*/  ULOP3.LUT UR6, UR12, 0x1, URZ, 0xc0, !UPT ;  /* 0x000000010c067892 */ /* 0x000fc8000f8ec0ff */
[----:B------:R-:W-:-:S06]  /*0e90*/  UISETP.NE.U32.AND UP0, UPT, UR6, 0x1, UPT ;  /* 0x000000010600788c */ /* 0x000fcc000bf05070 */
[----:B------:R-:W-:-:S13]  /*0ea0*/  PLOP3.LUT P0, PT, PT, PT, UP0, 0x80, 0x8 ;  /* 0x000000000008781c */ /* 0x000fda0003f0f008 */
[----:B------:R-:W-:Y:S05]  /*0eb0*/  @!P0 EXIT ;  /* 0x000000000000894d */ /* 0x000fea0003800000 */
[----:B-1----:R-:W0:Y:S01]  /*0ec0*/  S2R R4, SR_TID.X ;  /* 0x0000000000047919 */ /* 0x002e220000002100 */
[----:B------:R-:W-:Y:S02]  /*0ed0*/  CS2R R14, SRZ ;  /* 0x00000000000e7805 */ /* 0x000fe4000001ff00 */
[----:B------:R-:W-:Y:S02]  /*0ee0*/  CS2R R12, SRZ ;  /* 0x00000000000c7805 */ /* 0x000fe4000001ff00 */
[----:B0-----:R-:W-:-:S04]  /*0ef0*/  IADD3 R4, P1, PT, R4, UR4, RZ ;  /* 0x0000000404047c10 */ /* 0x001fc8000ff3e0ff */
[C---:B------:R-:W-:Y:S01]  /*0f00*/  IADD3 R23, P2, PT, R4.reuse, UR15, RZ ;  /* 0x0000000f04177c10 */ /* 0x040fe2000ff5e0ff */
[----:B------:R-:W-:Y:S01]  /*0f10*/  IMAD.X R5, RZ, RZ, UR5, P1 ;  /* 0x00000005ff057e24 */ /* 0x000fe200088e06ff */
[----:B------:R-:W-:Y:S02]  /*0f20*/  ISETP.GE.U32.AND P0, PT, R4, UR18, PT ;  /* 0x0000001204007c0c */ /* 0x000fe4000bf06070 */
[----:B------:R-:W-:Y:S02]  /*0f30*/  CS2R R10, SRZ ;  /* 0x00000000000a7805 */ /* 0x000fe4000001ff00 */
[----:B------:R-:W-:Y:S01]  /*0f40*/  IADD3 R21, P3, PT, R23, UR15, RZ ;  /* 0x0000000f17157c10 */ /* 0x000fe2000ff7e0ff */
[----:B------:R-:W-:Y:S01]  /*0f50*/  IMAD.X R20, RZ, RZ, R5, P2 ;  /* 0x000000ffff147224 */ /* 0x000fe200010e0605 */
[----:B------:R-:W-:Y:S02]  /*0f60*/  ISETP.GE.AND.EX P0, PT, R5, UR19, PT, P0 ;  /* 0x0000001305007c0c */ /* 0x000fe4000bf06300 */
[----:B------:R-:W-:-:S02]  /*0f70*/  CS2R R8, SRZ ;  /* 0x0000000000087805 */ /* 0x000fc4000001ff00 */
[----:B------:R-:W-:Y:S01]  /*0f80*/  ISETP.GE.U32.AND P1, PT, R23, UR18, PT ;  /* 0x0000001217007c0c */ /* 0x000fe2000bf26070 */
[----:B------:R-:W-:Y:S01]  /*0f90*/  IMAD.X R2, RZ, RZ, R20, P3 ;  /* 0x000000ffff027224 */ /* 0x000fe200018e0614 */
[C---:B------:R-:W-:Y:S02]  /*0fa0*/  IADD3 R3, P4, PT, R21.reuse, UR15, RZ ;  /* 0x0000000f15037c10 */ /* 0x040fe4000ff9e0ff */
[----:B------:R-:W-:Y:S02]  /*0fb0*/  CS2R R18, SRZ ;  /* 0x0000000000127805 */ /* 0x000fe4000001ff00 */
[----:B------:R-:W-:Y:S02]  /*0fc0*/  ISETP.GE.AND.EX P1, PT, R20, UR19, PT, P1 ;  /* 0x0000001314007c0c */ /* 0x000fe4000bf26310 */
[----:B------:R-:W-:Y:S02]  /*0fd0*/  CS2R R16, SRZ ;  /* 0x0000000000107805 */ /* 0x000fe4000001ff00 */
[----:B------:R-:W-:Y:S01]  /*0fe0*/  ISETP.GE.U32.AND P2, PT, R21, UR18, PT ;  /* 0x0000001215007c0c */ /* 0x000fe2000bf46070 */
[----:B------:R-:W-:Y:S01]  /*0ff0*/  IMAD.X R0, RZ, RZ, R2, P4 ;  /* 0x000000ffff007224 */ /* 0x000fe200020e0602 */
[----:B------:R-:W-:Y:S01]  /*1000*/  ISETP.GE.U32.AND P3, PT, R3, UR18, PT ;  /* 0x0000001203007c0c */ /* 0x000fe2000bf66070 */
[----:B------:R-:W0:Y:S01]  /*1010*/  LDCU.128 UR4, c[0x0][0xfd0] ;  /* 0x0001fa00ff0477ac */ /* 0x000e220008000c00 */
[----:B------:R-:W-:-:S02]  /*1020*/  ISETP.GE.AND.EX P2, PT, R2, UR19, PT, P2 ;  /* 0x0000001302007c0c */ /* 0x000fc4000bf46320 */
[----:B------:R-:W-:Y:S02]  /*1030*/  ISETP.GE.AND.EX P3, PT, R0, UR19, PT, P3 ;  /* 0x0000001300007c0c */ /* 0x000fe4000bf66330 */
[C---:B------:R-:W-:Y:S02]  /*1040*/  @!P0 LEA R6, P5, R4.reuse, UR8, 0x4 ;  /* 0x0000000804068c11 */ /* 0x040fe4000f8a20ff */
[C---:B------:R-:W-:Y:S02]  /*1050*/  @!P0 LEA R24, P6, R4.reuse, UR10, 0x4 ;  /* 0x0000000a04188c11 */ /* 0x040fe4000f8c20ff */
[C-C-:B------:R-:W-:Y:S02]  /*1060*/  @!P0 LEA.HI.X R7, R4.reuse, UR9, R5.reuse, 0x4, P5 ;  /* 0x0000000904078c11 */ /* 0x140fe4000a8f2405 */
[----:B------:R-:W-:Y:S02]  /*1070*/  @!P0 LEA.HI.X R25, R4, UR11, R5, 0x4, P6 ;  /* 0x0000000b04198c11 */ /* 0x000fe4000b0f2405 */
[----:B------:R-:W-:Y:S01]  /*1080*/  @!P1 LEA R4, P4, R23, UR8, 0x4 ;  /* 0x0000000817049c11 */ /* 0x000fe2000f8820ff */
[----:B------:R1:W0:Y:S01]  /*1090*/  @!P0 LDG.E.128 R12, desc[UR16][R6.64] ;  /* 0x00000010060c8981 */ /* 0x000222000c1e1d00 */
[----:B------:R-:W-:-:S02]  /*10a0*/  @!P2 LEA R28, P5, R21, UR8, 0x4 ;  /* 0x00000008151cac11 */ /* 0x000fc4000f8a20ff */
[----:B------:R-:W-:Y:S02]  /*10b0*/  @!P1 LEA.HI.X R5, R23, UR9, R20, 0x4, P4 ;  /* 0x0000000917059c11 */ /* 0x000fe4000a0f2414 */
[----:B------:R-:W-:Y:S02]  /*10c0*/  @!P3 LEA R26, P4, R3, UR8, 0x4 ;  /* 0x00000008031abc11 */ /* 0x000fe4000f8820ff */
[----:B------:R-:W-:Y:S01]  /*10d0*/  @!P2 LEA.HI.X R29, R21, UR9, R2, 0x4, P5 ;  /* 0x00000009151dac11 */ /* 0x000fe2000a8f2402 */
[----:B------:R2:W3:Y:S01]  /*10e0*/  @!P1 LDG.E.128 R8, desc[UR16][R4.64] ;  /* 0x0000001004089981 */ /* 0x0004e2000c1e1d00 */
[----:B------:R-:W-:Y:S02]  /*10f0*/  @!P3 LEA.HI.X R27, R3, UR9, R0, 0x4, P4 ;  /* 0x00000009031bbc11 */ /* 0x000fe4000a0f2400 */
[----:B-1----:R-:W-:Y:S01]  /*1100*/  CS2R R6, SRZ ;  /* 0x0000000000067805 */ /* 0x002fe2000001ff00 */
[----:B------:R-:W4:Y:S01]  /*1110*/  @!P2 LDG.E.128 R16, desc[UR16][R28.64] ;  /* 0x000000101c10a981 */ /* 0x000f22000c1e1d00 */
[----:B--2---:R-:W-:-:S06]  /*1120*/  CS2R R4, SRZ ;  /* 0x0000000000047805 */ /* 0x004fcc000001ff00 */
[----:B------:R-:W2:Y:S01]  /*1130*/  @!P3 LDG.E.128 R4, desc[UR16][R26.64] ;  /* 0x000000101a04b981 */ /* 0x000ea2000c1e1d00 */
[----:B------:R-:W-:-:S04]  /*1140*/  @!P1 LEA R22, P4, R23, UR10, 0x4 ;  /* 0x0000000a17169c11 */ /* 0x000fc8000f8820ff */
[----:B------:R-:W-:Y:S02]  /*1150*/  @!P1 LEA.HI.X R23, R23, UR11, R20, 0x4, P4 ;  /* 0x0000000b17179c11 */ /* 0x000fe4000a0f2414 */
[----:B------:R-:W-:-:S04]  /*1160*/  @!P2 LEA R20, P4, R21, UR10, 0x4 ;  /* 0x0000000a1514ac11 */ /* 0x000fc8000f8820ff */
[----:B------:R-:W-:Y:S01]  /*1170*/  @!P2 LEA.HI.X R21, R21, UR11, R2, 0x4, P4 ;  /* 0x0000000b1515ac11 */ /* 0x000fe2000a0f2402 */
[----:B0-----:R-:W-:-:S15]  /*1180*/  DADD R12, R12, -UR4 ;  /* 0x800000040c0c7e29 */ /* 0x001fde0008000000 */
[----:B------:R-:W-:-:S15]  /*1190*/  NOP ;  /* 0x0000000000007918 */ /* 0x000fde0000000000 */
[----:B------:R-:W-:-:S15]  /*11a0*/  NOP ;  /* 0x0000000000007918 */ /* 0x000fde0000000000 */
[----:B------:R-:W-:-:S15]  /*11b0*/  NOP ;  /* 0x0000000000007918 */ /* 0x000fde0000000000 */
[----:B------:R-:W-:-:S04]  /*11c0*/  NOP ;  /* 0x0000000000007918 */ /* 0x000fc80000000000 */
[----:B------:R-:W0:Y:S02]  /*11d0*/  DADD R14, R14, -UR6 ;  /* 0x800000060e0e7e29 */ /* 0x000e240008000000 */
[----:B0-----:R0:W-:-:S15]  /*11e0*/  @!P0 STG.E.128 desc[UR16][R24.64], R12 ;  /* 0x0000000c18008986 */ /* 0x0011de000c101d10 */
[----:B------:R-:W-:-:S15]  /*11f0*/  NOP ;  /* 0x0000000000007918 */ /* 0x000fde0000000000 */
[----:B------:R-:W-:-:S15]  /*1200*/  NOP ;  /* 0x0000000000007918 */ /* 0x000fde0000000000 */
[----:B------:R-:W-:-:S15]  /*1210*/  NOP ;  /* 0x0000000000007918 */ /* 0x000fde0000000000 */
[----:B------:R-:W-:-:S02]  /*1220*/  NOP ;  /* 0x0000000000007918 */ /* 0x000fc40000000000 */
[----:B---3--:R-:W-:-:S15]  /*1230*/  DADD R8, R8, -UR4 ;  /* 0x8000000408087e29 */ /* 0x008fde0008000000 */
[----:B------:R-:W-:-:S15]  /*1240*/  NOP ;  /* 0x0000000000007918 */ /* 0x000fde0000000000 */
[----:B------:R-:W-:-:S15]  /*1250*/  NOP ;  /* 0x0000000000007918 */ /* 0x000fde0000000000 */
[----:B------:R-:W-:-:S15]  /*1260*/  NOP ;  /* 0x0000000000007918 */ /* 0x000fde0000000000 */
[----:B------:R-:W-:-:S04]  /*1270*/  NOP ;  /* 0x0000000000007918 */ /* 0x000fc80000000000 */
[----:B------:R-:W1:Y:S02]  /*1280*/  DADD R10, R10, -UR6 ;  /* 0x800000060a0a7e29 */ /* 0x000e640008000000 */
[----:B-1----:R0:W-:-:S15]  /*1290*/  @!P1 STG.E.128 desc[UR16][R22.64], R8 ;  /* 0x0000000816009986 */ /* 0x0021de000c101d10 */
[----:B------:R-:W-:-:S15]  /*12a0*/  NOP ;  /* 0x0000000000007918 */ /* 0x000fde0000000000 */
[----:B------:R-:W-:-:S15]  /*12b0*/  NOP ;  /* 0x0000000000007918 */ /* 0x000fde0000000000 */
[----:B------:R-:W-:-:S15]  /*12c0*/  NOP ;  /* 0x0000000000007918 */ /* 0x000fde0000000000 */
[----:B------:R-:W-:-:S02]  /*12d0*/  NOP ;  /* 0x0000000000007918 */ /* 0x000fc40000000000 */
[----:B----4-:R-:W-:-:S15]  /*12e0*/  DADD R16, R16, -UR4 ;  /* 0x8000000410107e29 */ /* 0x010fde0008000000 */
        /* <DEDUP_REMOVED lines=10> */
[----:B--2---:R-:W1:-:S15]  /*1390*/  DADD R4, R4, -UR4 ;  /* 0x8000000404047e29 */ /* 0x004e5e0008000000 */
[----:B------:R-:W-:-:S15]  /*13a0*/  NOP ;  /* 0x0000000000007918 */ /* 0x000fde0000000000 */
[----:B------:R-:W-:-:S15]  /*13b0*/  NOP ;  /* 0x0000000000007918 */ /* 0x000fde0000000000 */
[----:B------:R-:W-:-:S15]  /*13c0*/  NOP ;  /* 0x0000000000007918 */ /* 0x000fde0000000000 */
[----:B------:R-:W-:-:S04]  /*13d0*/  NOP ;  /* 0x0000000000007918 */ /* 0x000fc80000000000 */
[----:B------:R-:W2:Y:S02]  /*13e0*/  DADD R6, R6, -UR6 ;  /* 0x8000000606067e29 */ /* 0x000ea40008000000 */
[----:B012---:R-:W-:Y:S05]  /*13f0*/  @P3 EXIT ;  /* 0x000000000000394d */ /* 0x007fea0003800000 */
[----:B------:R-:W-:-:S04]  /*1400*/  LEA R2, P0, R3, UR10, 0x4 ;  /* 0x0000000a03027c11 */ /* 0x000fc8000f8020ff */
[----:B------:R-:W-:-:S05]  /*1410*/  LEA.HI.X R3, R3, UR11, R0, 0x4, P0 ;  /* 0x0000000b03037c11 */ /* 0x000fca00080f2400 */
[----:B------:R-:W-:Y:S01]  /*1420*/  STG.E.128 desc[UR16][R2.64], R4 ;  /* 0x0000000402007986 */ /* 0x000fe2000c101d10 */
[----:B------:R-:W-:Y:S05]  /*1430*/  EXIT ;  /* 0x000000000000794d */ /* 0x000fea0003800000 */
.L_x_340:
[----:B------:R-:W0:Y:S02]  /*1440*/  S2R R3, SR_TID.X ;  /* 0x0000000000037919 */ /* 0x000e240000002100 */
[----:B0-----:R-:W-:-:S03]  /*1450*/  IMAD.WIDE.U32 R4, R3, 0x4, RZ ;  /* 0x0000000403047825 */ /* 0x001fc600078e00ff */
[----:B------:R-:W-:-:S04]  /*1460*/  ISETP.GE.U32.AND P0, PT, R4, UR20, PT ;  /* 0x0000001404007c0c */ /* 0x000fc8000bf06070 */
[----:B------:R-:W-:-:S13]  /*1470*/  ISETP.GE.AND.EX P0, PT, R5, UR4, PT, P0 ;  /* 0x0000000405007c0c */ /* 0x000fda000bf06300 */
[----:B------:R-:W-:Y:S05]  /*1480*/  @P0 EXIT ;  /* 0x000000000000094d */ /* 0x000fea0003800000 */
[----:B------:R-:W-:Y:S01]  /*1490*/  IMAD.MOV.U32 R0, RZ, RZ, RZ ;  /* 0x000000ffff007224 */ /* 0x000fe200078e00ff */
[----:B------:R-:W0:Y:S01]  /*14a0*/  LDCU UR5, c[0x0][0x360] ;  /* 0x00006c00ff0577ac */ /* 0x000e220008000800 */
[----:B------:R-:W1:Y:S05]  /*14b0*/  LDCU.128 UR12, c[0x0][0xfd0] ;  /* 0x0001fa00ff0c77ac */ /* 0x000e6a0008000c00 */
.L_x_343:
[C---:B---3--:R-:W-:Y:S01]  /*14c0*/  IMAD.SHL.U32 R20, R3.reuse, 0x40, RZ ;  /* 0x0000004003147824 */ /* 0x048fe200078e00ff */
[----:B------:R-:W-:-:S04]  /*14d0*/  SHF.L.U64.HI R2, R3, 0x6, R0 ;  /* 0x0000000603027819 */ /* 0x000fc80000010200 */
[----:B------:R-:W-:-:S04]  /*14e0*/  IADD3 R22, P0, PT, R20, UR8, RZ ;  /* 0x0000000814167c10 */ /* 0x000fc8000ff1e0ff */
[----:B------:R-:W-:-:S05]  /*14f0*/  IADD3.X R23, PT, PT, R2, UR9, RZ, P0, !PT ;  /* 0x0000000902177c10 */ /* 0x000fca00087fe4ff */
[----:B------:R-:W1:Y:S04]  /*1500*/  LDG.E.ENL2.256 R16, R12, desc[UR16][R22.64] ;  /* 0xfe000010160c797e */ /* 0x000e680008121910 */
[----:B------:R-:W2:Y:S01]  /*1510*/  LDG.E.ENL2.256 R8, R4, desc[UR16][R22.64+0x20] ;  /* 0xfe0001101604797e */ /* 0x000ea20008121908 */
[----:B------:R-:W-:-:S04]  /*1520*/  IADD3 R20, P0, PT, R20, UR10, RZ ;  /* 0x0000000a14147c10 */ /* 0x000fc8000ff1e0ff */
[----:B------:R-:W-:Y:S02]  /*1530*/  IADD3.X R21, PT, PT, R2, UR11, RZ, P0, !PT ;  /* 0x0000000b02157c10 */ /* 0x000fe400087fe4ff */
[----:B0-----:R-:W-:-:S05]  /*1540*/  IADD3 R3, P0, PT, R3, UR5, RZ ;  /* 0x0000000503037c10 */ /* 0x001fca000ff1e0ff */
[C---:B------:R-:W-:Y:S02]  /*1550*/  IMAD.SHL.U32 R2, R3.reuse, 0x4, RZ ;  /* 0x0000000403027824 */ /* 0x040fe400078e00ff */
[----:B------:R-:W-:Y:S01]  /*1560*/  IMAD.X R0, RZ, RZ, R0, P0 ;  /* 0x000000ffff007224 */ /* 0x000fe200000e0600 */
[C---:B------:R-:W-:Y:S02]  /*1570*/  LOP3.LUT P0, RZ, R3.reuse, 0xffffc000, RZ, 0xc0, !PT ;  /* 0xffffc00003ff7812 */ /* 0x040fe4000780c0ff */
[----:B------:R-:W-:Y:S02]  /*1580*/  ISETP.LT.U32.AND P1, PT, R2, UR20, PT ;  /* 0x0000001402007c0c */ /* 0x000fe4000bf21070 */
[----:B------:R-:W-:Y:S02]  /*1590*/  SHF.L.U64.HI R2, R3, 0x2, R0 ;  /* 0x0000000203027819 */ /* 0x000fe40000010200 */
[----:B------:R-:W-:Y:S02]  /*15a0*/  LOP3.LUT P0, RZ, R0, 0x3fffffff, RZ, 0xc0, P0 ;  /* 0x3fffffff00ff7812 */ /* 0x000fe4000000c0ff */
[----:B------:R-:W-:Y:S01]  /*15b0*/  ISETP.LT.AND.EX P1, PT, R2, UR4, PT, P1 ;  /* 0x0000000402007c0c */ /* 0x000fe2000bf21310 */
[----:B-1----:R-:W-:-:S15]  /*15c0*/  DADD R12, R12, -UR12 ;  /* 0x8000000c0c0c7e29 */ /* 0x002fde0008000000 */
[----:B------:R-:W-:-:S15]  /*15d0*/  NOP ;  /* 0x0000000000007918 */ /* 0x000fde0000000000 */
[----:B------:R-:W-:-:S15]  /*15e0*/  NOP ;  /* 0x0000000000007918 */ /* 0x000fde0000000000 */
[----:B------:R-:W-:-:S15]  /*15f0*/  NOP ;  /* 0x0000000000007918 */ /* 0x000fde0000000000 */
[----:B------:R-:W-:-:S04]  /*1600*/  NOP ;  /* 0x0000000000007918 */ /* 0x000fc80000000000 */
[----:B------:R-:W-:-:S15]  /*1610*/  DADD R14, R14, -UR14 ;  /* 0x8000000e0e0e7e29 */ /* 0x000fde0008000000 */
        /* <DEDUP_REMOVED lines=9> */
[----:B------:R-:W0:Y:S02]  /*16b0*/  DADD R18, R18, -UR14 ;  /* 0x8000000e12127e29 */ /* 0x000e240008000000 */
[----:B0-----:R3:W-:-:S15]  /*16c0*/  STG.E.ENL2.256 desc[UR16][R20.64], R12, R16 ;  /* 0xf800000c1410797f */ /* 0x0017de000f121810 */
[----:B------:R-:W-:-:S15]  /*16d0*/  NOP ;  /* 0x0000000000007918 */ /* 0x000fde0000000000 */
[----:B------:R-:W-:-:S15]  /*16e0*/  NOP ;  /* 0x0000000000007918 */ /* 0x000fde0000000000 */
[----:B------:R-:W-:-:S15]  /*16f0*/  NOP ;  /* 0x0000000000007918 */ /* 0x000fde0000000000 */
[----:B------:R-:W-:-:S02]  /*1700*/  NOP ;  /* 0x0000000000007918 */ /* 0x000fc40000000000 */
[----:B--2---:R-:W-:-:S15]  /*1710*/  DADD R4, R4, -UR12 ;  /* 0x8000000c04047e29 */ /* 0x004fde0008000000 */
        /* <DEDUP_REMOVED lines=15> */
[----:B0-----:R3:W-:Y:S01]  /*1810*/  STG.E.ENL2.256 desc[UR16][R20.64+0x20], R4, R8 ;  /* 0xf80001041408797f */ /* 0x0017e2000f121810 */
[----:B------:R-:W-:Y:S05]  /*1820*/  @!P0 BRA P1, `(.L_x_343) ;  /* 0xfffffffc00248947 */ /* 0x000fea000083ffff */
[----:B------:R-:W-:Y:S05]  /*1830*/  EXIT ;  /* 0x000000000000794d */ /* 0x000fea0003800000 */
        .weak           $__internal_40_$__cuda_sm20_div_u16
        .type           $__internal_40_$__cuda_sm20_div_u16,@function
        .size           $__internal_40_$__cuda_sm20_div_u16,(.L_x_4670 - $__internal_40_$__cuda_sm20_div_u16)
$__internal_40_$__cuda_sm20_div_u16:
        /* <DEDUP_REMOVED lines=19> */
[----:B------:R-:W-:Y:S05]  /*1970*/  RET.REL.NODEC R2 `(_ZN2at6native57_GLOBAL__N__f3eca4a2_24_ForeachBinaryOpScalar_cu_86b9896c25multi_tensor_apply_kernelINS1_18TensorListMetadataILi2EEENS1_21BinaryOpScalarFunctorIN3c107complexIdEELi2ELi1ELi1EEEJSt5minusIS8_ES8_EEEvT_T0_DpT1_) ;  /* 0xffffffe402a07950 */ /* 0x000fea0003c3ffff */
.L_x_344:
        /* <DEDUP_REMOVED lines=16> */
.L_x_4670:


//--------------------- .text._ZN2at6native57_GLOBAL__N__f3eca4a2_24_ForeachBinaryOpScalar_cu_86b9896c25multi_tensor_apply_kernelINS1_18TensorListMetadataILi2EEENS1_21BinaryOpScalarFunctorIfLi2ELi1ELi1EEEJSt5minusIfEfEEEvT_T0_DpT1_ --------------------------
	.section	.text._ZN2at6native57_GLOBAL__N__f3eca4a2_24_ForeachBinaryOpScalar_cu_86b9896c25multi_tensor_apply_kernelINS1_18TensorListMetadataILi2EEENS1_21BinaryOpScalarFunctorIfLi2ELi1ELi1EEEJSt5minusIfEfEEEvT_T0_DpT1_,"ax",@progbits
	.align	128
.text._ZN2at6native57_GLOBAL__N__f3eca4a2_24_ForeachBinaryOpScalar_cu_86b9896c25multi_tensor_apply_kernelINS1_18TensorListMetadataILi2EEENS1_21BinaryOpScalarFunctorIfLi2ELi1ELi1EEEJSt5minusIfEfEEEvT_T0_DpT1_:
        .type           _ZN2at6native57_GLOBAL__N__f3eca4a2_24_ForeachBinaryOpScalar_cu_86b9896c25multi_tensor_apply_kernelINS1_18TensorListMetadataILi2EEENS1_21BinaryOpScalarFunctorIfLi2ELi1ELi1EEEJSt5minusIfEfEEEvT_T0_DpT1_,@function
        .size           _ZN2at6native57_GLOBAL__N__f3eca4a2_24_ForeachBinaryOpScalar_cu_86b9896c25multi_tensor_apply_kernelINS1_18TensorListMetadataILi2EEENS1_21BinaryOpScalarFunctorIfLi2ELi1ELi1EEEJSt5minusIfEfEEEvT_T0_DpT1_,(.L_x_4672 - _ZN2at6native57_GLOBAL__N__f3eca4a2_24_ForeachBinaryOpScalar_cu_86b9896c25multi_tensor_apply_kernelINS1_18TensorListMetadataILi2EEENS1_21BinaryOpScalarFunctorIfLi2ELi1ELi1EEEJSt5minusIfEfEEEvT_T0_DpT1_)
        .other          _ZN2at6native57_GLOBAL__N__f3eca4a2_24_ForeachBinaryOpScalar_cu_86b9896c25multi_tensor_apply_kernelINS1_18TensorListMetadataILi2EEENS1_21BinaryOpScalarFunctorIfLi2ELi1ELi1EEEJSt5minusIfEfEEEvT_T0_DpT1_,@"STO_CUDA_ENTRY STV_DEFAULT"
_ZN2at6native57_GLOBAL__N__f3eca4a2_24_ForeachBinaryOpScalar_cu_86b9896c25multi_tensor_apply_kernelINS1_18TensorListMetadataILi2EEENS1_21BinaryOpScalarFunctorIfLi2ELi1ELi1EEEJSt5minusIfEfEEEvT_T0_DpT1_:
        /* <DEDUP_REMOVED lines=39> */
[----:B------:R-:W-:Y:S05]  /*0270*/  CALL.REL.NOINC `($__internal_41_$__cuda_sm20_div_u16) ;  /* 0x0000000c003c7944 */ /* 0x000fea0003c00000 */
        /* <DEDUP_REMOVED lines=16> */
.L_x_347:
        /* <DEDUP_REMOVED lines=44> */
[----:B------:R-:W-:Y:S02]  /*0640*/  IMAD.X R22, RZ, RZ, R22, P5 ;  /* 0x000000ffff167224 */ /* 0x000fe400028e0616 */
[----:B0-----:R-:W-:-:S05]  /*0650*/  @!P2 FADD.FTZ R23, R20, -R23 ;  /* 0x800000171417a221 */ /* 0x001fca0000010000 */
[----:B------:R0:W-:Y:S01]  /*0660*/  @!P2 STG.E desc[UR14][R14.64], R23 ;  /* 0x000000170e00a986 */ /* 0x0001e2000c10190e */
[----:B------:R-:W-:Y:S01]  /*0670*/  IADD3 R6, P2, PT, R17, UR13, RZ ;  /* 0x0000000d11067c10 */ /* 0x000fe2000ff5e0ff */
[----:B--2---:R-:W-:-:S04]  /*0680*/  @!P4 FADD.FTZ R17, R5, -R26 ;  /* 0x8000001a0511c221 */ /* 0x004fc80000010000 */
[----:B------:R-:W-:Y:S01]  /*0690*/  IMAD.X R5, RZ, RZ, R16, P2 ;  /* 0x000000ffff057224 */ /* 0x000fe200010e0610 */
[----:B------:R-:W-:Y:S01]  /*06a0*/  ISETP.GE.U32.AND P2, PT, R6, UR17, PT ;  /* 0x0000001106007c0c */ /* 0x000fe2000bf46070 */
[----:B---3--:R-:W-:Y:S01]  /*06b0*/  @!P3 FADD.FTZ R19, R13, -R24 ;  /* 0x800000180d13b221 */ /* 0x008fe20000010000 */
[----:B------:R-:W-:Y:S01]  /*06c0*/  IADD3 R13, P5, PT, R7, UR16, RZ ;  /* 0x00000010070d7c10 */ /* 0x000fe2000ffbe0ff */
[----:B------:R2:W-:Y:S01]  /*06d0*/  @!P4 STG.E desc[UR14][R8.64], R17 ;  /* 0x000000110800c986 */ /* 0x0005e2000c10190e */
[----:B------:R-:W-:Y:S02]  /*06e0*/  ISETP.GE.AND.EX P2, PT, R5, UR18, PT, P2 ;  /* 0x0000001205007c0c */ /* 0x000fe4000bf46320 */
[----:B------:R-:W-:Y:S01]  /*06f0*/  ISETP.GE.U32.AND P4, PT, R7, UR17, PT ;  /* 0x0000001107007c0c */ /* 0x000fe2000bf86070 */
[----:B------:R3:W-:Y:S01]  /*0700*/  @!P3 STG.E desc[UR14][R10.64], R19 ;  /* 0x000000130a00b986 */ /* 0x0007e2000c10190e */
[----:B0-----:R-:W-:Y:S01]  /*0710*/  IADD3 R14, P3, PT, R13, UR16, RZ ;  /* 0x000000100d0e7c10 */ /* 0x001fe2000ff7e0ff */
[----:B------:R-:W-:Y:S01]  /*0720*/  IMAD.X R16, RZ, RZ, R22, P5 ;  /* 0x000000ffff107224 */ /* 0x000fe200028e0616 */
[----:B------:R-:W-:-:S02]  /*0730*/  ISETP.GE.AND.EX P4, PT, R22, UR18, PT, P4 ;  /* 0x0000001216007c0c */ /* 0x000fc4000bf86340 */
[----:B------:R-:W-:Y:S01]  /*0740*/  ISETP.GE.U32.AND P6, PT, R13, UR17, PT ;  /* 0x000000110d007c0c */ /* 0x000fe2000bfc6070 */
[----:B------:R-:W-:Y:S01]  /*0750*/  IMAD.X R15, RZ, RZ, R16, P3 ;  /* 0x000000ffff0f7224 */ /* 0x000fe200018e0610 */
[----:B------:R-:W-:Y:S02]  /*0760*/  ISETP.GE.U32.AND P5, PT, R14, UR17, PT ;  /* 0x000000110e007c0c */ /* 0x000fe4000bfa6070 */
[----:B------:R-:W-:Y:S02]  /*0770*/  ISETP.GE.AND.EX P3, PT, R16, UR18, PT, P6 ;  /* 0x0000001210007c0c */ /* 0x000fe4000bf66360 */
[----:B------:R-:W-:Y:S02]  /*0780*/  ISETP.GE.AND.EX P5, PT, R15, UR18, PT, P5 ;  /* 0x000000120f007c0c */ /* 0x000fe4000bfa6350 */
[----:B--2---:R-:W-:Y:S01]  /*0790*/  @!P2 LEA R8, P6, R6, UR8, 0x2 ;  /* 0x000000080608ac11 */ /* 0x004fe2000f8c10ff */
[----:B-1----:R-:W-:Y:S01]  /*07a0*/  @!P1 FADD.FTZ R25, R12, -R25 ;  /* 0x800000190c199221 */ /* 0x002fe20000010000 */
[----:B------:R-:W-:-:S02]  /*07b0*/  IMAD.MOV.U32 R12, RZ, RZ, RZ ;  /* 0x000000ffff0c7224 */ /* 0x000fc400078e00ff */
        /* <DEDUP_REMOVED lines=33> */
[----:B--2---:R-:W-:Y:S01]  /*09d0*/  @!P2 FADD.FTZ R5, R12, -R25 ;  /* 0x800000190c05a221 */ /* 0x004fe20000010000 */
[----:B---3--:R-:W-:-:S04]  /*09e0*/  @!P4 FADD.FTZ R13, R24, -R27 ;  /* 0x8000001b180dc221 */ /* 0x008fc80000010000 */
[----:B------:R1:W-:Y:S01]  /*09f0*/  @!P2 STG.E desc[UR14][R8.64], R5 ;  /* 0x000000050800a986 */ /* 0x0003e2000c10190e */
[----:B-----5:R-:W-:-:S03]  /*0a00*/  @!P3 FADD.FTZ R23, R23, -R26 ;  /* 0x8000001a1717b221 */ /* 0x020fc60000010000 */
[----:B------:R1:W-:Y:S01]  /*0a10*/  @!P4 STG.E desc[UR14][R2.64], R13 ;  /* 0x0000000d0200c986 */ /* 0x0003e2000c10190e */
[----:B0-----:R-:W-:-:S03]  /*0a20*/  @!P5 FADD.FTZ R17, R17, -R28 ;  /* 0x8000001c1111d221 */ /* 0x001fc60000010000 */
[----:B------:R1:W-:Y:S04]  /*0a30*/  @!P3 STG.E desc[UR14][R10.64], R23 ;  /* 0x000000170a00b986 */ /* 0x0003e8000c10190e */
[----:B------:R1:W-:Y:S01]  /*0a40*/  @!P5 STG.E desc[UR14][R6.64], R17 ;  /* 0x000000110600d986 */ /* 0x0003e2000c10190e */
[----:B------:R-:W-:Y:S05]  /*0a50*/  @P1 BRA `(.L_x_347) ;  /* 0xfffffff800481947 */ /* 0x000fea000383ffff */
.L_x_346:
        /* <DEDUP_REMOVED lines=37> */
[----:B------:R-:W-:Y:S01]  /*0cb0*/  @!P1 LEA.HI.X R5, R19, UR11, R20, 0x2, P5 ;  /* 0x0000000b13059c11 */ /* 0x000fe2000a8f1414 */
[----:B0-----:R-:W-:Y:S01]  /*0cc0*/  FADD.FTZ R11, R7, -UR4 ;  /* 0x80000004070b7e21 */ /* 0x001fe20008010000 */
[----:B------:R-:W-:Y:S01]  /*0cd0*/  @!P2 LEA.HI.X R7, R21, UR11, R22, 0x2, P6 ;  /* 0x0000000b1507ac11 */ /* 0x000fe2000b0f1416 */
[----:B--2---:R-:W-:-:S03]  /*0ce0*/  FADD.FTZ R13, R8, -UR4 ;  /* 0x80000004080d7e21 */ /* 0x004fc60008010000 */
[----:B------:R0:W-:Y:S01]  /*0cf0*/  @!P0 STG.E desc[UR14][R2.64], R11 ;  /* 0x0000000b02008986 */ /* 0x0001e2000c10190e */
[----:B---3--:R-:W-:-:S03]  /*0d00*/  FADD.FTZ R15, R16, -UR4 ;  /* 0x80000004100f7e21 */ /* 0x008fc60008010000 */
[----:B------:R0:W-:Y:S01]  /*0d10*/  @!P1 STG.E desc[UR14][R4.64], R13 ;  /* 0x0000000d04009986 */ /* 0x0001e2000c10190e */
[----:B----4-:R-:W-:-:S03]  /*0d20*/  FADD.FTZ R17, R17, -UR4 ;  /* 0x8000000411117e21 */ /* 0x010fc60008010000 */
[----:B------:R0:W-:Y:S01]  /*0d30*/  @!P2 STG.E desc[UR14][R6.64], R15 ;  /* 0x0000000f0600a986 */ /* 0x0001e2000c10190e */
[----:B------:R-:W-:Y:S05]  /*0d40*/  @P3 EXIT ;  /* 0x000000000000394d */ /* 0x000fea0003800000 */
[----:B0-----:R-:W-:-:S04]  /*0d50*/  LEA R2, P0, R0, UR10, 0x2 ;  /* 0x0000000a00027c11 */ /* 0x001fc8000f8010ff */
[----:B------:R-:W-:-:S05]  /*0d60*/  LEA.HI.X R3, R0, UR11, R9, 0x2, P0 ;  /* 0x0000000b00037c11 */ /* 0x000fca00080f1409 */
[----:B------:R-:W-:Y:S01]  /*0d70*/  STG.E desc[UR14][R2.64], R17 ;  /* 0x0000001102007986 */ /* 0x000fe2000c10190e */
[----:B------:R-:W-:Y:S05]  /*0d80*/  EXIT ;  /* 0x000000000000794d */ /* 0x000fea0003800000 */
.L_x_345:
        /* <DEDUP_REMOVED lines=8> */
.L_x_348:
        /* <DEDUP_REMOVED lines=18> */
[----:B------:R-:W-:-:S05]  /*0f30*/  FADD.FTZ R11, R11, -UR5 ;  /* 0x800000050b0b7e21 */ /* 0x000fca0008010000 */
[----:B------:R2:W-:Y:S04]  /*0f40*/  STG.E.128 desc[UR14][R4.64], R8 ;  /* 0x0000000804007986 */ /* 0x0005e8000c101d0e */
[----:B------:R-:W-:Y:S05]  /*0f50*/  @!P0 BRA P1, `(.L_x_348) ;  /* 0xfffffffc00ac8947 */ /* 0x000fea000083ffff */
[----:B------:R-:W-:Y:S05]  /*0f60*/  EXIT ;  /* 0x000000000000794d */ /* 0x000fea0003800000 */
        .weak           $__internal_41_$__cuda_sm20_div_u16
        .type           $__internal_41_$__cuda_sm20_div_u16,@function
        .size           $__internal_41_$__cuda_sm20_div_u16,(.L_x_4672 - $__internal_41_$__cuda_sm20_div_u16)
$__internal_41_$__cuda_sm20_div_u16:
        /* <DEDUP_REMOVED lines=18> */
[----:B------:R-:W-:Y:S06]  /*1090*/  RET.REL.NODEC R2 `(_ZN2at6native57_GLOBAL__N__f3eca4a2_24_ForeachBinaryOpScalar_cu_86b9896c25multi_tensor_apply_kernelINS1_18TensorListMetadataILi2EEENS1_21BinaryOpScalarFunctorIfLi2ELi1ELi1EEEJSt5minusIfEfEEEvT_T0_DpT1_) ;  /* 0xffffffec02d87950 */ /* 0x000fec0003c3ffff */
.L_x_349:
        /* <DEDUP_REMOVED lines=14> */
.L_x_4672:


//--------------------- .text._ZN2at6native57_GLOBAL__N__f3eca4a2_24_ForeachBinaryOpScalar_cu_86b9896c25multi_tensor_apply_kernelINS1_18TensorListMetadataILi2EEENS1_21BinaryOpScalarFunctorIdLi2ELi1ELi1EEEJSt5minusIdEdEEEvT_T0_DpT1_ --------------------------
	.section	.text._ZN2at6native57_GLOBAL__N__f3eca4a2_24_ForeachBinaryOpScalar_cu_86b9896c25multi_tensor_apply_kernelINS1_18TensorListMetadataILi2EEENS1_21BinaryOpScalarFunctorIdLi2ELi1ELi1EEEJSt5minusIdEdEEEvT_T0_DpT1_,"ax",@progbits
	.align	128
.text._ZN2at6native57_GLOBAL__N__f3eca4a2_24_ForeachBinaryOpScalar_cu_86b9896c25multi_tensor_apply_kernelINS1_18TensorListMetadataILi2EEENS1_21BinaryOpScalarFunctorIdLi2ELi1ELi1EEEJSt5minusIdEdEEEvT_T0_DpT1_:
        .type           _ZN2at6native57_GLOBAL__N__f3eca4a2_24_ForeachBinaryOpScalar_cu_86b9896c25multi_tensor_apply_kernelINS1_18TensorListMetadataILi2EEENS1_21BinaryOpScalarFunctorIdLi2ELi1ELi1EEEJSt5minusIdEdEEEvT_T0_DpT1_,@function
        .size           _ZN2at6native57_GLOBAL__N__f3eca4a2_24_ForeachBinaryOpScalar_cu_86b9896c25multi_tensor_apply_kernelINS1_18TensorListMetadataILi2EEENS1_21BinaryOpScalarFunctorIdLi2ELi1ELi1EEEJSt5minusIdEdEEEvT_T0_DpT1_,(.L_x_4674 - _ZN2at6native57_GLOBAL__N__f3eca4a2_24_ForeachBinaryOpScalar_cu_86b9896c25multi_tensor_apply_kernelINS1_18TensorListMetadataILi2EEENS1_21BinaryOpScalarFunctorIdLi2ELi1ELi1EEEJSt5minusIdEdEEEvT_T0_DpT1_)
        .other          _ZN2at6native57_GLOBAL__N__f3eca4a2_24_ForeachBinaryOpScalar_cu_86b9896c25multi_tensor_apply_kernelINS1_18TensorListMetadataILi2EEENS1_21BinaryOpScalarFunctorIdLi2ELi1ELi1EEEJSt5minusIdEdEEEvT_T0_DpT1_,@"STO_CUDA_ENTRY STV_DEFAULT"
_ZN2at6native57_GLOBAL__N__f3eca4a2_24_ForeachBinaryOpScalar_cu_86b9896c25multi_tensor_apply_kernelINS1_18TensorListMetadataILi2EEENS1_21BinaryOpScalarFunctorIdLi2ELi1ELi1EEEJSt5minusIdEdEEEvT_T0_DpT1_:
        /* <DEDUP_REMOVED lines=38> */
[----:B------:R-:W-:Y:S05]  /*0260*/  CALL.REL.NOINC `($__internal_42_$__cuda_sm20_div_u16) ;  /* 0x0000000c00e87944 */ /* 0x000fea0003c00000 */
[----:B------:R-:W0:Y:S01]  /*0270*/  S2R R3, SR_TID.X ;  /* 0x0000000000037919 */ /* 0x000e220000002100 */
[----:B------:R-:W-:Y:S01]  /*0280*/  ISETP.GE.U32.AND P0, PT, R12, UR10, PT ;  /* 0x0000000a0c007c0c */ /* 0x000fe2000bf06070 */
[----:B------:R-:W-:Y:S01]  /*0290*/  UMOV UR6, URZ ;  /* 0x000000ff00067c82 */ /* 0x000fe20008000000 */
[----:B------:R-:W-:Y:S02]  /*02a0*/  UMOV UR7, URZ ;  /* 0x000000ff00077c82 */ /* 0x000fe40008000000 */
[----:B------:R-:W-:-:S13]  /*02b0*/  ISETP.GE.U32.AND.EX P0, PT, R13, RZ, PT, P0 ;  /* 0x000000ff0d00720c */ /* 0x000fda0003f06100 */
[----:B------:R-:W-:Y:S05]  /*02c0*/  @!P0 BRA `(.L_x_351) ;  /* 0x00000008001c8947 */ /* 0x000fea0003800000 */
[----:B------:R-:W-:Y:S01]  /*02d0*/  ULOP3.LUT UR4, UR8, 0xffff, URZ, 0xc0, !UPT ;  /* 0x0000ffff08047892 */ /* 0x000fe2000f8ec0ff */
[----:B------:R-:W-:Y:S01]  /*02e0*/  UMOV UR6, URZ ;  /* 0x000000ff00067c82 */ /* 0x000fe20008000000 */
[----:B------:R-:W-:Y:S02]  /*02f0*/  UMOV UR7, URZ ;  /* 0x000000ff00077c82 */ /* 0x000fe40008000000 */
[----:B------:R-:W-:Y:S01]  /*0300*/  UIADD3 UR4, UPT, UPT, UR4, 0x1, URZ ;  /* 0x0000000104047890 */ /* 0x000fe2000fffe0ff */
[----:B------:R-:W-:-:S03]  /*0310*/  UMOV UR5, URZ ;  /* 0x000000ff00057c82 */ /* 0x000fc60008000000 */
[----:B------:R-:W-:-:S03]  /*0320*/  ULOP3.LUT UR9, UR4, 0x1fffe, URZ, 0xc0, !UPT ;  /* 0x0001fffe04097892 */ /* 0x000fc6000f8ec0ff */
[----:B------:R-:W-:-:S09]  /*0330*/  UMOV UR4, URZ ;  /* 0x000000ff00047c82 */ /* 0x000fd20008000000 */
.L_x_352:
[----:B01----:R-:W-:Y:S02]  /*0340*/  IADD3 R7, P1, PT, R3, UR6, RZ ;  /* 0x0000000603077c10 */ /* 0x003fe4000ff3e0ff */
[----:B------:R-:W-:Y:S02]  /*0350*/  CS2R R12, SRZ ;  /* 0x00000000000c7805 */ /* 0x000fe4000001ff00 */
[----:B------:R-:W-:Y:S01]  /*0360*/  ISETP.GE.U32.AND P0, PT, R7, R0, PT ;  /* 0x000000000700720c */ /* 0x000fe20003f06070 */
[----:B------:R-:W-:-:S05]  /*0370*/  IMAD.X R23, RZ, RZ, UR7, P1 ;  /* 0x00000007ff177e24 */ /* 0x000fca00088e06ff */
[----:B------:R-:W-:-:S13]  /*0380*/  ISETP.GE.AND.EX P0, PT, R23, R2, PT, P0 ;  /* 0x000000021700720c */ /* 0x000fda0003f06300 */
[----:B------:R-:W-:-:S04]  /*0390*/  @!P0 LEA R4, P1, R7, R10, 0x3 ;  /* 0x0000000a07048211 */ /* 0x000fc800078218ff */
[----:B------:R-:W-:-:S05]  /*03a0*/  @!P0 LEA.HI.X R5, R7, R11, R23, 0x3, P1 ;  /* 0x0000000b07058211 */ /* 0x000fca00008f1c17 */
[----:B------:R-:W2:Y:S01]  /*03b0*/  @!P0 LDG.E.64 R12, desc[UR12][R4.64] ;  /* 0x0000000c040c8981 */ /* 0x000ea2000c1e1b00 */
[----:B------:R-:W-:Y:S02]  /*03c0*/  IADD3 R27, P2, PT, R7, UR11, RZ ;  /* 0x0000000b071b7c10 */ /* 0x000fe4000ff5e0ff */
[----:B------:R-:W-:Y:S02]  /*03d0*/  CS2R R16, SRZ ;  /* 0x0000000000107805 */ /* 0x000fe4000001ff00 */
[C---:B------:R-:W-:Y:S01]  /*03e0*/  ISETP.GE.U32.AND P1, PT, R27.reuse, R0, PT ;  /* 0x000000001b00720c */ /* 0x040fe20003f26070 */
[----:B------:R-:W-:Y:S01]  /*03f0*/  IMAD.X R25, RZ, RZ, R23, P2 ;  /* 0x000000ffff197224 */ /* 0x000fe200010e0617 */
[----:B------:R-:W-:-:S04]  /*0400*/  IADD3 R29, P3, PT, R27, UR11, RZ ;  /* 0x0000000b1b1d7c10 */ /* 0x000fc8000ff7e0ff */
[----:B------:R-:W-:Y:S01]  /*0410*/  ISETP.GE.AND.EX P1, PT, R25, R2, PT, P1 ;  /* 0x000000021900720c */ /* 0x000fe20003f26310 */
[----:B------:R-:W-:-:S12]  /*0420*/  IMAD.X R20, RZ, RZ, R25, P3 ;  /* 0x000000ffff147224 */ /* 0x000fd800018e0619 */
[----:B------:R-:W-:-:S04]  /*0430*/  @!P1 LEA R14, P2, R27, R10, 0x3 ;  /* 0x0000000a1b0e9211 */ /* 0x000fc800078418ff */
[----:B------:R-:W-:Y:S02]  /*0440*/  @!P1 LEA.HI.X R15, R27, R11, R25, 0x3, P2 ;  /* 0x0000000b1b0f9211 */ /* 0x000fe400010f1c19 */
[----:B------:R-:W-:-:S03]  /*0450*/  ISETP.GE.U32.AND P2, PT, R29, R0, PT ;  /* 0x000000001d00720c */ /* 0x000fc60003f46070 */
[----:B------:R0:W3:Y:S01]  /*0460*/  @!P1 LDG.E.64 R16, desc[UR12][R14.64] ;  /* 0x0000000c0e109981 */ /* 0x0000e2000c1e1b00 */
[----:B------:R-:W-:Y:S02]  /*0470*/  ISETP.GE.AND.EX P2, PT, R20, R2, PT, P2 ;  /* 0x000000021400720c */ /* 0x000fe40003f46320 */
[----:B------:R-:W-:Y:S02]  /*0480*/  CS2R R18, SRZ ;  /* 0x0000000000127805 */ /* 0x000fe4000001ff00 */
[C---:B------:R-:W-:Y:S01]  /*0490*/  IADD3 R21, P4, PT, R29.reuse, UR11, RZ ;  /* 0x0000000b1d157c10 */ /* 0x040fe2000ff9e0ff */
[----:B0-----:R-:W2:Y:S08]  /*04a0*/  @!P0 LDC.64 R14, c[0x0][0xfd0] ;  /* 0x0003f400ff0e8b82 */ /* 0x001eb00000000a00 */
[----:B------:R-:W-:Y:S01]  /*04b0*/  @!P2 LEA R4, P3, R29, R10, 0x3 ;  /* 0x0000000a1d04a211 */ /* 0x000fe200078618ff */
[----:B------:R-:W-:-:S03]  /*04c0*/  IMAD.X R6, RZ, RZ, R20, P4 ;  /* 0x000000ffff067224 */ /* 0x000fc600020e0614 */
[----:B------:R-:W-:Y:S02]  /*04d0*/  @!P2 LEA.HI.X R5, R29, R11, R20, 0x3, P3 ;  /* 0x0000000b1d05a211 */ /* 0x000fe400018f1c14 */
[----:B------:R-:W-:-:S03]  /*04e0*/  ISETP.GE.U32.AND P3, PT, R21, R0, PT ;  /* 0x000000001500720c */ /* 0x000fc60003f66070 */
[----:B------:R0:W4:Y:S01]  /*04f0*/  @!P2 LDG.E.64 R18, desc[UR12][R4.64] ;  /* 0x0000000c0412a981 */ /* 0x000122000c1e1b00 */
[----:B------:R-:W-:-:S13]  /*0500*/  ISETP.GE.AND.EX P3, PT, R6, R2, PT, P3 ;  /* 0x000000020600720c */ /* 0x000fda0003f66330 */
[----:B0-----:R-:W-:-:S04]  /*0510*/  @!P3 LEA R4, P4, R21, R10, 0x3 ;  /* 0x0000000a1504b211 */ /* 0x001fc800078818ff */
[----:B------:R-:W-:Y:S01]  /*0520*/  @!P3 LEA.HI.X R5, R21, R11, R6, 0x3, P4 ;  /* 0x0000000b1505b211 */ /* 0x000fe200020f1c06 */
[----:B--2---:R0:W1:Y:S02]  /*0530*/  @!P0 DADD R14, R12, -R14 ;  /* 0x000000000c0e8229 */ /* 0x004064000000080e */
[----:B0-----:R-:W-:-:S06]  /*0540*/  CS2R R12, SRZ ;  /* 0x00000000000c7805 */ /* 0x001fcc000001ff00 */
[----:B------:R0:W2:Y:S02]  /*0550*/  @!P3 LDG.E.64 R12, desc[UR12][R4.64] ;  /* 0x0000000c040cb981 */ /* 0x0000a4000c1e1b00 */
[----:B0-----:R-:W-:-:S04]  /*0560*/  @!P0 LEA R4, P4, R7, R8, 0x3 ;  /* 0x0000000807048211 */ /* 0x001fc800078818ff */
[----:B------:R-:W-:-:S05]  /*0570*/  @!P0 LEA.HI.X R5, R7, R9, R23, 0x3, P4 ;  /* 0x0000000907058211 */ /* 0x000fca00020f1c17 */
[----:B-1----:R0:W-:Y:S01]  /*0580*/  @!P0 STG.E.64 desc[UR12][R4.64], R14 ;  /* 0x0000000e04008986 */ /* 0x0021e2000c101b0c */
[----:B------:R-:W-:-:S05]  /*0590*/  IADD3 R7, P0, PT, R7, UR10, RZ ;  /* 0x0000000a07077c10 */ /* 0x000fca000ff1e0ff */
[----:B------:R-:W-:Y:S01]  /*05a0*/  IMAD.X R23, RZ, RZ, R23, P0 ;  /* 0x000000ffff177224 */ /* 0x000fe200000e0617 */
[----:B------:R-:W-:-:S04]  /*05b0*/  ISETP.GE.U32.AND P0, PT, R7, R0, PT ;  /* 0x000000000700720c */ /* 0x000fc80003f06070 */
[----:B------:R-:W-:Y:S01]  /*05c0*/  ISETP.GE.AND.EX P0, PT, R23, R2, PT, P0 ;  /* 0x000000021700720c */ /* 0x000fe20003f06300 */
[----:B0-----:R-:W3:Y:S08]  /*05d0*/  @!P1 LDC.64 R14, c[0x0][0xfd0] ;  /* 0x0003f400ff0e9b82 */ /* 0x001ef00000000a00 */
[----:B------:R-:W2:-:S15]  /*05e0*/  @!P3 LDC.64 R4, c[0x0][0xfd0] ;  /* 0x0003f400ff04bb82 */ /* 0x000e9e0000000a00 */
[----:B------:R-:W-:-:S10]  /*05f0*/  NOP ;  /* 0x0000000000007918 */ /* 0x000fd40000000000 */
[----:B---3--:R0:W1:Y:S02]  /*0600*/  @!P1 DADD R14, R16, -R14 ;  /* 0x00000000100e9229 */ /* 0x008064000000080e */
[----:B0-----:R-:W4:-:S15]  /*0610*/  @!P2 LDC.64 R16, c[0x0][0xfd0] ;  /* 0x0003f400ff10ab82 */ /* 0x001f1e0000000a00 */
[----:B------:R-:W-:-:S15]  /*0620*/  NOP ;  /* 0x0000000000007918 */ /* 0x000fde0000000000 */
[----:B------:R-:W-:-:S15]  /*0630*/  NOP ;  /* 0x0000000000007918 */ /* 0x000fde0000000000 */
[----:B------:R-:W-:-:S15]  /*0640*/  NOP ;  /* 0x0000000000007918 */ /* 0x000fde0000000000 */
[----:B------:R-:W-:-:S02]  /*0650*/  NOP ;  /* 0x0000000000007918 */ /* 0x000fc40000000000 */
[----:B----4-:R0:W3:Y:S02]  /*0660*/  @!P2 DADD R18, R18, -R16 ;  /* 0x000000001212a229 */ /* 0x0100e40000000810 */
[----:B0-----:R-:W-:-:S04]  /*0670*/  @!P1 LEA R16, P4, R27, R8, 0x3 ;  /* 0x000000081b109211 */ /* 0x001fc800078818ff */
[----:B------:R-:W-:-:S05]  /*0680*/  @!P1 LEA.HI.X R17, R27, R9, R25, 0x3, P4 ;  /* 0x000000091b119211 */ /* 0x000fca00020f1c19 */
[----:B-1----:R0:W-:Y:S01]  /*0690*/  @!P1 STG.E.64 desc[UR12][R16.64], R14 ;  /* 0x0000000e10009986 */ /* 0x0021e2000c101b0c */
[----:B------:R-:W-:-:S04]  /*06a0*/  @!P2 LEA R28, P1, R29, R8, 0x3 ;  /* 0x000000081d1ca211 */ /* 0x000fc800078218ff */
[----:B------:R-:W-:Y:S02]  /*06b0*/  @!P2 LEA.HI.X R29, R29, R9, R20, 0x3, P1 ;  /* 0x000000091d1da211 */ /* 0x000fe400008f1c14 */
[----:B------:R-:W-:-:S03]  /*06c0*/  @!P0 LEA R20, P4, R7, R10, 0x3 ;  /* 0x0000000a07148211 */ /* 0x000fc600078818ff */
[----:B---3--:R1:W-:Y:S01]  /*06d0*/  @!P2 STG.E.64 desc[UR12][R28.64], R18 ;  /* 0x000000121c00a986 */ /* 0x0083e2000c101b0c */
[C---:B0-----:R-:W-:Y:S02]  /*06e0*/  @!P3 LEA R16, P1, R21.reuse, R8, 0x3 ;  /* 0x000000081510b211 */ /* 0x041fe400078218ff */
[----:B------:R-:W-:Y:S02]  /*06f0*/  CS2R R14, SRZ ;  /* 0x00000000000e7805 */ /* 0x000fe4000001ff00 */
[----:B------:R-:W-:Y:S02]  /*0700*/  @!P3 LEA.HI.X R17, R21, R9, R6, 0x3, P1 ;  /* 0x000000091511b211 */ /* 0x000fe400008f1c06 */
[----:B------:R-:W-:-:S15]  /*0710*/  @!P0 LEA.HI.X R21, R7, R11, R23, 0x3, P4 ;  /* 0x0000000b07158211 */ /* 0x000fde00020f1c17 */
[----:B------:R-:W-:-:S15]  /*0720*/  NOP ;  /* 0x0000000000007918 */ /* 0x000fde0000000000 */
[----:B------:R-:W-:-:S06]  /*0730*/  NOP ;  /* 0x0000000000007918 */ /* 0x000fcc0000000000 */
[----:B--2---:R-:W0:Y:S02]  /*0740*/  @!P3 DADD R12, R12, -R4 ;  /* 0x000000000c0cb229 */ /* 0x004e240000000804 */
[----:B0-----:R0:W-:Y:S04]  /*0750*/  @!P3 STG.E.64 desc[UR12][R16.64], R12 ;  /* 0x0000000c1000b986 */ /* 0x0011e8000c101b0c */
[----:B------:R2:W3:Y:S01]  /*0760*/  @!P0 LDG.E.64 R14, desc[UR12][R20.64] ;  /* 0x0000000c140e8981 */ /* 0x0004e2000c1e1b00 */
[----:B------:R-:W-:Y:S02]  /*0770*/  IADD3 R27, P1, PT, R27, UR10, RZ ;  /* 0x0000000a1b1b7c10 */ /* 0x000fe4000ff3e0ff */
[----:B-1----:R-:W-:Y:S02]  /*0780*/  CS2R R18, SRZ ;  /* 0x0000000000127805 */ /* 0x002fe4000001ff00 */
[C---:B------:R-:W-:Y:S01]  /*0790*/  IADD3 R5, P4, PT, R27.reuse, UR11, RZ ;  /* 0x0000000b1b057c10 */ /* 0x040fe2000ff9e0ff */
[----:B------:R-:W-:Y:S01]  /*07a0*/  IMAD.X R25, RZ, RZ, R25, P1 ;  /* 0x000000ffff197224 */ /* 0x000fe200008e0619 */
[----:B------:R-:W-:-:S02]  /*07b0*/  ISETP.GE.U32.AND P1, PT, R27, R0, PT ;  /* 0x000000001b00720c */ /* 0x000fc40003f26070 */
[----:B------:R-:W-:Y:S01]  /*07c0*/  ISETP.GE.U32.AND P2, PT, R5, R0, PT ;  /* 0x000000000500720c */ /* 0x000fe20003f46070 */
[----:B------:R-:W-:Y:S01]  /*07d0*/  IMAD.X R4, RZ, RZ, R25, P4 ;  /* 0x000000ffff047224 */ /* 0x000fe200020e0619 */
[-C--:B------:R-:W-:Y:S01]  /*07e0*/  ISETP.GE.AND.EX P1, PT, R25, R2.reuse, PT, P1 ;  /* 0x000000021900720c */ /* 0x080fe20003f26310 */
[----:B0-----:R-:W3:Y:S03]  /*07f0*/  @!P0 LDC.64 R12, c[0x0][0xfd0] ;  /* 0x0003f400ff0c8b82 */ /* 0x001ee60000000a00 */
[----:B------:R-:W-:-:S09]  /*0800*/  ISETP.GE.AND.EX P2, PT, R4, R2, PT, P2 ;  /* 0x000000020400720c */ /* 0x000fd20003f46320 */
[----:B------:R-:W-:-:S04]  /*0810*/  @!P1 LEA R28, P3, R27, R10, 0x3 ;  /* 0x0000000a1b1c9211 */ /* 0x000fc800078618ff */
[----:B------:R-:W-:-:S05]  /*0820*/  @!P1 LEA.HI.X R29, R27, R11, R25, 0x3, P3 ;  /* 0x0000000b1b1d9211 */ /* 0x000fca00018f1c19 */
[----:B------:R0:W4:Y:S01]  /*0830*/  @!P1 LDG.E.64 R18, desc[UR12][R28.64] ;  /* 0x0000000c1c129981 */ /* 0x000122000c1e1b00 */
[C---:B------:R-:W-:Y:S02]  /*0840*/  @!P2 LEA R16, P3, R5.reuse, R10, 0x3 ;  /* 0x0000000a0510a211 */ /* 0x040fe400078618ff */
[----:B--2---:R-:W-:Y:S02]  /*0850*/  CS2R R20, SRZ ;  /* 0x0000000000147805 */ /* 0x004fe4000001ff00 */
[C---:B------:R-:W-:Y:S02]  /*0860*/  @!P2 LEA.HI.X R17, R5.reuse, R11, R4, 0x3, P3 ;  /* 0x0000000b0511a211 */ /* 0x040fe400018f1c04 */
[----:B0-----:R-:W-:-:S03]  /*0870*/  IADD3 R29, P4, PT, R5, UR11, RZ ;  /* 0x0000000b051d7c10 */ /* 0x001fc6000ff9e0ff */
[----:B------:R0:W2:Y:S01]  /*0880*/  @!P2 LDG.E.64 R20, desc[UR12][R16.64] ;  /* 0x0000000c1014a981 */ /* 0x0000a2000c1e1b00 */
[----:B------:R-:W-:Y:S01]  /*0890*/  ISETP.GE.U32.AND P3, PT, R29, R0, PT ;  /* 0x000000001d00720c */ /* 0x000fe20003f66070 */
[----:B------:R-:W-:-:S05]  /*08a0*/  IMAD.X R22, RZ, RZ, R4, P4 ;  /* 0x000000ffff167224 */ /* 0x000fca00020e0604 */
[----:B------:R-:W-:-:S13]  /*08b0*/  ISETP.GE.AND.EX P3, PT, R22, R2, PT, P3 ;  /* 0x000000021600720c */ /* 0x000fda0003f66330 */
[----:B0-----:R-:W-:-:S04]  /*08c0*/  @!P3 LEA R16, P4, R29, R10, 0x3 ;  /* 0x0000000a1d10b211 */ /* 0x001fc800078818ff */
[----:B------:R-:W-:Y:S01]  /*08d0*/  @!P3 LEA.HI.X R17, R29, R11, R22, 0x3, P4 ;  /* 0x0000000b1d11b211 */ /* 0x000fe200020f1c16 */
[----:B---3--:R0:W1:Y:S02]  /*08e0*/  @!P0 DADD R12, R14, -R12 ;  /* 0x000000000e0c8229 */ /* 0x008064000000080c */
[----:B0-----:R-:W-:-:S06]  /*08f0*/  CS2R R14, SRZ ;  /* 0x00000000000e7805 */ /* 0x001fcc000001ff00 */
[----:B------:R0:W3:Y:S01]  /*0900*/  @!P3 LDG.E.64 R14, desc[UR12][R16.64] ;  /* 0x0000000c100eb981 */ /* 0x0000e2000c1e1b00 */
[CC--:B------:R-:W-:Y:S01]  /*0910*/  @!P0 LEA R6, P4, R7.reuse, R8.reuse, 0x3 ;  /* 0x0000000807068211 */ /* 0x0c0fe200078818ff */
[----:B------:R-:W-:Y:S02]  /*0920*/  UIADD3 UR4, UP0, UPT, UR4, 0x2, URZ ;  /* 0x0000000204047890 */ /* 0x000fe4000ff1e0ff */
[----:B------:R-:W-:Y:S01]  /*0930*/  ULEA UR6, UP1, UR10, UR6, 0x1 ;  /* 0x000000060a067291 */ /* 0x000fe2000f8208ff */
[----:B------:R-:W-:Y:S01]  /*0940*/  @!P0 LEA.HI.X R7, R7, R9, R23, 0x3, P4 ;  /* 0x0000000907078211 */ /* 0x000fe200020f1c17 */
[----:B------:R-:W-:Y:S01]  /*0950*/  UIADD3.X UR5, UPT, UPT, URZ, UR5, URZ, UP0, !UPT ;  /* 0x00000005ff057290 */ /* 0x000fe200087fe4ff */
[-C--:B------:R-:W-:Y:S01]  /*0960*/  @!P3 LEA R26, P4, R29, R8.reuse, 0x3 ;  /* 0x000000081d1ab211 */ /* 0x080fe200078818ff */
[----:B------:R-:W-:Y:S01]  /*0970*/  UISETP.NE.U32.AND UP0, UPT, UR4, UR9, UPT ;  /* 0x000000090400728c */ /* 0x000fe2000bf05070 */
[----:B0-----:R-:W4:Y:S01]  /*0980*/  @!P1 LDC.64 R16, c[0x0][0xfd0] ;  /* 0x0003f400ff109b82 */ /* 0x001f220000000a00 */
[----:B-1----:R0:W-:Y:S01]  /*0990*/  @!P0 STG.E.64 desc[UR12][R6.64], R12 ;  /* 0x0000000c06008986 */ /* 0x0021e2000c101b0c */
[----:B------:R-:W-:Y:S01]  /*09a0*/  @!P1 LEA R24, P0, R27, R8, 0x3 ;  /* 0x000000081b189211 */ /* 0x000fe200078018ff */
[----:B------:R-:W-:-:S02]  /*09b0*/  UISETP.NE.AND.EX UP0, UPT, UR5, URZ, UPT, UP0 ;  /* 0x000000ff0500728c */ /* 0x000fc4000bf05300 */
[----:B------:R-:W-:Y:S01]  /*09c0*/  ULEA.HI.X UR7, UR10, UR7, URZ, 0x1, UP1 ;  /* 0x000000070a077291 */ /* 0x000fe200088f0cff */
[-C--:B------:R-:W-:Y:S02]  /*09d0*/  @!P1 LEA.HI.X R25, R27, R9.reuse, R25, 0x3, P0 ;  /* 0x000000091b199211 */ /* 0x080fe400000f1c19 */
[----:B------:R-:W-:Y:S02]  /*09e0*/  @!P3 LEA.HI.X R27, R29, R9, R22, 0x3, P4 ;  /* 0x000000091d1bb211 */ /* 0x000fe400020f1c16 */
[----:B0-----:R-:W-:-:S04]  /*09f0*/  @!P2 LEA R6, P0, R5, R8, 0x3 ;  /* 0x000000080506a211 */ /* 0x001fc800078018ff */
[----:B------:R-:W-:-:S15]  /*0a00*/  @!P2 LEA.HI.X R7, R5, R9, R4, 0x3, P0 ;  /* 0x000000090507a211 */ /* 0x000fde00000f1c04 */
[----:B------:R-:W-:-:S15]  /*0a10*/  NOP ;  /* 0x0000000000007918 */ /* 0x000fde0000000000 */
[----:B------:R-:W-:-:S03]  /*0a20*/  NOP ;  /* 0x0000000000007918 */ /* 0x000fc60000000000 */
[----:B----4-:R0:W1:Y:S02]  /*0a30*/  @!P1 DADD R16, R18, -R16 ;  /* 0x0000000012109229 */ /* 0x0100640000000810 */
[----:B0-----:R-:W2:Y:S01]  /*0a40*/  @!P2 LDC.64 R18, c[0x0][0xfd0] ;  /* 0x0003f400ff12ab82 */ /* 0x001ea20000000a00 */
[----:B-1----:R1:W-:-:S15]  /*0a50*/  @!P1 STG.E.64 desc[UR12][R24.64], R16 ;  /* 0x0000001018009986 */ /* 0x0023de000c101b0c */
[----:B------:R-:W-:-:S15]  /*0a60*/  NOP ;  /* 0x0000000000007918 */ /* 0x000fde0000000000 */
[----:B------:R-:W-:-:S15]  /*0a70*/  NOP ;  /* 0x0000000000007918 */ /* 0x000fde0000000000 */
[----:B------:R-:W-:-:S15]  /*0a80*/  NOP ;  /* 0x0000000000007918 */ /* 0x000fde0000000000 */
[----:B------:R-:W-:-:S01]  /*0a90*/  NOP ;  /* 0x0000000000007918 */ /* 0x000fc20000000000 */
[----:B--2---:R0:W2:Y:S02]  /*0aa0*/  @!P2 DADD R18, R20, -R18 ;  /* 0x000000001412a229 */ /* 0x0040a40000000812 */
[----:B0-----:R-:W3:Y:S01]  /*0ab0*/  @!P3 LDC.64 R20, c[0x0][0xfd0] ;  /* 0x0003f400ff14bb82 */ /* 0x001ee20000000a00 */
[----:B--2---:R1:W-:-:S15]  /*0ac0*/  @!P2 STG.E.64 desc[UR12][R6.64], R18 ;  /* 0x000000120600a986 */ /* 0x0043de000c101b0c */
[----:B------:R-:W-:-:S15]  /*0ad0*/  NOP ;  /* 0x0000000000007918 */ /* 0x000fde0000000000 */
[----:B------:R-:W-:-:S15]  /*0ae0*/  NOP ;  /* 0x0000000000007918 */ /* 0x000fde0000000000 */
[----:B------:R-:W-:-:S15]  /*0af0*/  NOP ;  /* 0x0000000000007918 */ /* 0x000fde0000000000 */
[----:B------:R-:W-:-:S01]  /*0b00*/  NOP ;  /* 0x0000000000007918 */ /* 0x000fc20000000000 */
[----:B---3--:R-:W0:Y:S02]  /*0b10*/  @!P3 DADD R14, R14, -R20 ;  /* 0x000000000e0eb229 */ /* 0x008e240000000814 */
[----:B0-----:R1:W-:Y:S01]  /*0b20*/  @!P3 STG.E.64 desc[UR12][R26.64], R14 ;  /* 0x0000000e1a00b986 */ /* 0x0013e2000c101b0c */
[----:B------:R-:W-:Y:S05]  /*0b30*/  BRA.U UP0, `(.L_x_352) ;  /* 0xfffffff900007547 */ /* 0x000fea000b83ffff */
.L_x_351:
[----:B------:R-:W-:-:S04]  /*0b40*/  ULOP3.LUT UR4, UR8, 0x1, URZ, 0xc0, !UPT ;  /* 0x0000000108047892 */ /* 0x000fc8000f8ec0ff */
[----:B------:R-:W-:-:S06]  /*0b50*/  UISETP.NE.U32.AND UP0, UPT, UR4, 0x1, UPT ;  /* 0x000000010400788c */ /* 0x000fcc000bf05070 */
[----:B------:R-:W-:-:S13]  /*0b60*/  PLOP3.LUT P0, PT, PT, PT, UP0, 0x80, 0x8 ;  /* 0x000000000008781c */ /* 0x000fda0003f0f008 */
[----:B------:R-:W-:Y:S05]  /*0b70*/  @!P0 EXIT ;  /* 0x000000000000894d */ /* 0x000fea0003800000 */
[----:B01----:R-:W-:Y:S02]  /*0b80*/  IADD3 R15, P0, PT, R3, UR6, RZ ;  /* 0x00000006030f7c10 */ /* 0x003fe4000ff1e0ff */
[----:B------:R-:W-:Y:S02]  /*0b90*/  CS2R R20, SRZ ;  /* 0x0000000000147805 */ /* 0x000fe4000001ff00 */
[----:B------:R-:W-:Y:S02]  /*0ba0*/  CS2R R26, SRZ ;  /* 0x00000000001a7805 */ /* 0x000fe4000001ff00 */
[----:B------:R-:W-:Y:S02]  /*0bb0*/  CS2R R28, SRZ ;  /* 0x00000000001c7805 */ /* 0x000fe4000001ff00 */
[C---:B------:R-:W-:Y:S01]  /*0bc0*/  IADD3 R5, P1, PT, R15.reuse, UR11, RZ ;  /* 0x0000000b0f057c10 */ /* 0x040fe2000ff3e0ff */
[----:B------:R-:W-:Y:S01]  /*0bd0*/  IMAD.X R13, RZ, RZ, UR7, P0 ;  /* 0x00000007ff0d7e24 */ /* 0x000fe200080e06ff */
[----:B------:R-:W-:Y:S01]  /*0be0*/  ISETP.GE.U32.AND P0, PT, R15, R0, PT ;  /* 0x000000000f00720c */ /* 0x000fe20003f06070 */
[----:B------:R-:W0:Y:S01]  /*0bf0*/  LDCU.64 UR4, c[0x0][0xfd0] ;  /* 0x0001fa00ff0477ac */ /* 0x000e220008000a00 */
[----:B------:R-:W-:Y:S01]  /*0c00*/  IADD3 R17, P3, PT, R5, UR11, RZ ;  /* 0x0000000b05117c10 */ /* 0x000fe2000ff7e0ff */
[----:B------:R-:W-:Y:S01]  /*0c10*/  IMAD.X R7, RZ, RZ, R13, P1 ;  /* 0x000000ffff077224 */ /* 0x000fe200008e060d */
[----:B------:R-:W-:-:S02]  /*0c20*/  ISETP.GE.AND.EX P0, PT, R13, R2, PT, P0 ;  /* 0x000000020d00720c */ /* 0x000fc40003f06300 */
[C---:B------:R-:W-:Y:S01]  /*0c30*/  IADD3 R3, P4, PT, R17.reuse, UR11, RZ ;  /* 0x0000000b11037c10 */ /* 0x040fe2000ff9e0ff */
[----:B------:R-:W-:Y:S01]  /*0c40*/  IMAD.X R4, RZ, RZ, R7, P3 ;  /* 0x000000ffff047224 */ /* 0x000fe200018e0607 */
[-C--:B------:R-:W-:Y:S02]  /*0c50*/  ISETP.GE.U32.AND P2, PT, R17, R0.reuse, PT ;  /* 0x000000001100720c */ /* 0x080fe40003f46070 */
[-C--:B------:R-:W-:Y:S02]  /*0c60*/  ISETP.GE.U32.AND P1, PT, R5, R0.reuse, PT ;  /* 0x000000000500720c */ /* 0x080fe40003f26070 */
[----:B------:R-:W-:Y:S01]  /*0c70*/  ISETP.GE.U32.AND P3, PT, R3, R0, PT ;  /* 0x000000000300720c */ /* 0x000fe20003f66070 */
[----:B------:R-:W-:Y:S01]  /*0c80*/  IMAD.X R0, RZ, RZ, R4, P4 ;  /* 0x000000ffff007224 */ /* 0x000fe200020e0604 */
[-C--:B------:R-:W-:Y:S02]  /*0c90*/  ISETP.GE.AND.EX P2, PT, R4, R2.reuse, PT, P2 ;  /* 0x000000020400720c */ /* 0x080fe40003f46320 */
[----:B------:R-:W-:-:S02]  /*0ca0*/  ISETP.GE.AND.EX P1, PT, R7, R2, PT, P1 ;  /* 0x000000020700720c */ /* 0x000fc40003f26310 */
[----:B------:R-:W-:Y:S02]  /*0cb0*/  ISETP.GE.AND.EX P3, PT, R0, R2, PT, P3 ;  /* 0x000000020000720c */ /* 0x000fe40003f66330 */
[----:B------:R-:W-:-:S04]  /*0cc0*/  @!P0 LEA R18, P4, R15, R10, 0x3 ;  /* 0x0000000a0f128211 */ /* 0x000fc800078818ff */
[----:B------:R-:W-:-:S03]  /*0cd0*/  @!P0 LEA.HI.X R19, R15, R11, R13, 0x3, P4 ;  /* 0x0000000b0f138211 */ /* 0x000fc600020f1c0d */
[-C--:B------:R-:W-:Y:S02]  /*0ce0*/  @!P2 LEA R24, P4, R17, R10.reuse, 0x3 ;  /* 0x0000000a1118a211 */ /* 0x080fe400078818ff */
[----:B------:R-:W-:Y:S01]  /*0cf0*/  @!P1 LEA R22, P5, R5, R10, 0x3 ;  /* 0x0000000a05169211 */ /* 0x000fe200078a18ff */
[----:B------:R1:W0:Y:S01]  /*0d00*/  @!P0 LDG.E.64 R20, desc[UR12][R18.64] ;  /* 0x0000000c12148981 */ /* 0x000222000c1e1b00 */
[-C--:B------:R-:W-:Y:S02]  /*0d10*/  @!P2 LEA.HI.X R25, R17, R11.reuse, R4, 0x3, P4 ;  /* 0x0000000b1119a211 */ /* 0x080fe400020f1c04 */
[----:B------:R-:W-:-:S03]  /*0d20*/  @!P1 LEA.HI.X R23, R5, R11, R7, 0x3, P5 ;  /* 0x0000000b05179211 */ /* 0x000fc600028f1c07 */
[----:B------:R-:W2:Y:S01]  /*0d30*/  @!P2 LDG.E.64 R28, desc[UR12][R24.64] ;  /* 0x0000000c181ca981 */ /* 0x000ea2000c1e1b00 */
[----:B-1----:R-:W-:-:S03]  /*0d40*/  @!P3 LEA R18, P4, R3, R10, 0x3 ;  /* 0x0000000a0312b211 */ /* 0x002fc600078818ff */
[----:B------:R-:W3:Y:S01]  /*0d50*/  @!P1 LDG.E.64 R26, desc[UR12][R22.64] ;  /* 0x0000000c161a9981 */ /* 0x000ee2000c1e1b00 */
[----:B------:R-:W-:Y:S02]  /*0d60*/  @!P3 LEA.HI.X R19, R3, R11, R0, 0x3, P4 ;  /* 0x0000000b0313b211 */ /* 0x000fe400020f1c00 */
[----:B------:R-:W-:-:S06]  /*0d70*/  CS2R R10, SRZ ;  /* 0x00000000000a7805 */ /* 0x000fcc000001ff00 */
[----:B------:R-:W4:Y:S01]  /*0d80*/  @!P3 LDG.E.64 R10, desc[UR12][R18.64] ;  /* 0x0000000c120ab981 */ /* 0x000f22000c1e1b00 */
[-C--:B------:R-:W-:Y:S02]  /*0d90*/  @!P0 LEA R12, P5, R15, R8.reuse, 0x3 ;  /* 0x000000080f0c8211 */ /* 0x080fe400078a18ff */
[-C--:B------:R-:W-:Y:S02]  /*0da0*/  @!P1 LEA R6, P4, R5, R8.reuse, 0x3 ;  /* 0x0000000805069211 */ /* 0x080fe400078818ff */
[-C--:B------:R-:W-:Y:S02]  /*0db0*/  @!P0 LEA.HI.X R13, R15, R9.reuse, R13, 0x3, P5 ;  /* 0x000000090f0d8211 */ /* 0x080fe400028f1c0d */
[----:B------:R-:W-:Y:S02]  /*0dc0*/  @!P2 LEA R14, P5, R17, R8, 0x3 ;  /* 0x00000008110ea211 */ /* 0x000fe400078a18ff */
[-C--:B------:R-:W-:Y:S02]  /*0dd0*/  @!P1 LEA.HI.X R7, R5, R9.reuse, R7, 0x3, P4 ;  /* 0x0000000905079211 */ /* 0x080fe400020f1c07 */
[----:B------:R-:W-:Y:S01]  /*0de0*/  @!P2 LEA.HI.X R15, R17, R9, R4, 0x3, P5 ;  /* 0x00000009110fa211 */ /* 0x000fe200028f1c04 */
[----:B0-----:R-:W0:Y:S02]  /*0df0*/  DADD R20, R20, -UR4 ;  /* 0x8000000414147e29 */ /* 0x001e240008000000 */
[----:B0-----:R0:W-:-:S15]  /*0e00*/  @!P0 STG.E.64 desc[UR12][R12.64], R20 ;  /* 0x000000140c008986 */ /* 0x0011de000c101b0c */
[----:B------:R-:W-:-:S15]  /*0e10*/  NOP ;  /* 0x0000000000007918 */ /* 0x000fde0000000000 */
[----:B------:R-:W-:-:S15]  /*0e20*/  NOP ;  /* 0x0000000000007918 */ /* 0x000fde0000000000 */
[----:B------:R-:W-:-:S15]  /*0e30*/  NOP ;  /* 0x0000000000007918 */ /* 0x000fde0000000000 */
[----:B------:R-:W-:-:S02]  /*0e40*/  NOP ;  /* 0x0000000000007918 */ /* 0x000fc40000000000 */
[----:B---3--:R-:W1:Y:S02]  /*0e50*/  DADD R26, R26, -UR4 ;  /* 0x800000041a1a7e29 */ /* 0x008e640008000000 */
[----:B-1----:R0:W-:-:S15]  /*0e60*/  @!P1 STG.E.64 desc[UR12][R6.64], R26 ;  /* 0x0000001a06009986 */ /* 0x0021de000c101b0c */
[----:B------:R-:W-:-:S15]  /*0e70*/  NOP ;  /* 0x0000000000007918 */ /* 0x000fde0000000000 */
[----:B------:R-:W-:-:S15]  /*0e80*/  NOP ;  /* 0x0000000000007918 */ /* 0x000fde0000000000 */
[----:B------:R-:W-:-:S15]  /*0e90*/  NOP ;  /* 0x0000000000007918 */ /* 0x000fde0000000000 */
[----:B------:R-:W-:-:S02]  /*0ea0*/  NOP ;  /* 0x0000000000007918 */ /* 0x000fc40000000000 */
[----:B--2---:R-:W1:Y:S02]  /*0eb0*/  DADD R28, R28, -UR4 ;  /* 0x800000041c1c7e29 */ /* 0x004e640008000000 */
[----:B-1----:R0:W-:-:S15]  /*0ec0*/  @!P2 STG.E.64 desc[UR12][R14.64], R28 ;  /* 0x0000001c0e00a986 */ /* 0x0021de000c101b0c */
[----:B------:R-:W-:-:S15]  /*0ed0*/  NOP ;  /* 0x0000000000007918 */ /* 0x000fde0000000000 */
[----:B------:R-:W-:-:S15]  /*0ee0*/  NOP ;  /* 0x0000000000007918 */ /* 0x000fde0000000000 */
[----:B------:R-:W-:-:S15]  /*0ef0*/  NOP ;  /* 0x0000000000007918 */ /* 0x000fde0000000000 */
[----:B------:R-:W-:-:S02]  /*0f00*/  NOP ;  /* 0x0000000000007918 */ /* 0x000fc40000000000 */
[----:B----4-:R-:W1:Y:S02]  /*0f10*/  DADD R10, R10, -UR4 ;  /* 0x800000040a0a7e29 */ /* 0x010e640008000000 */
[----:B01----:R-:W-:Y:S05]  /*0f20*/  @P3 EXIT ;  /* 0x000000000000394d */ /* 0x003fea0003800000 */
[----:B------:R-:W-:-:S04]  /*0f30*/  LEA R2, P0, R3, R8, 0x3 ;  /* 0x0000000803027211 */ /* 0x000fc800078018ff */
[----:B------:R-:W-:-:S05]  /*0f40*/  LEA.HI.X R3, R3, R9, R0, 0x3, P0 ;  /* 0x0000000903037211 */ /* 0x000fca00000f1c00 */
[----:B------:R-:W-:Y:S01]  /*0f50*/  STG.E.64 desc[UR12][R2.64], R10 ;  /* 0x0000000a02007986 */ /* 0x000fe2000c101b0c */
[----:B------:R-:W-:Y:S05]  /*0f60*/  EXIT ;  /* 0x000000000000794d */ /* 0x000fea0003800000 */
.L_x_350:
        /* <DEDUP_REMOVED lines=8> */
.L_x_353:
[C---:B--2---:R-:W-:Y:S01]  /*0ff0*/  IMAD.SHL.U32 R21, R3.reuse, 0x20, RZ ;  /* 0x0000002003157824 */ /* 0x044fe200078e00ff */
[----:B------:R-:W-:-:S04]  /*1000*/  SHF.L.U64.HI R17, R3, 0x5, R16 ;  /* 0x0000000503117819 */ /* 0x000fc80000010210 */
[----:B------:R-:W-:-:S05]  /*1010*/  IADD3 R18, P0, PT, R10, R21, RZ ;  /* 0x000000150a127210 */ /* 0x000fca0007f1e0ff */
[----:B------:R-:W-:-:S05]  /*1020*/  IMAD.X R19, R11, 0x1, R17, P0 ;  /* 0x000000010b137824 */ /* 0x000fca00000e0611 */
[----:B------:R-:W1:Y:S01]  /*1030*/  LDG.E.ENL2.256 R4, R12, desc[UR12][R18.64] ;  /* 0xfe00000c120c797e */ /* 0x000e620008121904 */
[----:B------:R-:W-:-:S05]  /*1040*/  IADD3 R20, P0, PT, R8, R21, RZ ;  /* 0x0000001508147210 */ /* 0x000fca0007f1e0ff */
[----:B------:R-:W-:Y:S01]  /*1050*/  IMAD.X R21, R9, 0x1, R17, P0 ;  /* 0x0000000109157824 */ /* 0x000fe200000e0611 */
[----:B0-----:R-:W-:-:S05]  /*1060*/  IADD3 R3, P0, PT, R3, UR4, RZ ;  /* 0x0000000403037c10 */ /* 0x001fca000ff1e0ff */
[C---:B------:R-:W-:Y:S02]  /*1070*/  IMAD.SHL.U32 R17, R3.reuse, 0x4, RZ ;  /* 0x0000000403117824 */ /* 0x040fe400078e00ff */
[----:B------:R-:W-:Y:S01]  /*1080*/  IMAD.X R16, RZ, RZ, R16, P0 ;  /* 0x000000ffff107224 */ /* 0x000fe200000e0610 */
[----:B------:R-:W-:Y:S02]  /*1090*/  LOP3.LUT P0, RZ, R3, 0xffffc000, RZ, 0xc0, !PT ;  /* 0xffffc00003ff7812 */ /* 0x000fe4000780c0ff */
[----:B------:R-:W-:Y:S02]  /*10a0*/  ISETP.LT.U32.AND P1, PT, R17, R0, PT ;  /* 0x000000001100720c */ /* 0x000fe40003f21070 */
[----:B------:R-:W-:Y:S02]  /*10b0*/  SHF.L.U64.HI R17, R3, 0x2, R16 ;  /* 0x0000000203117819 */ /* 0x000fe40000010210 */
[----:B------:R-:W-:Y:S02]  /*10c0*/  LOP3.LUT P0, RZ, R16, 0x3fffffff, RZ, 0xc0, P0 ;  /* 0x3fffffff10ff7812 */ /* 0x000fe4000000c0ff */
[----:B------:R-:W-:Y:S01]  /*10d0*/  ISETP.LT.AND.EX P1, PT, R17, R2, PT, P1 ;  /* 0x000000021100720c */ /* 0x000fe20003f21310 */
        /* <DEDUP_REMOVED lines=19> */
        .weak           $__internal_42_$__cuda_sm20_div_u16
        .type           $__internal_42_$__cuda_sm20_div_u16,@function
        .size           $__internal_42_$__cuda_sm20_div_u16,(.L_x_4674 - $__internal_42_$__cuda_sm20_div_u16)
$__internal_42_$__cuda_sm20_div_u16:
        /* <DEDUP_REMOVED lines=19> */
[----:B------:R-:W-:Y:S05]  /*1340*/  RET.REL.NODEC R4 `(_ZN2at6native57_GLOBAL__N__f3eca4a2_24_ForeachBinaryOpScalar_cu_86b9896c25multi_tensor_apply_kernelINS1_18TensorListMetadataILi2EEENS1_21BinaryOpScalarFunctorIdLi2ELi1ELi1EEEJSt5minusIdEdEEEvT_T0_DpT1_) ;  /* 0xffffffec042c7950 */ /* 0x000fea0003c3ffff */
.L_x_354:
        /* <DEDUP_REMOVED lines=11> */
.L_x_4674:


//--------------------- .text._ZN2at6native57_GLOBAL__N__f3eca4a2_24_ForeachBinaryOpScalar_cu_86b9896c25multi_tensor_apply_kernelINS1_18TensorListMetadataILi2EEENS1_21BinaryOpScalarFunctorIsLi2ELi1ELi1EEEJSt5minusIsEsEEEvT_T0_DpT1_ --------------------------
	.section	.text._ZN2at6native57_GLOBAL__N__f3eca4a2_24_ForeachBinaryOpScalar_cu_86b9896c25multi_tensor_apply_kernelINS1_18TensorListMetadataILi2EEENS1_21BinaryOpScalarFunctorIsLi2ELi1ELi1EEEJSt5minusIsEsEEEvT_T0_DpT1_,"ax",@progbits
	.align	128
.text._ZN2at6native57_GLOBAL__N__f3eca4a2_24_ForeachBinaryOpScalar_cu_86b9896c25multi_tensor_apply_kernelINS1_18TensorListMetadataILi2EEENS1_21BinaryOpScalarFunctorIsLi2ELi1ELi1EEEJSt5minusIsEsEEEvT_T0_DpT1_:
        .type           _ZN2at6native57_GLOBAL__N__f3eca4a2_24_ForeachBinaryOpScalar_cu_86b9896c25multi_tensor_apply_kernelINS1_18TensorListMetadataILi2EEENS1_21BinaryOpScalarFunctorIsLi2ELi1ELi1EEEJSt5minusIsEsEEEvT_T0_DpT1_,@function
        .size           _ZN2at6native57_GLOBAL__N__f3eca4a2_24_ForeachBinaryOpScalar_cu_86b9896c25multi_tensor_apply_kernelINS1_18TensorListMetadataILi2EEENS1_21BinaryOpScalarFunctorIsLi2ELi1ELi1EEEJSt5minusIsEsEEEvT_T0_DpT1_,(.L_x_4676 - _ZN2at6native57_GLOBAL__N__f3eca4a2_24_ForeachBinaryOpScalar_cu_86b9896c25multi_tensor_apply_kernelINS1_18TensorListMetadataILi2EEENS1_21BinaryOpScalarFunctorIsLi2ELi1ELi1EEEJSt5minusIsEsEEEvT_T0_DpT1_)
        .other          _ZN2at6native57_GLOBAL__N__f3eca4a2_24_ForeachBinaryOpScalar_cu_86b9896c25multi_tensor_apply_kernelINS1_18TensorListMetadataILi2EEENS1_21BinaryOpScalarFunctorIsLi2ELi1ELi1EEEJSt5minusIsEsEEEvT_T0_DpT1_,@"STO_CUDA_ENTRY STV_DEFAULT"
_ZN2at6native57_GLOBAL__N__f3eca4a2_24_ForeachBinaryOpScalar_cu_86b9896c25multi_tensor_apply_kernelINS1_18TensorListMetadataILi2EEENS1_21BinaryOpScalarFunctorIsLi2ELi1ELi1EEEJSt5minusIsEsEEEvT_T0_DpT1_:
        /* <DEDUP_REMOVED lines=39> */
[----:B------:R-:W-:Y:S05]  /*0270*/  CALL.REL.NOINC `($__internal_43_$__cuda_sm20_div_u16) ;  /* 0x0000000c00a47944 */ /* 0x000fea0003c00000 */
        /* <DEDUP_REMOVED lines=16> */
.L_x_357:
[----:B01----:R-:W-:Y:S02]  /*0380*/  IADD3 R6, P1, PT, R0, UR6, RZ ;  /* 0x0000000600067c10 */ /* 0x003fe4000ff3e0ff */
        /* <DEDUP_REMOVED lines=8> */
[----:B------:R-:W-:Y:S02]  /*0410*/  ISETP.GE.AND.EX P4, PT, R20, UR18, PT, P4 ;  /* 0x0000001214007c0c */ /* 0x000fe4000bf86340 */
[----:B------:R-:W-:Y:S01]  /*0420*/  ISETP.GE.U32.AND P3, PT, R5, UR17, PT ;  /* 0x0000001105007c0c */ /* 0x000fe2000bf66070 */
[----:B------:R-:W-:-:S04]  /*0430*/  IMAD.X R10, RZ, RZ, R20, P5 ;  /* 0x000000ffff0a7224 */ /* 0x000fc800028e0614 */
[----:B------:R-:W-:Y:S02]  /*0440*/  @!P2 LEA R12, P1, R6, UR8, 0x1 ;  /* 0x00000008060cac11 */ /* 0x000fe4000f8208ff */
[----:B------:R-:W-:Y:S02]  /*0450*/  ISETP.GE.AND.EX P3, PT, R10, UR18, PT, P3 ;  /* 0x000000120a007c0c */ /* 0x000fe4000bf66330 */
[----:B------:R-:W-:Y:S02]  /*0460*/  @!P2 LEA.HI.X R13, R6, UR9, R3, 0x1, P1 ;  /* 0x00000009060dac11 */ /* 0x000fe400088f0c03 */
[C---:B------:R-:W-:Y:S02]  /*0470*/  @!P4 LEA R14, P1, R7.reuse, UR8, 0x1 ;  /* 0x00000008070ecc11 */ /* 0x040fe4000f8208ff */
[----:B------:R-:W-:Y:S01]  /*0480*/  PRMT R11, RZ, 0x7610, R11 ;  /* 0x00007610ff0b7816 */ /* 0x000fe2000000000b */
[----:B------:R0:W2:Y:S01]  /*0490*/  @!P2 LDG.E.U16 R4, desc[UR14][R12.64] ;  /* 0x0000000e0c04a981 */ /* 0x0000a2000c1e1500 */
[----:B------:R-:W-:-:S02]  /*04a0*/  @!P4 LEA.HI.X R15, R7, UR9, R20, 0x1, P1 ;  /* 0x00000009070fcc11 */ /* 0x000fc400088f0c14 */
[----:B------:R-:W-:-:S03]  /*04b0*/  IADD3 R19, P5, PT, R5, UR16, RZ ;  /* 0x0000001005137c10 */ /* 0x000fc6000ffbe0ff */
[----:B------:R1:W3:Y:S01]  /*04c0*/  @!P4 LDG.E.U16 R11, desc[UR14][R14.64] ;  /* 0x0000000e0e0bc981 */ /* 0x0002e2000c1e1500 */
[----:B------:R-:W-:Y:S01]  /*04d0*/  ISETP.GE.U32.AND P1, PT, R19, UR17, PT ;  /* 0x0000001113007c0c */ /* 0x000fe2000bf26070 */
[--C-:B------:R-:W-:Y:S01]  /*04e0*/  IMAD.X R18, RZ, RZ, R10.reuse, P5 ;  /* 0x000000ffff127224 */ /* 0x100fe200028e060a */
[C---:B------:R-:W-:Y:S02]  /*04f0*/  @!P3 LEA R8, P5, R5.reuse, UR8, 0x1 ;  /* 0x000000080508bc11 */ /* 0x040fe4000f8a08ff */
[----:B0-----:R-:W-:Y:S02]  /*0500*/  PRMT R13, RZ, 0x7610, R13 ;  /* 0x00007610ff0d7816 */ /* 0x001fe4000000000d */
[----:B------:R-:W-:Y:S02]  /*0510*/  ISETP.GE.AND.EX P1, PT, R18, UR18, PT, P1 ;  /* 0x0000001212007c0c */ /* 0x000fe4000bf26310 */
[----:B------:R-:W-:-:S05]  /*0520*/  @!P3 LEA.HI.X R9, R5, UR9, R10, 0x1, P5 ;  /* 0x000000090509bc11 */ /* 0x000fca000a8f0c0a */
[----:B------:R-:W4:Y:S01]  /*0530*/  @!P3 LDG.E.U16 R13, desc[UR14][R8.64] ;  /* 0x0000000e080db981 */ /* 0x000f22000c1e1500 */
[----:B------:R-:W-:-:S05]  /*0540*/  PRMT R12, RZ, 0x7610, R12 ;  /* 0x00007610ff0c7816 */ /* 0x000fca000000000c */
[----:B------:R-:W-:-:S04]  /*0550*/  @!P1 LEA R16, P5, R19, UR8, 0x1 ;  /* 0x0000000813109c11 */ /* 0x000fc8000f8a08ff */
[----:B------:R-:W-:-:S05]  /*0560*/  @!P1 LEA.HI.X R17, R19, UR9, R18, 0x1, P5 ;  /* 0x0000000913119c11 */ /* 0x000fca000a8f0c12 */
[----:B------:R0:W5:Y:S01]  /*0570*/  @!P1 LDG.E.U16 R12, desc[UR14][R16.64] ;  /* 0x0000000e100c9981 */ /* 0x000162000c1e1500 */
[----:B------:R-:W0:Y:S08]  /*0580*/  @!P2 LDC.U16 R22, c[0x0][0xfca] ;  /* 0x0003f280ff16ab82 */ /* 0x000e300000000400 */
[----:B------:R-:W0:Y:S08]  /*0590*/  @!P4 LDC.U16 R24, c[0x0][0xfca] ;  /* 0x0003f280ff18cb82 */ /* 0x000e300000000400 */
[----:B------:R-:W3:Y:S01]  /*05a0*/  @!P3 LDC.U16 R21, c[0x0][0xfca] ;  /* 0x0003f280ff15bb82 */ /* 0x000ee20000000400 */
[----:B-1----:R-:W-:Y:S01]  /*05b0*/  @!P2 LEA R14, P5, R6, UR10, 0x1 ;  /* 0x0000000a060eac11 */ /* 0x002fe2000f8a08ff */
[----:B0-----:R-:W-:-:S03]  /*05c0*/  @!P2 IMAD.MOV R22, RZ, RZ, -R22 ;  /* 0x000000ffff16a224 */ /* 0x001fc600078e0a16 */
[----:B------:R-:W-:Y:S02]  /*05d0*/  @!P2 LEA.HI.X R15, R6, UR11, R3, 0x1, P5 ;  /* 0x0000000b060fac11 */ /* 0x000fe4000a8f0c03 */
[----:B------:R-:W-:Y:S01]  /*05e0*/  @!P2 PRMT R23, R22, 0x7710, RZ ;  /* 0x000077101617a816 */ /* 0x000fe200000000ff */
[----:B------:R-:W-:Y:S01]  /*05f0*/  @!P4 IMAD.MOV R16, RZ, RZ, -R24 ;  /* 0x000000ffff10c224 */ /* 0x000fe200078e0a18 */
[----:B------:R-:W0:Y:S01]  /*0600*/  @!P1 LDC.U16 R17, c[0x0][0xfca] ;  /* 0x0003f280ff119b82 */ /* 0x000e220000000400 */
[----:B------:R-:W-:-:S03]  /*0610*/  @!P3 LEA R8, P5, R5, UR10, 0x1 ;  /* 0x0000000a0508bc11 */ /* 0x000fc6000f8a08ff */
[----:B------:R-:W-:Y:S02]  /*0620*/  @!P4 PRMT R16, R16, 0x7710, RZ ;  /* 0x000077101010c816 */ /* 0x000fe400000000ff */
[----:B------:R-:W-:Y:S02]  /*0630*/  @!P3 LEA.HI.X R9, R5, UR11, R10, 0x1, P5 ;  /* 0x0000000b0509bc11 */ /* 0x000fe4000a8f0c0a */
[----:B------:R-:W-:-:S05]  /*0640*/  IADD3 R6, P5, PT, R6, UR13, RZ ;  /* 0x0000000d06067c10 */ /* 0x000fca000ffbe0ff */
[----:B------:R-:W-:Y:S01]  /*0650*/  IMAD.X R3, RZ, RZ, R3, P5 ;  /* 0x000000ffff037224 */ /* 0x000fe200028e0603 */
[----:B------:R-:W-:Y:S02]  /*0660*/  PRMT R22, RZ, 0x7610, R22 ;  /* 0x00007610ff167816 */ /* 0x000fe40000000016 */
[----:B------:R-:W-:Y:S01]  /*0670*/  PRMT R24, RZ, 0x7610, R24 ;  /* 0x00007610ff187816 */ /* 0x000fe20000000018 */
[----:B--2---:R-:W-:Y:S01]  /*0680*/  @!P2 IMAD.IADD R23, R23, 0x1, R4 ;  /* 0x000000011717a824 */ /* 0x004fe200078e0204 */
[----:B------:R-:W-:-:S04]  /*0690*/  @!P1 LEA R4, P6, R19, UR10, 0x1 ;  /* 0x0000000a13049c11 */ /* 0x000fc8000f8c08ff */
[----:B------:R-:W-:Y:S01]  /*06a0*/  @!P1 LEA.HI.X R5, R19, UR11, R18, 0x1, P6 ;  /* 0x0000000b13059c11 */ /* 0x000fe2000b0f0c12 */
[----:B---3--:R-:W-:Y:S01]  /*06b0*/  @!P4 IMAD.IADD R19, R16, 0x1, R11 ;  /* 0x000000011013c824 */ /* 0x008fe200078e020b */
[----:B------:R0:W-:Y:S01]  /*06c0*/  @!P2 STG.E.U16 desc[UR14][R14.64], R23 ;  /* 0x000000170e00a986 */ /* 0x0001e2000c10150e */
[----:B------:R-:W-:Y:S01]  /*06d0*/  @!P3 IMAD.MOV R16, RZ, RZ, -R21 ;  /* 0x000000ffff10b224 */ /* 0x000fe200078e0a15 */
[----:B------:R-:W-:-:S04]  /*06e0*/  @!P4 LEA R10, P2, R7, UR10, 0x1 ;  /* 0x0000000a070acc11 */ /* 0x000fc8000f8408ff */
[C---:B------:R-:W-:Y:S02]  /*06f0*/  @!P4 LEA.HI.X R11, R7.reuse, UR11, R20, 0x1, P2 ;  /* 0x0000000b070bcc11 */ /* 0x040fe400090f0c14 */
[----:B------:R-:W-:Y:S02]  /*0700*/  @!P3 PRMT R16, R16, 0x7710, RZ ;  /* 0x000077101010b816 */ /* 0x000fe400000000ff */
[----:B------:R-:W-:-:S03]  /*0710*/  IADD3 R7, P5, PT, R7, UR13, RZ ;  /* 0x0000000d07077c10 */ /* 0x000fc6000ffbe0ff */
[----:B----4-:R-:W-:Y:S02]  /*0720*/  @!P3 IMAD.IADD R13, R16, 0x1, R13 ;  /* 0x00000001100db824 */ /* 0x010fe400078e020d */
[----:B------:R-:W-:Y:S01]  /*0730*/  IMAD.X R20, RZ, RZ, R20, P5 ;  /* 0x000000ffff147224 */ /* 0x000fe200028e0614 */
[C---:B------:R-:W-:Y:S01]  /*0740*/  IADD3 R16, P5, PT, R7.reuse, UR16, RZ ;  /* 0x0000001007107c10 */ /* 0x040fe2000ffbe0ff */
[----:B------:R1:W-:Y:S01]  /*0750*/  @!P4 STG.E.U16 desc[UR14][R10.64], R19 ;  /* 0x000000130a00c986 */ /* 0x0003e2000c10150e */
[----:B------:R-:W-:Y:S01]  /*0760*/  ISETP.GE.U32.AND P2, PT, R6, UR17, PT ;  /* 0x0000001106007c0c */ /* 0x000fe2000bf46070 */
[----:B0-----:R-:W-:Y:S01]  /*0770*/  @!P1 IMAD.MOV R23, RZ, RZ, -R17 ;  /* 0x000000ffff179224 */ /* 0x001fe200078e0a11 */
[----:B------:R-:W-:Y:S01]  /*0780*/  ISETP.GE.U32.AND P4, PT, R7, UR17, PT ;  /* 0x0000001107007c0c */ /* 0x000fe2000bf86070 */
[----:B------:R0:W-:Y:S01]  /*0790*/  @!P3 STG.E.U16 desc[UR14][R8.64], R13 ;  /* 0x0000000d0800b986 */ /* 0x0001e2000c10150e */
[----:B------:R-:W-:Y:S01]  /*07a0*/  IADD3 R18, P3, PT, R16, UR16, RZ ;  /* 0x0000001010127c10 */ /* 0x000fe2000ff7e0ff */
[----:B------:R-:W-:Y:S01]  /*07b0*/  IMAD.X R17, RZ, RZ, R20, P5 ;  /* 0x000000ffff117224 */ /* 0x000fe200028e0614 */
[----:B------:R-:W-:-:S02]  /*07c0*/  ISETP.GE.AND.EX P2, PT, R3, UR18, PT, P2 ;  /* 0x0000001203007c0c */ /* 0x000fc4000bf46320 */
[----:B------:R-:W-:Y:S02]  /*07d0*/  ISETP.GE.AND.EX P4, PT, R20, UR18, PT, P4 ;  /* 0x0000001214007c0c */ /* 0x000fe4000bf86340 */
[----:B------:R-:W-:Y:S01]  /*07e0*/  ISETP.GE.U32.AND P6, PT, R16, UR17, PT ;  /* 0x0000001110007c0c */ /* 0x000fe2000bfc6070 */
[----:B-1----:R-:W-:Y:S01]  /*07f0*/  IMAD.X R19, RZ, RZ, R17, P3 ;  /* 0x000000ffff137224 */ /* 0x002fe200018e0611 */
[----:B------:R-:W-:Y:S02]  /*0800*/  @!P1 PRMT R23, R23, 0x7710, RZ ;  /* 0x0000771017179816 */ /* 0x000fe400000000ff */
[----:B------:R-:W-:Y:S02]  /*0810*/  ISETP.GE.U32.AND P5, PT, R18, UR17, PT ;  /* 0x0000001112007c0c */ /* 0x000fe4000bfa6070 */
[----:B------:R-:W-:Y:S01]  /*0820*/  ISETP.GE.AND.EX P3, PT, R17, UR18, PT, P6 ;  /* 0x0000001211007c0c */ /* 0x000fe2000bf66360 */
[----:B-----5:R-:W-:Y:S01]  /*0830*/  @!P1 IMAD.IADD R23, R23, 0x1, R12 ;  /* 0x0000000117179824 */ /* 0x020fe200078e020c */
[----:B------:R-:W-:-:S02]  /*0840*/  ISETP.GE.AND.EX P5, PT, R19, UR18, PT, P5 ;  /* 0x0000001213007c0c */ /* 0x000fc4000bfa6350 */
[C---:B------:R-:W-:Y:S02]  /*0850*/  @!P2 LEA R10, P6, R6.reuse, UR8, 0x1 ;  /* 0x00000008060aac11 */ /* 0x040fe4000f8c08ff */
[----:B------:R1:W-:Y:S01]  /*0860*/  @!P1 STG.E.U16 desc[UR14][R4.64], R23 ;  /* 0x0000001704009986 */ /* 0x0003e2000c10150e */
[C---:B0-----:R-:W-:Y:S02]  /*0870*/  @!P4 LEA R8, P1, R7.reuse, UR8, 0x1 ;  /* 0x000000080708cc11 */ /* 0x041fe4000f8208ff */
[----:B------:R-:W-:Y:S02]  /*0880*/  PRMT R21, RZ, 0x7610, R21 ;  /* 0x00007610ff157816 */ /* 0x000fe40000000015 */
[----:B------:R-:W-:Y:S02]  /*0890*/  @!P2 LEA.HI.X R11, R6, UR9, R3, 0x1, P6 ;  /* 0x00000009060bac11 */ /* 0x000fe4000b0f0c03 */
[----:B------:R-:W-:Y:S02]  /*08a0*/  @!P4 LEA.HI.X R9, R7, UR9, R20, 0x1, P1 ;  /* 0x000000090709cc11 */ /* 0x000fe400088f0c14 */
[----:B------:R-:W-:Y:S01]  /*08b0*/  @!P3 LEA R12, P1, R16, UR8, 0x1 ;  /* 0x00000008100cbc11 */ /* 0x000fe2000f8208ff */
[----:B------:R0:W2:Y:S01]  /*08c0*/  @!P2 LDG.E.U16 R21, desc[UR14][R10.64] ;  /* 0x0000000e0a15a981 */ /* 0x0000a2000c1e1500 */
[----:B------:R-:W-:-:S02]  /*08d0*/  @!P5 LEA R14, P6, R18, UR8, 0x1 ;  /* 0x00000008120edc11 */ /* 0x000fc4000f8c08ff */
[----:B------:R-:W-:Y:S01]  /*08e0*/  @!P3 LEA.HI.X R13, R16, UR9, R17, 0x1, P1 ;  /* 0x00000009100dbc11 */ /* 0x000fe200088f0c11 */
[----:B------:R3:W4:Y:S01]  /*08f0*/  @!P4 LDG.E.U16 R22, desc[UR14][R8.64] ;  /* 0x0000000e0816c981 */ /* 0x000722000c1e1500 */
[----:B-1----:R-:W-:Y:S02]  /*0900*/  PRMT R23, RZ, 0x7610, R23 ;  /* 0x00007610ff177816 */ /* 0x002fe40000000017 */
[----:B------:R-:W-:Y:S01]  /*0910*/  @!P5 LEA.HI.X R15, R18, UR9, R19, 0x1, P6 ;  /* 0x00000009120fdc11 */ /* 0x000fe2000b0f0c13 */
[----:B------:R1:W5:Y:S04]  /*0920*/  @!P3 LDG.E.U16 R24, desc[UR14][R12.64] ;  /* 0x0000000e0c18b981 */ /* 0x000368000c1e1500 */
[----:B------:R-:W5:Y:S01]  /*0930*/  @!P5 LDG.E.U16 R23, desc[UR14][R14.64] ;  /* 0x0000000e0e17d981 */ /* 0x000f62000c1e1500 */
[----:B------:R-:W1:Y:S08]  /*0940*/  @!P2 LDC.U16 R27, c[0x0][0xfca] ;  /* 0x0003f280ff1bab82 */ /* 0x000e700000000400 */
[----:B0-----:R-:W0:Y:S08]  /*0950*/  @!P4 LDC.U16 R11, c[0x0][0xfca] ;  /* 0x0003f280ff0bcb82 */ /* 0x001e300000000400 */
[----:B------:R-:W0:Y:S08]  /*0960*/  @!P3 LDC.U16 R26, c[0x0][0xfca] ;  /* 0x0003f280ff1abb82 */ /* 0x000e300000000400 */
[----:B------:R-:W0:Y:S01]  /*0970*/  @!P5 LDC.U16 R25, c[0x0][0xfca] ;  /* 0x0003f280ff19db82 */ /* 0x000e220000000400 */
[----:B---3--:R-:W-:Y:S01]  /*0980*/  @!P2 LEA R8, P1, R6, UR10, 0x1 ;  /* 0x0000000a0608ac11 */ /* 0x008fe2000f8208ff */
[----:B-1----:R-:W-:-:S03]  /*0990*/  @!P2 IMAD.MOV R12, RZ, RZ, -R27 ;  /* 0x000000ffff0ca224 */ /* 0x002fc600078e0a1b */
[----:B------:R-:W-:Y:S02]  /*09a0*/  @!P2 LEA.HI.X R9, R6, UR11, R3, 0x1, P1 ;  /* 0x0000000b0609ac11 */ /* 0x000fe400088f0c03 */
[----:B------:R-:W-:Y:S01]  /*09b0*/  @!P2 PRMT R12, R12, 0x7710, RZ ;  /* 0x000077100c0ca816 */ /* 0x000fe200000000ff */
[----:B0-----:R-:W-:Y:S01]  /*09c0*/  @!P4 IMAD.MOV R3, RZ, RZ, -R11 ;  /* 0x000000ffff03c224 */ /* 0x001fe200078e0a0b */
[----:B------:R-:W-:Y:S01]  /*09d0*/  @!P4 LEA R4, P6, R7, UR10, 0x1 ;  /* 0x0000000a0704cc11 */ /* 0x000fe2000f8c08ff */
[----:B------:R-:W-:-:S03]  /*09e0*/  @!P3 IMAD.MOV R13, RZ, RZ, -R26 ;  /* 0x000000ffff0db224 */ /* 0x000fc600078e0a1a */
[----:B------:R-:W-:Y:S02]  /*09f0*/  @!P4 PRMT R3, R3, 0x7710, RZ ;  /* 0x000077100303c816 */ /* 0x000fe400000000ff */
[----:B------:R-:W-:Y:S01]  /*0a00*/  @!P4 LEA.HI.X R5, R7, UR11, R20, 0x1, P6 ;  /* 0x0000000b0705cc11 */ /* 0x000fe2000b0f0c14 */
[----:B------:R-:W-:Y:S01]  /*0a10*/  @!P5 IMAD.MOV R25, RZ, RZ, -R25 ;  /* 0x000000ffff19d224 */ /* 0x000fe200078e0a19 */
[----:B------:R-:W-:Y:S02]  /*0a20*/  @!P3 PRMT R13, R13, 0x7710, RZ ;  /* 0x000077100d0db816 */ /* 0x000fe400000000ff */
[----:B------:R-:W-:Y:S02]  /*0a30*/  @!P3 LEA R6, P1, R16, UR10, 0x1 ;  /* 0x0000000a1006bc11 */ /* 0x000fe4000f8208ff */
[----:B------:R-:W-:Y:S01]  /*0a40*/  @!P5 LEA R10, P6, R18, UR10, 0x1 ;  /* 0x0000000a120adc11 */ /* 0x000fe2000f8c08ff */
        /* <DEDUP_REMOVED lines=8> */
[----:B--2---:R-:W-:Y:S01]  /*0ad0*/  @!P2 IMAD.IADD R21, R12, 0x1, R21 ;  /* 0x000000010c15a824 */ /* 0x004fe200078e0215 */
[----:B------:R-:W-:Y:S01]  /*0ae0*/  @!P5 PRMT R12, R25, 0x7710, RZ ;  /* 0x00007710190cd816 */ /* 0x000fe200000000ff */
[----:B----4-:R-:W-:-:S03]  /*0af0*/  @!P4 IMAD.IADD R3, R3, 0x1, R22 ;  /* 0x000000010303c824 */ /* 0x010fc600078e0216 */
[----:B------:R1:W-:Y:S01]  /*0b00*/  @!P2 STG.E.U16 desc[UR14][R8.64], R21 ;  /* 0x000000150800a986 */ /* 0x0003e2000c10150e */
[----:B-----5:R-:W-:-:S03]  /*0b10*/  @!P3 IMAD.IADD R13, R13, 0x1, R24 ;  /* 0x000000010d0db824 */ /* 0x020fc600078e0218 */
[----:B------:R1:W-:Y:S01]  /*0b20*/  @!P4 STG.E.U16 desc[UR14][R4.64], R3 ;  /* 0x000000030400c986 */ /* 0x0003e2000c10150e */
[----:B------:R-:W-:-:S03]  /*0b30*/  @!P5 IMAD.IADD R23, R12, 0x1, R23 ;  /* 0x000000010c17d824 */ /* 0x000fc600078e0217 */
[----:B------:R1:W-:Y:S04]  /*0b40*/  @!P3 STG.E.U16 desc[UR14][R6.64], R13 ;  /* 0x0000000d0600b986 */ /* 0x0003e8000c10150e */
[----:B------:R1:W-:Y:S01]  /*0b50*/  @!P5 STG.E.U16 desc[UR14][R10.64], R23 ;  /* 0x000000170a00d986 */ /* 0x0003e2000c10150e */
[----:B------:R-:W-:Y:S05]  /*0b60*/  @P1 BRA `(.L_x_357) ;  /* 0xfffffff800041947 */ /* 0x000fea000383ffff */
.L_x_356:
[----:B------:R-:W-:Y:S05]  /*0b70*/  @!P0 EXIT ;  /* 0x000000000000894d */ /* 0x000fea0003800000 */
[----:B0-----:R-:W-:Y:S02]  /*0b80*/  IADD3 R16, P1, PT, R0, UR6, RZ ;  /* 0x0000000600107c10 */ /* 0x001fe4000ff3e0ff */
[----:B-1----:R-:W-:Y:S02]  /*0b90*/  PRMT R5, RZ, 0x7610, R5 ;  /* 0x00007610ff057816 */ /* 0x002fe40000000005 */
[C---:B------:R-:W-:Y:S01]  /*0ba0*/  ISETP.GE.U32.AND P0, PT, R16.reuse, UR17, PT ;  /* 0x0000001110007c0c */ /* 0x040fe2000bf06070 */
[----:B------:R-:W-:Y:S01]  /*0bb0*/  IMAD.X R17, RZ, RZ, UR7, P1 ;  /* 0x00000007ff117e24 */ /* 0x000fe200088e06ff */
[----:B------:R-:W-:Y:S02]  /*0bc0*/  IADD3 R18, P1, PT, R16, UR16, RZ ;  /* 0x0000001010127c10 */ /* 0x000fe4000ff3e0ff */
[----:B------:R-:W-:Y:S02]  /*0bd0*/  PRMT R8, RZ, 0x7610, R8 ;  /* 0x00007610ff087816 */ /* 0x000fe40000000008 */
        /* <DEDUP_REMOVED lines=11> */
[C---:B------:R-:W-:Y:S02]  /*0c90*/  @!P0 LEA R2, P4, R16.reuse, UR8, 0x1 ;  /* 0x0000000810028c11 */ /* 0x040fe4000f8808ff */
[----:B------:R-:W-:Y:S02]  /*0ca0*/  ISETP.GE.AND.EX P3, PT, R9, UR18, PT, P3 ;  /* 0x0000001209007c0c */ /* 0x000fe4000bf66330 */
[----:B------:R-:W-:-:S03]  /*0cb0*/  @!P0 LEA.HI.X R3, R16, UR9, R17, 0x1, P4 ;  /* 0x0000000910038c11 */ /* 0x000fc6000a0f0c11 */
[----:B------:R-:W-:Y:S02]  /*0cc0*/  @!P1 LEA R6, P4, R18, UR8, 0x1 ;  /* 0x0000000812069c11 */ /* 0x000fe4000f8808ff */
[----:B------:R-:W-:Y:S01]  /*0cd0*/  @!P2 LEA R10, P5, R20, UR8, 0x1 ;  /* 0x00000008140aac11 */ /* 0x000fe2000f8a08ff */
[----:B------:R0:W2:Y:S01]  /*0ce0*/  @!P0 LDG.E.U16 R5, desc[UR14][R2.64] ;  /* 0x0000000e02058981 */ /* 0x0000a2000c1e1500 */
[----:B------:R-:W-:Y:S02]  /*0cf0*/  @!P1 LEA.HI.X R7, R18, UR9, R19, 0x1, P4 ;  /* 0x0000000912079c11 */ /* 0x000fe4000a0f0c13 */
[----:B------:R-:W-:Y:S02]  /*0d00*/  PRMT R14, RZ, 0x7610, R14 ;  /* 0x00007610ff0e7816 */ /* 0x000fe4000000000e */
[----:B------:R-:W-:Y:S01]  /*0d10*/  @!P2 LEA.HI.X R11, R20, UR9, R21, 0x1, P5 ;  /* 0x00000009140bac11 */ /* 0x000fe2000a8f0c15 */
[----:B------:R1:W3:Y:S01]  /*0d20*/  @!P1 LDG.E.U16 R8, desc[UR14][R6.64] ;  /* 0x0000000e06089981 */ /* 0x0002e2000c1e1500 */
[----:B------:R-:W-:-:S02]  /*0d30*/  @!P3 LEA R12, P4, R0, UR8, 0x1 ;  /* 0x00000008000cbc11 */ /* 0x000fc4000f8808ff */
[----:B------:R-:W-:Y:S01]  /*0d40*/  PRMT R15, RZ, 0x7610, R15 ;  /* 0x00007610ff0f7816 */ /* 0x000fe2000000000f */
[----:B------:R2:W4:Y:S01]  /*0d50*/  @!P2 LDG.E.U16 R14, desc[UR14][R10.64] ;  /* 0x0000000e0a0ea981 */ /* 0x000522000c1e1500 */
[----:B------:R-:W-:-:S05]  /*0d60*/  @!P3 LEA.HI.X R13, R0, UR9, R9, 0x1, P4 ;  /* 0x00000009000dbc11 */ /* 0x000fca000a0f0c09 */
[----:B------:R3:W5:Y:S01]  /*0d70*/  @!P3 LDG.E.U16 R15, desc[UR14][R12.64] ;  /* 0x0000000e0c0fb981 */ /* 0x000762000c1e1500 */
[----:B------:R-:W1:Y:S01]  /*0d80*/  LDCU.U16 UR4, c[0x0][0xfca] ;  /* 0x0001f940ff0477ac */ /* 0x000e620008000400 */
[----:B0-----:R-:W-:Y:S02]  /*0d90*/  @!P0 LEA R2, P4, R16, UR10, 0x1 ;  /* 0x0000000a10028c11 */ /* 0x001fe4000f8808ff */
[----:B------:R-:W-:Y:S02]  /*0da0*/  @!P1 LEA R4, P5, R18, UR10, 0x1 ;  /* 0x0000000a12049c11 */ /* 0x000fe4000f8a08ff */
[----:B-1----:R-:W-:Y:S02]  /*0db0*/  @!P2 LEA R6, P6, R20, UR10, 0x1 ;  /* 0x0000000a1406ac11 */ /* 0x002fe4000f8c08ff */
[----:B------:R-:W-:Y:S01]  /*0dc0*/  @!P0 LEA.HI.X R3, R16, UR11, R17, 0x1, P4 ;  /* 0x0000000b10038c11 */ /* 0x000fe2000a0f0c11 */
[----:B------:R-:W-:-:S04]  /*0dd0*/  UIADD3 UR4, UPT, UPT, URZ, -UR4, URZ ;  /* 0x80000004ff047290 */ /* 0x000fc8000fffe0ff */
[----:B------:R-:W-:Y:S01]  /*0de0*/  UPRMT UR4, UR4, 0x7710, URZ ;  /* 0x0000771004047896 */ /* 0x000fe200080000ff */
[----:B------:R-:W-:-:S05]  /*0df0*/  @!P2 LEA.HI.X R7, R20, UR11, R21, 0x1, P6 ;  /* 0x0000000b1407ac11 */ /* 0x000fca000b0f0c15 */
[----:B--2---:R-:W-:Y:S01]  /*0e00*/  VIADD R11, R5, UR4 ;  /* 0x00000004050b7c36 */ /* 0x004fe20008000000 */
[----:B------:R-:W-:Y:S01]  /*0e10*/  @!P1 LEA.HI.X R5, R18, UR11, R19, 0x1, P5 ;  /* 0x0000000b12059c11 */ /* 0x000fe2000a8f0c13 */
[----:B---3--:R-:W-:-:S03]  /*0e20*/  VIADD R13, R8, UR4 ;  /* 0x00000004080d7c36 */ /* 0x008fc60008000000 */
[----:B------:R0:W-:Y:S01]  /*0e30*/  @!P0 STG.E.U16 desc[UR14][R2.64], R11 ;  /* 0x0000000b02008986 */ /* 0x0001e2000c10150e */
[----:B----4-:R-:W-:-:S03]  /*0e40*/  VIADD R17, R14, UR4 ;  /* 0x000000040e117c36 */ /* 0x010fc60008000000 */
[----:B------:R0:W-:Y:S04]  /*0e50*/  @!P1 STG.E.U16 desc[UR14][R4.64], R13 ;  /* 0x0000000d04009986 */ /* 0x0001e8000c10150e */
[----:B------:R0:W-:Y:S01]  /*0e60*/  @!P2 STG.E.U16 desc[UR14][R6.64], R17 ;  /* 0x000000110600a986 */ /* 0x0001e2000c10150e */
[----:B-----5:R-:W-:Y:S01]  /*0e70*/  VIADD R15, R15, UR4 ;  /* 0x000000040f0f7c36 */ /* 0x020fe20008000000 */
[----:B------:R-:W-:Y:S06]  /*0e80*/  @P3 EXIT ;  /* 0x000000000000394d */ /* 0x000fec0003800000 */
[----:B0-----:R-:W-:-:S04]  /*0e90*/  LEA R2, P0, R0, UR10, 0x1 ;  /* 0x0000000a00027c11 */ /* 0x001fc8000f8008ff */
[----:B------:R-:W-:-:S05]  /*0ea0*/  LEA.HI.X R3, R0, UR11, R9, 0x1, P0 ;  /* 0x0000000b00037c11 */ /* 0x000fca00080f0c09 */
[----:B------:R-:W-:Y:S01]  /*0eb0*/  STG.E.U16 desc[UR14][R2.64], R15 ;  /* 0x0000000f02007986 */ /* 0x000fe2000c10150e */
[----:B------:R-:W-:Y:S05]  /*0ec0*/  EXIT ;  /* 0x000000000000794d */ /* 0x000fea0003800000 */
.L_x_355:
[----:B------:R-:W1:Y:S02]  /*0ed0*/  S2R R8, SR_TID.X ;  /* 0x0000000000087919 */ /* 0x000e640000002100 */
[----:B-1----:R-:W-:-:S03]  /*0ee0*/  IMAD.WIDE.U32 R2, R8, 0x4, RZ ;  /* 0x0000000408027825 */ /* 0x002fc600078e00ff */
[----:B------:R-:W-:-:S04]  /*0ef0*/  ISETP.GE.U32.AND P0, PT, R2, UR19, PT ;  /* 0x0000001302007c0c */ /* 0x000fc8000bf06070 */
[----:B------:R-:W-:-:S13]  /*0f00*/  ISETP.GE.AND.EX P0, PT, R3, UR12, PT, P0 ;  /* 0x0000000c03007c0c */ /* 0x000fda000bf06300 */
[----:B0-----:R-:W-:Y:S05]  /*0f10*/  @P0 EXIT ;  /* 0x000000000000094d */ /* 0x001fea0003800000 */
[----:B------:R-:W0:Y:S01]  /*0f20*/  LDCU.U16 UR4, c[0x0][0xfca] ;  /* 0x0001f940ff0477ac */ /* 0x000e220008000400 */
[----:B------:R-:W-:Y:S01]  /*0f30*/  IMAD.MOV.U32 R11, RZ, RZ, RZ ;  /* 0x000000ffff0b7224 */ /* 0x000fe200078e00ff */
[----:B------:R-:W1:Y:S01]  /*0f40*/  LDCU UR5, c[0x0][0x360] ;  /* 0x00006c00ff0577ac */ /* 0x000e620008000800 */
[----:B0-----:R-:W-:-:S04]  /*0f50*/  UIADD3 UR4, UPT, UPT, URZ, -UR4, URZ ;  /* 0x80000004ff047290 */ /* 0x001fc8000fffe0ff */
[----:B-1----:R-:W-:-:S12]  /*0f60*/  UPRMT UR4, UR4, 0x7710, URZ ;  /* 0x0000771004047896 */ /* 0x002fd800080000ff */
.L_x_358:
[C---:B------:R-:W-:Y:S01]  /*0f70*/  IMAD.SHL.U32 R4, R8.reuse, 0x8, RZ ;  /* 0x0000000808047824 */ /* 0x040fe200078e00ff */
[----:B------:R-:W-:-:S04]  /*0f80*/  SHF.L.U64.HI R10, R8, 0x3, R11 ;  /* 0x00000003080a7819 */ /* 0x000fc8000001020b */
[----:B------:R-:W-:-:S04]  /*0f90*/  IADD3 R2, P0, PT, R4, UR8, RZ ;  /* 0x0000000804027c10 */ /* 0x000fc8000ff1e0ff */
[----:B------:R-:W-:-:S06]  /*0fa0*/  IADD3.X R3, PT, PT, R10, UR9, RZ, P0, !PT ;  /* 0x000000090a037c10 */ /* 0x000fcc00087fe4ff */
[----:B------:R-:W2:Y:S01]  /*0fb0*/  LDG.E.64 R2, desc[UR14][R2.64] ;  /* 0x0000000e02027981 */ /* 0x000ea2000c1e1b00 */
[----:B------:R-:W-:Y:S02]  /*0fc0*/  IADD3 R4, P0, PT, R4, UR10, RZ ;  /* 0x0000000a04047c10 */ /* 0x000fe4000ff1e0ff */
[C---:B--2---:R-:W-:Y:S01]  /*0fd0*/  PRMT R0, R2.reuse, 0x7632, R0 ;  /* 0x0000763202007816 */ /* 0x044fe20000000000 */
[----:B------:R-:W-:Y:S01]  /*0fe0*/  VIADD R6, R2, UR4 ;  /* 0x0000000402067c36 */ /* 0x000fe20008000000 */
[----:B------:R-:W-:-:S03]  /*0ff0*/  PRMT R5, R3, 0x7632, R5 ;  /* 0x0000763203057816 */ /* 0x000fc60000000005 */
[----:B------:R-:W-:Y:S02]  /*1000*/  VIADD R7, R0, UR4 ;  /* 0x0000000400077c36 */ /* 0x000fe40008000000 */
[----:B------:R-:W-:Y:S01]  /*1010*/  VIADD R9, R5, UR4 ;  /* 0x0000000405097c36 */ /* 0x000fe20008000000 */
[----:B------:R-:W-:Y:S01]  /*1020*/  IADD3.X R5, PT, PT, R10, UR11, RZ, P0, !PT ;  /* 0x0000000b0a057c10 */ /* 0x000fe200087fe4ff */
[----:B------:R-:W-:Y:S01]  /*1030*/  VIADD R0, R3, UR4 ;  /* 0x0000000403007c36 */ /* 0x000fe20008000000 */
[----:B------:R-:W-:Y:S02]  /*1040*/  IADD3 R8, P0, PT, R8, UR5, RZ ;  /* 0x0000000508087c10 */ /* 0x000fe4000ff1e0ff */
[----:B------:R-:W-:Y:S02]  /*1050*/  PRMT R6, R6, 0x5410, R7 ;  /* 0x0000541006067816 */ /* 0x000fe40000000007 */
[----:B------:R-:W-:Y:S01]  /*1060*/  PRMT R7, R0, 0x5410, R9 ;  /* 0x0000541000077816 */ /* 0x000fe20000000009 */
        /* <DEDUP_REMOVED lines=8> */
[----:B0-----:R-:W-:Y:S05]  /*10f0*/  @!P0 BRA P1, `(.L_x_358) ;  /* 0xfffffffc009c8947 */ /* 0x001fea000083ffff */
[----:B------:R-:W-:Y:S05]  /*1100*/  EXIT ;  /* 0x000000000000794d */ /* 0x000fea0003800000 */
        .weak           $__internal_43_$__cuda_sm20_div_u16
        .type           $__internal_43_$__cuda_sm20_div_u16,@function
        .size           $__internal_43_$__cuda_sm20_div_u16,(.L_x_4676 - $__internal_43_$__cuda_sm20_div_u16)
$__internal_43_$__cuda_sm20_div_u16:
        /* <DEDUP_REMOVED lines=18> */
[----:B------:R-:W-:Y:S06]  /*1230*/  RET.REL.NODEC R2 `(_ZN2at6native57_GLOBAL__N__f3eca4a2_24_ForeachBinaryOpScalar_cu_86b9896c25multi_tensor_apply_kernelINS1_18TensorListMetadataILi2EEENS1_21BinaryOpScalarFunctorIsLi2ELi1ELi1EEEJSt5minusIsEsEEEvT_T0_DpT1_) ;  /* 0xffffffec02707950 */ /* 0x000fec0003c3ffff */
.L_x_359:
        /* <DEDUP_REMOVED lines=12> */
.L_x_4676:


//--------------------- .text._ZN2at6native57_GLOBAL__N__f3eca4a2_24_ForeachBinaryOpScalar_cu_86b9896c25multi_tensor_apply_kernelINS1_18TensorListMetadataILi2EEENS1_21BinaryOpScalarFunctorIlLi2ELi1ELi1EEEJSt5minusIlElEEEvT_T0_DpT1_ --------------------------
	.section	.text._ZN2at6native57_GLOBAL__N__f3eca4a2_24_ForeachBinaryOpScalar_cu_86b9896c25multi_tensor_apply_kernelINS1_18TensorListMetadataILi2EEENS1_21BinaryOpScalarFunctorIlLi2ELi1ELi1EEEJSt5minusIlElEEEvT_T0_DpT1_,"ax",@progbits
	.align	128
.text._ZN2at6native57_GLOBAL__N__f3eca4a2_24_ForeachBinaryOpScalar_cu_86b9896c25multi_tensor_apply_kernelINS1_18TensorListMetadataILi2EEENS1_21BinaryOpScalarFunctorIlLi2ELi1ELi1EEEJSt5minusIlElEEEvT_T0_DpT1_:
        .type           _ZN2at6native57_GLOBAL__N__f3eca4a2_24_ForeachBinaryOpScalar_cu_86b9896c25multi_tensor_apply_kernelINS1_18TensorListMetadataILi2EEENS1_21BinaryOpScalarFunctorIlLi2ELi1ELi1EEEJSt5minusIlElEEEvT_T0_DpT1_,@function
        .size           _ZN2at6native57_GLOBAL__N__f3eca4a2_24_ForeachBinaryOpScalar_cu_86b9896c25multi_tensor_apply_kernelINS1_18TensorListMetadataILi2EEENS1_21BinaryOpScalarFunctorIlLi2ELi1ELi1EEEJSt5minusIlElEEEvT_T0_DpT1_,(.L_x_4678 - _ZN2at6native57_GLOBAL__N__f3eca4a2_24_ForeachBinaryOpScalar_cu_86b9896c25multi_tensor_apply_kernelINS1_18TensorListMetadataILi2EEENS1_21BinaryOpScalarFunctorIlLi2ELi1ELi1EEEJSt5minusIlElEEEvT_T0_DpT1_)
        .other          _ZN2at6native57_GLOBAL__N__f3eca4a2_24_ForeachBinaryOpScalar_cu_86b9896c25multi_tensor_apply_kernelINS1_18TensorListMetadataILi2EEENS1_21BinaryOpScalarFunctorIlLi2ELi1ELi1EEEJSt5minusIlElEEEvT_T0_DpT1_,@"STO_CUDA_ENTRY STV_DEFAULT"
_ZN2at6native57_GLOBAL__N__f3eca4a2_24_ForeachBinaryOpScalar_cu_86b9896c25multi_tensor_apply_kernelINS1_18TensorListMetadataILi2EEENS1_21BinaryOpScalarFunctorIlLi2ELi1ELi1EEEJSt5minusIlElEEEvT_T0_DpT1_:
        /* <DEDUP_REMOVED lines=38> */
[----:B------:R-:W-:Y:S05]  /*0260*/  CALL.REL.NOINC `($__internal_44_$__cuda_sm20_div_u16) ;  /* 0x0000000c00907944 */ /* 0x000fea0003c00000 */
        /* <DEDUP_REMOVED lines=13> */
.L_x_362:
[----:B01----:R-:W-:Y:S02]  /*0340*/  IADD3 R26, P1, PT, R3, UR6, RZ ;  /* 0x00000006031a7c10 */ /* 0x003fe4000ff3e0ff */
[----:B------:R-:W-:Y:S02]  /*0350*/  CS2R R18, SRZ ;  /* 0x0000000000127805 */ /* 0x000fe4000001ff00 */
[C---:B------:R-:W-:Y:S01]  /*0360*/  ISETP.GE.U32.AND P0, PT, R26.reuse, R0, PT ;  /* 0x000000001a00720c */ /* 0x040fe20003f06070 */
[----:B------:R-:W-:Y:S01]  /*0370*/  IMAD.X R23, RZ, RZ, UR7, P1 ;  /* 0x00000007ff177e24 */ /* 0x000fe200088e06ff */
[----:B------:R-:W-:-:S04]  /*0380*/  IADD3 R6, P2, PT, R26, UR11, RZ ;  /* 0x0000000b1a067c10 */ /* 0x000fc8000ff5e0ff */
[----:B------:R-:W-:Y:S01]  /*0390*/  ISETP.GE.AND.EX P0, PT, R23, R2, PT, P0 ;  /* 0x000000021700720c */ /* 0x000fe20003f06300 */
[----:B------:R-:W-:Y:S01]  /*03a0*/  IMAD.X R7, RZ, RZ, R23, P2 ;  /* 0x000000ffff077224 */ /* 0x000fe200010e0617 */
[----:B------:R-:W-:-:S04]  /*03b0*/  ISETP.GE.U32.AND P1, PT, R6, R0, PT ;  /* 0x000000000600720c */ /* 0x000fc80003f26070 */
[----:B------:R-:W-:-:S07]  /*03c0*/  ISETP.GE.AND.EX P1, PT, R7, R2, PT, P1 ;  /* 0x000000020700720c */ /* 0x000fce0003f26310 */
[----:B------:R-:W-:-:S04]  /*03d0*/  @!P0 LEA R4, P2, R26, R10, 0x3 ;  /* 0x0000000a1a048211 */ /* 0x000fc800078418ff */
[----:B------:R-:W-:-:S05]  /*03e0*/  @!P0 LEA.HI.X R5, R26, R11, R23, 0x3, P2 ;  /* 0x0000000b1a058211 */ /* 0x000fca00010f1c17 */
[----:B------:R0:W2:Y:S01]  /*03f0*/  @!P0 LDG.E.64 R18, desc[UR12][R4.64] ;  /* 0x0000000c04128981 */ /* 0x0000a2000c1e1b00 */
[C---:B------:R-:W-:Y:S02]  /*0400*/  IADD3 R13, P3, PT, R6.reuse, UR11, RZ ;  /* 0x0000000b060d7c10 */ /* 0x040fe4000ff7e0ff */
[----:B------:R-:W-:Y:S02]  /*0410*/  CS2R R16, SRZ ;  /* 0x0000000000107805 */ /* 0x000fe4000001ff00 */
[C---:B------:R-:W-:Y:S02]  /*0420*/  @!P1 LEA R28, P2, R6.reuse, R10, 0x3 ;  /* 0x0000000a061c9211 */ /* 0x040fe400078418ff */
[C---:B------:R-:W-:Y:S01]  /*0430*/  IADD3 R20, P4, PT, R13.reuse, UR11, RZ ;  /* 0x0000000b0d147c10 */ /* 0x040fe2000ff9e0ff */
[--C-:B------:R-:W-:Y:S01]  /*0440*/  IMAD.X R15, RZ, RZ, R7.reuse, P3 ;  /* 0x000000ffff0f7224 */ /* 0x100fe200018e0607 */
[----:B------:R-:W-:Y:S02]  /*0450*/  @!P1 LEA.HI.X R29, R6, R11, R7, 0x3, P2 ;  /* 0x0000000b061d9211 */ /* 0x000fe400010f1c07 */
[-C--:B------:R-:W-:Y:S01]  /*0460*/  ISETP.GE.U32.AND P2, PT, R13, R0.reuse, PT ;  /* 0x000000000d00720c */ /* 0x080fe20003f46070 */
[----:B0-----:R-:W-:Y:S01]  /*0470*/  IMAD.X R5, RZ, RZ, R15, P4 ;  /* 0x000000ffff057224 */ /* 0x001fe200020e060f */
[----:B------:R-:W-:Y:S01]  /*0480*/  ISETP.GE.U32.AND P3, PT, R20, R0, PT ;  /* 0x000000001400720c */ /* 0x000fe20003f66070 */
[----:B------:R0:W3:Y:S01]  /*0490*/  @!P1 LDG.E.64 R16, desc[UR12][R28.64] ;  /* 0x0000000c1c109981 */ /* 0x0000e2000c1e1b00 */
[----:B------:R-:W-:-:S02]  /*04a0*/  ISETP.GE.AND.EX P2, PT, R15, R2, PT, P2 ;  /* 0x000000020f00720c */ /* 0x000fc40003f46320 */
[----:B------:R-:W-:Y:S02]  /*04b0*/  CS2R R24, SRZ ;  /* 0x0000000000187805 */ /* 0x000fe4000001ff00 */
[----:B------:R-:W-:Y:S01]  /*04c0*/  ISETP.GE.AND.EX P3, PT, R5, R2, PT, P3 ;  /* 0x000000020500720c */ /* 0x000fe20003f66330 */
[----:B0-----:R-:W3:Y:S08]  /*04d0*/  @!P1 LDC.64 R28, c[0x0][0xfd0] ;  /* 0x0003f400ff1c9b82 */ /* 0x001ef00000000a00 */
[----:B------:R-:W-:-:S04]  /*04e0*/  @!P2 LEA R14, P4, R13, R10, 0x3 ;  /* 0x0000000a0d0ea211 */ /* 0x000fc800078818ff */
[----:B------:R-:W-:Y:S02]  /*04f0*/  @!P2 LEA.HI.X R15, R13, R11, R15, 0x3, P4 ;  /* 0x0000000b0d0fa211 */ /* 0x000fe400020f1c0f */
[----:B------:R-:W-:-:S03]  /*0500*/  @!P3 LEA R12, P4, R20, R10, 0x3 ;  /* 0x0000000a140cb211 */ /* 0x000fc600078818ff */
[----:B------:R0:W4:Y:S01]  /*0510*/  @!P2 LDG.E.64 R24, desc[UR12][R14.64] ;  /* 0x0000000c0e18a981 */ /* 0x000122000c1e1b00 */
[----:B------:R-:W-:Y:S02]  /*0520*/  @!P3 LEA.HI.X R13, R20, R11, R5, 0x3, P4 ;  /* 0x0000000b140db211 */ /* 0x000fe400020f1c05 */
[----:B0-----:R-:W-:-:S06]  /*0530*/  CS2R R14, SRZ ;  /* 0x00000000000e7805 */ /* 0x001fcc000001ff00 */
[----:B------:R0:W5:Y:S01]  /*0540*/  @!P3 LDG.E.64 R14, desc[UR12][R12.64] ;  /* 0x0000000c0c0eb981 */ /* 0x000162000c1e1b00 */
[----:B------:R-:W-:Y:S01]  /*0550*/  USHF.L.U32 UR10, UR11, 0x2, URZ ;  /* 0x000000020b0a7899 */ /* 0x000fe200080006ff */
[----:B0-----:R-:W2:Y:S02]  /*0560*/  @!P0 LDC.64 R12, c[0x0][0xfd0] ;  /* 0x0003f400ff0c8b82 */ /* 0x001ea40000000a00 */
[----:B--2---:R-:W-:-:S05]  /*0570*/  @!P0 IADD3 R12, P4, PT, R18, -R12, RZ ;  /* 0x8000000c120c8210 */ /* 0x004fca0007f9e0ff */
[----:B------:R-:W-:Y:S01]  /*0580*/  @!P0 IMAD.X R13, R19, 0x1, ~R13, P4 ;  /* 0x00000001130d8824 */ /* 0x000fe200020e0e0d */
[----:B------:R-:W-:-:S04]  /*0590*/  @!P0 LEA R18, P4, R26, R8, 0x3 ;  /* 0x000000081a128211 */ /* 0x000fc800078818ff */
[C---:B------:R-:W-:Y:S02]  /*05a0*/  @!P0 LEA.HI.X R19, R26.reuse, R9, R23, 0x3, P4 ;  /* 0x000000091a138211 */ /* 0x040fe400020f1c17 */
[----:B------:R-:W-:-:S03]  /*05b0*/  IADD3 R26, P4, PT, R26, UR10, RZ ;  /* 0x0000000a1a1a7c10 */ /* 0x000fc6000ff9e0ff */
[----:B------:R0:W-:Y:S01]  /*05c0*/  @!P0 STG.E.64 desc[UR12][R18.64], R12 ;  /* 0x0000000c12008986 */ /* 0x0001e2000c101b0c */
[----:B---3--:R-:W-:Y:S01]  /*05d0*/  @!P1 IADD3 R28, P0, PT, R16, -R28, RZ ;  /* 0x8000001c101c9210 */ /* 0x008fe20007f1e0ff */
[----:B------:R-:W-:-:S04]  /*05e0*/  IMAD.X R23, RZ, RZ, R23, P4 ;  /* 0x000000ffff177224 */ /* 0x000fc800020e0617 */
[----:B------:R-:W-:Y:S01]  /*05f0*/  @!P1 IMAD.X R29, R17, 0x1, ~R29, P0 ;  /* 0x00000001111d9824 */ /* 0x000fe200000e0e1d */
[----:B------:R-:W-:-:S04]  /*0600*/  @!P1 LEA R16, P0, R6, R8, 0x3 ;  /* 0x0000000806109211 */ /* 0x000fc800078018ff */
[----:B------:R-:W-:Y:S02]  /*0610*/  @!P1 LEA.HI.X R17, R6, R9, R7, 0x3, P0 ;  /* 0x0000000906119211 */ /* 0x000fe400000f1c07 */
[----:B------:R-:W-:Y:S01]  /*0620*/  ISETP.GE.U32.AND P0, PT, R26, R0, PT ;  /* 0x000000001a00720c */ /* 0x000fe20003f06070 */
[----:B0-----:R-:W4:Y:S02]  /*0630*/  @!P2 LDC.64 R18, c[0x0][0xfd0] ;  /* 0x0003f400ff12ab82 */ /* 0x001f240000000a00 */
[----:B------:R0:W-:Y:S01]  /*0640*/  @!P1 STG.E.64 desc[UR12][R16.64], R28 ;  /* 0x0000001c10009986 */ /* 0x0001e2000c101b0c */
[----:B------:R-:W-:Y:S02]  /*0650*/  IADD3 R21, P1, PT, R6, UR11, RZ ;  /* 0x0000000b06157c10 */ /* 0x000fe4000ff3e0ff */
[----:B------:R-:W-:-:S03]  /*0660*/  ISETP.GE.AND.EX P0, PT, R23, R2, PT, P0 ;  /* 0x000000021700720c */ /* 0x000fc60003f06300 */
[----:B------:R-:W5:Y:S01]  /*0670*/  @!P3 LDC.64 R12, c[0x0][0xfd0] ;  /* 0x0003f400ff0cbb82 */ /* 0x000f620000000a00 */
[----:B------:R-:W-:Y:S01]  /*0680*/  IMAD.X R4, RZ, RZ, R7, P1 ;  /* 0x000000ffff047224 */ /* 0x000fe200008e0607 */
[----:B0-----:R-:W-:-:S04]  /*0690*/  @!P2 LEA R16, P1, R21, R8, 0x3 ;  /* 0x000000081510a211 */ /* 0x001fc800078218ff */
[-C--:B------:R-:W-:Y:S02]  /*06a0*/  @!P2 LEA.HI.X R17, R21, R9.reuse, R4, 0x3, P1 ;  /* 0x000000091511a211 */ /* 0x080fe400008f1c04 */
[----:B------:R-:W-:Y:S02]  /*06b0*/  @!P3 LEA R4, P1, R20, R8, 0x3 ;  /* 0x000000081404b211 */ /* 0x000fe400078218ff */
[----:B----4-:R-:W-:Y:S02]  /*06c0*/  @!P2 IADD3 R18, P4, PT, R24, -R18, RZ ;  /* 0x800000121812a210 */ /* 0x010fe40007f9e0ff */
[----:B------:R-:W-:Y:S02]  /*06d0*/  @!P3 LEA.HI.X R5, R20, R9, R5, 0x3, P1 ;  /* 0x000000091405b211 */ /* 0x000fe400008f1c05 */
[----:B------:R-:W0:Y:S01]  /*06e0*/  @!P0 LDC.64 R20, c[0x0][0xfd0] ;  /* 0x0003f400ff148b82 */ /* 0x000e220000000a00 */
[----:B------:R-:W-:Y:S01]  /*06f0*/  @!P2 IMAD.X R19, R25, 0x1, ~R19, P4 ;  /* 0x000000011913a824 */ /* 0x000fe200020e0e13 */
[----:B-----5:R-:W-:-:S02]  /*0700*/  @!P3 IADD3 R12, P4, PT, R14, -R12, RZ ;  /* 0x8000000c0e0cb210 */ /* 0x020fc40007f9e0ff */
[C---:B------:R-:W-:Y:S02]  /*0710*/  @!P0 LEA R14, P5, R26.reuse, R10, 0x3 ;  /* 0x0000000a1a0e8211 */ /* 0x040fe400078a18ff */
[----:B------:R1:W-:Y:S01]  /*0720*/  @!P2 STG.E.64 desc[UR12][R16.64], R18 ;  /* 0x000000121000a986 */ /* 0x0003e2000c101b0c */
[----:B------:R-:W-:Y:S01]  /*0730*/  @!P3 IMAD.X R13, R15, 0x1, ~R13, P4 ;  /* 0x000000010f0db824 */ /* 0x000fe200020e0e0d */
[----:B------:R-:W-:-:S04]  /*0740*/  @!P0 LEA.HI.X R15, R26, R11, R23, 0x3, P5 ;  /* 0x0000000b1a0f8211 */ /* 0x000fc800028f1c17 */
[----:B------:R2:W-:Y:S01]  /*0750*/  @!P3 STG.E.64 desc[UR12][R4.64], R12 ;  /* 0x0000000c0400b986 */ /* 0x0005e2000c101b0c */
[----:B-1----:R-:W-:-:S06]  /*0760*/  CS2R R18, SRZ ;  /* 0x0000000000127805 */ /* 0x002fcc000001ff00 */
[----:B------:R1:W0:Y:S01]  /*0770*/  @!P0 LDG.E.64 R18, desc[UR12][R14.64] ;  /* 0x0000000c0e128981 */ /* 0x000222000c1e1b00 */
[----:B--2---:R-:W-:Y:S02]  /*0780*/  IADD3 R5, P1, PT, R6, UR10, RZ ;  /* 0x0000000a06057c10 */ /* 0x004fe4000ff3e0ff */
[----:B------:R-:W-:Y:S02]  /*0790*/  CS2R R12, SRZ ;  /* 0x00000000000c7805 */ /* 0x000fe4000001ff00 */
[C---:B------:R-:W-:Y:S01]  /*07a0*/  IADD3 R6, P3, PT, R5.reuse, UR11, RZ ;  /* 0x0000000b05067c10 */ /* 0x040fe2000ff7e0ff */
[----:B------:R-:W-:Y:S01]  /*07b0*/  IMAD.X R7, RZ, RZ, R7, P1 ;  /* 0x000000ffff077224 */ /* 0x000fe200008e0607 */
[-C--:B------:R-:W-:Y:S02]  /*07c0*/  ISETP.GE.U32.AND P1, PT, R5, R0.reuse, PT ;  /* 0x000000000500720c */ /* 0x080fe40003f26070 */
[----:B------:R-:W-:Y:S01]  /*07d0*/  ISETP.GE.U32.AND P2, PT, R6, R0, PT ;  /* 0x000000000600720c */ /* 0x000fe20003f46070 */
[----:B------:R-:W-:Y:S01]  /*07e0*/  IMAD.X R4, RZ, RZ, R7, P3 ;  /* 0x000000ffff047224 */ /* 0x000fe200018e0607 */
[----:B------:R-:W-:-:S02]  /*07f0*/  ISETP.GE.AND.EX P1, PT, R7, R2, PT, P1 ;  /* 0x000000020700720c */ /* 0x000fc40003f26310 */
[----:B------:R-:W-:Y:S02]  /*0800*/  IADD3 R25, P5, PT, R6, UR11, RZ ;  /* 0x0000000b06197c10 */ /* 0x000fe4000ffbe0ff */
[----:B------:R-:W-:Y:S02]  /*0810*/  ISETP.GE.AND.EX P2, PT, R4, R2, PT, P2 ;  /* 0x000000020400720c */ /* 0x000fe40003f46320 */
[----:B------:R-:W-:Y:S01]  /*0820*/  ISETP.GE.U32.AND P3, PT, R25, R0, PT ;  /* 0x000000001900720c */ /* 0x000fe20003f66070 */
[----:B------:R-:W-:-:S05]  /*0830*/  IMAD.X R24, RZ, RZ, R4, P5 ;  /* 0x000000ffff187224 */ /* 0x000fca00028e0604 */
[----:B------:R-:W-:Y:S02]  /*0840*/  ISETP.GE.AND.EX P3, PT, R24, R2, PT, P3 ;  /* 0x000000021800720c */ /* 0x000fe40003f66330 */
[----:B-1----:R-:W-:-:S04]  /*0850*/  @!P1 LEA R14, P4, R5, R10, 0x3 ;  /* 0x0000000a050e9211 */ /* 0x002fc800078818ff */
[----:B------:R-:W-:Y:S02]  /*0860*/  @!P1 LEA.HI.X R15, R5, R11, R7, 0x3, P4 ;  /* 0x0000000b050f9211 */ /* 0x000fe400020f1c07 */
[----:B------:R-:W-:-:S03]  /*0870*/  @!P2 LEA R16, P4, R6, R10, 0x3 ;  /* 0x0000000a0610a211 */ /* 0x000fc600078818ff */
[----:B------:R1:W2:Y:S01]  /*0880*/  @!P1 LDG.E.64 R12, desc[UR12][R14.64] ;  /* 0x0000000c0e0c9981 */ /* 0x0002a2000c1e1b00 */
[----:B------:R-:W-:Y:S02]  /*0890*/  @!P2 LEA.HI.X R17, R6, R11, R4, 0x3, P4 ;  /* 0x0000000b0611a211 */ /* 0x000fe400020f1c04 */
[----:B-1----:R-:W-:-:S06]  /*08a0*/  CS2R R14, SRZ ;  /* 0x00000000000e7805 */ /* 0x002fcc000001ff00 */
[----:B------:R1:W3:Y:S02]  /*08b0*/  @!P2 LDG.E.64 R14, desc[UR12][R16.64] ;  /* 0x0000000c100ea981 */ /* 0x0002e4000c1e1b00 */
[----:B-1----:R-:W-:Y:S02]  /*08c0*/  CS2R R16, SRZ ;  /* 0x0000000000107805 */ /* 0x002fe4000001ff00 */
[----:B0-----:R-:W-:Y:S02]  /*08d0*/  @!P0 IADD3 R20, P5, PT, R18, -R20, RZ ;  /* 0x8000001412148210 */ /* 0x001fe40007fbe0ff */
[----:B------:R-:W-:-:S03]  /*08e0*/  @!P3 LEA R18, P4, R25, R10, 0x3 ;  /* 0x0000000a1912b211 */ /* 0x000fc600078818ff */
[----:B------:R-:W-:Y:S01]  /*08f0*/  @!P0 IMAD.X R21, R19, 0x1, ~R21, P5 ;  /* 0x0000000113158824 */ /* 0x000fe200028e0e15 */
[----:B------:R-:W-:-:S05]  /*0900*/  @!P3 LEA.HI.X R19, R25, R11, R24, 0x3, P4 ;  /* 0x0000000b1913b211 */ /* 0x000fca00020f1c18 */
[----:B------:R0:W4:Y:S01]  /*0910*/  @!P3 LDG.E.64 R16, desc[UR12][R18.64] ;  /* 0x0000000c1210b981 */ /* 0x000122000c1e1b00 */
[CC--:B------:R-:W-:Y:S01]  /*0920*/  @!P0 LEA R22, P4, R26.reuse, R8.reuse, 0x3 ;  /* 0x000000081a168211 */ /* 0x0c0fe200078818ff */
[----:B------:R-:W-:Y:S02]  /*0930*/  UIADD3 UR4, UP0, UPT, UR4, 0x2, URZ ;  /* 0x0000000204047890 */ /* 0x000fe4000ff1e0ff */
[----:B------:R-:W-:Y:S01]  /*0940*/  ULEA UR6, UP1, UR10, UR6, 0x1 ;  /* 0x000000060a067291 */ /* 0x000fe2000f8208ff */
[-C--:B------:R-:W-:Y:S01]  /*0950*/  @!P0 LEA.HI.X R23, R26, R9.reuse, R23, 0x3, P4 ;  /* 0x000000091a178211 */ /* 0x080fe200020f1c17 */
[----:B------:R-:W-:Y:S01]  /*0960*/  UIADD3.X UR5, UPT, UPT, URZ, UR5, URZ, UP0, !UPT ;  /* 0x00000005ff057290 */ /* 0x000fe200087fe4ff */
[C---:B------:R-:W-:Y:S01]  /*0970*/  @!P3 LEA R26, P5, R25.reuse, R8, 0x3 ;  /* 0x00000008191ab211 */ /* 0x040fe200078a18ff */
[----:B------:R-:W-:Y:S01]  /*0980*/  UISETP.NE.U32.AND UP0, UPT, UR4, UR9, UPT ;  /* 0x000000090400728c */ /* 0x000fe2000bf05070 */
[----:B0-----:R-:W2:Y:S01]  /*0990*/  @!P1 LDC.64 R18, c[0x0][0xfd0] ;  /* 0x0003f400ff129b82 */ /* 0x001ea20000000a00 */
[----:B------:R0:W-:Y:S01]  /*09a0*/  @!P0 STG.E.64 desc[UR12][R22.64], R20 ;  /* 0x0000001416008986 */ /* 0x0001e2000c101b0c */
[----:B------:R-:W-:Y:S01]  /*09b0*/  @!P3 LEA.HI.X R27, R25, R9, R24, 0x3, P5 ;  /* 0x00000009191bb211 */ /* 0x000fe200028f1c18 */
[----:B------:R-:W-:-:S02]  /*09c0*/  UISETP.NE.AND.EX UP0, UPT, UR5, URZ, UPT, UP0 ;  /* 0x000000ff0500728c */ /* 0x000fc4000bf05300 */
[----:B------:R-:W-:-:S03]  /*09d0*/  ULEA.HI.X UR7, UR10, UR7, URZ, 0x1, UP1 ;  /* 0x000000070a077291 */ /* 0x000fc600088f0cff */
[----:B0-----:R-:W3:Y:S08]  /*09e0*/  @!P2 LDC.64 R20, c[0x0][0xfd0] ;  /* 0x0003f400ff14ab82 */ /* 0x001ef00000000a00 */
[----:B------:R-:W4:Y:S01]  /*09f0*/  @!P3 LDC.64 R22, c[0x0][0xfd0] ;  /* 0x0003f400ff16bb82 */ /* 0x000f220000000a00 */
[----:B--2---:R-:W-:-:S05]  /*0a00*/  @!P1 IADD3 R18, P0, PT, R12, -R18, RZ ;  /* 0x800000120c129210 */ /* 0x004fca0007f1e0ff */
[----:B------:R-:W-:Y:S01]  /*0a10*/  @!P1 IMAD.X R19, R13, 0x1, ~R19, P0 ;  /* 0x000000010d139824 */ /* 0x000fe200000e0e13 */
[----:B------:R-:W-:-:S04]  /*0a20*/  @!P1 LEA R12, P0, R5, R8, 0x3 ;  /* 0x00000008050c9211 */ /* 0x000fc800078018ff */
[-C--:B------:R-:W-:Y:S02]  /*0a30*/  @!P1 LEA.HI.X R13, R5, R9.reuse, R7, 0x3, P0 ;  /* 0x00000009050d9211 */ /* 0x080fe400000f1c07 */
[----:B------:R-:W-:Y:S02]  /*0a40*/  @!P2 LEA R28, P0, R6, R8, 0x3 ;  /* 0x00000008061ca211 */ /* 0x000fe400078018ff */
[----:B---3--:R-:W-:Y:S01]  /*0a50*/  @!P2 IADD3 R20, P4, PT, R14, -R20, RZ ;  /* 0x800000140e14a210 */ /* 0x008fe20007f9e0ff */
[----:B------:R1:W-:Y:S01]  /*0a60*/  @!P1 STG.E.64 desc[UR12][R12.64], R18 ;  /* 0x000000120c009986 */ /* 0x0003e2000c101b0c */
[----:B------:R-:W-:-:S03]  /*0a70*/  @!P2 LEA.HI.X R29, R6, R9, R4, 0x3, P0 ;  /* 0x00000009061da211 */ /* 0x000fc600000f1c04 */
[----:B------:R-:W-:-:S05]  /*0a80*/  @!P2 IMAD.X R21, R15, 0x1, ~R21, P4 ;  /* 0x000000010f15a824 */ /* 0x000fca00020e0e15 */
[----:B------:R1:W-:Y:S01]  /*0a90*/  @!P2 STG.E.64 desc[UR12][R28.64], R20 ;  /* 0x000000141c00a986 */ /* 0x0003e2000c101b0c */
[----:B----4-:R-:W-:-:S05]  /*0aa0*/  @!P3 IADD3 R22, P6, PT, R16, -R22, RZ ;  /* 0x800000161016b210 */ /* 0x010fca0007fde0ff */
[----:B------:R-:W-:-:S05]  /*0ab0*/  @!P3 IMAD.X R23, R17, 0x1, ~R23, P6 ;  /* 0x000000011117b824 */ /* 0x000fca00030e0e17 */
[----:B------:R1:W-:Y:S01]  /*0ac0*/  @!P3 STG.E.64 desc[UR12][R26.64], R22 ;  /* 0x000000161a00b986 */ /* 0x0003e2000c101b0c */
[----:B------:R-:W-:Y:S05]  /*0ad0*/  BRA.U UP0, `(.L_x_362) ;  /* 0xfffffff900187547 */ /* 0x000fea000b83ffff */
.L_x_361:
[----:B------:R-:W-:-:S04]  /*0ae0*/  ULOP3.LUT UR4, UR8, 0x1, URZ, 0xc0, !UPT ;  /* 0x0000000108047892 */ /* 0x000fc8000f8ec0ff */
[----:B------:R-:W-:-:S06]  /*0af0*/  UISETP.NE.U32.AND UP0, UPT, UR4, 0x1, UPT ;  /* 0x000000010400788c */ /* 0x000fcc000bf05070 */
[----:B------:R-:W-:-:S13]  /*0b00*/  PLOP3.LUT P0, PT, PT, PT, UP0, 0x80, 0x8 ;  /* 0x000000000008781c */ /* 0x000fda0003f0f008 */
[----:B------:R-:W-:Y:S05]  /*0b10*/  @!P0 EXIT ;  /* 0x000000000000894d */ /* 0x000fea0003800000 */
[----:B01----:R-:W-:Y:S02]  /*0b20*/  IADD3 R13, P1, PT, R3, UR6, RZ ;  /* 0x00000006030d7c10 */ /* 0x003fe4000ff3e0ff */
[----:B------:R-:W-:Y:S02]  /*0b30*/  CS2R R18, SRZ ;  /* 0x0000000000127805 */ /* 0x000fe4000001ff00 */
[----:B------:R-:W-:Y:S01]  /*0b40*/  CS2R R16, SRZ ;  /* 0x0000000000107805 */ /* 0x000fe2000001ff00 */
[----:B------:R-:W0:Y:S01]  /*0b50*/  LDCU.64 UR4, c[0x0][0xfd0] ;  /* 0x0001fa00ff0477ac */ /* 0x000e220008000a00 */
[C---:B------:R-:W-:Y:S01]  /*0b60*/  ISETP.GE.U32.AND P0, PT, R13.reuse, R0, PT ;  /* 0x000000000d00720c */ /* 0x040fe20003f06070 */
[----:B------:R-:W-:Y:S01]  /*0b70*/  IMAD.X R6, RZ, RZ, UR7, P1 ;  /* 0x00000007ff067e24 */ /* 0x000fe200088e06ff */
[----:B------:R-:W-:-:S04]  /*0b80*/  IADD3 R7, P1, PT, R13, UR11, RZ ;  /* 0x0000000b0d077c10 */ /* 0x000fc8000ff3e0ff */
[C---:B------:R-:W-:Y:S01]  /*0b90*/  IADD3 R5, P3, PT, R7.reuse, UR11, RZ ;  /* 0x0000000b07057c10 */ /* 0x040fe2000ff7e0ff */
[----:B------:R-:W-:Y:S01]  /*0ba0*/  IMAD.X R12, RZ, RZ, R6, P1 ;  /* 0x000000ffff0c7224 */ /* 0x000fe200008e0606 */
[----:B------:R-:W-:Y:S02]  /*0bb0*/  ISETP.GE.AND.EX P0, PT, R6, R2, PT, P0 ;  /* 0x000000020600720c */ /* 0x000fe40003f06300 */
[-C--:B------:R-:W-:Y:S01]  /*0bc0*/  ISETP.GE.U32.AND P1, PT, R7, R0.reuse, PT ;  /* 0x000000000700720c */ /* 0x080fe20003f26070 */
[----:B------:R-:W-:Y:S01]  /*0bd0*/  IMAD.X R4, RZ, RZ, R12, P3 ;  /* 0x000000ffff047224 */ /* 0x000fe200018e060c */
[C---:B------:R-:W-:Y:S02]  /*0be0*/  IADD3 R3, P4, PT, R5.reuse, UR11, RZ ;  /* 0x0000000b05037c10 */ /* 0x040fe4000ff9e0ff */
[----:B------:R-:W-:Y:S02]  /*0bf0*/  ISETP.GE.U32.AND P2, PT, R5, R0, PT ;  /* 0x000000000500720c */ /* 0x000fe40003f46070 */
[----:B------:R-:W-:-:S02]  /*0c00*/  ISETP.GE.AND.EX P1, PT, R12, R2, PT, P1 ;  /* 0x000000020c00720c */ /* 0x000fc40003f26310 */
[----:B------:R-:W-:Y:S01]  /*0c10*/  ISETP.GE.U32.AND P3, PT, R3, R0, PT ;  /* 0x000000000300720c */ /* 0x000fe20003f66070 */
[----:B------:R-:W-:Y:S01]  /*0c20*/  IMAD.X R0, RZ, RZ, R4, P4 ;  /* 0x000000ffff007224 */ /* 0x000fe200020e0604 */
[----:B------:R-:W-:Y:S02]  /*0c30*/  ISETP.GE.AND.EX P2, PT, R4, R2, PT, P2 ;  /* 0x000000020400720c */ /* 0x000fe40003f46320 */
[C---:B------:R-:W-:Y:S02]  /*0c40*/  @!P0 LEA R14, P4, R13.reuse, R10, 0x3 ;  /* 0x0000000a0d0e8211 */ /* 0x040fe400078818ff */
[----:B------:R-:W-:Y:S02]  /*0c50*/  ISETP.GE.AND.EX P3, PT, R0, R2, PT, P3 ;  /* 0x000000020000720c */ /* 0x000fe40003f66330 */
[----:B------:R-:W-:-:S03]  /*0c60*/  @!P0 LEA.HI.X R15, R13, R11, R6, 0x3, P4 ;  /* 0x0000000b0d0f8211 */ /* 0x000fc600020f1c06 */
[-C--:B------:R-:W-:Y:S02]  /*0c70*/  @!P1 LEA R22, P4, R7, R10.reuse, 0x3 ;  /* 0x0000000a07169211 */ /* 0x080fe400078818ff */
[----:B------:R1:W0:Y:S02]  /*0c80*/  @!P0 LDG.E.64 R18, desc[UR12][R14.64] ;  /* 0x0000000c0e128981 */ /* 0x000224000c1e1b00 */
[-C--:B------:R-:W-:Y:S02]  /*0c90*/  @!P2 LEA R20, P5, R5, R10.reuse, 0x3 ;  /* 0x0000000a0514a211 */ /* 0x080fe400078a18ff */
[-C--:B------:R-:W-:Y:S02]  /*0ca0*/  @!P1 LEA.HI.X R23, R7, R11.reuse, R12, 0x3, P4 ;  /* 0x0000000b07179211 */ /* 0x080fe400020f1c0c */
[----:B------:R-:W-:Y:S02]  /*0cb0*/  @!P2 LEA.HI.X R21, R5, R11, R4, 0x3, P5 ;  /* 0x0000000b0515a211 */ /* 0x000fe400028f1c04 */
[----:B------:R-:W-:Y:S01]  /*0cc0*/  @!P3 LEA R24, P4, R3, R10, 0x3 ;  /* 0x0000000a0318b211 */ /* 0x000fe200078818ff */
[----:B------:R2:W3:Y:S01]  /*0cd0*/  @!P1 LDG.E.64 R16, desc[UR12][R22.64] ;  /* 0x0000000c16109981 */ /* 0x0004e2000c1e1b00 */
[----:B-1----:R-:W-:-:S02]  /*0ce0*/  CS2R R14, SRZ ;  /* 0x00000000000e7805 */ /* 0x002fc4000001ff00 */
[----:B------:R-:W-:-:S04]  /*0cf0*/  @!P3 LEA.HI.X R25, R3, R11, R0, 0x3, P4 ;  /* 0x0000000b0319b211 */ /* 0x000fc800020f1c00 */
[----:B------:R1:W4:Y:S01]  /*0d00*/  @!P2 LDG.E.64 R14, desc[UR12][R20.64] ;  /* 0x0000000c140ea981 */ /* 0x000322000c1e1b00 */
[----:B--2---:R-:W-:-:S06]  /*0d10*/  CS2R R22, SRZ ;  /* 0x0000000000167805 */ /* 0x004fcc000001ff00 */
[----:B------:R-:W2:Y:S01]  /*0d20*/  @!P3 LDG.E.64 R22, desc[UR12][R24.64] ;  /* 0x0000000c1816b981 */ /* 0x000ea2000c1e1b00 */
[-C--:B-1----:R-:W-:Y:S02]  /*0d30*/  @!P1 LEA R20, P6, R7, R8.reuse, 0x3 ;  /* 0x0000000807149211 */ /* 0x082fe400078c18ff */
[-C--:B------:R-:W-:Y:S02]  /*0d40*/  @!P0 LEA R10, P5, R13, R8.reuse, 0x3 ;  /* 0x000000080d0a8211 */ /* 0x080fe400078a18ff */
[-C--:B------:R-:W-:Y:S02]  /*0d50*/  @!P1 LEA.HI.X R21, R7, R9.reuse, R12, 0x3, P6 ;  /* 0x0000000907159211 */ /* 0x080fe400030f1c0c */
[----:B------:R-:W-:Y:S02]  /*0d60*/  @!P0 LEA.HI.X R11, R13, R9, R6, 0x3, P5 ;  /* 0x000000090d0b8211 */ /* 0x000fe400028f1c06 */
[----:B------:R-:W-:-:S04]  /*0d70*/  @!P2 LEA R6, P6, R5, R8, 0x3 ;  /* 0x000000080506a211 */ /* 0x000fc800078c18ff */
[----:B------:R-:W-:Y:S02]  /*0d80*/  @!P2 LEA.HI.X R7, R5, R9, R4, 0x3, P6 ;  /* 0x000000090507a211 */ /* 0x000fe400030f1c04 */
[----:B0-----:R-:W-:-:S04]  /*0d90*/  IADD3 R18, P4, PT, R18, -UR4, RZ ;  /* 0x8000000412127c10 */ /* 0x001fc8000ff9e0ff */
[----:B------:R-:W-:Y:S02]  /*0da0*/  IADD3.X R19, PT, PT, R19, ~UR5, RZ, P4, !PT ;  /* 0x8000000513137c10 */ /* 0x000fe4000a7fe4ff */
[----:B---3--:R-:W-:-:S03]  /*0db0*/  IADD3 R12, P4, PT, R16, -UR4, RZ ;  /* 0x80000004100c7c10 */ /* 0x008fc6000ff9e0ff */
[----:B------:R0:W-:Y:S01]  /*0dc0*/  @!P0 STG.E.64 desc[UR12][R10.64], R18 ;  /* 0x000000120a008986 */ /* 0x0001e2000c101b0c */
[----:B------:R-:W-:Y:S02]  /*0dd0*/  IADD3.X R13, PT, PT, R17, ~UR5, RZ, P4, !PT ;  /* 0x80000005110d7c10 */ /* 0x000fe4000a7fe4ff */
[----:B----4-:R-:W-:-:S04]  /*0de0*/  IADD3 R14, P5, PT, R14, -UR4, RZ ;  /* 0x800000040e0e7c10 */ /* 0x010fc8000ffbe0ff */
[----:B------:R-:W-:Y:S01]  /*0df0*/  IADD3.X R15, PT, PT, R15, ~UR5, RZ, P5, !PT ;  /* 0x800000050f0f7c10 */ /* 0x000fe2000affe4ff */
[----:B------:R0:W-:Y:S01]  /*0e00*/  @!P1 STG.E.64 desc[UR12][R20.64], R12 ;  /* 0x0000000c14009986 */ /* 0x0001e2000c101b0c */
[----:B--2---:R-:W-:-:S03]  /*0e10*/  IADD3 R4, P0, PT, R22, -UR4, RZ ;  /* 0x8000000416047c10 */ /* 0x004fc6000ff1e0ff */
[----:B------:R0:W-:Y:S01]  /*0e20*/  @!P2 STG.E.64 desc[UR12][R6.64], R14 ;  /* 0x0000000e0600a986 */ /* 0x0001e2000c101b0c */
[----:B------:R-:W-:Y:S01]  /*0e30*/  IADD3.X R5, PT, PT, R23, ~UR5, RZ, P0, !PT ;  /* 0x8000000517057c10 */ /* 0x000fe200087fe4ff */
[----:B------:R-:W-:Y:S08]  /*0e40*/  @P3 EXIT ;  /* 0x000000000000394d */ /* 0x000ff00003800000 */
[----:B------:R-:W-:-:S04]  /*0e50*/  LEA R2, P0, R3, R8, 0x3 ;  /* 0x0000000803027211 */ /* 0x000fc800078018ff */
[----:B------:R-:W-:-:S05]  /*0e60*/  LEA.HI.X R3, R3, R9, R0, 0x3, P0 ;  /* 0x0000000903037211 */ /* 0x000fca00000f1c00 */
[----:B------:R-:W-:Y:S01]  /*0e70*/  STG.E.64 desc[UR12][R2.64], R4 ;  /* 0x0000000402007986 */ /* 0x000fe2000c101b0c */
[----:B------:R-:W-:Y:S05]  /*0e80*/  EXIT ;  /* 0x000000000000794d */ /* 0x000fea0003800000 */
.L_x_360:
        /* <DEDUP_REMOVED lines=8> */
.L_x_363:
[C---:B--2---:R-:W-:Y:S01]  /*0f10*/  IMAD.SHL.U32 R3, R18.reuse, 0x20, RZ ;  /* 0x0000002012037824 */ /* 0x044fe200078e00ff */
[----:B------:R-:W-:-:S04]  /*0f20*/  SHF.L.U64.HI R19, R18, 0x5, R17 ;  /* 0x0000000512137819 */ /* 0x000fc80000010211 */
[----:B------:R-:W-:-:S05]  /*0f30*/  IADD3 R4, P0, PT, R10, R3, RZ ;  /* 0x000000030a047210 */ /* 0x000fca0007f1e0ff */
[----:B------:R-:W-:-:S06]  /*0f40*/  IMAD.X R5, R11, 0x1, R19, P0 ;  /* 0x000000010b057824 */ /* 0x000fcc00000e0613 */
[----:B------:R-:W1:Y:S01]  /*0f50*/  LDG.E.ENL2.256 R12, R4, desc[UR12][R4.64] ;  /* 0xfe00000c0404797e */ /* 0x000e62000812190c */
[----:B------:R-:W-:-:S05]  /*0f60*/  IADD3 R2, P3, PT, R8, R3, RZ ;  /* 0x0000000308027210 */ /* 0x000fca0007f7e0ff */
[----:B------:R-:W-:Y:S01]  /*0f70*/  IMAD.X R3, R9, 0x1, R19, P3 ;  /* 0x0000000109037824 */ /* 0x000fe200018e0613 */
[----:B-1----:R-:W-:Y:S02]  /*0f80*/  IADD3 R4, P0, PT, R4, -UR6, RZ ;  /* 0x8000000604047c10 */ /* 0x002fe4000ff1e0ff */
[----:B------:R-:W-:Y:S02]  /*0f90*/  IADD3 R6, P1, PT, R6, -UR6, RZ ;  /* 0x8000000606067c10 */ /* 0x000fe4000ff3e0ff */
[----:B------:R-:W-:Y:S02]  /*0fa0*/  IADD3.X R5, PT, PT, R5, ~UR7, RZ, P0, !PT ;  /* 0x8000000705057c10 */ /* 0x000fe400087fe4ff */
[----:B------:R-:W-:Y:S02]  /*0fb0*/  IADD3 R12, P0, PT, R12, -UR6, RZ ;  /* 0x800000060c0c7c10 */ /* 0x000fe4000ff1e0ff */
[----:B------:R-:W-:Y:S02]  /*0fc0*/  IADD3 R14, P2, PT, R14, -UR6, RZ ;  /* 0x800000060e0e7c10 */ /* 0x000fe4000ff5e0ff */
[----:B------:R-:W-:-:S02]  /*0fd0*/  IADD3.X R13, PT, PT, R13, ~UR7, RZ, P0, !PT ;  /* 0x800000070d0d7c10 */ /* 0x000fc400087fe4ff */
[----:B0-----:R-:W-:Y:S02]  /*0fe0*/  IADD3 R18, P0, PT, R18, UR4, RZ ;  /* 0x0000000412127c10 */ /* 0x001fe4000ff1e0ff */
[----:B------:R-:W-:Y:S02]  /*0ff0*/  IADD3.X R7, PT, PT, R7, ~UR7, RZ, P1, !PT ;  /* 0x8000000707077c10 */ /* 0x000fe40008ffe4ff */
[----:B------:R-:W-:Y:S01]  /*1000*/  IADD3.X R15, PT, PT, R15, ~UR7, RZ, P2, !PT ;  /* 0x800000070f0f7c10 */ /* 0x000fe200097fe4ff */
        /* <DEDUP_REMOVED lines=10> */
        .weak           $__internal_44_$__cuda_sm20_div_u16
        .type           $__internal_44_$__cuda_sm20_div_u16,@function
        .size           $__internal_44_$__cuda_sm20_div_u16,(.L_x_4678 - $__internal_44_$__cuda_sm20_div_u16)
$__internal_44_$__cuda_sm20_div_u16:
        /* <DEDUP_REMOVED lines=19> */
[----:B------:R-:W-:Y:S05]  /*11e0*/  RET.REL.NODEC R4 `(_ZN2at6native57_GLOBAL__N__f3eca4a2_24_ForeachBinaryOpScalar_cu_86b9896c25multi_tensor_apply_kernelINS1_18TensorListMetadataILi2EEENS1_21BinaryOpScalarFunctorIlLi2ELi1ELi1EEEJSt5minusIlElEEEvT_T0_DpT1_) ;  /* 0xffffffec04847950 */ /* 0x000fea0003c3ffff */
.L_x_364:
        /* <DEDUP_REMOVED lines=9> */
.L_x_4678:


//--------------------- .text._ZN2at6native57_GLOBAL__N__f3eca4a2_24_ForeachBinaryOpScalar_cu_86b9896c25multi_tensor_apply_kernelINS1_18TensorListMetadataILi2EEENS1_21BinaryOpScalarFunctorIiLi2ELi1ELi1EEEJSt5minusIiEiEEEvT_T0_DpT1_ --------------------------
	.section	.text._ZN2at6native57_GLOBAL__N__f3eca4a2_24_ForeachBinaryOpScalar_cu_86b9896c25multi_tensor_apply_kernelINS1_18TensorListMetadataILi2EEENS1_21BinaryOpScalarFunctorIiLi2ELi1ELi1EEEJSt5minusIiEiEEEvT_T0_DpT1_,"ax",@progbits
	.align	128
.text._ZN2at6native57_GLOBAL__N__f3eca4a2_24_ForeachBinaryOpScalar_cu_86b9896c25multi_tensor_apply_kernelINS1_18TensorListMetadataILi2EEENS1_21BinaryOpScalarFunctorIiLi2ELi1ELi1EEEJSt5minusIiEiEEEvT_T0_DpT1_:
        .type           _ZN2at6native57_GLOBAL__N__f3eca4a2_24_ForeachBinaryOpScalar_cu_86b9896c25multi_tensor_apply_kernelINS1_18TensorListMetadataILi2EEENS1_21BinaryOpScalarFunctorIiLi2ELi1ELi1EEEJSt5minusIiEiEEEvT_T0_DpT1_,@function
        .size           _ZN2at6native57_GLOBAL__N__f3eca4a2_24_ForeachBinaryOpScalar_cu_86b9896c25multi_tensor_apply_kernelINS1_18TensorListMetadataILi2EEENS1_21BinaryOpScalarFunctorIiLi2ELi1ELi1EEEJSt5minusIiEiEEEvT_T0_DpT1_,(.L_x_4680 - _ZN2at6native57_GLOBAL__N__f3eca4a2_24_ForeachBinaryOpScalar_cu_86b9896c25multi_tensor_apply_kernelINS1_18TensorListMetadataILi2EEENS1_21BinaryOpScalarFunctorIiLi2ELi1ELi1EEEJSt5minusIiEiEEEvT_T0_DpT1_)
        .other          _ZN2at6native57_GLOBAL__N__f3eca4a2_24_ForeachBinaryOpScalar_cu_86b9896c25multi_tensor_apply_kernelINS1_18TensorListMetadataILi2EEENS1_21BinaryOpScalarFunctorIiLi2ELi1ELi1EEEJSt5minusIiEiEEEvT_T0_DpT1_,@"STO_CUDA_ENTRY STV_DEFAULT"
_ZN2at6native57_GLOBAL__N__f3eca4a2_24_ForeachBinaryOpScalar_cu_86b9896c25multi_tensor_apply_kernelINS1_18TensorListMetadataILi2EEENS1_21BinaryOpScalarFunctorIiLi2ELi1ELi1EEEJSt5minusIiEiEEEvT_T0_DpT1_:
        /* <DEDUP_REMOVED lines=39> */
[----:B------:R-:W-:Y:S05]  /*0270*/  CALL.REL.NOINC `($__internal_45_$__cuda_sm20_div_u16) ;  /* 0x0000000c003c7944 */ /* 0x000fea0003c00000 */
        /* <DEDUP_REMOVED lines=16> */
.L_x_367:
        /* <DEDUP_REMOVED lines=45> */
[----:B0-----:R-:W-:-:S05]  /*0650*/  @!P2 IMAD.IADD R23, R20, 0x1, -R23 ;  /* 0x000000011417a824 */ /* 0x001fca00078e0a17 */
[----:B------:R0:W-:Y:S01]  /*0660*/  @!P2 STG.E desc[UR14][R14.64], R23 ;  /* 0x000000170e00a986 */ /* 0x0001e2000c10190e */
[----:B------:R-:W-:Y:S01]  /*0670*/  IADD3 R6, P2, PT, R17, UR13, RZ ;  /* 0x0000000d11067c10 */ /* 0x000fe2000ff5e0ff */
[----:B--2---:R-:W-:-:S04]  /*0680*/  @!P4 IMAD.IADD R17, R5, 0x1, -R26 ;  /* 0x000000010511c824 */ /* 0x004fc800078e0a1a */
[----:B------:R-:W-:Y:S01]  /*0690*/  IMAD.X R5, RZ, RZ, R16, P2 ;  /* 0x000000ffff057224 */ /* 0x000fe200010e0610 */
[----:B------:R-:W-:Y:S01]  /*06a0*/  ISETP.GE.U32.AND P2, PT, R6, UR17, PT ;  /* 0x0000001106007c0c */ /* 0x000fe2000bf46070 */
[----:B---3--:R-:W-:Y:S01]  /*06b0*/  @!P3 IMAD.IADD R19, R13, 0x1, -R24 ;  /* 0x000000010d13b824 */ /* 0x008fe200078e0a18 */
        /* <DEDUP_REMOVED lines=14> */
[----:B-1----:R-:W-:Y:S02]  /*07a0*/  @!P1 IMAD.IADD R25, R12, 0x1, -R25 ;  /* 0x000000010c199824 */ /* 0x002fe400078e0a19 */
[----:B------:R-:W0:Y:S01]  /*07b0*/  @!P4 LDC R27, c[0x0][0xfcc] ;  /* 0x0003f300ff1bcb82 */ /* 0x000e220000000800 */
[----:B------:R-:W-:Y:S01]  /*07c0*/  @!P2 LEA.HI.X R9, R6, UR9, R5, 0x2, P6 ;  /* 0x000000090609ac11 */ /* 0x000fe2000b0f1405 */
[----:B------:R-:W-:Y:S01]  /*07d0*/  IMAD.MOV.U32 R12, RZ, RZ, RZ ;  /* 0x000000ffff0c7224 */ /* 0x000fe200078e00ff */
[----:B---3--:R-:W-:Y:S01]  /*07e0*/  @!P4 LEA R10, P6, R7, UR8, 0x2 ;  /* 0x00000008070acc11 */ /* 0x008fe2000f8c10ff */
[----:B------:R1:W-:Y:S02]  /*07f0*/  @!P1 STG.E desc[UR14][R2.64], R25 ;  /* 0x0000001902009986 */ /* 0x0003e4000c10190e */
[----:B------:R-:W-:-:S02]  /*0800*/  @!P3 LEA R20, P1, R13, UR8, 0x2 ;  /* 0x000000080d14bc11 */ /* 0x000fc4000f8210ff */
[----:B------:R-:W-:Y:S01]  /*0810*/  @!P4 LEA.HI.X R11, R7, UR9, R22, 0x2, P6 ;  /* 0x00000009070bcc11 */ /* 0x000fe2000b0f1416 */
[----:B------:R-:W-:Y:S01]  /*0820*/  IMAD.MOV.U32 R24, RZ, RZ, RZ ;  /* 0x000000ffff187224 */ /* 0x000fe200078e00ff */
[C---:B------:R-:W-:Y:S01]  /*0830*/  @!P5 LEA R18, P6, R14.reuse, UR8, 0x2 ;  /* 0x000000080e12dc11 */ /* 0x040fe2000f8c10ff */
[----:B------:R-:W-:Y:S01]  /*0840*/  IMAD.MOV.U32 R23, RZ, RZ, RZ ;  /* 0x000000ffff177224 */ /* 0x000fe200078e00ff */
[----:B------:R-:W-:Y:S01]  /*0850*/  @!P3 LEA.HI.X R21, R13, UR9, R16, 0x2, P1 ;  /* 0x000000090d15bc11 */ /* 0x000fe200088f1410 */
[----:B------:R-:W-:Y:S01]  /*0860*/  IMAD.MOV.U32 R17, RZ, RZ, RZ ;  /* 0x000000ffff117224 */ /* 0x000fe200078e00ff */
[----:B------:R-:W-:Y:S01]  /*0870*/  @!P5 LEA.HI.X R19, R14, UR9, R15, 0x2, P6 ;  /* 0x000000090e13dc11 */ /* 0x000fe2000b0f140f */
[----:B------:R2:W3:Y:S01]  /*0880*/  @!P2 LDG.E R12, desc[UR14][R8.64] ;  /* 0x0000000e080ca981 */ /* 0x0004e2000c1e1900 */
[----:B-1----:R-:W3:Y:S03]  /*0890*/  @!P2 LDC R25, c[0x0][0xfcc] ;  /* 0x0003f300ff19ab82 */ /* 0x002ee60000000800 */
[----:B------:R1:W0:Y:S04]  /*08a0*/  @!P4 LDG.E R24, desc[UR14][R10.64] ;  /* 0x0000000e0a18c981 */ /* 0x000228000c1e1900 */
[----:B------:R-:W4:Y:S01]  /*08b0*/  @!P3 LDG.E R23, desc[UR14][R20.64] ;  /* 0x0000000e1417b981 */ /* 0x000f22000c1e1900 */
[----:B------:R-:W4:Y:S03]  /*08c0*/  @!P3 LDC R26, c[0x0][0xfcc] ;  /* 0x0003f300ff1abb82 */ /* 0x000f260000000800 */
[----:B------:R-:W5:Y:S01]  /*08d0*/  @!P5 LDG.E R17, desc[UR14][R18.64] ;  /* 0x0000000e1211d981 */ /* 0x000f62000c1e1900 */
[----:B--2---:R-:W-:Y:S01]  /*08e0*/  @!P2 LEA R8, P1, R6, UR10, 0x2 ;  /* 0x0000000a0608ac11 */ /* 0x004fe2000f8210ff */
[----:B------:R-:W-:Y:S01]  /*08f0*/  UIADD3 UR4, UP0, UPT, UR4, 0x2, URZ ;  /* 0x0000000204047890 */ /* 0x000fe2000ff1e0ff */
[----:B------:R-:W-:-:S02]  /*0900*/  @!P4 LEA R2, P6, R7, UR10, 0x2 ;  /* 0x0000000a0702cc11 */ /* 0x000fc4000f8c10ff */
[----:B------:R-:W5:Y:S01]  /*0910*/  @!P5 LDC R28, c[0x0][0xfcc] ;  /* 0x0003f300ff1cdb82 */ /* 0x000f620000000800 */
[----:B------:R-:W-:Y:S01]  /*0920*/  @!P2 LEA.HI.X R9, R6, UR11, R5, 0x2, P1 ;  /* 0x0000000b0609ac11 */ /* 0x000fe200088f1405 */
[----:B------:R-:W-:Y:S01]  /*0930*/  UIADD3.X UR5, UPT, UPT, URZ, UR5, URZ, UP0, !UPT ;  /* 0x00000005ff057290 */ /* 0x000fe200087fe4ff */
[----:B-1----:R-:W-:Y:S01]  /*0940*/  @!P3 LEA R10, P1, R13, UR10, 0x2 ;  /* 0x0000000a0d0abc11 */ /* 0x002fe2000f8210ff */
[----:B------:R-:W-:Y:S01]  /*0950*/  ULEA UR6, UP0, UR13, UR6, 0x1 ;  /* 0x000000060d067291 */ /* 0x000fe2000f8008ff */
[----:B------:R-:W-:Y:S02]  /*0960*/  @!P4 LEA.HI.X R3, R7, UR11, R22, 0x2, P6 ;  /* 0x0000000b0703cc11 */ /* 0x000fe4000b0f1416 */
[C---:B------:R-:W-:Y:S01]  /*0970*/  @!P5 LEA R6, P6, R14.reuse, UR10, 0x2 ;  /* 0x0000000a0e06dc11 */ /* 0x040fe2000f8c10ff */
[----:B------:R-:W-:Y:S01]  /*0980*/  ULEA.HI.X UR7, UR13, UR7, URZ, 0x1, UP0 ;  /* 0x000000070d077291 */ /* 0x000fe200080f0cff */
[----:B------:R-:W-:Y:S02]  /*0990*/  @!P3 LEA.HI.X R11, R13, UR11, R16, 0x2, P1 ;  /* 0x0000000b0d0bbc11 */ /* 0x000fe400088f1410 */
[----:B------:R-:W-:-:S02]  /*09a0*/  @!P5 LEA.HI.X R7, R14, UR11, R15, 0x2, P6 ;  /* 0x0000000b0e07dc11 */ /* 0x000fc4000b0f140f */
[----:B------:R-:W-:-:S04]  /*09b0*/  ISETP.NE.U32.AND P1, PT, R4, UR4, PT ;  /* 0x0000000404007c0c */ /* 0x000fc8000bf25070 */
[----:B------:R-:W-:Y:S01]  /*09c0*/  ISETP.NE.AND.EX P1, PT, RZ, UR5, PT, P1 ;  /* 0x00000005ff007c0c */ /* 0x000fe2000bf25310 */
[----:B---3--:R-:W-:Y:S02]  /*09d0*/  @!P2 IMAD.IADD R5, R12, 0x1, -R25 ;  /* 0x000000010c05a824 */ /* 0x008fe400078e0a19 */
[----:B0-----:R-:W-:-:S03]  /*09e0*/  @!P4 IMAD.IADD R13, R24, 0x1, -R27 ;  /* 0x00000001180dc824 */ /* 0x001fc600078e0a1b */
[----:B------:R1:W-:Y:S01]  /*09f0*/  @!P2 STG.E desc[UR14][R8.64], R5 ;  /* 0x000000050800a986 */ /* 0x0003e2000c10190e */
[----:B----4-:R-:W-:-:S03]  /*0a00*/  @!P3 IMAD.IADD R23, R23, 0x1, -R26 ;  /* 0x000000011717b824 */ /* 0x010fc600078e0a1a */
[----:B------:R1:W-:Y:S01]  /*0a10*/  @!P4 STG.E desc[UR14][R2.64], R13 ;  /* 0x0000000d0200c986 */ /* 0x0003e2000c10190e */
[----:B-----5:R-:W-:-:S03]  /*0a20*/  @!P5 IMAD.IADD R17, R17, 0x1, -R28 ;  /* 0x000000011111d824 */ /* 0x020fc600078e0a1c */
[----:B------:R1:W-:Y:S04]  /*0a30*/  @!P3 STG.E desc[UR14][R10.64], R23 ;  /* 0x000000170a00b986 */ /* 0x0003e8000c10190e */
[----:B------:R1:W-:Y:S01]  /*0a40*/  @!P5 STG.E desc[UR14][R6.64], R17 ;  /* 0x000000110600d986 */ /* 0x0003e2000c10190e */
[----:B------:R-:W-:Y:S05]  /*0a50*/  @P1 BRA `(.L_x_367) ;  /* 0xfffffff800481947 */ /* 0x000fea000383ffff */
.L_x_366:
        /* <DEDUP_REMOVED lines=38> */
[----:B0-----:R-:W-:Y:S01]  /*0cc0*/  VIADD R11, R7, -UR4 ;  /* 0x80000004070b7c36 */ /* 0x001fe20008000000 */
[----:B------:R-:W-:Y:S01]  /*0cd0*/  @!P2 LEA.HI.X R7, R21, UR11, R22, 0x2, P6 ;  /* 0x0000000b1507ac11 */ /* 0x000fe2000b0f1416 */
[----:B--2---:R-:W-:-:S03]  /*0ce0*/  VIADD R13, R8, -UR4 ;  /* 0x80000004080d7c36 */ /* 0x004fc60008000000 */
[----:B------:R0:W-:Y:S01]  /*0cf0*/  @!P0 STG.E desc[UR14][R2.64], R11 ;  /* 0x0000000b02008986 */ /* 0x0001e2000c10190e */
[----:B---3--:R-:W-:-:S03]  /*0d00*/  VIADD R15, R16, -UR4 ;  /* 0x80000004100f7c36 */ /* 0x008fc60008000000 */
[----:B------:R0:W-:Y:S01]  /*0d10*/  @!P1 STG.E desc[UR14][R4.64], R13 ;  /* 0x0000000d04009986 */ /* 0x0001e2000c10190e */
[----:B----4-:R-:W-:-:S03]  /*0d20*/  VIADD R17, R17, -UR4 ;  /* 0x8000000411117c36 */ /* 0x010fc60008000000 */
[----:B------:R0:W-:Y:S01]  /*0d30*/  @!P2 STG.E desc[UR14][R6.64], R15 ;  /* 0x0000000f0600a986 */ /* 0x0001e2000c10190e */
[----:B------:R-:W-:Y:S05]  /*0d40*/  @P3 EXIT ;  /* 0x000000000000394d */ /* 0x000fea0003800000 */
[----:B0-----:R-:W-:-:S04]  /*0d50*/  LEA R2, P0, R0, UR10, 0x2 ;  /* 0x0000000a00027c11 */ /* 0x001fc8000f8010ff */
[----:B------:R-:W-:-:S05]  /*0d60*/  LEA.HI.X R3, R0, UR11, R9, 0x2, P0 ;  /* 0x0000000b00037c11 */ /* 0x000fca00080f1409 */
[----:B------:R-:W-:Y:S01]  /*0d70*/  STG.E desc[UR14][R2.64], R17 ;  /* 0x0000001102007986 */ /* 0x000fe2000c10190e */
[----:B------:R-:W-:Y:S05]  /*0d80*/  EXIT ;  /* 0x000000000000794d */ /* 0x000fea0003800000 */
.L_x_365:
        /* <DEDUP_REMOVED lines=8> */
.L_x_368:
        /* <DEDUP_REMOVED lines=15> */
[----:B-1----:R-:W-:-:S02]  /*0f00*/  VIADD R8, R8, -UR5 ;  /* 0x8000000508087c36 */ /* 0x002fc40008000000 */
[----:B------:R-:W-:Y:S02]  /*0f10*/  VIADD R9, R9, -UR5 ;  /* 0x8000000509097c36 */ /* 0x000fe40008000000 */
[----:B------:R-:W-:Y:S02]  /*0f20*/  VIADD R10, R10, -UR5 ;  /* 0x800000050a0a7c36 */ /* 0x000fe40008000000 */
[----:B------:R-:W-:-:S05]  /*0f30*/  VIADD R11, R11, -UR5 ;  /* 0x800000050b0b7c36 */ /* 0x000fca0008000000 */
[----:B------:R2:W-:Y:S01]  /*0f40*/  STG.E.128 desc[UR14][R4.64], R8 ;  /* 0x0000000804007986 */ /* 0x0005e2000c101d0e */
[----:B------:R-:W-:Y:S05]  /*0f50*/  @!P0 BRA P1, `(.L_x_368) ;  /* 0xfffffffc00ac8947 */ /* 0x000fea000083ffff */
[----:B------:R-:W-:Y:S05]  /*0f60*/  EXIT ;  /* 0x000000000000794d */ /* 0x000fea0003800000 */
        .weak           $__internal_45_$__cuda_sm20_div_u16
        .type           $__internal_45_$__cuda_sm20_div_u16,@function
        .size           $__internal_45_$__cuda_sm20_div_u16,(.L_x_4680 - $__internal_45_$__cuda_sm20_div_u16)
$__internal_45_$__cuda_sm20_div_u16:
        /* <DEDUP_REMOVED lines=18> */
[----:B------:R-:W-:Y:S06]  /*1090*/  RET.REL.NODEC R2 `(_ZN2at6native57_GLOBAL__N__f3eca4a2_24_ForeachBinaryOpScalar_cu_86b9896c25multi_tensor_apply_kernelINS1_18TensorListMetadataILi2EEENS1_21BinaryOpScalarFunctorIiLi2ELi1ELi1EEEJSt5minusIiEiEEEvT_T0_DpT1_) ;  /* 0xffffffec02d87950 */ /* 0x000fec0003c3ffff */
.L_x_369:
        /* <DEDUP_REMOVED lines=14> */
.L_x_4680:


//--------------------- .text._ZN2at6native57_GLOBAL__N__f3eca4a2_24_ForeachBinaryOpScalar_cu_86b9896c25multi_tensor_apply_kernelINS1_18TensorListMetadataILi2EEENS1_21BinaryOpScalarFunctorIaLi2ELi1ELi1EEEJSt5minusIaEaEEEvT_T0_DpT1_ --------------------------
	.section	.text._ZN2at6native57_GLOBAL__N__f3eca4a2_24_ForeachBinaryOpScalar_cu_86b9896c25multi_tensor_apply_kernelINS1_18TensorListMetadataILi2EEENS1_21BinaryOpScalarFunctorIaLi2ELi1ELi1EEEJSt5minusIaEaEEEvT_T0_DpT1_,"ax",@progbits
	.align	128
.text._ZN2at6native57_GLOBAL__N__f3eca4a2_24_ForeachBinaryOpScalar_cu_86b9896c25multi_tensor_apply_kernelINS1_18TensorListMetadataILi2EEENS1_21BinaryOpScalarFunctorIaLi2ELi1ELi1EEEJSt5minusIaEaEEEvT_T0_DpT1_:
        .type           _ZN2at6native57_GLOBAL__N__f3eca4a2_24_ForeachBinaryOpScalar_cu_86b9896c25multi_tensor_apply_kernelINS1_18TensorListMetadataILi2EEENS1_21BinaryOpScalarFunctorIaLi2ELi1ELi1EEEJSt5minusIaEaEEEvT_T0_DpT1_,@function
        .size           _ZN2at6native57_GLOBAL__N__f3eca4a2_24_ForeachBinaryOpScalar_cu_86b9896c25multi_tensor_apply_kernelINS1_18TensorListMetadataILi2EEENS1_21BinaryOpScalarFunctorIaLi2ELi1ELi1EEEJSt5minusIaEaEEEvT_T0_DpT1_,(.L_x_4682 - _ZN2at6native57_GLOBAL__N__f3eca4a2_24_ForeachBinaryOpScalar_cu_86b9896c25multi_tensor_apply_kernelINS1_18TensorListMetadataILi2EEENS1_21BinaryOpScalarFunctorIaLi2ELi1ELi1EEEJSt5minusIaEaEEEvT_T0_DpT1_)
        .other          _ZN2at6native57_GLOBAL__N__f3eca4a2_24_ForeachBinaryOpScalar_cu_86b9896c25multi_tensor_apply_kernelINS1_18TensorListMetadataILi2EEENS1_21BinaryOpScalarFunctorIaLi2ELi1ELi1EEEJSt5minusIaEaEEEvT_T0_DpT1_,@"STO_CUDA_ENTRY STV_DEFAULT"
_ZN2at6native57_GLOBAL__N__f3eca4a2_24_ForeachBinaryOpScalar_cu_86b9896c25multi_tensor_apply_kernelINS1_18TensorListMetadataILi2EEENS1_21BinaryOpScalarFunctorIaLi2ELi1ELi1EEEJSt5minusIaEaEEEvT_T0_DpT1_:
        /* <DEDUP_REMOVED lines=39> */
[----:B------:R-:W-:Y:S05]  /*0270*/  CALL.REL.NOINC `($__internal_46_$__cuda_sm20_div_u16) ;  /* 0x0000001000b07944 */ /* 0x000fea0003c00000 */
        /* <DEDUP_REMOVED lines=59> */
.L_x_372:
[C---:B------:R-:W-:Y:S01]  /*0630*/  IADD3 R0, P0, PT, R2.reuse, UR33, RZ ;  /* 0x0000002102007c10 */ /* 0x040fe2000ff1e0ff */
[----:B0-----:R-:W-:Y:S01]  /*0640*/  IMAD.U32 R5, RZ, RZ, UR33 ;  /* 0x00000021ff057e24 */ /* 0x001fe2000f8e00ff */
[----:B------:R-:W-:Y:S02]  /*0650*/  ISETP.GE.U32.AND P3, PT, R2, UR32, PT ;  /* 0x0000002002007c0c */ /* 0x000fe4000bf66070 */
[----:B------:R-:W-:Y:S01]  /*0660*/  ISETP.GE.U32.AND P2, PT, R0, UR32, PT ;  /* 0x0000002000007c0c */ /* 0x000fe2000bf46070 */
[----:B------:R-:W-:Y:S01]  /*0670*/  IMAD.X R0, RZ, RZ, R3, P0 ;  /* 0x000000ffff007224 */ /* 0x000fe200000e0603 */
[----:B------:R-:W-:Y:S02]  /*0680*/  ISETP.GE.AND.EX P3, PT, R3, UR31, PT, P3 ;  /* 0x0000001f03007c0c */ /* 0x000fe4000bf66330 */
[----:B------:R-:W-:Y:S02]  /*0690*/  IADD3 R16, P4, P5, R5, UR33, R2 ;  /* 0x0000002105107c10 */ /* 0x000fe4000fd9e002 */
[----:B------:R-:W-:-:S02]  /*06a0*/  ISETP.GE.AND.EX P2, PT, R0, UR31, PT, P2 ;  /* 0x0000001f00007c0c */ /* 0x000fc4000bf46320 */
[----:B------:R-:W-:Y:S02]  /*06b0*/  PRMT R8, RZ, 0x7610, R8 ;  /* 0x00007610ff087816 */ /* 0x000fe40000000008 */
[----:B------:R-:W-:-:S05]  /*06c0*/  IADD3.X R5, PT, PT, RZ, RZ, R3, P4, P5 ;  /* 0x000000ffff057210 */ /* 0x000fca00027ea403 */
[----:B------:R-:W-:-:S04]  /*06d0*/  @!P3 IADD3 R6, P0, PT, R2, UR30, RZ ;  /* 0x0000001e0206bc10 */ /* 0x000fc8000ff1e0ff */
[C---:B------:R-:W-:Y:S02]  /*06e0*/  @!P3 IADD3.X R7, PT, PT, R3.reuse, UR7, RZ, P0, !PT ;  /* 0x000000070307bc10 */ /* 0x040fe400087fe4ff */
[----:B------:R-:W-:Y:S02]  /*06f0*/  @!P2 IADD3 R10, P1, PT, R2, UR10, RZ ;  /* 0x0000000a020aac10 */ /* 0x000fe4000ff3e0ff */
[----:B------:R-:W-:Y:S01]  /*0700*/  ISETP.GE.U32.AND P0, PT, R16, UR32, PT ;  /* 0x0000002010007c0c */ /* 0x000fe2000bf06070 */
[----:B------:R0:W2:Y:S01]  /*0710*/  @!P3 LDG.E.U8 R8, desc[UR28][R6.64] ;  /* 0x0000001c0608b981 */ /* 0x0000a2000c1e1100 */
[----:B------:R-:W-:Y:S02]  /*0720*/  PRMT R9, RZ, 0x7610, R9 ;  /* 0x00007610ff097816 */ /* 0x000fe40000000009 */
[----:B------:R-:W-:Y:S02]  /*0730*/  @!P2 IADD3.X R11, PT, PT, R3, UR11, RZ, P1, !PT ;  /* 0x0000000b030bac10 */ /* 0x000fe40008ffe4ff */
[----:B------:R-:W-:-:S02]  /*0740*/  ISETP.GE.AND.EX P0, PT, R5, UR31, PT, P0 ;  /* 0x0000001f05007c0c */ /* 0x000fc4000bf06300 */
[----:B------:R-:W-:Y:S01]  /*0750*/  IADD3 R0, P4, PT, R16, UR33, RZ ;  /* 0x0000002110007c10 */ /* 0x000fe2000ff9e0ff */
[----:B------:R-:W3:Y:S01]  /*0760*/  @!P2 LDG.E.U8 R9, desc[UR28][R10.64] ;  /* 0x0000001c0a09a981 */ /* 0x000ee2000c1e1100 */
[----:B------:R-:W-:Y:S02]  /*0770*/  PRMT R4, RZ, 0x7610, R4 ;  /* 0x00007610ff047816 */ /* 0x000fe40000000004 */
[----:B------:R-:W-:Y:S01]  /*0780*/  ISETP.GE.U32.AND P1, PT, R0, UR32, PT ;  /* 0x0000002000007c0c */ /* 0x000fe2000bf26070 */
[----:B------:R-:W-:-:S05]  /*0790*/  IMAD.X R0, RZ, RZ, R5, P4 ;  /* 0x000000ffff007224 */ /* 0x000fca00020e0605 */
[----:B------:R-:W-:Y:S02]  /*07a0*/  ISETP.GE.AND.EX P1, PT, R0, UR31, PT, P1 ;  /* 0x0000001f00007c0c */ /* 0x000fe4000bf26310 */
[----:B------:R-:W-:-:S04]  /*07b0*/  @!P0 IADD3 R12, P4, PT, R2, UR43, RZ ;  /* 0x0000002b020c8c10 */ /* 0x000fc8000ff9e0ff */
[----:B------:R-:W-:-:S05]  /*07c0*/  @!P0 IADD3.X R13, PT, PT, R3, UR44, RZ, P4, !PT ;  /* 0x0000002c030d8c10 */ /* 0x000fca000a7fe4ff */
[----:B------:R1:W4:Y:S01]  /*07d0*/  @!P0 LDG.E.U8 R4, desc[UR28][R12.64] ;  /* 0x0000001c0c048981 */ /* 0x000322000c1e1100 */
[----:B------:R-:W-:Y:S02]  /*07e0*/  PRMT R0, RZ, 0x7610, R0 ;  /* 0x00007610ff007816 */ /* 0x000fe40000000000 */
[----:B------:R-:W-:-:S04]  /*07f0*/  @!P1 IADD3 R14, P4, PT, R2, UR40, RZ ;  /* 0x00000028020e9c10 */ /* 0x000fc8000ff9e0ff */
[----:B------:R-:W-:-:S05]  /*0800*/  @!P1 IADD3.X R15, PT, PT, R3, UR41, RZ, P4, !PT ;  /* 0x00000029030f9c10 */ /* 0x000fca000a7fe4ff */
[----:B------:R5:W4:Y:S01]  /*0810*/  @!P1 LDG.E.U8 R0, desc[UR28][R14.64] ;  /* 0x0000001c0e009981 */ /* 0x000b22000c1e1100 */
[----:B0-----:R-:W0:Y:S01]  /*0820*/  @!P3 LDC.S8 R6, c[0x0][0xfca] ;  /* 0x0003f280ff06bb82 */ /* 0x001e220000000200 */
[----:B-1----:R-:W-:Y:S02]  /*0830*/  IMAD.U32 R13, RZ, RZ, UR33 ;  /* 0x00000021ff0d7e24 */ /* 0x002fe4000f8e00ff */
[----:B------:R-:W-:-:S03]  /*0840*/  IMAD.U32 R19, RZ, RZ, UR33 ;  /* 0x00000021ff137e24 */ /* 0x000fc6000f8e00ff */
[----:B------:R-:W-:Y:S02]  /*0850*/  IADD3 R12, P5, P6, R13, UR33, R16 ;  /* 0x000000210d0c7c10 */ /* 0x000fe4000febe010 */
[----:B------:R-:W1:Y:S02]  /*0860*/  @!P2 LDC.S8 R7, c[0x0][0xfca] ;  /* 0x0003f280ff07ab82 */ /* 0x000e640000000200 */
[----:B-----5:R-:W-:Y:S02]  /*0870*/  IADD3.X R14, PT, PT, RZ, RZ, R5, P5, P6 ;  /* 0x000000ffff0e7210 */ /* 0x020fe40002fec405 */
[----:B------:R-:W-:-:S04]  /*0880*/  IADD3 R5, P5, PT, R12, UR33, RZ ;  /* 0x000000210c057c10 */ /* 0x000fc8000ffbe0ff */
[----:B------:R-:W5:Y:S01]  /*0890*/  @!P0 LDC.S8 R17, c[0x0][0xfca] ;  /* 0x0003f280ff118b82 */ /* 0x000f620000000200 */
[----:B0-----:R-:W-:-:S07]  /*08a0*/  @!P3 PRMT R6, R6, 0x7710, RZ ;  /* 0x000077100606b816 */ /* 0x001fce00000000ff */
[----:B------:R-:W0:Y:S01]  /*08b0*/  @!P1 LDC.S8 R15, c[0x0][0xfca] ;  /* 0x0003f280ff0f9b82 */ /* 0x000e220000000200 */
[----:B------:R-:W-:Y:S01]  /*08c0*/  @!P3 IMAD.MOV R11, RZ, RZ, -R6 ;  /* 0x000000ffff0bb224 */ /* 0x000fe200078e0a06 */
[----:B------:R-:W-:Y:S02]  /*08d0*/  @!P3 IADD3 R6, P4, PT, R2, UR27, RZ ;  /* 0x0000001b0206bc10 */ /* 0x000fe4000ff9e0ff */
[----:B-1----:R-:W-:Y:S02]  /*08e0*/  @!P2 PRMT R10, R7, 0x7710, RZ ;  /* 0x00007710070aa816 */ /* 0x002fe400000000ff */
[----:B------:R-:W-:Y:S02]  /*08f0*/  @!P3 PRMT R11, R11, 0x7710, RZ ;  /* 0x000077100b0bb816 */ /* 0x000fe400000000ff */
[----:B------:R-:W-:Y:S01]  /*0900*/  @!P3 IADD3.X R7, PT, PT, R3, UR8, RZ, P4, !PT ;  /* 0x000000080307bc10 */ /* 0x000fe2000a7fe4ff */
[----:B------:R-:W-:Y:S01]  /*0910*/  @!P2 IMAD.MOV R10, RZ, RZ, -R10 ;  /* 0x000000ffff0aa224 */ /* 0x000fe200078e0a0a */
[----:B-----5:R-:W-:-:S04]  /*0920*/  @!P0 PRMT R17, R17, 0x7710, RZ ;  /* 0x0000771011118816 */ /* 0x020fc800000000ff */
[----:B------:R-:W-:Y:S02]  /*0930*/  @!P2 PRMT R10, R10, 0x7710, RZ ;  /* 0x000077100a0aa816 */ /* 0x000fe400000000ff */
[----:B0-----:R-:W-:-:S05]  /*0940*/  @!P1 PRMT R15, R15, 0x7710, RZ ;  /* 0x000077100f0f9816 */ /* 0x001fca00000000ff */
[----:B------:R-:W-:Y:S01]  /*0950*/  @!P1 IMAD.MOV R15, RZ, RZ, -R15 ;  /* 0x000000ffff0f9224 */ /* 0x000fe200078e0a0f */
[----:B------:R-:W-:Y:S01]  /*0960*/  PRMT R16, RZ, 0x7610, R16 ;  /* 0x00007610ff107816 */ /* 0x000fe20000000010 */
[----:B--2---:R-:W-:Y:S01]  /*0970*/  @!P3 IMAD.IADD R11, R11, 0x1, R8 ;  /* 0x000000010b0bb824 */ /* 0x004fe200078e0208 */
[----:B------:R-:W-:-:S04]  /*0980*/  @!P2 IADD3 R8, P4, PT, R2, UR19, RZ ;  /* 0x000000130208ac10 */ /* 0x000fc8000ff9e0ff */
[----:B------:R0:W-:Y:S01]  /*0990*/  @!P3 STG.E.U8 desc[UR28][R6.64], R11 ;  /* 0x0000000b0600b986 */ /* 0x0001e2000c10111c */
[----:B------:R-:W-:Y:S01]  /*09a0*/  ISETP.GE.U32.AND P3, PT, R12, UR32, PT ;  /* 0x000000200c007c0c */ /* 0x000fe2000bf66070 */
[----:B---3--:R-:W-:Y:S01]  /*09b0*/  @!P2 IMAD.IADD R13, R10, 0x1, R9 ;  /* 0x000000010a0da824 */ /* 0x008fe200078e0209 */
[----:B------:R-:W-:Y:S02]  /*09c0*/  @!P2 IADD3.X R9, PT, PT, R3, UR12, RZ, P4, !PT ;  /* 0x0000000c0309ac10 */ /* 0x000fe4000a7fe4ff */
[----:B------:R-:W-:Y:S01]  /*09d0*/  IADD3 R10, P6, P4, R19, UR33, R12 ;  /* 0x00000021130a7c10 */ /* 0x000fe2000fcde00c */
[----:B------:R-:W-:Y:S01]  /*09e0*/  IMAD.X R12, RZ, RZ, R14, P5 ;  /* 0x000000ffff0c7224 */ /* 0x000fe200028e060e */
[----:B------:R-:W-:Y:S01]  /*09f0*/  ISETP.GE.AND.EX P3, PT, R14, UR31, PT, P3 ;  /* 0x0000001f0e007c0c */ /* 0x000fe2000bf66330 */
[----:B------:R1:W-:Y:S01]  /*0a00*/  @!P2 STG.E.U8 desc[UR28][R8.64], R13 ;  /* 0x0000000d0800a986 */ /* 0x0003e2000c10111c */
[----:B------:R-:W-:Y:S01]  /*0a10*/  ISETP.GE.U32.AND P2, PT, R5, UR32, PT ;  /* 0x0000002005007c0c */ /* 0x000fe2000bf46070 */
[----:B------:R-:W-:Y:S01]  /*0a20*/  @!P0 IMAD.MOV R5, RZ, RZ, -R17 ;  /* 0x000000ffff058224 */ /* 0x000fe200078e0a11 */
[----:B0-----:R-:W-:-:S02]  /*0a30*/  @!P0 IADD3 R6, P5, PT, R2, UR42, RZ ;  /* 0x0000002a02068c10 */ /* 0x001fc4000ffbe0ff */
[----:B------:R-:W-:Y:S02]  /*0a40*/  IADD3.X R11, PT, PT, RZ, RZ, R14, P6, P4 ;  /* 0x000000ffff0b7210 */ /* 0x000fe400037e840e */
[----:B------:R-:W-:Y:S02]  /*0a50*/  @!P0 PRMT R5, R5, 0x7710, RZ ;  /* 0x0000771005058816 */ /* 0x000fe400000000ff */
[C---:B------:R-:W-:Y:S02]  /*0a60*/  ISETP.GE.U32.AND P4, PT, R10.reuse, UR32, PT ;  /* 0x000000200a007c0c */ /* 0x040fe4000bf86070 */
[----:B------:R-:W-:Y:S02]  /*0a70*/  @!P0 IADD3.X R7, PT, PT, R3, UR20, RZ, P5, !PT ;  /* 0x0000001403078c10 */ /* 0x000fe4000affe4ff */
[----:B------:R-:W-:Y:S01]  /*0a80*/  IADD3 R10, P5, PT, R10, UR33, RZ ;  /* 0x000000210a0a7c10 */ /* 0x000fe2000ffbe0ff */
[----:B----4-:R-:W-:Y:S01]  /*0a90*/  @!P0 IMAD.IADD R5, R5, 0x1, R4 ;  /* 0x0000000105058824 */ /* 0x010fe200078e0204 */
[----:B------:R-:W-:-:S02]  /*0aa0*/  ISETP.GE.AND.EX P6, PT, R12, UR31, PT, P2 ;  /* 0x0000001f0c007c0c */ /* 0x000fc4000bfc6320 */
[----:B------:R-:W-:Y:S01]  /*0ab0*/  ISETP.GE.U32.AND P2, PT, R10, UR32, PT ;  /* 0x000000200a007c0c */ /* 0x000fe2000bf46070 */
[----:B------:R-:W-:Y:S01]  /*0ac0*/  IMAD.X R4, RZ, RZ, R11, P5 ;  /* 0x000000ffff047224 */ /* 0x000fe200028e060b */
[----:B------:R-:W-:Y:S01]  /*0ad0*/  ISETP.GE.AND.EX P4, PT, R11, UR31, PT, P4 ;  /* 0x0000001f0b007c0c */ /* 0x000fe2000bf86340 */
[----:B------:R0:W-:Y:S01]  /*0ae0*/  @!P0 STG.E.U8 desc[UR28][R6.64], R5 ;  /* 0x0000000506008986 */ /* 0x0001e2000c10111c */
[----:B------:R-:W-:Y:S02]  /*0af0*/  @!P1 PRMT R17, R15, 0x7710, RZ ;  /* 0x000077100f119816 */ /* 0x000fe400000000ff */
[----:B------:R-:W-:Y:S02]  /*0b00*/  ISETP.GE.AND.EX P2, PT, R4, UR31, PT, P2 ;  /* 0x0000001f04007c0c */ /* 0x000fe4000bf46320 */
[C---:B------:R-:W-:Y:S01]  /*0b10*/  @!P3 IADD3 R10, P0, PT, R2.reuse, UR45, RZ ;  /* 0x0000002d020abc10 */ /* 0x040fe2000ff1e0ff */
[----:B------:R-:W-:Y:S01]  /*0b20*/  @!P1 IMAD.IADD R17, R17, 0x1, R0 ;  /* 0x0000000111119824 */ /* 0x000fe200078e0200 */
[----:B-1----:R-:W-:-:S02]  /*0b30*/  @!P1 IADD3 R8, P5, PT, R2, UR39, RZ ;  /* 0x0000002702089c10 */ /* 0x002fc4000ffbe0ff */
[C---:B------:R-:W-:Y:S02]  /*0b40*/  @!P3 IADD3.X R11, PT, PT, R3.reuse, UR46, RZ, P0, !PT ;  /* 0x0000002e030bbc10 */ /* 0x040fe400087fe4ff */
[C---:B------:R-:W-:Y:S02]  /*0b50*/  @!P1 IADD3.X R9, PT, PT, R3.reuse, UR22, RZ, P5, !PT ;  /* 0x0000001603099c10 */ /* 0x040fe4000affe4ff */
[----:B0-----:R-:W-:Y:S02]  /*0b60*/  PRMT R5, RZ, 0x7610, R5 ;  /* 0x00007610ff057816 */ /* 0x001fe40000000005 */
[C---:B------:R-:W-:Y:S01]  /*0b70*/  @!P6 IADD3 R6, P0, PT, R2.reuse, UR38, RZ ;  /* 0x000000260206ec10 */ /* 0x040fe2000ff1e0ff */
[----:B------:R0:W-:Y:S03]  /*0b80*/  @!P1 STG.E.U8 desc[UR28][R8.64], R17 ;  /* 0x0000001108009986 */ /* 0x0001e6000c10111c */
[----:B------:R-:W-:Y:S01]  /*0b90*/  @!P6 IADD3.X R7, PT, PT, R3, UR23, RZ, P0, !PT ;  /* 0x000000170307ec10 */ /* 0x000fe200087fe4ff */
[----:B------:R-:W2:Y:S01]  /*0ba0*/  @!P3 LDG.E.U8 R5, desc[UR28][R10.64] ;  /* 0x0000001c0a05b981 */ /* 0x000ea2000c1e1100 */
[----:B------:R-:W-:-:S02]  /*0bb0*/  @!P4 IADD3 R12, P0, PT, R2, UR36, RZ ;  /* 0x00000024020ccc10 */ /* 0x000fc4000ff1e0ff */
[C---:B------:R-:W-:Y:S01]  /*0bc0*/  @!P2 IADD3 R14, P1, PT, R2.reuse, UR34, RZ ;  /* 0x00000022020eac10 */ /* 0x040fe2000ff3e0ff */
[----:B------:R1:W3:Y:S01]  /*0bd0*/  @!P6 LDG.E.U8 R16, desc[UR28][R6.64] ;  /* 0x0000001c0610e981 */ /* 0x0002e2000c1e1100 */
[----:B------:R-:W-:Y:S02]  /*0be0*/  PRMT R4, RZ, 0x7610, R4 ;  /* 0x00007610ff047816 */ /* 0x000fe40000000004 */
[C---:B------:R-:W-:Y:S02]  /*0bf0*/  @!P4 IADD3.X R13, PT, PT, R3.reuse, UR17, RZ, P0, !PT ;  /* 0x00000011030dcc10 */ /* 0x040fe400087fe4ff */
[----:B------:R-:W-:Y:S02]  /*0c00*/  PRMT R0, RZ, 0x7610, R0 ;  /* 0x00007610ff007816 */ /* 0x000fe40000000000 */
[----:B------:R-:W-:Y:S01]  /*0c10*/  @!P2 IADD3.X R15, PT, PT, R3, UR15, RZ, P1, !PT ;  /* 0x0000000f030fac10 */ /* 0x000fe20008ffe4ff */
[----:B------:R-:W4:Y:S04]  /*0c20*/  @!P4 LDG.E.U8 R4, desc[UR28][R12.64] ;  /* 0x0000001c0c04c981 */ /* 0x000f28000c1e1100 */
[----:B------:R5:W4:Y:S01]  /*0c30*/  @!P2 LDG.E.U8 R0, desc[UR28][R14.64] ;  /* 0x0000001c0e00a981 */ /* 0x000b22000c1e1100 */
[----:B0-----:R-:W0:Y:S01]  /*0c40*/  @!P3 LDC.S8 R8, c[0x0][0xfca] ;  /* 0x0003f280ff08bb82 */ /* 0x001e220000000200 */
[----:B-1----:R-:W-:Y:S01]  /*0c50*/  @!P3 IADD3 R6, P0, PT, R2, UR25, RZ ;  /* 0x000000190206bc10 */ /* 0x002fe2000ff1e0ff */
[----:B------:R-:W-:-:S02]  /*0c60*/  UIADD3 UR24, UP0, UPT, UR24, -0x2, URZ ;  /* 0xfffffffe18187890 */ /* 0x000fc4000ff1e0ff */
[----:B------:R-:W-:Y:S01]  /*0c70*/  UIMAD.WIDE.U32 UR4, UR33, 0x8, UR4 ;  /* 0x00000008210478a5 */ /* 0x000fe2000f8e0004 */
[----:B------:R-:W-:Y:S01]  /*0c80*/  @!P3 IADD3.X R7, PT, PT, R3, UR26, RZ, P0, !PT ;  /* 0x0000001a0307bc10 */ /* 0x000fe200087fe4ff */
[----:B------:R-:W-:Y:S02]  /*0c90*/  UIADD3.X UR6, UPT, UPT, UR6, -0x1, URZ, UP0, !UPT ;  /* 0xffffffff06067890 */ /* 0x000fe400087fe4ff */
[----:B------:R-:W1:Y:S01]  /*0ca0*/  @!P6 LDC.S8 R9, c[0x0][0xfca] ;  /* 0x0003f280ff09eb82 */ /* 0x000e620000000200 */
[----:B------:R-:W-:-:S04]  /*0cb0*/  UISETP.NE.U32.AND UP0, UPT, UR24, URZ, UPT ;  /* 0x000000ff1800728c */ /* 0x000fc8000bf05070 */
[----:B------:R-:W-:-:S03]  /*0cc0*/  UISETP.NE.AND.EX UP0, UPT, UR6, URZ, UPT, UP0 ;  /* 0x000000ff0600728c */ /* 0x000fc6000bf05300 */
[----:B------:R-:W5:Y:S08]  /*0cd0*/  @!P4 LDC.S8 R10, c[0x0][0xfca] ;  /* 0x0003f280ff0acb82 */ /* 0x000f700000000200 */
[----:B------:R-:W5:Y:S01]  /*0ce0*/  @!P2 LDC.S8 R11, c[0x0][0xfca] ;  /* 0x0003f280ff0bab82 */ /* 0x000f620000000200 */
[----:B0-----:R-:W-:-:S05]  /*0cf0*/  @!P3 PRMT R8, R8, 0x7710, RZ ;  /* 0x000077100808b816 */ /* 0x001fca00000000ff */
[----:B------:R-:W-:Y:S01]  /*0d00*/  @!P3 IMAD.MOV R8, RZ, RZ, -R8 ;  /* 0x000000ffff08b224 */ /* 0x000fe200078e0a08 */
[----:B-1----:R-:W-:-:S04]  /*0d10*/  @!P6 PRMT R9, R9, 0x7710, RZ ;  /* 0x000077100909e816 */ /* 0x002fc800000000ff */
[----:B------:R-:W-:Y:S01]  /*0d20*/  @!P3 PRMT R8, R8, 0x7710, RZ ;  /* 0x000077100808b816 */ /* 0x000fe200000000ff */
[----:B------:R-:W-:Y:S01]  /*0d30*/  @!P6 IMAD.MOV R9, RZ, RZ, -R9 ;  /* 0x000000ffff09e224 */ /* 0x000fe200078e0a09 */
[----:B-----5:R-:W-:-:S04]  /*0d40*/  @!P4 PRMT R10, R10, 0x7710, RZ ;  /* 0x000077100a0ac816 */ /* 0x020fc800000000ff */
[----:B------:R-:W-:Y:S01]  /*0d50*/  @!P6 PRMT R15, R9, 0x7710, RZ ;  /* 0x00007710090fe816 */ /* 0x000fe200000000ff */
[----:B------:R-:W-:Y:S01]  /*0d60*/  @!P4 IMAD.MOV R9, RZ, RZ, -R10 ;  /* 0x000000ffff09c224 */ /* 0x000fe200078e0a0a */
[----:B------:R-:W-:Y:S02]  /*0d70*/  @!P4 IADD3 R10, P1, PT, R2, UR35, RZ ;  /* 0x00000023020acc10 */ /* 0x000fe4000ff3e0ff */
[----:B------:R-:W-:-:S05]  /*0d80*/  @!P2 PRMT R11, R11, 0x7710, RZ ;  /* 0x000077100b0ba816 */ /* 0x000fca00000000ff */
[----:B------:R-:W-:Y:S01]  /*0d90*/  @!P2 IMAD.MOV R17, RZ, RZ, -R11 ;  /* 0x000000ffff11a224 */ /* 0x000fe200078e0a0b */
[----:B------:R-:W-:-:S04]  /*0da0*/  @!P4 PRMT R11, R9, 0x7710, RZ ;  /* 0x00007710090bc816 */ /* 0x000fc800000000ff */
[----:B------:R-:W-:Y:S01]  /*0db0*/  @!P2 PRMT R17, R17, 0x7710, RZ ;  /* 0x000077101111a816 */ /* 0x000fe200000000ff */
[----:B--2---:R-:W-:Y:S01]  /*0dc0*/  @!P3 IMAD.IADD R5, R8, 0x1, R5 ;  /* 0x000000010805b824 */ /* 0x004fe200078e0205 */
[----:B------:R-:W-:Y:S01]  /*0dd0*/  @!P6 IADD3 R8, P0, PT, R2, UR37, RZ ;  /* 0x000000250208ec10 */ /* 0x000fe2000ff1e0ff */
[----:B---3--:R-:W-:-:S03]  /*0de0*/  @!P6 IMAD.IADD R15, R15, 0x1, R16 ;  /* 0x000000010f0fe824 */ /* 0x008fc600078e0210 */
[----:B------:R-:W-:Y:S01]  /*0df0*/  @!P6 IADD3.X R9, PT, PT, R3, UR16, RZ, P0, !PT ;  /* 0x000000100309ec10 */ /* 0x000fe200087fe4ff */
[----:B------:R4:W-:Y:S01]  /*0e00*/  @!P3 STG.E.U8 desc[UR28][R6.64], R5 ;  /* 0x000000050600b986 */ /* 0x0009e2000c10111c */
[----:B------:R-:W-:-:S03]  /*0e10*/  @!P2 IADD3 R12, P0, PT, R2, UR21, RZ ;  /* 0x00000015020cac10 */ /* 0x000fc6000ff1e0ff */
[----:B------:R0:W-:Y:S01]  /*0e20*/  @!P6 STG.E.U8 desc[UR28][R8.64], R15 ;  /* 0x0000000f0800e986 */ /* 0x0001e2000c10111c */
[----:B------:R-:W-:Y:S01]  /*0e30*/  @!P2 IADD3.X R13, PT, PT, R3, UR13, RZ, P0, !PT ;  /* 0x0000000d030dac10 */ /* 0x000fe200087fe4ff */
[----:B----4-:R-:W-:Y:S01]  /*0e40*/  @!P4 IMAD.IADD R5, R11, 0x1, R4 ;  /* 0x000000010b05c824 */ /* 0x010fe200078e0204 */
[----:B------:R-:W-:Y:S01]  /*0e50*/  @!P4 IADD3.X R11, PT, PT, R3, UR14, RZ, P1, !PT ;  /* 0x0000000e030bcc10 */ /* 0x000fe20008ffe4ff */
[----:B------:R-:W-:Y:S02]  /*0e60*/  @!P2 IMAD.IADD R7, R17, 0x1, R0 ;  /* 0x000000011107a824 */ /* 0x000fe400078e0200 */
[----:B------:R-:W-:Y:S02]  /*0e70*/  IMAD.U32 R17, RZ, RZ, UR33 ;  /* 0x00000021ff117e24 */ /* 0x000fe4000f8e00ff */
[----:B------:R0:W-:Y:S02]  /*0e80*/  @!P4 STG.E.U8 desc[UR28][R10.64], R5 ;  /* 0x000000050a00c986 */ /* 0x0001e4000c10111c */
[----:B------:R-:W-:-:S02]  /*0e90*/  IMAD.WIDE.U32 R2, R17, 0x8, R2 ;  /* 0x0000000811027825 */ /* 0x000fc400078e0002 */
[----:B------:R0:W-:Y:S01]  /*0ea0*/  @!P2 STG.E.U8 desc[UR28][R12.64], R7 ;  /* 0x000000070c00a986 */ /* 0x0001e2000c10111c */
[----:B------:R-:W-:Y:S05]  /*0eb0*/  BRA.U UP0, `(.L_x_372) ;  /* 0xfffffff500dc7547 */ /* 0x000fea000b83ffff */
.L_x_371:
[----:B------:R-:W-:-:S04]  /*0ec0*/  ULOP3.LUT UR6, UR9, 0x1, URZ, 0xc0, !UPT ;  /* 0x0000000109067892 */ /* 0x000fc8000f8ec0ff */
[----:B------:R-:W-:-:S06]  /*0ed0*/  UISETP.NE.U32.AND UP0, UPT, UR6, 0x1, UPT ;  /* 0x000000010600788c */ /* 0x000fcc000bf05070 */
[----:B------:R-:W-:-:S13]  /*0ee0*/  PLOP3.LUT P0, PT, PT, PT, UP0, 0x80, 0x8 ;  /* 0x000000000008781c */ /* 0x000fda0003f0f008 */
[----:B------:R-:W-:Y:S05]  /*0ef0*/  @!P0 EXIT ;  /* 0x000000000000894d */ /* 0x000fea0003800000 */
[----:B------:R-:W1:Y:S01]  /*0f00*/  S2R R14, SR_TID.X ;  /* 0x00000000000e7919 */ /* 0x000e620000002100 */
[----:B------:R-:W2:Y:S01]  /*0f10*/  LDCU UR6, c[0x0][0x360] ;  /* 0x00006c00ff0677ac */ /* 0x000ea20008000800 */
[----:B0-----:R-:W-:Y:S02]  /*0f20*/  PRMT R10, RZ, 0x7610, R10 ;  /* 0x00007610ff0a7816 */ /* 0x001fe4000000000a */
[----:B------:R-:W-:Y:S02]  /*0f30*/  PRMT R11, RZ, 0x7610, R11 ;  /* 0x00007610ff0b7816 */ /* 0x000fe4000000000b */
[----:B-1----:R-:W-:-:S04]  /*0f40*/  IADD3 R14, P0, PT, R14, UR4, RZ ;  /* 0x000000040e0e7c10 */ /* 0x002fc8000ff1e0ff */
[C---:B--2---:R-:W-:Y:S01]  /*0f50*/  IADD3 R15, P2, PT, R14.reuse, UR6, RZ ;  /* 0x000000060e0f7c10 */ /* 0x044fe2000ff5e0ff */
[----:B------:R-:W-:Y:S01]  /*0f60*/  IMAD.X R18, RZ, RZ, UR5, P0 ;  /* 0x00000005ff127e24 */ /* 0x000fe200080e06ff */
[----:B------:R-:W-:Y:S02]  /*0f70*/  ISETP.GE.U32.AND P0, PT, R14, UR32, PT ;  /* 0x000000200e007c0c */ /* 0x000fe4000bf06070 */
[C---:B------:R-:W-:Y:S01]  /*0f80*/  IADD3 R16, P3, PT, R15.reuse, UR6, RZ ;  /* 0x000000060f107c10 */ /* 0x040fe2000ff7e0ff */
[----:B------:R-:W-:Y:S01]  /*0f90*/  IMAD.X R19, RZ, RZ, R18, P2 ;  /* 0x000000ffff137224 */ /* 0x000fe200010e0612 */
[----:B------:R-:W-:Y:S02]  /*0fa0*/  ISETP.GE.U32.AND P1, PT, R15, UR32, PT ;  /* 0x000000200f007c0c */ /* 0x000fe4000bf26070 */
[----:B------:R-:W-:Y:S01]  /*0fb0*/  ISETP.GE.AND.EX P0, PT, R18, UR31, PT, P0 ;  /* 0x0000001f12007c0c */ /* 0x000fe2000bf06300 */
[----:B------:R-:W-:Y:S01]  /*0fc0*/  IMAD.X R20, RZ, RZ, R19, P3 ;  /* 0x000000ffff147224 */ /* 0x000fe200018e0613 */
[----:B------:R-:W-:-:S02]  /*0fd0*/  IADD3 R0, P5, PT, R16, UR6, RZ ;  /* 0x0000000610007c10 */ /* 0x000fc4000ffbe0ff */
[----:B------:R-:W-:Y:S02]  /*0fe0*/  ISETP.GE.U32.AND P2, PT, R16, UR32, PT ;  /* 0x0000002010007c0c */ /* 0x000fe4000bf46070 */
[----:B------:R-:W-:Y:S01]  /*0ff0*/  ISETP.GE.AND.EX P1, PT, R19, UR31, PT, P1 ;  /* 0x0000001f13007c0c */ /* 0x000fe2000bf26310 */
[----:B------:R-:W-:Y:S01]  /*1000*/  IMAD.X R17, RZ, RZ, R20, P5 ;  /* 0x000000ffff117224 */ /* 0x000fe200028e0614 */
[----:B------:R-:W-:Y:S02]  /*1010*/  ISETP.GE.AND.EX P2, PT, R20, UR31, PT, P2 ;  /* 0x0000001f14007c0c */ /* 0x000fe4000bf46320 */
[----:B------:R-:W-:-:S03]  /*1020*/  ISETP.GE.U32.AND P3, PT, R0, UR32, PT ;  /* 0x0000002000007c0c */ /* 0x000fc6000bf66070 */
[----:B------:R-:W-:Y:S02]  /*1030*/  @!P0 IADD3 R2, P4, PT, R14, UR30, RZ ;  /* 0x0000001e0e028c10 */ /* 0x000fe4000ff9e0ff */
[----:B------:R-:W-:Y:S02]  /*1040*/  ISETP.GE.AND.EX P3, PT, R17, UR31, PT, P3 ;  /* 0x0000001f11007c0c */ /* 0x000fe4000bf66330 */
[----:B------:R-:W-:Y:S02]  /*1050*/  @!P0 IADD3.X R3, PT, PT, R18, UR7, RZ, P4, !PT ;  /* 0x0000000712038c10 */ /* 0x000fe4000a7fe4ff */
[----:B------:R-:W-:Y:S02]  /*1060*/  @!P1 IADD3 R4, P5, PT, R15, UR30, RZ ;  /* 0x0000001e0f049c10 */ /* 0x000fe4000ffbe0ff */
[----:B------:R-:W-:Y:S01]  /*1070*/  @!P2 IADD3 R6, P4, PT, R16, UR30, RZ ;  /* 0x0000001e1006ac10 */ /* 0x000fe2000ff9e0ff */
[----:B------:R0:W2:Y:S01]  /*1080*/  @!P0 LDG.E.U8 R10, desc[UR28][R2.64] ;  /* 0x0000001c020a8981 */ /* 0x0000a2000c1e1100 */
[----:B------:R-:W-:-:S02]  /*1090*/  @!P1 IADD3.X R5, PT, PT, R19, UR7, RZ, P5, !PT ;  /* 0x0000000713059c10 */ /* 0x000fc4000affe4ff */
[----:B------:R-:W-:Y:S02]  /*10a0*/  PRMT R12, RZ, 0x7610, R12 ;  /* 0x00007610ff0c7816 */ /* 0x000fe4000000000c */
[----:B------:R-:W-:Y:S01]  /*10b0*/  @!P2 IADD3.X R7, PT, PT, R20, UR7, RZ, P4, !PT ;  /* 0x000000071407ac10 */ /* 0x000fe2000a7fe4ff */
[----:B------:R1:W3:Y:S01]  /*10c0*/  @!P1 LDG.E.U8 R11, desc[UR28][R4.64] ;  /* 0x0000001c040b9981 */ /* 0x0002e2000c1e1100 */
[----:B------:R-:W-:Y:S02]  /*10d0*/  @!P3 IADD3 R8, P4, PT, R0, UR30, RZ ;  /* 0x0000001e0008bc10 */ /* 0x000fe4000ff9e0ff */
[----:B------:R-:W-:Y:S01]  /*10e0*/  PRMT R13, RZ, 0x7610, R13 ;  /* 0x00007610ff0d7816 */ /* 0x000fe2000000000d */
[----:B------:R4:W5:Y:S01]  /*10f0*/  @!P2 LDG.E.U8 R12, desc[UR28][R6.64] ;  /* 0x0000001c060ca981 */ /* 0x000962000c1e1100 */
[----:B------:R-:W-:-:S05]  /*1100*/  @!P3 IADD3.X R9, PT, PT, R17, UR7, RZ, P4, !PT ;  /* 0x000000071109bc10 */ /* 0x000fca000a7fe4ff */
[----:B------:R5:W5:Y:S01]  /*1110*/  @!P3 LDG.E.U8 R13, desc[UR28][R8.64] ;  /* 0x0000001c080db981 */ /* 0x000b62000c1e1100 */
[----:B------:R-:W4:Y:S01]  /*1120*/  LDCU.S8 UR4, c[0x0][0xfca] ;  /* 0x0001f940ff0477ac */ /* 0x000f220008000200 */
[----:B0-----:R-:W-:-:S04]  /*1130*/  @!P0 IADD3 R2, P4, PT, R14, UR27, RZ ;  /* 0x0000001b0e028c10 */ /* 0x001fc8000ff9e0ff */
[----:B------:R-:W-:Y:S02]  /*1140*/  @!P0 IADD3.X R3, PT, PT, R18, UR8, RZ, P4, !PT ;  /* 0x0000000812038c10 */ /* 0x000fe4000a7fe4ff */
[----:B-1----:R-:W-:Y:S01]  /*1150*/  @!P1 IADD3 R4, P4, PT, R15, UR27, RZ ;  /* 0x0000001b0f049c10 */ /* 0x002fe2000ff9e0ff */
[----:B----4-:R-:W-:-:S04]  /*1160*/  UPRMT UR4, UR4, 0x7710, URZ ;  /* 0x0000771004047896 */ /* 0x010fc800080000ff */
[----:B------:R-:W-:Y:S01]  /*1170*/  UIADD3 UR4, UPT, UPT, URZ, -UR4, URZ ;  /* 0x80000004ff047290 */ /* 0x000fe2000fffe0ff */
[----:B------:R-:W-:-:S03]  /*1180*/  @!P1 IADD3.X R5, PT, PT, R19, UR8, RZ, P4, !PT ;  /* 0x0000000813059c10 */ /* 0x000fc6000a7fe4ff */
[----:B------:R-:W-:Y:S01]  /*1190*/  UPRMT UR4, UR4, 0x7710, URZ ;  /* 0x0000771004047896 */ /* 0x000fe200080000ff */
[----:B------:R-:W-:-:S04]  /*11a0*/  @!P2 IADD3 R6, P4, PT, R16, UR27, RZ ;  /* 0x0000001b1006ac10 */ /* 0x000fc8000ff9e0ff */
[----:B------:R-:W-:Y:S01]  /*11b0*/  @!P2 IADD3.X R7, PT, PT, R20, UR8, RZ, P4, !PT ;  /* 0x000000081407ac10 */ /* 0x000fe2000a7fe4ff */
[----:B--2---:R-:W-:Y:S02]  /*11c0*/  VIADD R15, R10, UR4 ;  /* 0x000000040a0f7c36 */ /* 0x004fe40008000000 */
[----:B---3--:R-:W-:-:S03]  /*11d0*/  VIADD R11, R11, UR4 ;  /* 0x000000040b0b7c36 */ /* 0x008fc60008000000 */
[----:B------:R0:W-:Y:S01]  /*11e0*/  @!P0 STG.E.U8 desc[UR28][R2.64], R15 ;  /* 0x0000000f02008986 */ /* 0x0001e2000c10111c */
[----:B-----5:R-:W-:-:S03]  /*11f0*/  VIADD R9, R12, UR4 ;  /* 0x000000040c097c36 */ /* 0x020fc60008000000 */
[----:B------:R0:W-:Y:S04]  /*1200*/  @!P1 STG.E.U8 desc[UR28][R4.64], R11 ;  /* 0x0000000b04009986 */ /* 0x0001e8000c10111c */
[----:B------:R0:W-:Y:S01]  /*1210*/  @!P2 STG.E.U8 desc[UR28][R6.64], R9 ;  /* 0x000000090600a986 */ /* 0x0001e2000c10111c */
[----:B------:R-:W-:Y:S01]  /*1220*/  VIADD R13, R13, UR4 ;  /* 0x000000040d0d7c36 */ /* 0x000fe20008000000 */
[----:B------:R-:W-:Y:S06]  /*1230*/  @P3 EXIT ;  /* 0x000000000000394d */ /* 0x000fec0003800000 */
[----:B0-----:R-:W-:-:S04]  /*1240*/  IADD3 R2, P0, PT, R0, UR27, RZ ;  /* 0x0000001b00027c10 */ /* 0x001fc8000ff1e0ff */
[----:B------:R-:W-:-:S05]  /*1250*/  IADD3.X R3, PT, PT, R17, UR8, RZ, P0, !PT ;  /* 0x0000000811037c10 */ /* 0x000fca00087fe4ff */
[----:B------:R-:W-:Y:S01]  /*1260*/  STG.E.U8 desc[UR28][R2.64], R13 ;  /* 0x0000000d02007986 */ /* 0x000fe2000c10111c */
[----:B------:R-:W-:Y:S05]  /*1270*/  EXIT ;  /* 0x000000000000794d */ /* 0x000fea0003800000 */
.L_x_370:
        /* <DEDUP_REMOVED lines=8> */
[----:B0-----:R-:W-:-:S04]  /*1300*/  UPRMT UR4, UR4, 0x7710, URZ ;  /* 0x0000771004047896 */ /* 0x001fc800080000ff */
[----:B------:R-:W-:-:S04]  /*1310*/  UIADD3 UR4, UPT, UPT, URZ, -UR4, URZ ;  /* 0x80000004ff047290 */ /* 0x000fc8000fffe0ff */
[----:B-1----:R-:W-:-:S12]  /*1320*/  UPRMT UR4, UR4, 0x7710, URZ ;  /* 0x0000771004047896 */ /* 0x002fd800080000ff */
.L_x_373:
[C---:B------:R-:W-:Y:S01]  /*1330*/  IMAD.SHL.U32 R8, R9.reuse, 0x4, RZ ;  /* 0x0000000409087824 */ /* 0x040fe200078e00ff */
[----:B------:R-:W-:-:S04]  /*1340*/  SHF.L.U64.HI R11, R9, 0x2, R10 ;  /* 0x00000002090b7819 */ /* 0x000fc8000001020a */
[----:B------:R-:W-:-:S04]  /*1350*/  IADD3 R2, P0, PT, R8, UR30, RZ ;  /* 0x0000001e08027c10 */ /* 0x000fc8000ff1e0ff */
[----:B------:R-:W-:-:S05]  /*1360*/  IADD3.X R3, PT, PT, R11, UR7, RZ, P0, !PT ;  /* 0x000000070b037c10 */ /* 0x000fca00087fe4ff */
[----:B------:R-:W2:Y:S02]  /*1370*/  LDG.E R2, desc[UR28][R2.64] ;  /* 0x0000001c02027981 */ /* 0x000ea4000c1e1900 */
[C---:B--2---:R-:W-:Y:S02]  /*1380*/  PRMT R0, R2.reuse, 0x7770, RZ ;  /* 0x0000777002007816 */ /* 0x044fe400000000ff */
[C---:B------:R-:W-:Y:S02]  /*1390*/  PRMT R4, R2.reuse, 0x7771, RZ ;  /* 0x0000777102047816 */ /* 0x040fe400000000ff */
[----:B------:R-:W-:Y:S01]  /*13a0*/  PRMT R6, R2, 0x7773, RZ ;  /* 0x0000777302067816 */ /* 0x000fe200000000ff */
[----:B------:R-:W-:Y:S01]  /*13b0*/  VIADD R0, R0, UR4 ;  /* 0x0000000400007c36 */ /* 0x000fe20008000000 */
[----:B------:R-:W-:Y:S01]  /*13c0*/  PRMT R5, R2, 0x7772, RZ ;  /* 0x0000777202057816 */ /* 0x000fe200000000ff */
[----:B------:R-:W-:Y:S01]  /*13d0*/  VIADD R4, R4, UR4 ;  /* 0x0000000404047c36 */ /* 0x000fe20008000000 */
[----:B------:R-:W-:Y:S01]  /*13e0*/  IADD3 R2, P0, PT, R8, UR27, RZ ;  /* 0x0000001b08027c10 */ /* 0x000fe2000ff1e0ff */
[----:B------:R-:W-:Y:S01]  /*13f0*/  VIADD R6, R6, UR4 ;  /* 0x0000000406067c36 */ /* 0x000fe20008000000 */
[----:B------:R-:W-:Y:S01]  /*1400*/  LOP3.LUT R7, R0, 0xffff, RZ, 0xc0, !PT ;  /* 0x0000ffff00077812 */ /* 0x000fe200078ec0ff */
[----:B------:R-:W-:Y:S01]  /*1410*/  VIADD R5, R5, UR4 ;  /* 0x0000000405057c36 */ /* 0x000fe20008000000 */
[----:B------:R-:W-:-:S02]  /*1420*/  LOP3.LUT R4, R4, 0xffff, RZ, 0xc0, !PT ;  /* 0x0000ffff04047812 */ /* 0x000fc400078ec0ff */
[----:B------:R-:W-:Y:S02]  /*1430*/  LOP3.LUT R6, R6, 0xffff, RZ, 0xc0, !PT ;  /* 0x0000ffff06067812 */ /* 0x000fe400078ec0ff */
[----:B------:R-:W-:Y:S02]  /*1440*/  LOP3.LUT R5, R5, 0xffff, RZ, 0xc0, !PT ;  /* 0x0000ffff05057812 */ /* 0x000fe400078ec0ff */
[----:B------:R-:W-:Y:S02]  /*1450*/  IADD3.X R3, PT, PT, R11, UR8, RZ, P0, !PT ;  /* 0x000000080b037c10 */ /* 0x000fe400087fe4ff */
[----:B------:R-:W-:Y:S02]  /*1460*/  IADD3 R9, P0, PT, R9, UR6, RZ ;  /* 0x0000000609097c10 */ /* 0x000fe4000ff1e0ff */
[----:B------:R-:W-:Y:S02]  /*1470*/  PRMT R4, R7, 0x3340, R4 ;  /* 0x0000334007047816 */ /* 0x000fe40000000004 */
[----:B------:R-:W-:Y:S01]  /*1480*/  PRMT R5, R5, 0x3340, R6 ;  /* 0x0000334005057816 */ /* 0x000fe20000000006 */
[----:B------:R-:W-:-:S02]  /*1490*/  IMAD.SHL.U32 R0, R9, 0x4, RZ ;  /* 0x0000000409007824 */ /* 0x000fc400078e00ff */
[----:B------:R-:W-:Y:S01]  /*14a0*/  IMAD.X R10, RZ, RZ, R10, P0 ;  /* 0x000000ffff0a7224 */ /* 0x000fe200000e060a */
[----:B------:R-:W-:Y:S02]  /*14b0*/  PRMT R5, R4, 0x5410, R5 ;  /* 0x0000541004057816 */ /* 0x000fe40000000005 */
[----:B------:R-:W-:Y:S02]  /*14c0*/  ISETP.LT.U32.AND P1, PT, R0, UR12, PT ;  /* 0x0000000c00007c0c */ /* 0x000fe4000bf21070 */
[C---:B------:R-:W-:Y:S01]  /*14d0*/  LOP3.LUT P0, RZ, R9.reuse, 0xffffc000, RZ, 0xc0, !PT ;  /* 0xffffc00009ff7812 */ /* 0x040fe2000780c0ff */
[----:B------:R0:W-:Y:S01]  /*14e0*/  STG.E desc[UR28][R2.64], R5 ;  /* 0x0000000502007986 */ /* 0x0001e2000c10191c */
[----:B------:R-:W-:Y:S02]  /*14f0*/  SHF.L.U64.HI R0, R9, 0x2, R10 ;  /* 0x0000000209007819 */ /* 0x000fe4000001020a */
[----:B------:R-:W-:Y:S02]  /*1500*/  LOP3.LUT P0, RZ, R10, 0x3fffffff, RZ, 0xc0, P0 ;  /* 0x3fffffff0aff7812 */ /* 0x000fe4000000c0ff */
[----:B------:R-:W-:-:S13]  /*1510*/  ISETP.LT.AND.EX P1, PT, R0, UR5, PT, P1 ;  /* 0x0000000500007c0c */ /* 0x000fda000bf21310 */
[----:B0-----:R-:W-:Y:S05]  /*1520*/  @!P0 BRA P1, `(.L_x_373) ;  /* 0xfffffffc00808947 */ /* 0x001fea000083ffff */
[----:B------:R-:W-:Y:S05]  /*1530*/  EXIT ;  /* 0x000000000000794d */ /* 0x000fea0003800000 */
        .weak           $__internal_46_$__cuda_sm20_div_u16
        .type           $__internal_46_$__cuda_sm20_div_u16,@function
        .size           $__internal_46_$__cuda_sm20_div_u16,(.L_x_4682 - $__internal_46_$__cuda_sm20_div_u16)
$__internal_46_$__cuda_sm20_div_u16:
        /* <DEDUP_REMOVED lines=19> */
[----:B------:R-:W-:Y:S05]  /*1670*/  RET.REL.NODEC R2 `(_ZN2at6native57_GLOBAL__N__f3eca4a2_24_ForeachBinaryOpScalar_cu_86b9896c25multi_tensor_apply_kernelINS1_18TensorListMetadataILi2EEENS1_21BinaryOpScalarFunctorIaLi2ELi1ELi1EEEJSt5minusIaEaEEEvT_T0_DpT1_) ;  /* 0xffffffe802607950 */ /* 0x000fea0003c3ffff */
.L_x_374:
        /* <DEDUP_REMOVED lines=16> */
.L_x_4682:


//--------------------- .text._ZN2at6native57_GLOBAL__N__f3eca4a2_24_ForeachBinaryOpScalar_cu_86b9896c25multi_tensor_apply_kernelINS1_18TensorListMetadataILi2EEENS1_21BinaryOpScalarFunctorIhLi2ELi1ELi1EEEJSt5minusIhEhEEEvT_T0_DpT1_ --------------------------
	.section	.text._ZN2at6native57_GLOBAL__N__f3eca4a2_24_ForeachBinaryOpScalar_cu_86b9896c25multi_tensor_apply_kernelINS1_18TensorListMetadataILi2EEENS1_21BinaryOpScalarFunctorIhLi2ELi1ELi1EEEJSt5minusIhEhEEEvT_T0_DpT1_,"ax",@progbits
	.align	128
.text._ZN2at6native57_GLOBAL__N__f3eca4a2_24_ForeachBinaryOpScalar_cu_86b9896c25multi_tensor_apply_kernelINS1_18TensorListMetadataILi2EEENS1_21BinaryOpScalarFunctorIhLi2ELi1ELi1EEEJSt5minusIhEhEEEvT_T0_DpT1_:
        .type           _ZN2at6native57_GLOBAL__N__f3eca4a2_24_ForeachBinaryOpScalar_cu_86b9896c25multi_tensor_apply_kernelINS1_18TensorListMetadataILi2EEENS1_21BinaryOpScalarFunctorIhLi2ELi1ELi1EEEJSt5minusIhEhEEEvT_T0_DpT1_,@function
        .size           _ZN2at6native57_GLOBAL__N__f3eca4a2_24_ForeachBinaryOpScalar_cu_86b9896c25multi_tensor_apply_kernelINS1_18TensorListMetadataILi2EEENS1_21BinaryOpScalarFunctorIhLi2ELi1ELi1EEEJSt5minusIhEhEEEvT_T0_DpT1_,(.L_x_4684 - _ZN2at6native57_GLOBAL__N__f3eca4a2_24_ForeachBinaryOpScalar_cu_86b9896c25multi_tensor_apply_kernelINS1_18TensorListMetadataILi2EEENS1_21BinaryOpScalarFunctorIhLi2ELi1ELi1EEEJSt5minusIhEhEEEvT_T0_DpT1_)
        .other          _ZN2at6native57_GLOBAL__N__f3eca4a2_24_ForeachBinaryOpScalar_cu_86b9896c25multi_tensor_apply_kernelINS1_18TensorListMetadataILi2EEENS1_21BinaryOpScalarFunctorIhLi2ELi1ELi1EEEJSt5minusIhEhEEEvT_T0_DpT1_,@"STO_CUDA_ENTRY STV_DEFAULT"
_ZN2at6native57_GLOBAL__N__f3eca4a2_24_ForeachBinaryOpScalar_cu_86b9896c25multi_tensor_apply_kernelINS1_18TensorListMetadataILi2EEENS1_21BinaryOpScalarFunctorIhLi2ELi1ELi1EEEJSt5minusIhEhEEEvT_T0_DpT1_:
        /* <DEDUP_REMOVED lines=39> */
[----:B------:R-:W-:Y:S05]  /*0270*/  CALL.REL.NOINC `($__internal_47_$__cuda_sm20_div_u16) ;  /* 0x0000001000847944 */ /* 0x000fea0003c00000 */
        /* <DEDUP_REMOVED lines=59> */
.L_x_377:
[C---:B------:R-:W-:Y:S01]  /*0630*/  IADD3 R0, P0, PT, R2.reuse, UR33, RZ ;  /* 0x0000002102007c10 */ /* 0x040fe2000ff1e0ff */
[----:B-1----:R-:W-:Y:S01]  /*0640*/  IMAD.U32 R11, RZ, RZ, UR33 ;  /* 0x00000021ff0b7e24 */ /* 0x002fe2000f8e00ff */
[----:B------:R-:W-:Y:S02]  /*0650*/  ISETP.GE.U32.AND P2, PT, R2, UR32, PT ;  /* 0x0000002002007c0c */ /* 0x000fe4000bf46070 */
[----:B------:R-:W-:Y:S01]  /*0660*/  ISETP.GE.U32.AND P3, PT, R0, UR32, PT ;  /* 0x0000002000007c0c */ /* 0x000fe2000bf66070 */
[----:B------:R-:W-:Y:S01]  /*0670*/  IMAD.X R0, RZ, RZ, R3, P0 ;  /* 0x000000ffff007224 */ /* 0x000fe200000e0603 */
[----:B------:R-:W-:Y:S02]  /*0680*/  ISETP.GE.AND.EX P2, PT, R3, UR31, PT, P2 ;  /* 0x0000001f03007c0c */ /* 0x000fe4000bf46320 */
[----:B------:R-:W-:Y:S02]  /*0690*/  IADD3 R11, P4, P5, R11, UR33, R2 ;  /* 0x000000210b0b7c10 */ /* 0x000fe4000fd9e002 */
[----:B------:R-:W-:-:S02]  /*06a0*/  ISETP.GE.AND.EX P3, PT, R0, UR31, PT, P3 ;  /* 0x0000001f00007c0c */ /* 0x000fc4000bf66330 */
[----:B------:R-:W-:Y:S02]  /*06b0*/  ISETP.GE.U32.AND P0, PT, R11, UR32, PT ;  /* 0x000000200b007c0c */ /* 0x000fe4000bf06070 */
[----:B------:R-:W-:Y:S02]  /*06c0*/  IADD3.X R6, PT, PT, RZ, RZ, R3, P4, P5 ;  /* 0x000000ffff067210 */ /* 0x000fe400027ea403 */
[----:B------:R-:W-:Y:S02]  /*06d0*/  PRMT R9, RZ, 0x7610, R9 ;  /* 0x00007610ff097816 */ /* 0x000fe40000000009 */
[----:B------:R-:W-:Y:S02]  /*06e0*/  ISETP.GE.AND.EX P0, PT, R6, UR31, PT, P0 ;  /* 0x0000001f06007c0c */ /* 0x000fe4000bf06300 */
[----:B------:R-:W-:Y:S02]  /*06f0*/  @!P2 IADD3 R4, P1, PT, R2, UR27, RZ ;  /* 0x0000001b0204ac10 */ /* 0x000fe4000ff3e0ff */
[----:B------:R-:W-:-:S02]  /*0700*/  PRMT R10, RZ, 0x7610, R10 ;  /* 0x00007610ff0a7816 */ /* 0x000fc4000000000a */
[----:B------:R-:W-:Y:S02]  /*0710*/  @!P3 IADD3 R12, P4, PT, R2, UR10, RZ ;  /* 0x0000000a020cbc10 */ /* 0x000fe4000ff9e0ff */
[C---:B------:R-:W-:Y:S02]  /*0720*/  @!P2 IADD3.X R5, PT, PT, R3.reuse, UR7, RZ, P1, !PT ;  /* 0x000000070305ac10 */ /* 0x040fe40008ffe4ff */
[----:B------:R-:W-:Y:S02]  /*0730*/  @!P3 IADD3.X R13, PT, PT, R3, UR11, RZ, P4, !PT ;  /* 0x0000000b030dbc10 */ /* 0x000fe4000a7fe4ff */
[----:B------:R-:W-:Y:S01]  /*0740*/  IADD3 R0, P4, PT, R11, UR33, RZ ;  /* 0x000000210b007c10 */ /* 0x000fe2000ff9e0ff */
[----:B------:R0:W2:Y:S03]  /*0750*/  @!P2 LDG.E.U8 R9, desc[UR28][R4.64] ;  /* 0x0000001c0409a981 */ /* 0x0000a6000c1e1100 */
[----:B------:R-:W-:Y:S01]  /*0760*/  ISETP.GE.U32.AND P1, PT, R0, UR32, PT ;  /* 0x0000002000007c0c */ /* 0x000fe2000bf26070 */
[----:B------:R-:W3:Y:S01]  /*0770*/  @!P3 LDG.E.U8 R10, desc[UR28][R12.64] ;  /* 0x0000001c0c0ab981 */ /* 0x000ee2000c1e1100 */
[----:B------:R-:W-:Y:S01]  /*0780*/  IMAD.X R0, RZ, RZ, R6, P4 ;  /* 0x000000ffff007224 */ /* 0x000fe200020e0606 */
[----:B------:R-:W-:-:S02]  /*0790*/  @!P0 IADD3 R14, P4, PT, R2, UR43, RZ ;  /* 0x0000002b020e8c10 */ /* 0x000fc4000ff9e0ff */
[----:B------:R-:W-:Y:S02]  /*07a0*/  PRMT R7, RZ, 0x7610, R7 ;  /* 0x00007610ff077816 */ /* 0x000fe40000000007 */
[----:B------:R-:W-:Y:S02]  /*07b0*/  ISETP.GE.AND.EX P1, PT, R0, UR31, PT, P1 ;  /* 0x0000001f00007c0c */ /* 0x000fe4000bf26310 */
[----:B------:R-:W-:-:S05]  /*07c0*/  @!P0 IADD3.X R15, PT, PT, R3, UR44, RZ, P4, !PT ;  /* 0x0000002c030f8c10 */ /* 0x000fca000a7fe4ff */
[----:B------:R1:W4:Y:S01]  /*07d0*/  @!P0 LDG.E.U8 R7, desc[UR28][R14.64] ;  /* 0x0000001c0e078981 */ /* 0x000322000c1e1100 */
[----:B------:R-:W-:-:S05]  /*07e0*/  PRMT R0, RZ, 0x7610, R0 ;  /* 0x00007610ff007816 */ /* 0x000fca0000000000 */
[----:B------:R-:W-:-:S04]  /*07f0*/  @!P1 IADD3 R16, P4, PT, R2, UR40, RZ ;  /* 0x0000002802109c10 */ /* 0x000fc8000ff9e0ff */
[----:B------:R-:W-:-:S05]  /*0800*/  @!P1 IADD3.X R17, PT, PT, R3, UR41, RZ, P4, !PT ;  /* 0x0000002903119c10 */ /* 0x000fca000a7fe4ff */
[----:B------:R5:W4:Y:S01]  /*0810*/  @!P1 LDG.E.U8 R0, desc[UR28][R16.64] ;  /* 0x0000001c10009981 */ /* 0x000b22000c1e1100 */
[----:B0-----:R-:W0:Y:S01]  /*0820*/  @!P2 LDC.U8 R5, c[0x0][0xfca] ;  /* 0x0003f280ff05ab82 */ /* 0x001e220000000000 */
[----:B------:R-:W-:Y:S01]  /*0830*/  @!P2 IADD3 R4, P4, PT, R2, UR30, RZ ;  /* 0x0000001e0204ac10 */ /* 0x000fe2000ff9e0ff */
[----:B------:R-:W-:-:S05]  /*0840*/  IMAD.U32 R20, RZ, RZ, UR33 ;  /* 0x00000021ff147e24 */ /* 0x000fca000f8e00ff */
[----:B------:R-:W-:Y:S01]  /*0850*/  IADD3 R11, P5, P6, R20, UR33, R11 ;  /* 0x00000021140b7c10 */ /* 0x000fe2000febe00b */
[----:B------:R-:W5:Y:S03]  /*0860*/  @!P3 LDC.U8 R8, c[0x0][0xfca] ;  /* 0x0003f280ff08bb82 */ /* 0x000f660000000000 */
[----:B-1----:R-:W-:-:S05]  /*0870*/  IADD3.X R14, PT, PT, RZ, RZ, R6, P5, P6 ;  /* 0x000000ffff0e7210 */ /* 0x002fca0002fec406 */
[----:B------:R-:W1:Y:S01]  /*0880*/  @!P0 LDC.U8 R18, c[0x0][0xfca] ;  /* 0x0003f280ff128b82 */ /* 0x000e620000000000 */
[----:B0-----:R-:W-:-:S07]  /*0890*/  @!P2 IMAD.MOV R12, RZ, RZ, -R5 ;  /* 0x000000ffff0ca224 */ /* 0x001fce00078e0a05 */
[----:B-----5:R-:W0:Y:S01]  /*08a0*/  @!P1 LDC.U8 R17, c[0x0][0xfca] ;  /* 0x0003f280ff119b82 */ /* 0x020e220000000000 */
[----:B------:R-:W-:Y:S02]  /*08b0*/  @!P2 IADD3.X R5, PT, PT, R3, UR8, RZ, P4, !PT ;  /* 0x000000080305ac10 */ /* 0x000fe4000a7fe4ff */
[----:B------:R-:W-:Y:S01]  /*08c0*/  @!P2 PRMT R12, R12, 0x7710, RZ ;  /* 0x000077100c0ca816 */ /* 0x000fe200000000ff */
[----:B------:R-:W-:Y:S01]  /*08d0*/  @!P3 IMAD.MOV R15, RZ, RZ, -R8 ;  /* 0x000000ffff0fb224 */ /* 0x000fe200078e0a08 */
[----:B------:R-:W-:-:S04]  /*08e0*/  @!P3 IADD3 R8, P4, PT, R2, UR19, RZ ;  /* 0x000000130208bc10 */ /* 0x000fc8000ff9e0ff */
[----:B------:R-:W-:Y:S01]  /*08f0*/  @!P3 PRMT R15, R15, 0x7710, RZ ;  /* 0x000077100f0fb816 */ /* 0x000fe200000000ff */
[----:B-1----:R-:W-:-:S05]  /*0900*/  @!P0 IMAD.MOV R16, RZ, RZ, -R18 ;  /* 0x000000ffff108224 */ /* 0x002fca00078e0a12 */
[----:B------:R-:W-:Y:S01]  /*0910*/  @!P0 PRMT R16, R16, 0x7710, RZ ;  /* 0x0000771010108816 */ /* 0x000fe200000000ff */
[----:B0-----:R-:W-:-:S05]  /*0920*/  @!P1 IMAD.MOV R17, RZ, RZ, -R17 ;  /* 0x000000ffff119224 */ /* 0x001fca00078e0a11 */
[----:B------:R-:W-:Y:S01]  /*0930*/  @!P1 PRMT R17, R17, 0x7710, RZ ;  /* 0x0000771011119816 */ /* 0x000fe200000000ff */
[----:B--2---:R-:W-:Y:S01]  /*0940*/  @!P2 IMAD.IADD R13, R12, 0x1, R9 ;  /* 0x000000010c0da824 */ /* 0x004fe200078e0209 */
[----:B------:R-:W-:Y:S02]  /*0950*/  @!P3 IADD3.X R9, PT, PT, R3, UR12, RZ, P4, !PT ;  /* 0x0000000c0309bc10 */ /* 0x000fe4000a7fe4ff */
[----:B------:R-:W-:Y:S01]  /*0960*/  IADD3 R12, P6, PT, R11, UR33, RZ ;  /* 0x000000210b0c7c10 */ /* 0x000fe2000ffde0ff */
[----:B---3--:R-:W-:Y:S01]  /*0970*/  @!P3 IMAD.IADD R15, R15, 0x1, R10 ;  /* 0x000000010f0fb824 */ /* 0x008fe200078e020a */
[----:B------:R4:W-:Y:S01]  /*0980*/  @!P2 STG.E.U8 desc[UR28][R4.64], R13 ;  /* 0x0000000d0400a986 */ /* 0x0009e2000c10111c */
[----:B------:R-:W-:Y:S02]  /*0990*/  ISETP.GE.U32.AND P2, PT, R11, UR32, PT ;  /* 0x000000200b007c0c */ /* 0x000fe4000bf46070 */
[----:B------:R-:W-:Y:S01]  /*09a0*/  @!P0 IADD3 R10, P5, PT, R2, UR42, RZ ;  /* 0x0000002a020a8c10 */ /* 0x000fe2000ffbe0ff */
[----:B------:R0:W-:Y:S01]  /*09b0*/  @!P3 STG.E.U8 desc[UR28][R8.64], R15 ;  /* 0x0000000f0800b986 */ /* 0x0001e2000c10111c */
[----:B------:R-:W-:-:S02]  /*09c0*/  IADD3 R6, P3, P4, R20, UR33, R11 ;  /* 0x0000002114067c10 */ /* 0x000fc4000fc7e00b */
[----:B------:R-:W-:Y:S02]  /*09d0*/  @!P0 IADD3.X R11, PT, PT, R3, UR20, RZ, P5, !PT ;  /* 0x00000014030b8c10 */ /* 0x000fe4000affe4ff */
[----:B------:R-:W-:Y:S02]  /*09e0*/  ISETP.GE.AND.EX P2, PT, R14, UR31, PT, P2 ;  /* 0x0000001f0e007c0c */ /* 0x000fe4000bf46320 */
[----:B------:R-:W-:Y:S01]  /*09f0*/  ISETP.GE.U32.AND P5, PT, R12, UR32, PT ;  /* 0x000000200c007c0c */ /* 0x000fe2000bfa6070 */
[----:B----4-:R-:W-:Y:S01]  /*0a00*/  @!P0 IMAD.IADD R5, R16, 0x1, R7 ;  /* 0x0000000110058824 */ /* 0x010fe200078e0207 */
[--C-:B------:R-:W-:Y:S02]  /*0a10*/  IADD3.X R4, PT, PT, RZ, RZ, R14.reuse, P3, P4 ;  /* 0x000000ffff047210 */ /* 0x100fe40001fe840e */
[C---:B------:R-:W-:Y:S01]  /*0a20*/  ISETP.GE.U32.AND P3, PT, R6.reuse, UR32, PT ;  /* 0x0000002006007c0c */ /* 0x040fe2000bf66070 */
[----:B0-----:R-:W-:Y:S01]  /*0a30*/  IMAD.X R8, RZ, RZ, R14, P6 ;  /* 0x000000ffff087224 */ /* 0x001fe200030e060e */
[----:B------:R-:W-:Y:S01]  /*0a40*/  IADD3 R7, P6, PT, R6, UR33, RZ ;  /* 0x0000002106077c10 */ /* 0x000fe2000ffde0ff */
[----:B------:R0:W-:Y:S01]  /*0a50*/  @!P0 STG.E.U8 desc[UR28][R10.64], R5 ;  /* 0x000000050a008986 */ /* 0x0001e2000c10111c */
[----:B------:R-:W-:-:S02]  /*0a60*/  ISETP.GE.AND.EX P3, PT, R4, UR31, PT, P3 ;  /* 0x0000001f04007c0c */ /* 0x000fc4000bf66330 */
[----:B------:R-:W-:Y:S01]  /*0a70*/  ISETP.GE.AND.EX P5, PT, R8, UR31, PT, P5 ;  /* 0x0000001f08007c0c */ /* 0x000fe2000bfa6350 */
[----:B------:R-:W-:Y:S01]  /*0a80*/  IMAD.X R4, RZ, RZ, R4, P6 ;  /* 0x000000ffff047224 */ /* 0x000fe200030e0604 */
[----:B------:R-:W-:Y:S02]  /*0a90*/  ISETP.GE.U32.AND P4, PT, R7, UR32, PT ;  /* 0x0000002007007c0c */ /* 0x000fe4000bf86070 */
[----:B------:R-:W-:Y:S02]  /*0aa0*/  @!P1 IADD3 R6, P6, PT, R2, UR39, RZ ;  /* 0x0000002702069c10 */ /* 0x000fe4000ffde0ff */
[----:B------:R-:W-:Y:S01]  /*0ab0*/  ISETP.GE.AND.EX P4, PT, R4, UR31, PT, P4 ;  /* 0x0000001f04007c0c */ /* 0x000fe2000bf86340 */
[----:B------:R-:W-:Y:S01]  /*0ac0*/  @!P1 IMAD.IADD R17, R17, 0x1, R0 ;  /* 0x0000000111119824 */ /* 0x000fe200078e0200 */
[----:B------:R-:W-:Y:S02]  /*0ad0*/  @!P2 IADD3 R8, P0, PT, R2, UR45, RZ ;  /* 0x0000002d0208ac10 */ /* 0x000fe4000ff1e0ff */
[----:B------:R-:W-:-:S02]  /*0ae0*/  @!P1 IADD3.X R7, PT, PT, R3, UR22, RZ, P6, !PT ;  /* 0x0000001603079c10 */ /* 0x000fc4000b7fe4ff */
[----:B------:R-:W-:Y:S02]  /*0af0*/  @!P2 IADD3.X R9, PT, PT, R3, UR46, RZ, P0, !PT ;  /* 0x0000002e0309ac10 */ /* 0x000fe400087fe4ff */
[----:B0-----:R-:W-:Y:S01]  /*0b00*/  PRMT R5, RZ, 0x7610, R5 ;  /* 0x00007610ff057816 */ /* 0x001fe20000000005 */
[----:B------:R0:W-:Y:S01]  /*0b10*/  @!P1 STG.E.U8 desc[UR28][R6.64], R17 ;  /* 0x0000001106009986 */ /* 0x0001e2000c10111c */
[----:B------:R-:W-:-:S04]  /*0b20*/  @!P5 IADD3 R10, P0, PT, R2, UR38, RZ ;  /* 0x00000026020adc10 */ /* 0x000fc8000ff1e0ff */
[C---:B------:R-:W-:Y:S01]  /*0b30*/  @!P5 IADD3.X R11, PT, PT, R3.reuse, UR23, RZ, P0, !PT ;  /* 0x00000017030bdc10 */ /* 0x040fe200087fe4ff */
[----:B------:R1:W2:Y:S01]  /*0b40*/  @!P2 LDG.E.U8 R5, desc[UR28][R8.64] ;  /* 0x0000001c0805a981 */ /* 0x0002a2000c1e1100 */
[C---:B------:R-:W-:Y:S02]  /*0b50*/  @!P3 IADD3 R12, P0, PT, R2.reuse, UR36, RZ ;  /* 0x00000024020cbc10 */ /* 0x040fe4000ff1e0ff */
[----:B------:R-:W-:Y:S02]  /*0b60*/  @!P4 IADD3 R14, P1, PT, R2, UR34, RZ ;  /* 0x00000022020ecc10 */ /* 0x000fe4000ff3e0ff */
[----:B------:R-:W-:Y:S02]  /*0b70*/  PRMT R16, RZ, 0x7610, R16 ;  /* 0x00007610ff107816 */ /* 0x000fe40000000010 */
[----:B------:R-:W-:Y:S02]  /*0b80*/  PRMT R4, RZ, 0x7610, R4 ;  /* 0x00007610ff047816 */ /* 0x000fe40000000004 */
[----:B------:R-:W-:-:S02]  /*0b90*/  @!P3 IADD3.X R13, PT, PT, R3, UR17, RZ, P0, !PT ;  /* 0x00000011030dbc10 */ /* 0x000fc400087fe4ff */
[----:B------:R-:W-:Y:S01]  /*0ba0*/  PRMT R0, RZ, 0x7610, R0 ;  /* 0x00007610ff007816 */ /* 0x000fe20000000000 */
[----:B------:R3:W4:Y:S01]  /*0bb0*/  @!P5 LDG.E.U8 R16, desc[UR28][R10.64] ;  /* 0x0000001c0a10d981 */ /* 0x000722000c1e1100 */
[----:B------:R-:W-:-:S03]  /*0bc0*/  @!P4 IADD3.X R15, PT, PT, R3, UR15, RZ, P1, !PT ;  /* 0x0000000f030fcc10 */ /* 0x000fc60008ffe4ff */
[----:B------:R-:W5:Y:S04]  /*0bd0*/  @!P3 LDG.E.U8 R4, desc[UR28][R12.64] ;  /* 0x0000001c0c04b981 */ /* 0x000f68000c1e1100 */
[----:B------:R3:W5:Y:S01]  /*0be0*/  @!P4 LDG.E.U8 R0, desc[UR28][R14.64] ;  /* 0x0000001c0e00c981 */ /* 0x000762000c1e1100 */
[----:B0-----:R-:W0:Y:S01]  /*0bf0*/  @!P2 LDC.U8 R6, c[0x0][0xfca] ;  /* 0x0003f280ff06ab82 */ /* 0x001e220000000000 */
[----:B------:R-:W-:Y:S02]  /*0c00*/  UIADD3 UR24, UP0, UPT, UR24, -0x2, URZ ;  /* 0xfffffffe18187890 */ /* 0x000fe4000ff1e0ff */
[----:B------:R-:W-:Y:S02]  /*0c10*/  UIMAD.WIDE.U32 UR4, UR33, 0x8, UR4 ;  /* 0x00000008210478a5 */ /* 0x000fe4000f8e0004 */
[----:B------:R-:W-:-:S02]  /*0c20*/  UIADD3.X UR6, UPT, UPT, UR6, -0x1, URZ, UP0, !UPT ;  /* 0xffffffff06067890 */ /* 0x000fc400087fe4ff */
[----:B------:R-:W-:Y:S01]  /*0c30*/  UISETP.NE.U32.AND UP0, UPT, UR24, URZ, UPT ;  /* 0x000000ff1800728c */ /* 0x000fe2000bf05070 */
[----:B------:R-:W0:Y:S03]  /*0c40*/  @!P5 LDC.U8 R7, c[0x0][0xfca] ;  /* 0x0003f280ff07db82 */ /* 0x000e260000000000 */
[----:B------:R-:W-:-:S05]  /*0c50*/  UISETP.NE.AND.EX UP0, UPT, UR6, URZ, UPT, UP0 ;  /* 0x000000ff0600728c */ /* 0x000fca000bf05300 */
[----:B-1----:R-:W1:Y:S08]  /*0c60*/  @!P3 LDC.U8 R9, c[0x0][0xfca] ;  /* 0x0003f280ff09bb82 */ /* 0x002e700000000000 */
[----:B---3--:R-:W3:Y:S01]  /*0c70*/  @!P4 LDC.U8 R11, c[0x0][0xfca] ;  /* 0x0003f280ff0bcb82 */ /* 0x008ee20000000000 */
[----:B0-----:R-:W-:Y:S01]  /*0c80*/  @!P2 IMAD.MOV R8, RZ, RZ, -R6 ;  /* 0x000000ffff08a224 */ /* 0x001fe200078e0a06 */
[----:B------:R-:W-:-:S04]  /*0c90*/  @!P2 IADD3 R6, P0, PT, R2, UR25, RZ ;  /* 0x000000190206ac10 */ /* 0x000fc8000ff1e0ff */
[----:B------:R-:W-:Y:S01]  /*0ca0*/  @!P2 PRMT R8, R8, 0x7710, RZ ;  /* 0x000077100808a816 */ /* 0x000fe200000000ff */
[----:B------:R-:W-:Y:S01]  /*0cb0*/  @!P5 IMAD.MOV R10, RZ, RZ, -R7 ;  /* 0x000000ffff0ad224 */ /* 0x000fe200078e0a07 */
[----:B------:R-:W-:-:S04]  /*0cc0*/  @!P2 IADD3.X R7, PT, PT, R3, UR26, RZ, P0, !PT ;  /* 0x0000001a0307ac10 */ /* 0x000fc800087fe4ff */
[----:B------:R-:W-:Y:S02]  /*0cd0*/  @!P5 PRMT R15, R10, 0x7710, RZ ;  /* 0x000077100a0fd816 */ /* 0x000fe400000000ff */
[----:B------:R-:W-:Y:S01]  /*0ce0*/  @!P3 IADD3 R10, P1, PT, R2, UR35, RZ ;  /* 0x00000023020abc10 */ /* 0x000fe2000ff3e0ff */
[----:B-1----:R-:W-:-:S05]  /*0cf0*/  @!P3 IMAD.MOV R9, RZ, RZ, -R9 ;  /* 0x000000ffff09b224 */ /* 0x002fca00078e0a09 */
[----:B------:R-:W-:Y:S01]  /*0d00*/  @!P3 PRMT R17, R9, 0x7710, RZ ;  /* 0x000077100911b816 */ /* 0x000fe200000000ff */
[----:B---3--:R-:W-:-:S05]  /*0d10*/  @!P4 IMAD.MOV R11, RZ, RZ, -R11 ;  /* 0x000000ffff0bc224 */ /* 0x008fca00078e0a0b */
[----:B------:R-:W-:Y:S02]  /*0d20*/  @!P4 PRMT R19, R11, 0x7710, RZ ;  /* 0x000077100b13c816 */ /* 0x000fe400000000ff */
[----:B------:R-:W-:Y:S01]  /*0d30*/  @!P3 IADD3.X R11, PT, PT, R3, UR14, RZ, P1, !PT ;  /* 0x0000000e030bbc10 */ /* 0x000fe20008ffe4ff */
[----:B--2---:R-:W-:Y:S01]  /*0d40*/  @!P2 IMAD.IADD R5, R8, 0x1, R5 ;  /* 0x000000010805a824 */ /* 0x004fe200078e0205 */
[----:B------:R-:W-:-:S04]  /*0d50*/  @!P5 IADD3 R8, P0, PT, R2, UR37, RZ ;  /* 0x000000250208dc10 */ /* 0x000fc8000ff1e0ff */
[----:B------:R-:W-:Y:S01]  /*0d60*/  @!P5 IADD3.X R9, PT, PT, R3, UR16, RZ, P0, !PT ;  /* 0x000000100309dc10 */ /* 0x000fe200087fe4ff */
[----:B------:R0:W-:Y:S01]  /*0d70*/  @!P2 STG.E.U8 desc[UR28][R6.64], R5 ;  /* 0x000000050600a986 */ /* 0x0001e2000c10111c */
[----:B------:R-:W-:-:S04]  /*0d80*/  @!P4 IADD3 R12, P0, PT, R2, UR21, RZ ;  /* 0x00000015020ccc10 */ /* 0x000fc8000ff1e0ff */
[----:B------:R-:W-:Y:S01]  /*0d90*/  @!P4 IADD3.X R13, PT, PT, R3, UR13, RZ, P0, !PT ;  /* 0x0000000d030dcc10 */ /* 0x000fe200087fe4ff */
[----:B----4-:R-:W-:Y:S02]  /*0da0*/  @!P5 IMAD.IADD R15, R15, 0x1, R16 ;  /* 0x000000010f0fd824 */ /* 0x010fe400078e0210 */
[----:B-----5:R-:W-:-:S03]  /*0db0*/  @!P3 IMAD.IADD R17, R17, 0x1, R4 ;  /* 0x000000011111b824 */ /* 0x020fc600078e0204 */
[----:B------:R1:W-:Y:S01]  /*0dc0*/  @!P5 STG.E.U8 desc[UR28][R8.64], R15 ;  /* 0x0000000f0800d986 */ /* 0x0003e2000c10111c */
[----:B0-----:R-:W-:Y:S02]  /*0dd0*/  IMAD.U32 R7, RZ, RZ, UR33 ;  /* 0x00000021ff077e24 */ /* 0x001fe4000f8e00ff */
[----:B------:R-:W-:Y:S01]  /*0de0*/  @!P4 IMAD.IADD R5, R19, 0x1, R0 ;  /* 0x000000011305c824 */ /* 0x000fe200078e0200 */
[----:B------:R1:W-:Y:S01]  /*0df0*/  @!P3 STG.E.U8 desc[UR28][R10.64], R17 ;  /* 0x000000110a00b986 */ /* 0x0003e2000c10111c */
[----:B------:R-:W-:-:S03]  /*0e00*/  IMAD.WIDE.U32 R2, R7, 0x8, R2 ;  /* 0x0000000807027825 */ /* 0x000fc600078e0002 */
[----:B------:R1:W-:Y:S01]  /*0e10*/  @!P4 STG.E.U8 desc[UR28][R12.64], R5 ;  /* 0x000000050c00c986 */ /* 0x0003e2000c10111c */
[----:B------:R-:W-:Y:S05]  /*0e20*/  BRA.U UP0, `(.L_x_377) ;  /* 0xfffffff900007547 */ /* 0x000fea000b83ffff */
.L_x_376:
[----:B------:R-:W-:-:S04]  /*0e30*/  ULOP3.LUT UR6, UR9, 0x1, URZ, 0xc0, !UPT ;  /* 0x0000000109067892 */ /* 0x000fc8000f8ec0ff */
[----:B------:R-:W-:-:S06]  /*0e40*/  UISETP.NE.U32.AND UP0, UPT, UR6, 0x1, UPT ;  /* 0x000000010600788c */ /* 0x000fcc000bf05070 */
[----:B------:R-:W-:-:S13]  /*0e50*/  PLOP3.LUT P0, PT, PT, PT, UP0, 0x80, 0x8 ;  /* 0x000000000008781c */ /* 0x000fda0003f0f008 */
[----:B------:R-:W-:Y:S05]  /*0e60*/  @!P0 EXIT ;  /* 0x000000000000894d */ /* 0x000fea0003800000 */
[----:B------:R-:W0:Y:S01]  /*0e70*/  S2R R14, SR_TID.X ;  /* 0x00000000000e7919 */ /* 0x000e220000002100 */
[----:B------:R-:W2:Y:S01]  /*0e80*/  LDCU UR6, c[0x0][0x360] ;  /* 0x00006c00ff0677ac */ /* 0x000ea20008000800 */
[----:B-1----:R-:W-:Y:S02]  /*0e90*/  PRMT R10, RZ, 0x7610, R10 ;  /* 0x00007610ff0a7816 */ /* 0x002fe4000000000a */
[----:B------:R-:W-:Y:S02]  /*0ea0*/  PRMT R11, RZ, 0x7610, R11 ;  /* 0x00007610ff0b7816 */ /* 0x000fe4000000000b */
[----:B0-----:R-:W-:-:S04]  /*0eb0*/  IADD3 R14, P0, PT, R14, UR4, RZ ;  /* 0x000000040e0e7c10 */ /* 0x001fc8000ff1e0ff */
        /* <DEDUP_REMOVED lines=29> */
[----:B------:R-:W4:Y:S01]  /*1090*/  LDCU.U8 UR4, c[0x0][0xfca] ;  /* 0x0001f940ff0477ac */ /* 0x000f220008000000 */
[----:B0-----:R-:W-:-:S04]  /*10a0*/  @!P0 IADD3 R2, P4, PT, R14, UR30, RZ ;  /* 0x0000001e0e028c10 */ /* 0x001fc8000ff9e0ff */
[----:B------:R-:W-:Y:S02]  /*10b0*/  @!P0 IADD3.X R3, PT, PT, R18, UR8, RZ, P4, !PT ;  /* 0x0000000812038c10 */ /* 0x000fe4000a7fe4ff */
[----:B-1----:R-:W-:-:S04]  /*10c0*/  @!P1 IADD3 R4, P4, PT, R15, UR30, RZ ;  /* 0x0000001e0f049c10 */ /* 0x002fc8000ff9e0ff */
[----:B------:R-:W-:Y:S01]  /*10d0*/  @!P1 IADD3.X R5, PT, PT, R19, UR8, RZ, P4, !PT ;  /* 0x0000000813059c10 */ /* 0x000fe2000a7fe4ff */
[----:B----4-:R-:W-:-:S04]  /*10e0*/  UIADD3 UR4, UPT, UPT, URZ, -UR4, URZ ;  /* 0x80000004ff047290 */ /* 0x010fc8000fffe0ff */
        /* <DEDUP_REMOVED lines=15> */
.L_x_375:
[----:B------:R-:W0:Y:S02]  /*11e0*/  S2R R9, SR_TID.X ;  /* 0x0000000000097919 */ /* 0x000e240000002100 */
[----:B0-----:R-:W-:-:S03]  /*11f0*/  IMAD.WIDE.U32 R2, R9, 0x4, RZ ;  /* 0x0000000409027825 */ /* 0x001fc600078e00ff */
[----:B------:R-:W-:-:S04]  /*1200*/  ISETP.GE.U32.AND P0, PT, R2, UR12, PT ;  /* 0x0000000c02007c0c */ /* 0x000fc8000bf06070 */
[----:B------:R-:W-:-:S13]  /*1210*/  ISETP.GE.AND.EX P0, PT, R3, UR5, PT, P0 ;  /* 0x0000000503007c0c */ /* 0x000fda000bf06300 */
[----:B------:R-:W-:Y:S05]  /*1220*/  @P0 EXIT ;  /* 0x000000000000094d */ /* 0x000fea0003800000 */
[----:B------:R-:W0:Y:S01]  /*1230*/  LDCU.U8 UR4, c[0x0][0xfca] ;  /* 0x0001f940ff0477ac */ /* 0x000e220008000000 */
[----:B------:R-:W-:Y:S01]  /*1240*/  IMAD.MOV.U32 R10, RZ, RZ, RZ ;  /* 0x000000ffff0a7224 */ /* 0x000fe200078e00ff */
[----:B------:R-:W1:Y:S01]  /*1250*/  LDCU UR6, c[0x0][0x360] ;  /* 0x00006c00ff0677ac */ /* 0x000e620008000800 */
[----:B0-----:R-:W-:-:S04]  /*1260*/  UIADD3 UR4, UPT, UPT, URZ, -UR4, URZ ;  /* 0x80000004ff047290 */ /* 0x001fc8000fffe0ff */
[----:B-1----:R-:W-:-:S12]  /*1270*/  UPRMT UR4, UR4, 0x7710, URZ ;  /* 0x0000771004047896 */ /* 0x002fd800080000ff */
.L_x_378:
        /* <DEDUP_REMOVED lines=33> */
        .weak           $__internal_47_$__cuda_sm20_div_u16
        .type           $__internal_47_$__cuda_sm20_div_u16,@function
        .size           $__internal_47_$__cuda_sm20_div_u16,(.L_x_4684 - $__internal_47_$__cuda_sm20_div_u16)
$__internal_47_$__cuda_sm20_div_u16:
        /* <DEDUP_REMOVED lines=19> */
[----:B------:R-:W-:Y:S05]  /*15c0*/  RET.REL.NODEC R2 `(_ZN2at6native57_GLOBAL__N__f3eca4a2_24_ForeachBinaryOpScalar_cu_86b9896c25multi_tensor_apply_kernelINS1_18TensorListMetadataILi2EEENS1_21BinaryOpScalarFunctorIhLi2ELi1ELi1EEEJSt5minusIhEhEEEvT_T0_DpT1_) ;  /* 0xffffffe8028c7950 */ /* 0x000fea0003c3ffff */
.L_x_379:
        /* <DEDUP_REMOVED lines=11> */
.L_x_4684:


//--------------------- .text._ZN2at6native57_GLOBAL__N__f3eca4a2_24_ForeachBinaryOpScalar_cu_86b9896c25multi_tensor_apply_kernelINS1_18TensorListMetadataILi1EEENS1_21BinaryOpScalarFunctorIN3c108BFloat16ELi1ELi1ELi0EEEJSt5minusIfEfEEEvT_T0_DpT1_ --------------------------
	.section	.text._ZN2at6native57_GLOBAL__N__f3eca4a2_24_ForeachBinaryOpScalar_cu_86b9896c25multi_tensor_apply_kernelINS1_18TensorListMetadataILi1EEENS1_21BinaryOpScalarFunctorIN3c108BFloat16ELi1ELi1ELi0EEEJSt5minusIfEfEEEvT_T0_DpT1_,"ax",@progbits
	.align	128
.text._ZN2at6native57_GLOBAL__N__f3eca4a2_24_ForeachBinaryOpScalar_cu_86b9896c25multi_tensor_apply_kernelINS1_18TensorListMetadataILi1EEENS1_21BinaryOpScalarFunctorIN3c108BFloat16ELi1ELi1ELi0EEEJSt5minusIfEfEEEvT_T0_DpT1_:
        .type           _ZN2at6native57_GLOBAL__N__f3eca4a2_24_ForeachBinaryOpScalar_cu_86b9896c25multi_tensor_apply_kernelINS1_18TensorListMetadataILi1EEENS1_21BinaryOpScalarFunctorIN3c108BFloat16ELi1ELi1ELi0EEEJSt5minusIfEfEEEvT_T0_DpT1_,@function
        .size           _ZN2at6native57_GLOBAL__N__f3eca4a2_24_ForeachBinaryOpScalar_cu_86b9896c25multi_tensor_apply_kernelINS1_18TensorListMetadataILi1EEENS1_21BinaryOpScalarFunctorIN3c108BFloat16ELi1ELi1ELi0EEEJSt5minusIfEfEEEvT_T0_DpT1_,(.L_x_4686 - _ZN2at6native57_GLOBAL__N__f3eca4a2_24_ForeachBinaryOpScalar_cu_86b9896c25multi_tensor_apply_kernelINS1_18TensorListMetadataILi1EEENS1_21BinaryOpScalarFunctorIN3c108BFloat16ELi1ELi1ELi0EEEJSt5minusIfEfEEEvT_T0_DpT1_)
        .other          _ZN2at6native57_GLOBAL__N__f3eca4a2_24_ForeachBinaryOpScalar_cu_86b9896c25multi_tensor_apply_kernelINS1_18TensorListMetadataILi1EEENS1_21BinaryOpScalarFunctorIN3c108BFloat16ELi1ELi1ELi0EEEJSt5minusIfEfEEEvT_T0_DpT1_,@"STO_CUDA_ENTRY STV_DEFAULT"
_ZN2at6native57_GLOBAL__N__f3eca4a2_24_ForeachBinaryOpScalar_cu_86b9896c25multi_tensor_apply_kernelINS1_18TensorListMetadataILi1EEENS1_21BinaryOpScalarFunctorIN3c108BFloat16ELi1ELi1ELi0EEEJSt5minusIfEfEEEvT_T0_DpT1_:
        /* <DEDUP_REMOVED lines=37> */
[----:B------:R-:W-:Y:S05]  /*0250*/  CALL.REL.NOINC `($__internal_48_$__cuda_sm20_div_u16) ;  /* 0x0000000c00707944 */ /* 0x000fea0003c00000 */
[----:B------:R-:W-:Y:S01]  /*0260*/  LOP3.LUT R7, R6, 0xffff, RZ, 0xc0, !PT ;  /* 0x0000ffff06077812 */ /* 0x000fe200078ec0ff */
[----:B------:R-:W-:Y:S01]  /*0270*/  UISETP.GE.U32.AND UP0, UPT, UR4, UR11, UPT ;  /* 0x0000000b0400728c */ /* 0x000fe2000bf06070 */
[----:B------:R-:W0:Y:S01]  /*0280*/  S2R R6, SR_TID.X ;  /* 0x0000000000067919 */ /* 0x000e220000002100 */
[----:B------:R-:W-:Y:S01]  /*0290*/  UMOV UR6, URZ ;  /* 0x000000ff00067c82 */ /* 0x000fe20008000000 */
[----:B------:R-:W-:Y:S01]  /*02a0*/  LOP3.LUT R2, R7, 0x1, RZ, 0xc0, !PT ;  /* 0x0000000107027812 */ /* 0x000fe200078ec0ff */
[----:B------:R-:W-:Y:S01]  /*02b0*/  UISETP.GE.U32.AND.EX UP0, UPT, UR5, URZ, UPT, UP0 ;  /* 0x000000ff0500728c */ /* 0x000fe2000bf06100 */
[----:B------:R-:W-:Y:S02]  /*02c0*/  UMOV UR7, URZ ;  /* 0x000000ff00077c82 */ /* 0x000fe40008000000 */
[----:B------:R-:W-:-:S04]  /*02d0*/  ISETP.NE.U32.AND P0, PT, R2, 0x1, PT ;  /* 0x000000010200780c */ /* 0x000fc80003f05070 */
[----:B------:R-:W-:Y:S02]  /*02e0*/  ISETP.NE.U32.AND.EX P0, PT, RZ, RZ, PT, P0 ;  /* 0x000000ffff00720c */ /* 0x000fe40003f05100 */
[----:B------:R-:W-:Y:S11]  /*02f0*/  BRA.U !UP0, `(.L_x_381) ;  /* 0x0000000508ec7547 */ /* 0x000ff6000b800000 */
[----:B------:R-:W-:Y:S01]  /*0300*/  VIADD R7, R7, 0x1 ;  /* 0x0000000107077836 */ /* 0x000fe20000000000 */
[----:B------:R-:W1:Y:S04]  /*0310*/  LDCU UR18, c[0x0][0x10ac] ;  /* 0x00021580ff1277ac */ /* 0x000e680008000800 */
[----:B------:R-:W-:Y:S01]  /*0320*/  LOP3.LUT R7, R7, 0x1fffe, RZ, 0xc0, !PT ;  /* 0x0001fffe07077812 */ /* 0x000fe200078ec0ff */
[----:B------:R-:W-:Y:S01]  /*0330*/  UMOV UR6, URZ ;  /* 0x000000ff00067c82 */ /* 0x000fe20008000000 */
[----:B------:R-:W-:Y:S01]  /*0340*/  UMOV UR7, URZ ;  /* 0x000000ff00077c82 */ /* 0x000fe20008000000 */
[----:B------:R-:W-:Y:S01]  /*0350*/  UMOV UR4, URZ ;  /* 0x000000ff00047c82 */ /* 0x000fe20008000000 */
[----:B------:R-:W-:-:S05]  /*0360*/  UMOV UR5, URZ ;  /* 0x000000ff00057c82 */ /* 0x000fca0008000000 */
.L_x_382:
[----:B0-----:R-:W-:Y:S01]  /*0370*/  IADD3 R20, P1, PT, R6, UR6, RZ ;  /* 0x0000000606147c10 */ /* 0x001fe2000ff3e0ff */
[----:B------:R-:W-:Y:S01]  /*0380*/  USHF.L.U32 UR10, UR14, 0x1, URZ ;  /* 0x000000010e0a7899 */ /* 0x000fe200080006ff */
[----:B--2---:R-:W-:Y:S01]  /*0390*/  PRMT R16, RZ, 0x7610, R16 ;  /* 0x00007610ff107816 */ /* 0x004fe20000000010 */
[----:B------:R-:W-:Y:S02]  /*03a0*/  USHF.R.U32.HI UR15, URZ, 0x1f, UR14 ;  /* 0x0000001fff0f7899 */ /* 0x000fe4000801160e */
[C---:B------:R-:W-:Y:S01]  /*03b0*/  IADD3 R14, P2, PT, R20.reuse, UR14, RZ ;  /* 0x0000000e140e7c10 */ /* 0x040fe2000ff5e0ff */
[----:B------:R-:W-:Y:S01]  /*03c0*/  IMAD.X R13, RZ, RZ, UR7, P1 ;  /* 0x00000007ff0d7e24 */ /* 0x000fe200088e06ff */
[----:B------:R-:W-:Y:S02]  /*03d0*/  ISETP.GE.U32.AND P3, PT, R20, UR16, PT ;  /* 0x0000001014007c0c */ /* 0x000fe4000bf66070 */
[----:B------:R-:W-:Y:S01]  /*03e0*/  ISETP.GE.U32.AND P4, PT, R14, UR16, PT ;  /* 0x000000100e007c0c */ /* 0x000fe2000bf86070 */
[----:B------:R-:W-:Y:S01]  /*03f0*/  IMAD.X R12, RZ, RZ, R13, P2 ;  /* 0x000000ffff0c7224 */ /* 0x000fe200010e060d */
[----:B------:R-:W-:-:S02]  /*0400*/  ISETP.GE.AND.EX P3, PT, R13, UR17, PT, P3 ;  /* 0x000000110d007c0c */ /* 0x000fc4000bf66330 */
[----:B------:R-:W-:Y:S02]  /*0410*/  IADD3 R4, P2, PT, R14, UR14, RZ ;  /* 0x0000000e0e047c10 */ /* 0x000fe4000ff5e0ff */
[----:B------:R-:W-:Y:S02]  /*0420*/  LEA R2, P1, R20, UR8, 0x1 ;  /* 0x0000000814027c11 */ /* 0x000fe4000f8208ff */
[----:B------:R-:W-:Y:S01]  /*0430*/  ISETP.GE.U32.AND P5, PT, R4, UR16, PT ;  /* 0x0000001004007c0c */ /* 0x000fe2000bfa6070 */
[----:B------:R-:W-:Y:S01]  /*0440*/  IMAD.X R5, RZ, RZ, R12, P2 ;  /* 0x000000ffff057224 */ /* 0x000fe200010e060c */
[----:B------:R-:W-:Y:S02]  /*0450*/  ISETP.GE.AND.EX P4, PT, R12, UR17, PT, P4 ;  /* 0x000000110c007c0c */ /* 0x000fe4000bf86340 */
[----:B------:R-:W-:Y:S02]  /*0460*/  LEA.HI.X R3, R20, UR9, R13, 0x1, P1 ;  /* 0x0000000914037c11 */ /* 0x000fe400088f0c0d */
[----:B------:R-:W-:-:S02]  /*0470*/  IADD3 R10, P1, PT, R2, UR10, RZ ;  /* 0x0000000a020a7c10 */ /* 0x000fc4000ff3e0ff */
[----:B------:R-:W-:Y:S01]  /*0480*/  ISETP.GE.AND.EX P5, PT, R5, UR17, PT, P5 ;  /* 0x0000001105007c0c */ /* 0x000fe2000bfa6350 */
[----:B------:R-:W2:Y:S01]  /*0490*/  @!P3 LDG.E.U16 R16, desc[UR12][R2.64] ;  /* 0x0000000c0210b981 */ /* 0x000ea2000c1e1500 */
[----:B------:R-:W-:Y:S02]  /*04a0*/  IADD3.X R11, PT, PT, R3, UR15, RZ, P1, !PT ;  /* 0x0000000f030b7c10 */ /* 0x000fe40008ffe4ff */
[----:B------:R-:W-:Y:S02]  /*04b0*/  IADD3 R8, P6, PT, R10, UR10, RZ ;  /* 0x0000000a0a087c10 */ /* 0x000fe4000ffde0ff */
[----:B------:R-:W-:Y:S02]  /*04c0*/  PRMT R17, RZ, 0x7610, R17 ;  /* 0x00007610ff117816 */ /* 0x000fe40000000011 */
[----:B------:R-:W-:Y:S02]  /*04d0*/  IADD3 R4, P2, PT, R4, UR14, RZ ;  /* 0x0000000e04047c10 */ /* 0x000fe4000ff5e0ff */
[----:B------:R-:W-:-:S02]  /*04e0*/  PRMT R18, RZ, 0x7610, R18 ;  /* 0x00007610ff127816 */ /* 0x000fc40000000012 */
[----:B------:R-:W-:Y:S01]  /*04f0*/  IADD3.X R9, PT, PT, R11, UR15, RZ, P6, !PT ;  /* 0x0000000f0b097c10 */ /* 0x000fe2000b7fe4ff */
[----:B------:R-:W-:Y:S01]  /*0500*/  IMAD.X R5, RZ, RZ, R5, P2 ;  /* 0x000000ffff057224 */ /* 0x000fe200010e0605 */
[----:B------:R-:W3:Y:S01]  /*0510*/  @!P4 LDG.E.U16 R17, desc[UR12][R10.64] ;  /* 0x0000000c0a11c981 */ /* 0x000ee2000c1e1500 */
[----:B------:R-:W-:-:S03]  /*0520*/  ISETP.GE.U32.AND P1, PT, R4, UR16, PT ;  /* 0x0000001004007c0c */ /* 0x000fc6000bf26070 */
[----:B------:R-:W4:Y:S01]  /*0530*/  @!P5 LDG.E.U16 R18, desc[UR12][R8.64] ;  /* 0x0000000c0812d981 */ /* 0x000f22000c1e1500 */
[----:B------:R-:W-:Y:S02]  /*0540*/  ISETP.GE.AND.EX P1, PT, R5, UR17, PT, P1 ;  /* 0x0000001105007c0c */ /* 0x000fe4000bf26310 */
[----:B------:R-:W-:Y:S02]  /*0550*/  IADD3 R4, P2, PT, R8, UR10, RZ ;  /* 0x0000000a08047c10 */ /* 0x000fe4000ff5e0ff */
[----:B------:R-:W-:Y:S02]  /*0560*/  PRMT R15, RZ, 0x7610, R15 ;  /* 0x00007610ff0f7816 */ /* 0x000fe4000000000f */
[----:B------:R-:W-:-:S07]  /*0570*/  IADD3.X R5, PT, PT, R9, UR15, RZ, P2, !PT ;  /* 0x0000000f09057c10 */ /* 0x000fce00097fe4ff */
[----:B------:R-:W5:Y:S01]  /*0580*/  @!P1 LDG.E.U16 R15, desc[UR12][R4.64] ;  /* 0x0000000c040f9981 */ /* 0x000f62000c1e1500 */
[----:B------:R-:W-:-:S04]  /*0590*/  IADD3 R20, P6, PT, R20, UR11, RZ ;  /* 0x0000000b14147c10 */ /* 0x000fc8000ffde0ff */
[----:B------:R-:W-:Y:S01]  /*05a0*/  ISETP.GE.U32.AND P2, PT, R20, UR16, PT ;  /* 0x0000001014007c0c */ /* 0x000fe2000bf46070 */
[----:B------:R-:W-:Y:S02]  /*05b0*/  IMAD.U32 R21, RZ, RZ, UR11 ;  /* 0x0000000bff157e24 */ /* 0x000fe4000f8e00ff */
[----:B------:R-:W-:-:S05]  /*05c0*/  IMAD.X R13, RZ, RZ, R13, P6 ;  /* 0x000000ffff0d7224 */ /* 0x000fca00030e060d */
[----:B------:R-:W-:Y:S01]  /*05d0*/  ISETP.GE.AND.EX P2, PT, R13, UR17, PT, P2 ;  /* 0x000000110d007c0c */ /* 0x000fe2000bf46320 */
[----:B--2---:R-:W-:-:S04]  /*05e0*/  IMAD.U32 R16, R16, 0x10000, RZ ;  /* 0x0001000010107824 */ /* 0x004fc800078e00ff */
[----:B-1----:R-:W-:-:S05]  /*05f0*/  FADD.FTZ R16, R16, -UR18 ;  /* 0x8000001210107e21 */ /* 0x002fca0008010000 */
[----:B------:R-:W-:Y:S01]  /*0600*/  F2FP.BF16.F32.PACK_AB R16, RZ, R16 ;  /* 0x00000010ff10723e */ /* 0x000fe200000010ff */
[----:B---3--:R-:W-:-:S03]  /*0610*/  IMAD.U32 R17, R17, 0x10000, RZ ;  /* 0x0001000011117824 */ /* 0x008fc600078e00ff */
[----:B------:R-:W-:Y:S01]  /*0620*/  PRMT R20, R16, 0x7610, R20 ;  /* 0x0000761010147816 */ /* 0x000fe20000000014 */
[----:B----4-:R-:W-:Y:S02]  /*0630*/  IMAD.U32 R19, R18, 0x10000, RZ ;  /* 0x0001000012137824 */ /* 0x010fe400078e00ff */
[----:B------:R-:W-:Y:S01]  /*0640*/  FADD.FTZ R18, R17, -UR18 ;  /* 0x8000001211127e21 */ /* 0x000fe20008010000 */
[----:B------:R-:W-:Y:S02]  /*0650*/  @!P3 IMAD.MOV.U32 R16, RZ, RZ, R2 ;  /* 0x000000ffff10b224 */ /* 0x000fe400078e0002 */
[----:B------:R-:W-:Y:S02]  /*0660*/  @!P3 IMAD.MOV.U32 R17, RZ, RZ, R3 ;  /* 0x000000ffff11b224 */ /* 0x000fe400078e0003 */
[----:B------:R-:W-:Y:S01]  /*0670*/  F2FP.BF16.F32.PACK_AB R18, RZ, R18 ;  /* 0x00000012ff12723e */ /* 0x000fe200000010ff */
[----:B------:R-:W-:Y:S02]  /*0680*/  FADD.FTZ R19, R19, -UR18 ;  /* 0x8000001213137e21 */ /* 0x000fe40008010000 */
[----:B------:R0:W-:Y:S01]  /*0690*/  @!P3 STG.E.U16 desc[UR12][R16.64], R20 ;  /* 0x000000141000b986 */ /* 0x0001e2000c10150c */
[----:B------:R-:W-:-:S02]  /*06a0*/  PRMT R22, R18, 0x7610, R22 ;  /* 0x0000761012167816 */ /* 0x000fc40000000016 */
[----:B------:R-:W-:Y:S01]  /*06b0*/  LEA R2, P3, R21, R2, 0x1 ;  /* 0x0000000215027211 */ /* 0x000fe200078608ff */
[----:B-----5:R-:W-:Y:S01]  /*06c0*/  IMAD.U32 R15, R15, 0x10000, RZ ;  /* 0x000100000f0f7824 */ /* 0x020fe200078e00ff */
[----:B------:R-:W-:Y:S01]  /*06d0*/  F2FP.BF16.F32.PACK_AB R19, RZ, R19 ;  /* 0x00000013ff13723e */ /* 0x000fe200000010ff */
[----:B0-----:R-:W-:Y:S02]  /*06e0*/  @!P4 IMAD.MOV.U32 R16, RZ, RZ, R10 ;  /* 0x000000ffff10c224 */ /* 0x001fe400078e000a */
[----:B------:R-:W-:Y:S01]  /*06f0*/  @!P4 IMAD.MOV.U32 R17, RZ, RZ, R11 ;  /* 0x000000ffff11c224 */ /* 0x000fe200078e000b */
[----:B------:R-:W-:-:S04]  /*0700*/  LEA.HI.X R3, R21, R3, RZ, 0x1, P3 ;  /* 0x0000000315037211 */ /* 0x000fc800018f0cff */
[----:B------:R-:W-:Y:S01]  /*0710*/  @!P4 STG.E.U16 desc[UR12][R16.64], R22 ;  /* 0x000000161000c986 */ /* 0x000fe2000c10150c */
[----:B------:R-:W-:Y:S01]  /*0720*/  IADD3 R14, P4, PT, R14, UR11, RZ ;  /* 0x0000000b0e0e7c10 */ /* 0x000fe2000ff9e0ff */
[----:B------:R-:W-:Y:S01]  /*0730*/  FADD.FTZ R15, R15, -UR18 ;  /* 0x800000120f0f7e21 */ /* 0x000fe20008010000 */
[----:B------:R-:W-:Y:S02]  /*0740*/  PRMT R11, R19, 0x7610, R11 ;  /* 0x00007610130b7816 */ /* 0x000fe4000000000b */
[----:B------:R-:W-:Y:S01]  /*0750*/  IADD3 R18, P3, PT, R14, UR14, RZ ;  /* 0x0000000e0e127c10 */ /* 0x000fe2000ff7e0ff */
[----:B------:R-:W-:Y:S01]  /*0760*/  IMAD.X R19, RZ, RZ, R12, P4 ;  /* 0x000000ffff137224 */ /* 0x000fe200020e060c */
[----:B------:R-:W-:Y:S02]  /*0770*/  F2FP.BF16.F32.PACK_AB R15, RZ, R15 ;  /* 0x0000000fff0f723e */ /* 0x000fe400000010ff */
[----:B------:R-:W-:Y:S01]  /*0780*/  IADD3 R20, P6, PT, R18, UR14, RZ ;  /* 0x0000000e12147c10 */ /* 0x000fe2000ffde0ff */
[----:B------:R-:W-:Y:S01]  /*0790*/  IMAD.X R12, RZ, RZ, R19, P3 ;  /* 0x000000ffff0c7224 */ /* 0x000fe200018e0613 */
[----:B------:R-:W-:Y:S01]  /*07a0*/  LEA R10, P4, R14, UR8, 0x1 ;  /* 0x000000080e0a7c11 */ /* 0x000fe2000f8808ff */
[----:B------:R0:W-:Y:S01]  /*07b0*/  @!P5 STG.E.U16 desc[UR12][R8.64], R11 ;  /* 0x0000000b0800d986 */ /* 0x0001e2000c10150c */
[----:B------:R-:W-:-:S02]  /*07c0*/  ISETP.GE.U32.AND P3, PT, R18, UR16, PT ;  /* 0x0000001012007c0c */ /* 0x000fc4000bf66070 */
[C---:B------:R-:W-:Y:S02]  /*07d0*/  ISETP.GE.U32.AND P5, PT, R14.reuse, UR16, PT ;  /* 0x000000100e007c0c */ /* 0x040fe4000bfa6070 */
[----:B------:R-:W-:Y:S02]  /*07e0*/  PRMT R18, R15, 0x7610, R18 ;  /* 0x000076100f127816 */ /* 0x000fe40000000012 */
[----:B------:R-:W-:Y:S02]  /*07f0*/  ISETP.GE.AND.EX P5, PT, R19, UR17, PT, P5 ;  /* 0x0000001113007c0c */ /* 0x000fe4000bfa6350 */
[----:B0-----:R-:W-:Y:S01]  /*0800*/  LEA.HI.X R11, R14, UR9, R19, 0x1, P4 ;  /* 0x000000090e0b7c11 */ /* 0x001fe2000a0f0c13 */
[----:B------:R-:W-:Y:S01]  /*0810*/  IMAD.X R8, RZ, RZ, R12, P6 ;  /* 0x000000ffff087224 */ /* 0x000fe200030e060c */
[----:B------:R-:W-:Y:S01]  /*0820*/  ISETP.GE.U32.AND P4, PT, R20, UR16, PT ;  /* 0x0000001014007c0c */ /* 0x000fe2000bf86070 */
[----:B------:R2:W-:Y:S01]  /*0830*/  @!P1 STG.E.U16 desc[UR12][R4.64], R18 ;  /* 0x0000001204009986 */ /* 0x0005e2000c10150c */
[----:B------:R-:W-:Y:S01]  /*0840*/  ISETP.GE.AND.EX P3, PT, R12, UR17, PT, P3 ;  /* 0x000000110c007c0c */ /* 0x000fe2000bf66330 */
[----:B------:R-:W-:Y:S01]  /*0850*/  IMAD.U32 R9, RZ, RZ, UR14 ;  /* 0x0000000eff097e24 */ /* 0x000fe2000f8e00ff */
[----:B------:R-:W-:-:S02]  /*0860*/  ISETP.GE.AND.EX P4, PT, R8, UR17, PT, P4 ;  /* 0x0000001108007c0c */ /* 0x000fc4000bf86340 */
[----:B------:R-:W-:Y:S01]  /*0870*/  IADD3 R12, P1, PT, R10, UR10, RZ ;  /* 0x0000000a0a0c7c10 */ /* 0x000fe2000ff3e0ff */
[----:B------:R-:W-:Y:S01]  /*0880*/  IMAD.U32 R19, RZ, RZ, UR14 ;  /* 0x0000000eff137e24 */ /* 0x000fe2000f8e00ff */
[----:B------:R-:W-:Y:S02]  /*0890*/  PRMT R14, RZ, 0x7610, R14 ;  /* 0x00007610ff0e7816 */ /* 0x000fe4000000000e */
[----:B------:R-:W-:Y:S02]  /*08a0*/  LEA R8, P6, R9, R12, 0x1 ;  /* 0x0000000c09087211 */ /* 0x000fe400078c08ff */
[----:B------:R-:W-:Y:S02]  /*08b0*/  IADD3.X R13, PT, PT, R11, UR15, RZ, P1, !PT ;  /* 0x0000000f0b0d7c10 */ /* 0x000fe40008ffe4ff */
[----:B------:R-:W-:Y:S01]  /*08c0*/  PRMT R15, RZ, 0x7610, R15 ;  /* 0x00007610ff0f7816 */ /* 0x000fe2000000000f */
[----:B------:R-:W3:Y:S01]  /*08d0*/  @!P2 LDG.E.U16 R14, desc[UR12][R2.64] ;  /* 0x0000000c020ea981 */ /* 0x000ee2000c1e1500 */
[----:B------:R-:W-:-:S02]  /*08e0*/  PRMT R16, RZ, 0x7610, R16 ;  /* 0x00007610ff107816 */ /* 0x000fc40000000010 */
[----:B------:R-:W-:Y:S02]  /*08f0*/  PRMT R17, RZ, 0x7610, R17 ;  /* 0x00007610ff117816 */ /* 0x000fe40000000011 */
[----:B------:R-:W-:Y:S01]  /*0900*/  LEA.HI.X R9, R19, R13, RZ, 0x1, P6 ;  /* 0x0000000d13097211 */ /* 0x000fe200030f0cff */
[----:B------:R-:W4:Y:S04]  /*0910*/  @!P5 LDG.E.U16 R15, desc[UR12][R10.64] ;  /* 0x0000000c0a0fd981 */ /* 0x000f28000c1e1500 */
[----:B------:R-:W5:Y:S04]  /*0920*/  @!P3 LDG.E.U16 R16, desc[UR12][R12.64] ;  /* 0x0000000c0c10b981 */ /* 0x000f68000c1e1500 */
[----:B------:R-:W2:Y:S01]  /*0930*/  @!P4 LDG.E.U16 R17, desc[UR12][R8.64] ;  /* 0x0000000c0811c981 */ /* 0x000ea2000c1e1500 */
[----:B------:R-:W-:-:S04]  /*0940*/  UIADD3 UR4, UP0, UPT, UR4, 0x2, URZ ;  /* 0x0000000204047890 */ /* 0x000fc8000ff1e0ff */
[----:B------:R-:W-:Y:S02]  /*0950*/  UIADD3.X UR5, UPT, UPT, URZ, UR5, URZ, UP0, !UPT ;  /* 0x00000005ff057290 */ /* 0x000fe400087fe4ff */
[----:B------:R-:W-:-:S04]  /*0960*/  ISETP.NE.U32.AND P1, PT, R7, UR4, PT ;  /* 0x0000000407007c0c */ /* 0x000fc8000bf25070 */
[----:B------:R-:W-:Y:S01]  /*0970*/  ISETP.NE.AND.EX P1, PT, RZ, UR5, PT, P1 ;  /* 0x00000005ff007c0c */ /* 0x000fe2000bf25310 */
[----:B------:R-:W-:-:S04]  /*0980*/  ULEA UR6, UP0, UR11, UR6, 0x1 ;  /* 0x000000060b067291 */ /* 0x000fc8000f8008ff */
[----:B------:R-:W-:Y:S01]  /*0990*/  ULEA.HI.X UR7, UR11, UR7, URZ, 0x1, UP0 ;  /* 0x000000070b077291 */ /* 0x000fe200080f0cff */
[----:B---3--:R-:W-:Y:S02]  /*09a0*/  IMAD.U32 R14, R14, 0x10000, RZ ;  /* 0x000100000e0e7824 */ /* 0x008fe400078e00ff */
[----:B----4-:R-:W-:Y:S02]  /*09b0*/  IMAD.U32 R15, R15, 0x10000, RZ ;  /* 0x000100000f0f7824 */ /* 0x010fe400078e00ff */
[----:B------:R-:W-:Y:S01]  /*09c0*/  FADD.FTZ R14, R14, -UR18 ;  /* 0x800000120e0e7e21 */ /* 0x000fe20008010000 */
[----:B-----5:R-:W-:Y:S02]  /*09d0*/  IMAD.U32 R16, R16, 0x10000, RZ ;  /* 0x0001000010107824 */ /* 0x020fe400078e00ff */
[----:B------:R-:W-:Y:S01]  /*09e0*/  FADD.FTZ R15, R15, -UR18 ;  /* 0x800000120f0f7e21 */ /* 0x000fe20008010000 */
[----:B--2---:R-:W-:Y:S02]  /*09f0*/  IMAD.U32 R17, R17, 0x10000, RZ ;  /* 0x0001000011117824 */ /* 0x004fe400078e00ff */
[----:B------:R-:W-:Y:S01]  /*0a00*/  FADD.FTZ R16, R16, -UR18 ;  /* 0x8000001210107e21 */ /* 0x000fe20008010000 */
[----:B------:R-:W-:Y:S01]  /*0a10*/  F2FP.BF16.F32.PACK_AB R14, RZ, R14 ;  /* 0x0000000eff0e723e */ /* 0x000fe200000010ff */
[----:B------:R-:W-:Y:S01]  /*0a20*/  FADD.FTZ R17, R17, -UR18 ;  /* 0x8000001211117e21 */ /* 0x000fe20008010000 */
[----:B------:R-:W-:-:S02]  /*0a30*/  F2FP.BF16.F32.PACK_AB R15, RZ, R15 ;  /* 0x0000000fff0f723e */ /* 0x000fc400000010ff */
[----:B------:R-:W-:Y:S02]  /*0a40*/  F2FP.BF16.F32.PACK_AB R16, RZ, R16 ;  /* 0x00000010ff10723e */ /* 0x000fe400000010ff */
[----:B------:R-:W-:Y:S01]  /*0a50*/  F2FP.BF16.F32.PACK_AB R17, RZ, R17 ;  /* 0x00000011ff11723e */ /* 0x000fe200000010ff */
[----:B------:R2:W-:Y:S04]  /*0a60*/  @!P2 STG.E.U16 desc[UR12][R2.64], R14 ;  /* 0x0000000e0200a986 */ /* 0x0005e8000c10150c */
[----:B------:R2:W-:Y:S04]  /*0a70*/  @!P5 STG.E.U16 desc[UR12][R10.64], R15 ;  /* 0x0000000f0a00d986 */ /* 0x0005e8000c10150c */
[----:B------:R2:W-:Y:S04]  /*0a80*/  @!P3 STG.E.U16 desc[UR12][R12.64], R16 ;  /* 0x000000100c00b986 */ /* 0x0005e8000c10150c */
[----:B------:R2:W-:Y:S01]  /*0a90*/  @!P4 STG.E.U16 desc[UR12][R8.64], R17 ;  /* 0x000000110800c986 */ /* 0x0005e2000c10150c */
[----:B------:R-:W-:Y:S05]  /*0aa0*/  @P1 BRA `(.L_x_382) ;  /* 0xfffffff800301947 */ /* 0x000fea000383ffff */
.L_x_381:
[----:B------:R-:W-:Y:S05]  /*0ab0*/  @!P0 EXIT ;  /* 0x000000000000894d */ /* 0x000fea0003800000 */
[----:B0-----:R-:W-:Y:S01]  /*0ac0*/  IADD3 R6, P1, PT, R6, UR6, RZ ;  /* 0x0000000606067c10 */ /* 0x001fe2000ff3e0ff */
[----:B--2---:R-:W-:Y:S01]  /*0ad0*/  IMAD.U32 R9, RZ, RZ, UR14 ;  /* 0x0000000eff097e24 */ /* 0x004fe2000f8e00ff */
[----:B------:R-:W-:Y:S01]  /*0ae0*/  USHF.L.U32 UR4, UR14, 0x1, URZ ;  /* 0x000000010e047899 */ /* 0x000fe200080006ff */
[----:B------:R-:W-:Y:S01]  /*0af0*/  PRMT R10, RZ, 0x7610, R10 ;  /* 0x00007610ff0a7816 */ /* 0x000fe2000000000a */
[----:B------:R-:W-:Y:S02]  /*0b00*/  USHF.R.U32.HI UR5, URZ, 0x1f, UR14 ;  /* 0x0000001fff057899 */ /* 0x000fe4000801160e */
[C---:B------:R-:W-:Y:S01]  /*0b10*/  IADD3 R2, P3, PT, R6.reuse, UR14, RZ ;  /* 0x0000000e06027c10 */ /* 0x040fe2000ff7e0ff */
[----:B------:R-:W-:Y:S01]  /*0b20*/  IMAD.X R3, RZ, RZ, UR7, P1 ;  /* 0x00000007ff037e24 */ /* 0x000fe200088e06ff */
[----:B------:R-:W-:Y:S02]  /*0b30*/  LEA R4, P2, R6, UR8, 0x1 ;  /* 0x0000000806047c11 */ /* 0x000fe4000f8408ff */
[----:B------:R-:W-:Y:S01]  /*0b40*/  ISETP.GE.U32.AND P1, PT, R2, UR16, PT ;  /* 0x0000001002007c0c */ /* 0x000fe2000bf26070 */
[----:B------:R-:W-:Y:S01]  /*0b50*/  IMAD.X R7, RZ, RZ, R3, P3 ;  /* 0x000000ffff077224 */ /* 0x000fe200018e0603 */
[----:B------:R-:W-:-:S02]  /*0b60*/  ISETP.GE.U32.AND P0, PT, R6, UR16, PT ;  /* 0x0000001006007c0c */ /* 0x000fc4000bf06070 */
[----:B------:R-:W-:Y:S02]  /*0b70*/  IADD3 R2, P3, PT, R2, UR14, RZ ;  /* 0x0000000e02027c10 */ /* 0x000fe4000ff7e0ff */
[----:B------:R-:W-:Y:S02]  /*0b80*/  LEA.HI.X R5, R6, UR9, R3, 0x1, P2 ;  /* 0x0000000906057c11 */ /* 0x000fe400090f0c03 */
[----:B------:R-:W-:Y:S01]  /*0b90*/  ISETP.GE.AND.EX P0, PT, R3, UR17, PT, P0 ;  /* 0x0000001103007c0c */ /* 0x000fe2000bf06300 */
[----:B------:R-:W-:Y:S01]  /*0ba0*/  IMAD.X R3, RZ, RZ, R7, P3 ;  /* 0x000000ffff037224 */ /* 0x000fe200018e0607 */
[----:B------:R-:W-:Y:S01]  /*0bb0*/  ISETP.GE.AND.EX P1, PT, R7, UR17, PT, P1 ;  /* 0x0000001107007c0c */ /* 0x000fe2000bf26310 */
[----:B------:R-:W-:Y:S01]  /*0bc0*/  IMAD.WIDE.U32 R6, R9, 0x2, R4 ;  /* 0x0000000209067825 */ /* 0x000fe200078e0004 */
[C---:B------:R-:W-:Y:S02]  /*0bd0*/  ISETP.GE.U32.AND P2, PT, R2.reuse, UR16, PT ;  /* 0x0000001002007c0c */ /* 0x040fe4000bf46070 */
[----:B------:R-:W-:-:S02]  /*0be0*/  IADD3 R2, P4, PT, R2, UR14, RZ ;  /* 0x0000000e02027c10 */ /* 0x000fc4000ff9e0ff */
[----:B------:R-:W-:Y:S02]  /*0bf0*/  ISETP.GE.AND.EX P2, PT, R3, UR17, PT, P2 ;  /* 0x0000001103007c0c */ /* 0x000fe4000bf46320 */
[----:B------:R-:W-:Y:S01]  /*0c00*/  IADD3 R8, P3, PT, R6, UR4, RZ ;  /* 0x0000000406087c10 */ /* 0x000fe2000ff7e0ff */
[----:B------:R-:W-:Y:S01]  /*0c10*/  IMAD.X R3, RZ, RZ, R3, P4 ;  /* 0x000000ffff037224 */ /* 0x000fe200020e0603 */
[----:B------:R-:W-:Y:S01]  /*0c20*/  PRMT R11, RZ, 0x7610, R11 ;  /* 0x00007610ff0b7816 */ /* 0x000fe2000000000b */
[----:B------:R-:W2:Y:S01]  /*0c30*/  @!P0 LDG.E.U16 R10, desc[UR12][R4.64] ;  /* 0x0000000c040a8981 */ /* 0x000ea2000c1e1500 */
[----:B------:R-:W-:Y:S02]  /*0c40*/  IADD3.X R9, PT, PT, R7, UR5, RZ, P3, !PT ;  /* 0x0000000507097c10 */ /* 0x000fe40009ffe4ff */
[----:B------:R-:W-:Y:S02]  /*0c50*/  ISETP.GE.U32.AND P3, PT, R2, UR16, PT ;  /* 0x0000001002007c0c */ /* 0x000fe4000bf66070 */
[----:B------:R-:W-:Y:S01]  /*0c60*/  PRMT R12, RZ, 0x7610, R12 ;  /* 0x00007610ff0c7816 */ /* 0x000fe2000000000c */
[----:B------:R-:W3:Y:S01]  /*0c70*/  @!P1 LDG.E.U16 R11, desc[UR12][R6.64] ;  /* 0x0000000c060b9981 */ /* 0x000ee2000c1e1500 */
[----:B------:R-:W-:-:S02]  /*0c80*/  ISETP.GE.AND.EX P3, PT, R3, UR17, PT, P3 ;  /* 0x0000001103007c0c */ /* 0x000fc4000bf66330 */
[----:B------:R-:W-:Y:S01]  /*0c90*/  IADD3 R2, P4, PT, R8, UR4, RZ ;  /* 0x0000000408027c10 */ /* 0x000fe2000ff9e0ff */
[----:B------:R-:W0:Y:S01]  /*0ca0*/  LDCU UR4, c[0x0][0x10ac] ;  /* 0x00021580ff0477ac */ /* 0x000e220008000800 */
[----:B------:R-:W4:Y:S02]  /*0cb0*/  @!P2 LDG.E.U16 R12, desc[UR12][R8.64] ;  /* 0x0000000c080ca981 */ /* 0x000f24000c1e1500 */
[----:B------:R-:W-:-:S07]  /*0cc0*/  IADD3.X R3, PT, PT, R9, UR5, RZ, P4, !PT ;  /* 0x0000000509037c10 */ /* 0x000fce000a7fe4ff */
[----:B------:R-:W5:Y:S01]  /*0cd0*/  @!P3 LDG.E.U16 R0, desc[UR12][R2.64] ;  /* 0x0000000c0200b981 */ /* 0x000f62000c1e1500 */
[----:B--2---:R-:W-:-:S04]  /*0ce0*/  IMAD.U32 R10, R10, 0x10000, RZ ;  /* 0x000100000a0a7824 */ /* 0x004fc800078e00ff */
[----:B0-----:R-:W-:Y:S01]  /*0cf0*/  FADD.FTZ R10, R10, -UR4 ;  /* 0x800000040a0a7e21 */ /* 0x001fe20008010000 */
[----:B---3--:R-:W-:-:S04]  /*0d00*/  IMAD.U32 R11, R11, 0x10000, RZ ;  /* 0x000100000b0b7824 */ /* 0x008fc800078e00ff */
[----:B------:R-:W-:Y:S01]  /*0d10*/  F2FP.BF16.F32.PACK_AB R10, RZ, R10 ;  /* 0x0000000aff0a723e */ /* 0x000fe200000010ff */
[----:B------:R-:W-:Y:S01]  /*0d20*/  FADD.FTZ R11, R11, -UR4 ;  /* 0x800000040b0b7e21 */ /* 0x000fe20008010000 */
[----:B----4-:R-:W-:-:S03]  /*0d30*/  IMAD.U32 R12, R12, 0x10000, RZ ;  /* 0x000100000c0c7824 */ /* 0x010fc600078e00ff */
[----:B------:R0:W-:Y:S01]  /*0d40*/  @!P0 STG.E.U16 desc[UR12][R4.64], R10 ;  /* 0x0000000a04008986 */ /* 0x0001e2000c10150c */
[----:B------:R-:W-:Y:S01]  /*0d50*/  FADD.FTZ R12, R12, -UR4 ;  /* 0x800000040c0c7e21 */ /* 0x000fe20008010000 */
[----:B------:R-:W-:-:S04]  /*0d60*/  F2FP.BF16.F32.PACK_AB R11, RZ, R11 ;  /* 0x0000000bff0b723e */ /* 0x000fc800000010ff */
[----:B------:R-:W-:Y:S01]  /*0d70*/  F2FP.BF16.F32.PACK_AB R12, RZ, R12 ;  /* 0x0000000cff0c723e */ /* 0x000fe200000010ff */
[----:B-----5:R-:W-:Y:S01]  /*0d80*/  IMAD.U32 R0, R0, 0x10000, RZ ;  /* 0x0001000000007824 */ /* 0x020fe200078e00ff */
[----:B------:R0:W-:Y:S03]  /*0d90*/  @!P1 STG.E.U16 desc[UR12][R6.64], R11 ;  /* 0x0000000b06009986 */ /* 0x0001e6000c10150c */
[----:B------:R-:W-:Y:S01]  /*0da0*/  FADD.FTZ R0, R0, -UR4 ;  /* 0x8000000400007e21 */ /* 0x000fe20008010000 */
[----:B------:R0:W-:Y:S01]  /*0db0*/  @!P2 STG.E.U16 desc[UR12][R8.64], R12 ;  /* 0x0000000c0800a986 */ /* 0x0001e2000c10150c */
[----:B------:R-:W-:Y:S05]  /*0dc0*/  @P3 EXIT ;  /* 0x000000000000394d */ /* 0x000fea0003800000 */
[----:B------:R-:W-:-:S05]  /*0dd0*/  F2FP.BF16.F32.PACK_AB R0, RZ, R0 ;  /* 0x00000000ff00723e */ /* 0x000fca00000010ff */
[----:B------:R-:W-:Y:S01]  /*0de0*/  STG.E.U16 desc[UR12][R2.64], R0 ;  /* 0x0000000002007986 */ /* 0x000fe2000c10150c */
[----:B------:R-:W-:Y:S05]  /*0df0*/  EXIT ;  /* 0x000000000000794d */ /* 0x000fea0003800000 */
.L_x_380:
        /* <DEDUP_REMOVED lines=8> */
.L_x_383:
[----:B------:R-:W-:-:S04]  /*0e80*/  LEA R2, P0, R8, UR8, 0x3 ;  /* 0x0000000808027c11 */ /* 0x000fc8000f8018ff */
[----:B------:R-:W-:-:S05]  /*0e90*/  LEA.HI.X R3, R8, UR9, R9, 0x3, P0 ;  /* 0x0000000908037c11 */ /* 0x000fca00080f1c09 */
[----:B------:R-:W2:Y:S01]  /*0ea0*/  LDG.E.64 R6, desc[UR12][R2.64] ;  /* 0x0000000c02067981 */ /* 0x000ea2000c1e1b00 */
[----:B0-----:R-:W-:-:S05]  /*0eb0*/  IADD3 R8, P0, PT, R8, UR4, RZ ;  /* 0x0000000408087c10 */ /* 0x001fca000ff1e0ff */
[----:B------:R-:W-:Y:S01]  /*0ec0*/  IMAD.X R9, RZ, RZ, R9, P0 ;  /* 0x000000ffff097224 */ /* 0x000fe200000e0609 */
[----:B------:R-:W-:-:S04]  /*0ed0*/  LOP3.LUT P0, RZ, R8, 0xffffc000, RZ, 0xc0, !PT ;  /* 0xffffc00008ff7812 */ /* 0x000fc8000780c0ff */
[----:B------:R-:W-:Y:S02]  /*0ee0*/  LOP3.LUT P0, RZ, R9, 0x3fffffff, RZ, 0xc0, P0 ;  /* 0x3fffffff09ff7812 */ /* 0x000fe4000000c0ff */
[C---:B--2---:R-:W-:Y:S01]  /*0ef0*/  PRMT R0, R6.reuse, 0x7632, R0 ;  /* 0x0000763206007816 */ /* 0x044fe20000000000 */
[----:B------:R-:W-:Y:S01]  /*0f00*/  IMAD.U32 R5, R6, 0x10000, RZ ;  /* 0x0001000006057824 */ /* 0x000fe200078e00ff */
[C---:B------:R-:W-:Y:S01]  /*0f10*/  PRMT R4, R7.reuse, 0x7632, R4 ;  /* 0x0000763207047816 */ /* 0x040fe20000000004 */
[----:B------:R-:W-:Y:S02]  /*0f20*/  IMAD.U32 R6, R7, 0x10000, RZ ;  /* 0x0001000007067824 */ /* 0x000fe400078e00ff */
[----:B------:R-:W-:Y:S02]  /*0f30*/  IMAD.U32 R0, R0, 0x10000, RZ ;  /* 0x0001000000007824 */ /* 0x000fe400078e00ff */
[----:B-1----:R-:W-:Y:S01]  /*0f40*/  FADD.FTZ R5, R5, -UR5 ;  /* 0x8000000505057e21 */ /* 0x002fe20008010000 */
[----:B------:R-:W-:-:S02]  /*0f50*/  IMAD.U32 R4, R4, 0x10000, RZ ;  /* 0x0001000004047824 */ /* 0x000fc400078e00ff */
[----:B------:R-:W-:Y:S01]  /*0f60*/  FADD.FTZ R6, R6, -UR5 ;  /* 0x8000000506067e21 */ /* 0x000fe20008010000 */
[----:B------:R-:W-:Y:S01]  /*0f70*/  FADD.FTZ R0, R0, -UR5 ;  /* 0x8000000500007e21 */ /* 0x000fe20008010000 */
[----:B------:R-:W-:-:S04]  /*0f80*/  FADD.FTZ R7, R4, -UR5 ;  /* 0x8000000504077e21 */ /* 0x000fc80008010000 */
[----:B------:R-:W-:Y:S01]  /*0f90*/  F2FP.BF16.F32.PACK_AB R4, R0, R5 ;  /* 0x000000050004723e */ /* 0x000fe200000010ff */
[----:B------:R-:W-:Y:S01]  /*0fa0*/  IMAD.SHL.U32 R0, R8, 0x4, RZ ;  /* 0x0000000408007824 */ /* 0x000fe200078e00ff */
[----:B------:R-:W-:-:S04]  /*0fb0*/  F2FP.BF16.F32.PACK_AB R5, R7, R6 ;  /* 0x000000060705723e */ /* 0x000fc800000010ff */
[----:B------:R-:W-:Y:S01]  /*0fc0*/  ISETP.LT.U32.AND P1, PT, R0, UR15, PT ;  /* 0x0000000f00007c0c */ /* 0x000fe2000bf21070 */
[----:B------:R2:W-:Y:S01]  /*0fd0*/  STG.E.64 desc[UR12][R2.64], R4 ;  /* 0x0000000402007986 */ /* 0x0005e2000c101b0c */
[----:B------:R-:W-:-:S04]  /*0fe0*/  SHF.L.U64.HI R0, R8, 0x2, R9 ;  /* 0x0000000208007819 */ /* 0x000fc80000010209 */
[----:B------:R-:W-:-:S13]  /*0ff0*/  ISETP.LT.AND.EX P1, PT, R0, UR10, PT, P1 ;  /* 0x0000000a00007c0c */ /* 0x000fda000bf21310 */
[----:B--2---:R-:W-:Y:S05]  /*1000*/  @!P0 BRA P1, `(.L_x_383) ;  /* 0xfffffffc009c8947 */ /* 0x004fea000083ffff */
[----:B------:R-:W-:Y:S05]  /*1010*/  EXIT ;  /* 0x000000000000794d */ /* 0x000fea0003800000 */
        .weak           $__internal_48_$__cuda_sm20_div_u16
        .type           $__internal_48_$__cuda_sm20_div_u16,@function
        .size           $__internal_48_$__cuda_sm20_div_u16,(.L_x_4686 - $__internal_48_$__cuda_sm20_div_u16)
$__internal_48_$__cuda_sm20_div_u16:
        /* <DEDUP_REMOVED lines=18> */
[----:B------:R-:W-:Y:S06]  /*1140*/  RET.REL.NODEC R2 `(_ZN2at6native57_GLOBAL__N__f3eca4a2_24_ForeachBinaryOpScalar_cu_86b9896c25multi_tensor_apply_kernelINS1_18TensorListMetadataILi1EEENS1_21BinaryOpScalarFunctorIN3c108BFloat16ELi1ELi1ELi0EEEJSt5minusIfEfEEEvT_T0_DpT1_) ;  /* 0xffffffec02ac7950 */ /* 0x000fec0003c3ffff */
.L_x_384:
        /* <DEDUP_REMOVED lines=11> */
.L_x_4686:


//--------------------- .text._ZN2at6native57_GLOBAL__N__f3eca4a2_24_ForeachBinaryOpScalar_cu_86b9896c25multi_tensor_apply_kernelINS1_18TensorListMetadataILi1EEENS1_21BinaryOpScalarFunctorIN3c104HalfELi1ELi1ELi0EEEJSt5minusIfEfEEEvT_T0_DpT1_ --------------------------
	.section	.text._ZN2at6native57_GLOBAL__N__f3eca4a2_24_ForeachBinaryOpScalar_cu_86b9896c25multi_tensor_apply_kernelINS1_18TensorListMetadataILi1EEENS1_21BinaryOpScalarFunctorIN3c104HalfELi1ELi1ELi0EEEJSt5minusIfEfEEEvT_T0_DpT1_,"ax",@progbits
	.align	128
.text._ZN2at6native57_GLOBAL__N__f3eca4a2_24_ForeachBinaryOpScalar_cu_86b9896c25multi_tensor_apply_kernelINS1_18TensorListMetadataILi1EEENS1_21BinaryOpScalarFunctorIN3c104HalfELi1ELi1ELi0EEEJSt5minusIfEfEEEvT_T0_DpT1_:
        .type           _ZN2at6native57_GLOBAL__N__f3eca4a2_24_ForeachBinaryOpScalar_cu_86b9896c25multi_tensor_apply_kernelINS1_18TensorListMetadataILi1EEENS1_21BinaryOpScalarFunctorIN3c104HalfELi1ELi1ELi0EEEJSt5minusIfEfEEEvT_T0_DpT1_,@function
        .size           _ZN2at6native57_GLOBAL__N__f3eca4a2_24_ForeachBinaryOpScalar_cu_86b9896c25multi_tensor_apply_kernelINS1_18TensorListMetadataILi1EEENS1_21BinaryOpScalarFunctorIN3c104HalfELi1ELi1ELi0EEEJSt5minusIfEfEEEvT_T0_DpT1_,(.L_x_4688 - _ZN2at6native57_GLOBAL__N__f3eca4a2_24_ForeachBinaryOpScalar_cu_86b9896c25multi_tensor_apply_kernelINS1_18TensorListMetadataILi1EEENS1_21BinaryOpScalarFunctorIN3c104HalfELi1ELi1ELi0EEEJSt5minusIfEfEEEvT_T0_DpT1_)
        .other          _ZN2at6native57_GLOBAL__N__f3eca4a2_24_ForeachBinaryOpScalar_cu_86b9896c25multi_tensor_apply_kernelINS1_18TensorListMetadataILi1EEENS1_21BinaryOpScalarFunctorIN3c104HalfELi1ELi1ELi0EEEJSt5minusIfEfEEEvT_T0_DpT1_,@"STO_CUDA_ENTRY STV_DEFAULT"
_ZN2at6native57_GLOBAL__N__f3eca4a2_24_ForeachBinaryOpScalar_cu_86b9896c25multi_tensor_apply_kernelINS1_18TensorListMetadataILi1EEENS1_21BinaryOpScalarFunctorIN3c104HalfELi1ELi1ELi0EEEJSt5minusIfEfEEEvT_T0_DpT1_:
        /* <DEDUP_REMOVED lines=37> */
[----:B------:R-:W-:Y:S05]  /*0250*/  CALL.REL.NOINC `($__internal_49_$__cuda_sm20_div_u16) ;  /* 0x0000000c00687944 */ /* 0x000fea0003c00000 */
        /* <DEDUP_REMOVED lines=17> */
.L_x_387:
        /* <DEDUP_REMOVED lines=12> */
[----:B------:R-:W-:Y:S01]  /*0430*/  ISETP.GE.AND.EX P4, PT, R12, UR17, PT, P4 ;  /* 0x000000110c007c0c */ /* 0x000fe2000bf86340 */
[----:B------:R-:W-:Y:S01]  /*0440*/  IMAD.X R5, RZ, RZ, R12, P2 ;  /* 0x000000ffff057224 */ /* 0x000fe200010e060c */
[----:B------:R-:W-:Y:S02]  /*0450*/  ISETP.GE.U32.AND P5, PT, R4, UR16, PT ;  /* 0x0000001004007c0c */ /* 0x000fe4000bfa6070 */
[----:B------:R-:W-:Y:S02]  /*0460*/  LEA.HI.X R3, R20, UR9, R13, 0x1, P1 ;  /* 0x0000000914037c11 */ /* 0x000fe400088f0c0d */
[----:B------:R-:W-:-:S02]  /*0470*/  IADD3 R10, P1, PT, R2, UR10, RZ ;  /* 0x0000000a020a7c10 */ /* 0x000fc4000ff3e0ff */
[----:B------:R-:W-:Y:S01]  /*0480*/  ISETP.GE.AND.EX P5, PT, R5, UR17, PT, P5 ;  /* 0x0000001105007c0c */ /* 0x000fe2000bfa6350 */
[----:B------:R-:W2:Y:S01]  /*0490*/  @!P3 LDG.E.U16 R16, desc[UR12][R2.64] ;  /* 0x0000000c0210b981 */ /* 0x000ea2000c1e1500 */
[----:B------:R-:W-:Y:S02]  /*04a0*/  PRMT R17, RZ, 0x7610, R17 ;  /* 0x00007610ff117816 */ /* 0x000fe40000000011 */
[----:B------:R-:W-:Y:S02]  /*04b0*/  IADD3 R4, P2, PT, R4, UR14, RZ ;  /* 0x0000000e04047c10 */ /* 0x000fe4000ff5e0ff */
[----:B------:R-:W-:Y:S02]  /*04c0*/  IADD3.X R11, PT, PT, R3, UR15, RZ, P1, !PT ;  /* 0x0000000f030b7c10 */ /* 0x000fe40008ffe4ff */
[----:B------:R-:W-:Y:S01]  /*04d0*/  IADD3 R8, P6, PT, R10, UR10, RZ ;  /* 0x0000000a0a087c10 */ /* 0x000fe2000ffde0ff */
[----:B------:R-:W-:Y:S01]  /*04e0*/  IMAD.X R5, RZ, RZ, R5, P2 ;  /* 0x000000ffff057224 */ /* 0x000fe200010e0605 */
[----:B------:R-:W-:Y:S01]  /*04f0*/  PRMT R18, RZ, 0x7610, R18 ;  /* 0x00007610ff127816 */ /* 0x000fe20000000012 */
[----:B------:R-:W3:Y:S01]  /*0500*/  @!P4 LDG.E.U16 R17, desc[UR12][R10.64] ;  /* 0x0000000c0a11c981 */ /* 0x000ee2000c1e1500 */
[----:B------:R-:W-:-:S02]  /*0510*/  IADD3.X R9, PT, PT, R11, UR15, RZ, P6, !PT ;  /* 0x0000000f0b097c10 */ /* 0x000fc4000b7fe4ff */
        /* <DEDUP_REMOVED lines=12> */
[----:B--2---:R-:W-:-:S05]  /*05e0*/  HADD2.F32 R16, -RZ, R16.H0_H0 ;  /* 0x20000010ff107230 */ /* 0x004fca0000004100 */
[----:B-1----:R-:W-:Y:S01]  /*05f0*/  FADD.FTZ R16, R16, -UR18 ;  /* 0x8000001210107e21 */ /* 0x002fe20008010000 */
[----:B---3--:R-:W-:-:S04]  /*0600*/  HADD2.F32 R17, -RZ, R17.H0_H0 ;  /* 0x20000011ff117230 */ /* 0x008fc80000004100 */
[----:B------:R-:W-:Y:S01]  /*0610*/  F2FP.F16.F32.PACK_AB R16, RZ, R16 ;  /* 0x00000010ff10723e */ /* 0x000fe200000000ff */
[----:B----4-:R-:W-:Y:S02]  /*0620*/  HADD2.F32 R19, -RZ, R18.H0_H0 ;  /* 0x20000012ff137230 */ /* 0x010fe40000004100 */
[----:B------:R-:W-:Y:S01]  /*0630*/  FADD.FTZ R18, R17, -UR18 ;  /* 0x8000001211127e21 */ /* 0x000fe20008010000 */
[----:B------:R-:W-:Y:S01]  /*0640*/  PRMT R20, R16, 0x7610, R20 ;  /* 0x0000761010147816 */ /* 0x000fe20000000014 */
[----:B------:R-:W-:Y:S02]  /*0650*/  @!P3 IMAD.MOV.U32 R16, RZ, RZ, R2 ;  /* 0x000000ffff10b224 */ /* 0x000fe400078e0002 */
[----:B------:R-:W-:Y:S01]  /*0660*/  @!P3 IMAD.MOV.U32 R17, RZ, RZ, R3 ;  /* 0x000000ffff11b224 */ /* 0x000fe200078e0003 */
[----:B------:R-:W-:Y:S01]  /*0670*/  F2FP.F16.F32.PACK_AB R18, RZ, R18 ;  /* 0x00000012ff12723e */ /* 0x000fe200000000ff */
[----:B------:R-:W-:-:S03]  /*0680*/  FADD.FTZ R19, R19, -UR18 ;  /* 0x8000001213137e21 */ /* 0x000fc60008010000 */
[----:B------:R0:W-:Y:S01]  /*0690*/  @!P3 STG.E.U16 desc[UR12][R16.64], R20 ;  /* 0x000000141000b986 */ /* 0x0001e2000c10150c */
[----:B------:R-:W-:Y:S02]  /*06a0*/  PRMT R22, R18, 0x7610, R22 ;  /* 0x0000761012167816 */ /* 0x000fe40000000016 */
[C---:B------:R-:W-:Y:S01]  /*06b0*/  LEA R2, P3, R21.reuse, R2, 0x1 ;  /* 0x0000000215027211 */ /* 0x040fe200078608ff */
[----:B-----5:R-:W-:Y:S01]  /*06c0*/  HADD2.F32 R15, -RZ, R15.H0_H0 ;  /* 0x2000000fff0f7230 */ /* 0x020fe20000004100 */
[----:B------:R-:W-:Y:S01]  /*06d0*/  F2FP.F16.F32.PACK_AB R19, RZ, R19 ;  /* 0x00000013ff13723e */ /* 0x000fe200000000ff */
        /* <DEDUP_REMOVED lines=9> */
[----:B------:R-:W-:Y:S02]  /*0770*/  F2FP.F16.F32.PACK_AB R15, RZ, R15 ;  /* 0x0000000fff0f723e */ /* 0x000fe400000000ff */
        /* <DEDUP_REMOVED lines=34> */
[----:B---3--:R-:W-:Y:S02]  /*09a0*/  HADD2.F32 R14, -RZ, R14.H0_H0 ;  /* 0x2000000eff0e7230 */ /* 0x008fe40000004100 */
[----:B----4-:R-:W-:-:S03]  /*09b0*/  HADD2.F32 R15, -RZ, R15.H0_H0 ;  /* 0x2000000fff0f7230 */ /* 0x010fc60000004100 */
[----:B------:R-:W-:Y:S01]  /*09c0*/  FADD.FTZ R14, R14, -UR18 ;  /* 0x800000120e0e7e21 */ /* 0x000fe20008010000 */
[----:B-----5:R-:W-:Y:S02]  /*09d0*/  HADD2.F32 R16, -RZ, R16.H0_H0 ;  /* 0x20000010ff107230 */ /* 0x020fe40000004100 */
[----:B------:R-:W-:Y:S01]  /*09e0*/  FADD.FTZ R15, R15, -UR18 ;  /* 0x800000120f0f7e21 */ /* 0x000fe20008010000 */
[----:B--2---:R-:W-:Y:S02]  /*09f0*/  HADD2.F32 R17, -RZ, R17.H0_H0 ;  /* 0x20000011ff117230 */ /* 0x004fe40000004100 */
[----:B------:R-:W-:Y:S01]  /*0a00*/  FADD.FTZ R16, R16, -UR18 ;  /* 0x8000001210107e21 */ /* 0x000fe20008010000 */
[----:B------:R-:W-:Y:S02]  /*0a10*/  F2FP.F16.F32.PACK_AB R14, RZ, R14 ;  /* 0x0000000eff0e723e */ /* 0x000fe400000000ff */
[----:B------:R-:W-:Y:S01]  /*0a20*/  FADD.FTZ R17, R17, -UR18 ;  /* 0x8000001211117e21 */ /* 0x000fe20008010000 */
[----:B------:R-:W-:-:S02]  /*0a30*/  F2FP.F16.F32.PACK_AB R15, RZ, R15 ;  /* 0x0000000fff0f723e */ /* 0x000fc400000000ff */
[----:B------:R-:W-:Y:S02]  /*0a40*/  F2FP.F16.F32.PACK_AB R16, RZ, R16 ;  /* 0x00000010ff10723e */ /* 0x000fe400000000ff */
[----:B------:R-:W-:Y:S01]  /*0a50*/  F2FP.F16.F32.PACK_AB R17, RZ, R17 ;  /* 0x00000011ff11723e */ /* 0x000fe200000000ff */
[----:B------:R2:W-:Y:S04]  /*0a60*/  @!P2 STG.E.U16 desc[UR12][R2.64], R14 ;  /* 0x0000000e0200a986 */ /* 0x0005e8000c10150c */
[----:B------:R2:W-:Y:S04]  /*0a70*/  @!P5 STG.E.U16 desc[UR12][R10.64], R15 ;  /* 0x0000000f0a00d986 */ /* 0x0005e8000c10150c */
[----:B------:R2:W-:Y:S04]  /*0a80*/  @!P3 STG.E.U16 desc[UR12][R12.64], R16 ;  /* 0x000000100c00b986 */ /* 0x0005e8000c10150c */
[----:B------:R2:W-:Y:S01]  /*0a90*/  @!P4 STG.E.U16 desc[UR12][R8.64], R17 ;  /* 0x000000110800c986 */ /* 0x0005e2000c10150c */
[----:B------:R-:W-:Y:S05]  /*0aa0*/  @P1 BRA `(.L_x_387) ;  /* 0xfffffff800301947 */ /* 0x000fea000383ffff */
.L_x_386:
        /* <DEDUP_REMOVED lines=35> */
[----:B--2---:R-:W-:-:S05]  /*0ce0*/  HADD2.F32 R10, -RZ, R10.H0_H0 ;  /* 0x2000000aff0a7230 */ /* 0x004fca0000004100 */
[----:B0-----:R-:W-:Y:S01]  /*0cf0*/  FADD.FTZ R10, R10, -UR4 ;  /* 0x800000040a0a7e21 */ /* 0x001fe20008010000 */
[----:B---3--:R-:W-:-:S04]  /*0d00*/  HADD2.F32 R11, -RZ, R11.H0_H0 ;  /* 0x2000000bff0b7230 */ /* 0x008fc80000004100 */
[----:B------:R-:W-:Y:S01]  /*0d10*/  F2FP.F16.F32.PACK_AB R10, RZ, R10 ;  /* 0x0000000aff0a723e */ /* 0x000fe200000000ff */
[----:B----4-:R-:W-:Y:S02]  /*0d20*/  HADD2.F32 R12, -RZ, R12.H0_H0 ;  /* 0x2000000cff0c7230 */ /* 0x010fe40000004100 */
[----:B------:R-:W-:Y:S02]  /*0d30*/  FADD.FTZ R11, R11, -UR4 ;  /* 0x800000040b0b7e21 */ /* 0x000fe40008010000 */
[----:B------:R0:W-:Y:S01]  /*0d40*/  @!P0 STG.E.U16 desc[UR12][R4.64], R10 ;  /* 0x0000000a04008986 */ /* 0x0001e2000c10150c */
[----:B------:R-:W-:Y:S02]  /*0d50*/  FADD.FTZ R12, R12, -UR4 ;  /* 0x800000040c0c7e21 */ /* 0x000fe40008010000 */
[----:B------:R-:W-:Y:S01]  /*0d60*/  F2FP.F16.F32.PACK_AB R11, RZ, R11 ;  /* 0x0000000bff0b723e */ /* 0x000fe200000000ff */
[----:B-----5:R-:W-:Y:S02]  /*0d70*/  HADD2.F32 R0, -RZ, R0.H0_H0 ;  /* 0x20000000ff007230 */ /* 0x020fe40000004100 */
[----:B------:R-:W-:-:S02]  /*0d80*/  F2FP.F16.F32.PACK_AB R12, RZ, R12 ;  /* 0x0000000cff0c723e */ /* 0x000fc400000000ff */
[----:B------:R0:W-:Y:S01]  /*0d90*/  @!P1 STG.E.U16 desc[UR12][R6.64], R11 ;  /* 0x0000000b06009986 */ /* 0x0001e2000c10150c */
[----:B------:R-:W-:-:S03]  /*0da0*/  FADD.FTZ R0, R0, -UR4 ;  /* 0x8000000400007e21 */ /* 0x000fc60008010000 */
[----:B------:R0:W-:Y:S01]  /*0db0*/  @!P2 STG.E.U16 desc[UR12][R8.64], R12 ;  /* 0x0000000c0800a986 */ /* 0x0001e2000c10150c */
[----:B------:R-:W-:Y:S05]  /*0dc0*/  @P3 EXIT ;  /* 0x000000000000394d */ /* 0x000fea0003800000 */
[----:B------:R-:W-:-:S05]  /*0dd0*/  F2FP.F16.F32.PACK_AB R0, RZ, R0 ;  /* 0x00000000ff00723e */ /* 0x000fca00000000ff */
[----:B------:R-:W-:Y:S01]  /*0de0*/  STG.E.U16 desc[UR12][R2.64], R0 ;  /* 0x0000000002007986 */ /* 0x000fe2000c10150c */
[----:B------:R-:W-:Y:S05]  /*0df0*/  EXIT ;  /* 0x000000000000794d */ /* 0x000fea0003800000 */
.L_x_385:
        /* <DEDUP_REMOVED lines=8> */
.L_x_388:
[----:B------:R-:W-:-:S04]  /*0e80*/  LEA R2, P0, R8, UR8, 0x3 ;  /* 0x0000000808027c11 */ /* 0x000fc8000f8018ff */
[----:B------:R-:W-:-:S05]  /*0e90*/  LEA.HI.X R3, R8, UR9, R9, 0x3, P0 ;  /* 0x0000000908037c11 */ /* 0x000fca00080f1c09 */
[----:B------:R-:W2:Y:S01]  /*0ea0*/  LDG.E.64 R4, desc[UR12][R2.64] ;  /* 0x0000000c02047981 */ /* 0x000ea2000c1e1b00 */
[----:B0-----:R-:W-:-:S05]  /*0eb0*/  IADD3 R8, P0, PT, R8, UR4, RZ ;  /* 0x0000000408087c10 */ /* 0x001fca000ff1e0ff */
[----:B------:R-:W-:Y:S01]  /*0ec0*/  IMAD.X R9, RZ, RZ, R9, P0 ;  /* 0x000000ffff097224 */ /* 0x000fe200000e0609 */
[----:B------:R-:W-:-:S04]  /*0ed0*/  LOP3.LUT P0, RZ, R8, 0xffffc000, RZ, 0xc0, !PT ;  /* 0xffffc00008ff7812 */ /* 0x000fc8000780c0ff */
[----:B------:R-:W-:Y:S01]  /*0ee0*/  LOP3.LUT P0, RZ, R9, 0x3fffffff, RZ, 0xc0, P0 ;  /* 0x3fffffff09ff7812 */ /* 0x000fe2000000c0ff */
        /* <DEDUP_REMOVED lines=8> */
[----:B------:R-:W-:Y:S01]  /*0f70*/  F2FP.F16.F32.PACK_AB R4, R5, R0 ;  /* 0x000000000504723e */ /* 0x000fe200000000ff */
[----:B------:R-:W-:Y:S02]  /*0f80*/  IMAD.SHL.U32 R0, R8, 0x4, RZ ;  /* 0x0000000408007824 */ /* 0x000fe400078e00ff */
[----:B------:R-:W-:-:S03]  /*0f90*/  F2FP.F16.F32.PACK_AB R5, R7, R6 ;  /* 0x000000060705723e */ /* 0x000fc600000000ff */
[----:B------:R-:W-:Y:S02]  /*0fa0*/  ISETP.LT.U32.AND P1, PT, R0, UR15, PT ;  /* 0x0000000f00007c0c */ /* 0x000fe4000bf21070 */
[----:B------:R-:W-:Y:S01]  /*0fb0*/  SHF.L.U64.HI R0, R8, 0x2, R9 ;  /* 0x0000000208007819 */ /* 0x000fe20000010209 */
[----:B------:R2:W-:Y:S03]  /*0fc0*/  STG.E.64 desc[UR12][R2.64], R4 ;  /* 0x0000000402007986 */ /* 0x0005e6000c101b0c */
[----:B------:R-:W-:-:S13]  /*0fd0*/  ISETP.LT.AND.EX P1, PT, R0, UR10, PT, P1 ;  /* 0x0000000a00007c0c */ /* 0x000fda000bf21310 */
[----:B--2---:R-:W-:Y:S05]  /*0fe0*/  @!P0 BRA P1, `(.L_x_388) ;  /* 0xfffffffc00a48947 */ /* 0x004fea000083ffff */
[----:B------:R-:W-:Y:S05]  /*0ff0*/  EXIT ;  /* 0x000000000000794d */ /* 0x000fea0003800000 */
        .weak           $__internal_49_$__cuda_sm20_div_u16
        .type           $__internal_49_$__cuda_sm20_div_u16,@function
        .size           $__internal_49_$__cuda_sm20_div_u16,(.L_x_4688 - $__internal_49_$__cuda_sm20_div_u16)
$__internal_49_$__cuda_sm20_div_u16:
        /* <DEDUP_REMOVED lines=18> */
[----:B------:R-:W-:Y:S06]  /*1120*/  RET.REL.NODEC R2 `(_ZN2at6native57_GLOBAL__N__f3eca4a2_24_ForeachBinaryOpScalar_cu_86b9896c25multi_tensor_apply_kernelINS1_18TensorListMetadataILi1EEENS1_21BinaryOpScalarFunctorIN3c104HalfELi1ELi1ELi0EEEJSt5minusIfEfEEEvT_T0_DpT1_) ;  /* 0xffffffec02b47950 */ /* 0x000fec0003c3ffff */
.L_x_389:
        /* <DEDUP_REMOVED lines=13> */
.L_x_4688:


//--------------------- .text._ZN2at6native57_GLOBAL__N__f3eca4a2_24_ForeachBinaryOpScalar_cu_86b9896c25multi_tensor_apply_kernelINS1_18TensorListMetadataILi1EEENS1_21BinaryOpScalarFunctorIbLi1ELi1ELi0EEEJSt5minusIbEbEEEvT_T0_DpT1_ --------------------------
	.section	.text._ZN2at6native57_GLOBAL__N__f3eca4a2_24_ForeachBinaryOpScalar_cu_86b9896c25multi_tensor_apply_kernelINS1_18TensorListMetadataILi1EEENS1_21BinaryOpScalarFunctorIbLi1ELi1ELi0EEEJSt5minusIbEbEEEvT_T0_DpT1_,"ax",@progbits
	.align	128
.text._ZN2at6native57_GLOBAL__N__f3eca4a2_24_ForeachBinaryOpScalar_cu_86b9896c25multi_tensor_apply_kernelINS1_18TensorListMetadataILi1EEENS1_21BinaryOpScalarFunctorIbLi1ELi1ELi0EEEJSt5minusIbEbEEEvT_T0_DpT1_:
        .type           _ZN2at6native57_GLOBAL__N__f3eca4a2_24_ForeachBinaryOpScalar_cu_86b9896c25multi_tensor_apply_kernelINS1_18TensorListMetadataILi1EEENS1_21BinaryOpScalarFunctorIbLi1ELi1ELi0EEEJSt5minusIbEbEEEvT_T0_DpT1_,@function
        .size           _ZN2at6native57_GLOBAL__N__f3eca4a2_24_ForeachBinaryOpScalar_cu_86b9896c25multi_tensor_apply_kernelINS1_18TensorListMetadataILi1EEENS1_21BinaryOpScalarFunctorIbLi1ELi1ELi0EEEJSt5minusIbEbEEEvT_T0_DpT1_,(.L_x_4690 - _ZN2at6native57_GLOBAL__N__f3eca4a2_24_ForeachBinaryOpScalar_cu_86b9896c25multi_tensor_apply_kernelINS1_18TensorListMetadataILi1EEENS1_21BinaryOpScalarFunctorIbLi1ELi1ELi0EEEJSt5minusIbEbEEEvT_T0_DpT1_)
        .other          _ZN2at6native57_GLOBAL__N__f3eca4a2_24_ForeachBinaryOpScalar_cu_86b9896c25multi_tensor_apply_kernelINS1_18TensorListMetadataILi1EEENS1_21BinaryOpScalarFunctorIbLi1ELi1ELi0EEEJSt5minusIbEbEEEvT_T0_DpT1_,@"STO_CUDA_ENTRY STV_DEFAULT"
_ZN2at6native57_GLOBAL__N__f3eca4a2_24_ForeachBinaryOpScalar_cu_86b9896c25multi_tensor_apply_kernelINS1_18TensorListMetadataILi1EEENS1_21BinaryOpScalarFunctorIbLi1ELi1ELi0EEEJSt5minusIbEbEEEvT_T0_DpT1_:
        /* <DEDUP_REMOVED lines=9> */
[----:B--2---:R-:W-:-:S04]  /*0090*/  UIMAD.WIDE UR8, UR8, 0x10000, URZ ;  /* 0x00010000080878a5 */ /* 0x004fc8000f8e02ff */
[----:B0-----:R-:W-:-:S04]  /*00a0*/  UIADD3 UR38, UP0, UPT, UR22, UR8, URZ ;  /* 0x0000000816267290 */ /* 0x001fc8000ff1e0ff */
[----:B------:R-:W-:Y:S02]  /*00b0*/  UIADD3.X UR39, UPT, UPT, UR23, UR9, URZ, UP0, !UPT ;  /* 0x0000000917277290 */ /* 0x000fe400087fe4ff */
[----:B---3--:R-:W-:Y:S02]  /*00c0*/  ULOP3.LUT UP0, URZ, UR4, 0x3, UR38, 0xc8, !UPT ;  /* 0x0000000304ff7892 */ /* 0x008fe4000f80c826 */
[----:B------:R-:W-:-:S04]  /*00d0*/  UIADD3 UR10, UP1, UPT, UR4, -UR8, URZ ;  /* 0x80000008040a7290 */ /* 0x000fc8000ff3e0ff */
[----:B------:R-:W-:-:S03]  /*00e0*/  UIADD3.X UR11, UPT, UPT, UR5, ~UR9, URZ, UP1, !UPT ;  /* 0x80000009050b7290 */ /* 0x000fc60008ffe4ff */
[----:B-1----:R-:W-:Y:S09]  /*00f0*/  BRA.U !UP0, `(.L_x_390) ;  /* 0x0000000d08587547 */ /* 0x002ff2000b800000 */
        /* <DEDUP_REMOVED lines=21> */
[----:B------:R-:W-:Y:S05]  /*0250*/  CALL.REL.NOINC `($__internal_50_$__cuda_sm20_div_u16) ;  /* 0x0000000c00987944 */ /* 0x000fea0003c00000 */
[----:B------:R-:W-:-:S03]  /*0260*/  UISETP.GE.U32.AND UP0, UPT, UR5, UR19, UPT ;  /* 0x000000130500728c */ /* 0x000fc6000bf06070 */
[----:B------:R-:W-:Y:S01]  /*0270*/  UMOV UR5, URZ ;  /* 0x000000ff00057c82 */ /* 0x000fe20008000000 */
[----:B------:R-:W-:-:S03]  /*0280*/  UISETP.GE.U32.AND.EX UP0, UPT, UR6, URZ, UPT, UP0 ;  /* 0x000000ff0600728c */ /* 0x000fc6000bf06100 */
[----:B------:R-:W-:-:S06]  /*0290*/  UMOV UR6, URZ ;  /* 0x000000ff00067c82 */ /* 0x000fcc0008000000 */
[----:B------:R-:W-:Y:S05]  /*02a0*/  BRA.U !UP0, `(.L_x_391) ;  /* 0x00000009081c7547 */ /* 0x000fea000b800000 */
[----:B------:R-:W-:Y:S02]  /*02b0*/  UIADD3 UR34, UP0, UP1, UR22, UR8, UR19 ;  /* 0x0000000816227290 */ /* 0x000fe4000f91e013 */
[----:B------:R-:W-:Y:S02]  /*02c0*/  ULOP3.LUT UR17, UR16, 0xffff, URZ, 0xc0, !UPT ;  /* 0x0000ffff10117892 */ /* 0x000fe4000f8ec0ff */
[----:B------:R-:W-:Y:S02]  /*02d0*/  UIMAD.WIDE.U32 UR4, UR24, 0x5, UR8 ;  /* 0x00000005180478a5 */ /* 0x000fe4000f8e0008 */
[----:B------:R-:W-:Y:S02]  /*02e0*/  UIADD3 UR27, UP2, UP3, UR22, UR8, UR24 ;  /* 0x00000008161b7290 */ /* 0x000fe4000fb5e018 */
[----:B------:R-:W-:Y:S02]  /*02f0*/  UIMAD.WIDE.U32 UR6, UR24, 0x7, UR8 ;  /* 0x00000007180678a5 */ /* 0x000fe4000f8e0008 */
[----:B------:R-:W-:-:S02]  /*0300*/  UIMAD.WIDE.U32 UR10, UR24, 0x6, UR8 ;  /* 0x00000006180a78a5 */ /* 0x000fc4000f8e0008 */
[----:B------:R-:W-:Y:S02]  /*0310*/  UIMAD.WIDE.U32 UR12, UR24, 0x3, UR8 ;  /* 0x00000003180c78a5 */ /* 0x000fe4000f8e0008 */
[----:B------:R-:W-:Y:S02]  /*0320*/  UIMAD.WIDE.U32 UR14, UR24, 0x2, UR8 ;  /* 0x00000002180e78a5 */ /* 0x000fe4000f8e0008 */
[----:B------:R-:W-:Y:S02]  /*0330*/  UIADD3.X UR35, UPT, UPT, UR23, UR9, URZ, UP0, UP1 ;  /* 0x0000000917237290 */ /* 0x000fe400087e24ff */
[----:B------:R-:W-:Y:S02]  /*0340*/  UIADD3 UR17, UPT, UPT, UR17, 0x1, URZ ;  /* 0x0000000111117890 */ /* 0x000fe4000fffe0ff */
        /* <DEDUP_REMOVED lines=17> */
.L_x_392:
[C---:B0-----:R-:W-:Y:S02]  /*0460*/  IADD3 R3, P0, PT, R2.reuse, UR24, RZ ;  /* 0x0000001802037c10 */ /* 0x041fe4000ff1e0ff */
[----:B------:R-:W-:Y:S02]  /*0470*/  ISETP.GE.U32.AND P2, PT, R2, UR36, PT ;  /* 0x0000002402007c0c */ /* 0x000fe4000bf46070 */
[C---:B------:R-:W-:Y:S01]  /*0480*/  ISETP.GE.U32.AND P5, PT, R3.reuse, UR36, PT ;  /* 0x0000002403007c0c */ /* 0x040fe2000bfa6070 */
[----:B------:R-:W-:Y:S01]  /*0490*/  IMAD.X R4, RZ, RZ, R0, P0 ;  /* 0x000000ffff047224 */ /* 0x000fe200000e0600 */
[----:B------:R-:W-:Y:S02]  /*04a0*/  IADD3 R3, P0, PT, R3, UR24, RZ ;  /* 0x0000001803037c10 */ /* 0x000fe4000ff1e0ff */
[----:B------:R-:W-:Y:S02]  /*04b0*/  ISETP.GE.AND.EX P2, PT, R0, UR37, PT, P2 ;  /* 0x0000002500007c0c */ /* 0x000fe4000bf46320 */
[----:B------:R-:W-:Y:S01]  /*04c0*/  ISETP.GE.AND.EX P5, PT, R4, UR37, PT, P5 ;  /* 0x0000002504007c0c */ /* 0x000fe2000bfa6350 */
[----:B------:R-:W-:Y:S01]  /*04d0*/  IMAD.X R5, RZ, RZ, R4, P0 ;  /* 0x000000ffff057224 */ /* 0x000fe200000e0604 */
[----:B------:R-:W-:-:S02]  /*04e0*/  IADD3 R14, P0, PT, R3, UR24, RZ ;  /* 0x00000018030e7c10 */ /* 0x000fc4000ff1e0ff */
[----:B------:R-:W-:Y:S02]  /*04f0*/  ISETP.GE.U32.AND P1, PT, R3, UR36, PT ;  /* 0x0000002403007c0c */ /* 0x000fe4000bf26070 */
[----:B------:R-:W-:Y:S01]  /*0500*/  IADD3 R4, P3, PT, R2, UR38, RZ ;  /* 0x0000002602047c10 */ /* 0x000fe2000ff7e0ff */
[----:B------:R-:W-:Y:S01]  /*0510*/  IMAD.X R15, RZ, RZ, R5, P0 ;  /* 0x000000ffff0f7224 */ /* 0x000fe200000e0605 */
[----:B------:R-:W-:Y:S02]  /*0520*/  ISETP.GE.AND.EX P1, PT, R5, UR37, PT, P1 ;  /* 0x0000002505007c0c */ /* 0x000fe4000bf26310 */
[----:B------:R-:W-:Y:S02]  /*0530*/  IADD3.X R5, PT, PT, R0, UR39, RZ, P3, !PT ;  /* 0x0000002700057c10 */ /* 0x000fe40009ffe4ff */
[----:B------:R-:W-:Y:S02]  /*0540*/  ISETP.GE.U32.AND P0, PT, R14, UR36, PT ;  /* 0x000000240e007c0c */ /* 0x000fe4000bf06070 */
[----:B------:R-:W-:Y:S01]  /*0550*/  @!P5 IADD3 R6, P3, PT, R2, UR27, RZ ;  /* 0x0000001b0206dc10 */ /* 0x000fe2000ff7e0ff */
[----:B------:R-:W2:Y:S01]  /*0560*/  @!P2 LDG.E.U8 R3, desc[UR20][R4.64] ;  /* 0x000000140403a981 */ /* 0x000ea2000c1e1100 */
[----:B------:R-:W-:-:S02]  /*0570*/  ISETP.GE.AND.EX P0, PT, R15, UR37, PT, P0 ;  /* 0x000000250f007c0c */ /* 0x000fc4000bf06300 */
[----:B------:R-:W-:-:S05]  /*0580*/  @!P5 IADD3.X R7, PT, PT, R0, UR28, RZ, P3, !PT ;  /* 0x0000001c0007dc10 */ /* 0x000fca0009ffe4ff */
[----:B------:R-:W3:Y:S01]  /*0590*/  @!P5 LDG.E.U8 R6, desc[UR20][R6.64] ;  /* 0x000000140606d981 */ /* 0x000ee2000c1e1100 */
[----:B------:R-:W-:-:S04]  /*05a0*/  @!P1 IADD3 R8, P4, PT, R2, UR29, RZ ;  /* 0x0000001d02089c10 */ /* 0x000fc8000ff9e0ff */
[----:B------:R-:W-:Y:S02]  /*05b0*/  @!P1 IADD3.X R9, PT, PT, R0, UR14, RZ, P4, !PT ;  /* 0x0000000e00099c10 */ /* 0x000fe4000a7fe4ff */
[----:B------:R-:W-:-:S03]  /*05c0*/  @!P0 IADD3 R10, P3, PT, R2, UR30, RZ ;  /* 0x0000001e020a8c10 */ /* 0x000fc6000ff7e0ff */
[----:B------:R-:W4:Y:S01]  /*05d0*/  @!P1 LDG.E.U8 R8, desc[UR20][R8.64] ;  /* 0x0000001408089981 */ /* 0x000f22000c1e1100 */
[----:B------:R-:W-:-:S05]  /*05e0*/  @!P0 IADD3.X R11, PT, PT, R0, UR12, RZ, P3, !PT ;  /* 0x0000000c000b8c10 */ /* 0x000fca0009ffe4ff */
[----:B------:R0:W5:Y:S01]  /*05f0*/  @!P0 LDG.E.U8 R10, desc[UR20][R10.64] ;  /* 0x000000140a0a8981 */ /* 0x000162000c1e1100 */
[----:B------:R-:W1:Y:S01]  /*0600*/  LDCU.S8 UR7, c[0x0][0x10aa] ;  /* 0x00021540ff0777ac */ /* 0x000e620008000200 */
[----:B------:R-:W-:-:S04]  /*0610*/  @!P5 IADD3 R12, P6, PT, R2, UR27, RZ ;  /* 0x0000001b020cdc10 */ /* 0x000fc8000ffde0ff */
[----:B------:R-:W-:Y:S02]  /*0620*/  @!P5 IADD3.X R13, PT, PT, R0, UR28, RZ, P6, !PT ;  /* 0x0000001c000ddc10 */ /* 0x000fe4000b7fe4ff */
[----:B------:R-:W-:-:S05]  /*0630*/  IADD3 R14, P6, PT, R14, UR24, RZ ;  /* 0x000000180e0e7c10 */ /* 0x000fca000ffde0ff */
[----:B------:R-:W-:Y:S01]  /*0640*/  IMAD.X R15, RZ, RZ, R15, P6 ;  /* 0x000000ffff0f7224 */ /* 0x000fe200030e060f */
[----:B--2---:R-:W-:-:S04]  /*0650*/  ISETP.NE.AND P3, PT, R3, RZ, !P2 ;  /* 0x000000ff0300720c */ /* 0x004fc80005765270 */
[----:B-1----:R-:W-:Y:S02]  /*0660*/  ISETP.NE.XOR P4, PT, RZ, UR7, P3 ;  /* 0x00000007ff007c0c */ /* 0x002fe40009f85a70 */
[----:B---3--:R-:W-:-:S04]  /*0670*/  ISETP.NE.AND P3, PT, R6, RZ, !P5 ;  /* 0x000000ff0600720c */ /* 0x008fc80006f65270 */
[----:B------:R-:W-:Y:S02]  /*0680*/  ISETP.NE.XOR P3, PT, RZ, UR7, P3 ;  /* 0x00000007ff007c0c */ /* 0x000fe40009f65a70 */
[----:B------:R-:W-:Y:S02]  /*0690*/  @!P2 SEL R3, RZ, 0x1, !P4 ;  /* 0x00000001ff03a807 */ /* 0x000fe40006000000 */
[----:B0-----:R-:W-:Y:S02]  /*06a0*/  SEL R11, RZ, 0x1, !P3 ;  /* 0x00000001ff0b7807 */ /* 0x001fe40005800000 */
[----:B----4-:R-:W-:Y:S01]  /*06b0*/  ISETP.NE.AND P4, PT, R8, RZ, !P1 ;  /* 0x000000ff0800720c */ /* 0x010fe20004f85270 */
[----:B------:R0:W-:Y:S01]  /*06c0*/  @!P2 STG.E.U8 desc[UR20][R4.64], R3 ;  /* 0x000000030400a986 */ /* 0x0001e2000c101114 */
[----:B------:R-:W-:-:S03]  /*06d0*/  @!P1 IADD3 R6, P3, PT, R2, UR29, RZ ;  /* 0x0000001d02069c10 */ /* 0x000fc6000ff7e0ff */
[----:B------:R1:W-:Y:S01]  /*06e0*/  @!P5 STG.E.U8 desc[UR20][R12.64], R11 ;  /* 0x0000000b0c00d986 */ /* 0x0003e2000c101114 */
[----:B------:R-:W-:Y:S02]  /*06f0*/  @!P0 IADD3 R8, P5, PT, R2, UR30, RZ ;  /* 0x0000001e02088c10 */ /* 0x000fe4000ffbe0ff */
[----:B------:R-:W-:Y:S02]  /*0700*/  @!P1 IADD3.X R7, PT, PT, R0, UR14, RZ, P3, !PT ;  /* 0x0000000e00079c10 */ /* 0x000fe40009ffe4ff */
[----:B-----5:R-:W-:Y:S02]  /*0710*/  ISETP.NE.AND P2, PT, R10, RZ, !P0 ;  /* 0x000000ff0a00720c */ /* 0x020fe40004745270 */
[----:B------:R-:W-:Y:S02]  /*0720*/  ISETP.GE.U32.AND P3, PT, R14, UR36, PT ;  /* 0x000000240e007c0c */ /* 0x000fe4000bf66070 */
[----:B------:R-:W-:Y:S02]  /*0730*/  @!P0 IADD3.X R9, PT, PT, R0, UR12, RZ, P5, !PT ;  /* 0x0000000c00098c10 */ /* 0x000fe4000affe4ff */
[----:B------:R-:W-:-:S02]  /*0740*/  IADD3 R14, P5, PT, R14, UR24, RZ ;  /* 0x000000180e0e7c10 */ /* 0x000fc4000ffbe0ff */
[----:B------:R-:W-:Y:S02]  /*0750*/  ISETP.NE.XOR P2, PT, RZ, UR7, P2 ;  /* 0x00000007ff007c0c */ /* 0x000fe40009745a70 */
[----:B0-----:R-:W-:Y:S01]  /*0760*/  IADD3 R3, P6, PT, R14, UR24, RZ ;  /* 0x000000180e037c10 */ /* 0x001fe2000ffde0ff */
[----:B------:R-:W-:Y:S01]  /*0770*/  IMAD.X R5, RZ, RZ, R15, P5 ;  /* 0x000000ffff057224 */ /* 0x000fe200028e060f */
[----:B------:R-:W-:Y:S02]  /*0780*/  ISETP.NE.XOR P4, PT, RZ, UR7, P4 ;  /* 0x00000007ff007c0c */ /* 0x000fe4000a785a70 */
[----:B------:R-:W-:Y:S02]  /*0790*/  SEL R19, RZ, 0x1, !P2 ;  /* 0x00000001ff137807 */ /* 0x000fe40005000000 */
[C---:B------:R-:W-:Y:S02]  /*07a0*/  ISETP.GE.U32.AND P2, PT, R3.reuse, UR36, PT ;  /* 0x0000002403007c0c */ /* 0x040fe4000bf46070 */
[----:B------:R-:W-:Y:S01]  /*07b0*/  IADD3 R4, P5, PT, R3, UR24, RZ ;  /* 0x0000001803047c10 */ /* 0x000fe2000ffbe0ff */
[----:B------:R-:W-:Y:S01]  /*07c0*/  IMAD.X R3, RZ, RZ, R5, P6 ;  /* 0x000000ffff037224 */ /* 0x000fe200030e0605 */
[----:B------:R-:W-:-:S02]  /*07d0*/  SEL R17, RZ, 0x1, !P4 ;  /* 0x00000001ff117807 */ /* 0x000fc40006000000 */
[----:B------:R-:W-:Y:S02]  /*07e0*/  ISETP.GE.U32.AND P4, PT, R14, UR36, PT ;  /* 0x000000240e007c0c */ /* 0x000fe4000bf86070 */
[----:B------:R-:W-:Y:S01]  /*07f0*/  ISETP.GE.AND.EX P2, PT, R3, UR37, PT, P2 ;  /* 0x0000002503007c0c */ /* 0x000fe2000bf46320 */
[----:B------:R-:W-:Y:S01]  /*0800*/  IMAD.X R3, RZ, RZ, R3, P5 ;  /* 0x000000ffff037224 */ /* 0x000fe200028e0603 */
[----:B------:R-:W-:Y:S02]  /*0810*/  ISETP.GE.AND.EX P6, PT, R5, UR37, PT, P4 ;  /* 0x0000002505007c0c */ /* 0x000fe4000bfc6340 */
[----:B------:R-:W-:Y:S02]  /*0820*/  ISETP.GE.U32.AND P4, PT, R4, UR36, PT ;  /* 0x0000002404007c0c */ /* 0x000fe4000bf86070 */
[----:B------:R-:W-:Y:S02]  /*0830*/  ISETP.GE.AND.EX P3, PT, R15, UR37, PT, P3 ;  /* 0x000000250f007c0c */ /* 0x000fe4000bf66330 */
[----:B------:R-:W-:-:S02]  /*0840*/  ISETP.GE.AND.EX P4, PT, R3, UR37, PT, P4 ;  /* 0x0000002503007c0c */ /* 0x000fc4000bf86340 */
[----:B------:R-:W-:Y:S01]  /*0850*/  IADD3 R4, P5, PT, R2, UR34, RZ ;  /* 0x0000002202047c10 */ /* 0x000fe2000ffbe0ff */
[----:B------:R0:W-:Y:S03]  /*0860*/  @!P1 STG.E.U8 desc[UR20][R6.64], R17 ;  /* 0x0000001106009986 */ /* 0x0001e6000c101114 */
[----:B------:R-:W-:Y:S01]  /*0870*/  IADD3.X R5, PT, PT, R0, UR35, RZ, P5, !PT ;  /* 0x0000002300057c10 */ /* 0x000fe2000affe4ff */
[----:B------:R2:W-:Y:S01]  /*0880*/  @!P0 STG.E.U8 desc[UR20][R8.64], R19 ;  /* 0x0000001308008986 */ /* 0x0005e2000c101114 */
[C---:B------:R-:W-:Y:S02]  /*0890*/  @!P6 IADD3 R10, P0, PT, R2.reuse, UR33, RZ ;  /* 0x00000021020aec10 */ /* 0x040fe4000ff1e0ff */
[----:B-1----:R-:W-:Y:S01]  /*08a0*/  @!P2 IADD3 R12, P1, PT, R2, UR31, RZ ;  /* 0x0000001f020cac10 */ /* 0x002fe2000ff3e0ff */
[----:B------:R-:W3:Y:S01]  /*08b0*/  @!P3 LDG.E.U8 R3, desc[UR20][R4.64] ;  /* 0x000000140403b981 */ /* 0x000ee2000c1e1100 */
[----:B------:R-:W-:-:S02]  /*08c0*/  @!P6 IADD3.X R11, PT, PT, R0, UR18, RZ, P0, !PT ;  /* 0x00000012000bec10 */ /* 0x000fc400087fe4ff */
[----:B------:R-:W-:Y:S02]  /*08d0*/  @!P4 IADD3 R14, P0, PT, R2, UR32, RZ ;  /* 0x00000020020ecc10 */ /* 0x000fe4000ff1e0ff */
[C---:B------:R-:W-:Y:S01]  /*08e0*/  @!P2 IADD3.X R13, PT, PT, R0.reuse, UR11, RZ, P1, !PT ;  /* 0x0000000b000dac10 */ /* 0x040fe20008ffe4ff */
[----:B------:R-:W4:Y:S01]  /*08f0*/  @!P6 LDG.E.U8 R10, desc[UR20][R10.64] ;  /* 0x000000140a0ae981 */ /* 0x000f22000c1e1100 */
[----:B------:R-:W-:-:S03]  /*0900*/  @!P4 IADD3.X R15, PT, PT, R0, UR17, RZ, P0, !PT ;  /* 0x00000011000fcc10 */ /* 0x000fc600087fe4ff */
[----:B------:R-:W5:Y:S04]  /*0910*/  @!P2 LDG.E.U8 R12, desc[UR20][R12.64] ;  /* 0x000000140c0ca981 */ /* 0x000f68000c1e1100 */
[----:B------:R-:W2:Y:S01]  /*0920*/  @!P4 LDG.E.U8 R14, desc[UR20][R14.64] ;  /* 0x000000140e0ec981 */ /* 0x000ea2000c1e1100 */
[----:B0-----:R-:W-:-:S04]  /*0930*/  @!P6 IADD3 R6, P5, PT, R2, UR33, RZ ;  /* 0x000000210206ec10 */ /* 0x001fc8000ffbe0ff */
[----:B------:R-:W-:Y:S01]  /*0940*/  @!P6 IADD3.X R7, PT, PT, R0, UR18, RZ, P5, !PT ;  /* 0x000000120007ec10 */ /* 0x000fe2000affe4ff */
[----:B------:R-:W-:-:S04]  /*0950*/  UIADD3 UR10, UP0, UPT, UR10, -0x2, URZ ;  /* 0xfffffffe0a0a7890 */ /* 0x000fc8000ff1e0ff */
[----:B------:R-:W-:Y:S02]  /*0960*/  UIADD3.X UR4, UPT, UPT, UR4, -0x1, URZ, UP0, !UPT ;  /* 0xffffffff04047890 */ /* 0x000fe400087fe4ff */
[----:B------:R-:W-:-:S04]  /*0970*/  UISETP.NE.U32.AND UP0, UPT, UR10, URZ, UPT ;  /* 0x000000ff0a00728c */ /* 0x000fc8000bf05070 */
[----:B------:R-:W-:Y:S02]  /*0980*/  UISETP.NE.AND.EX UP0, UPT, UR4, URZ, UPT, UP0 ;  /* 0x000000ff0400728c */ /* 0x000fe4000bf05300 */
[----:B------:R-:W-:-:S04]  /*0990*/  UIADD3 UR5, UP1, UPT, UR25, UR5, URZ ;  /* 0x0000000519057290 */ /* 0x000fc8000ff3e0ff */
[----:B------:R-:W-:Y:S01]  /*09a0*/  UIADD3.X UR6, UPT, UPT, UR26, UR6, URZ, UP1, !UPT ;  /* 0x000000061a067290 */ /* 0x000fe20008ffe4ff */
[----:B---3--:R-:W-:-:S04]  /*09b0*/  ISETP.NE.AND P0, PT, R3, RZ, !P3 ;  /* 0x000000ff0300720c */ /* 0x008fc80005f05270 */
[----:B------:R-:W-:Y:S02]  /*09c0*/  ISETP.NE.XOR P0, PT, RZ, UR7, P0 ;  /* 0x00000007ff007c0c */ /* 0x000fe40008705a70 */
[----:B----4-:R-:W-:Y:S02]  /*09d0*/  ISETP.NE.AND P1, PT, R10, RZ, !P6 ;  /* 0x000000ff0a00720c */ /* 0x010fe40007725270 */
[----:B------:R-:W-:Y:S02]  /*09e0*/  @!P3 SEL R3, RZ, 0x1, !P0 ;  /* 0x00000001ff03b807 */ /* 0x000fe40004000000 */
[----:B-----5:R-:W-:Y:S02]  /*09f0*/  ISETP.NE.AND P0, PT, R12, RZ, !P2 ;  /* 0x000000ff0c00720c */ /* 0x020fe40005705270 */
[----:B------:R-:W-:Y:S02]  /*0a00*/  ISETP.NE.XOR P5, PT, RZ, UR7, P1 ;  /* 0x00000007ff007c0c */ /* 0x000fe40008fa5a70 */
[----:B--2---:R-:W-:Y:S01]  /*0a10*/  ISETP.NE.AND P1, PT, R14, RZ, !P4 ;  /* 0x000000ff0e00720c */ /* 0x004fe20006725270 */
[----:B------:R0:W-:Y:S01]  /*0a20*/  @!P3 STG.E.U8 desc[UR20][R4.64], R3 ;  /* 0x000000030400b986 */ /* 0x0001e2000c101114 */
[----:B------:R-:W-:-:S02]  /*0a30*/  @!P2 IADD3 R8, P3, PT, R2, UR31, RZ ;  /* 0x0000001f0208ac10 */ /* 0x000fc4000ff7e0ff */
[----:B------:R-:W-:Y:S02]  /*0a40*/  SEL R13, RZ, 0x1, !P5 ;  /* 0x00000001ff0d7807 */ /* 0x000fe40006800000 */
[----:B------:R-:W-:Y:S02]  /*0a50*/  ISETP.NE.XOR P0, PT, RZ, UR7, P0 ;  /* 0x00000007ff007c0c */ /* 0x000fe40008705a70 */
[----:B------:R-:W-:Y:S02]  /*0a60*/  @!P4 IADD3 R10, P5, PT, R2, UR32, RZ ;  /* 0x00000020020acc10 */ /* 0x000fe4000ffbe0ff */
[----:B------:R-:W-:Y:S02]  /*0a70*/  ISETP.NE.XOR P1, PT, RZ, UR7, P1 ;  /* 0x00000007ff007c0c */ /* 0x000fe40008f25a70 */
[----:B------:R-:W-:Y:S02]  /*0a80*/  @!P2 IADD3.X R9, PT, PT, R0, UR11, RZ, P3, !PT ;  /* 0x0000000b0009ac10 */ /* 0x000fe40009ffe4ff */
[----:B------:R-:W-:-:S02]  /*0a90*/  SEL R15, RZ, 0x1, !P0 ;  /* 0x00000001ff0f7807 */ /* 0x000fc40004000000 */
[----:B------:R-:W-:Y:S02]  /*0aa0*/  @!P4 IADD3.X R11, PT, PT, R0, UR17, RZ, P5, !PT ;  /* 0x00000011000bcc10 */ /* 0x000fe4000affe4ff */
[----:B0-----:R-:W-:Y:S01]  /*0ab0*/  SEL R3, RZ, 0x1, !P1 ;  /* 0x00000001ff037807 */ /* 0x001fe20004800000 */
[----:B------:R0:W-:Y:S04]  /*0ac0*/  @!P6 STG.E.U8 desc[UR20][R6.64], R13 ;  /* 0x0000000d0600e986 */ /* 0x0001e8000c101114 */
[----:B------:R0:W-:Y:S04]  /*0ad0*/  @!P2 STG.E.U8 desc[UR20][R8.64], R15 ;  /* 0x0000000f0800a986 */ /* 0x0001e8000c101114 */
[----:B------:R0:W-:Y:S01]  /*0ae0*/  @!P4 STG.E.U8 desc[UR20][R10.64], R3 ;  /* 0x000000030a00c986 */ /* 0x0001e2000c101114 */
[----:B------:R-:W-:-:S04]  /*0af0*/  IADD3 R2, P0, PT, R2, UR25, RZ ;  /* 0x0000001902027c10 */ /* 0x000fc8000ff1e0ff */
[----:B------:R-:W-:Y:S01]  /*0b00*/  IADD3.X R0, PT, PT, R0, UR26, RZ, P0, !PT ;  /* 0x0000001a00007c10 */ /* 0x000fe200087fe4ff */
[----:B------:R-:W-:Y:S08]  /*0b10*/  BRA.U UP0, `(.L_x_392) ;  /* 0xfffffff900507547 */ /* 0x000ff0000b83ffff */
.L_x_391:
[----:B------:R-:W-:-:S04]  /*0b20*/  ULOP3.LUT UR4, UR16, 0x1, URZ, 0xc0, !UPT ;  /* 0x0000000110047892 */ /* 0x000fc8000f8ec0ff */
[----:B------:R-:W-:-:S06]  /*0b30*/  UISETP.NE.U32.AND UP0, UPT, UR4, 0x1, UPT ;  /* 0x000000010400788c */ /* 0x000fcc000bf05070 */
[----:B------:R-:W-:-:S13]  /*0b40*/  PLOP3.LUT P0, PT, PT, PT, UP0, 0x80, 0x8 ;  /* 0x000000000008781c */ /* 0x000fda0003f0f008 */
[----:B------:R-:W-:Y:S05]  /*0b50*/  @!P0 EXIT ;  /* 0x000000000000894d */ /* 0x000fea0003800000 */
[----:B0-----:R-:W0:Y:S02]  /*0b60*/  S2R R8, SR_TID.X ;  /* 0x0000000000087919 */ /* 0x001e240000002100 */
[----:B0-----:R-:W-:-:S04]  /*0b70*/  IADD3 R8, P0, PT, R8, UR5, RZ ;  /* 0x0000000508087c10 */ /* 0x001fc8000ff1e0ff */
[C---:B------:R-:W-:Y:S01]  /*0b80*/  IADD3 R0, P1, PT, R8.reuse, UR24, RZ ;  /* 0x0000001808007c10 */ /* 0x040fe2000ff3e0ff */
[----:B------:R-:W-:Y:S01]  /*0b90*/  IMAD.X R3, RZ, RZ, UR6, P0 ;  /* 0x00000006ff037e24 */ /* 0x000fe200080e06ff */
[----:B------:R-:W-:Y:S02]  /*0ba0*/  ISETP.GE.U32.AND P3, PT, R8, UR36, PT ;  /* 0x0000002408007c0c */ /* 0x000fe4000bf66070 */
[C---:B------:R-:W-:Y:S01]  /*0bb0*/  ISETP.GE.U32.AND P2, PT, R0.reuse, UR36, PT ;  /* 0x0000002400007c0c */ /* 0x040fe2000bf46070 */
[----:B------:R-:W-:Y:S01]  /*0bc0*/  IMAD.X R2, RZ, RZ, R3, P1 ;  /* 0x000000ffff027224 */ /* 0x000fe200008e0603 */
[----:B------:R-:W-:Y:S02]  /*0bd0*/  IADD3 R0, P1, PT, R0, UR24, RZ ;  /* 0x0000001800007c10 */ /* 0x000fe4000ff3e0ff */
[----:B------:R-:W-:Y:S02]  /*0be0*/  IADD3 R8, P0, PT, R8, UR38, RZ ;  /* 0x0000002608087c10 */ /* 0x000fe4000ff1e0ff */
[----:B------:R-:W-:-:S02]  /*0bf0*/  ISETP.GE.AND.EX P3, PT, R3, UR37, PT, P3 ;  /* 0x0000002503007c0c */ /* 0x000fc4000bf66330 */
[----:B------:R-:W-:Y:S01]  /*0c00*/  ISETP.GE.AND.EX P2, PT, R2, UR37, PT, P2 ;  /* 0x0000002502007c0c */ /* 0x000fe2000bf46320 */
[----:B------:R-:W-:Y:S01]  /*0c10*/  IMAD.X R2, RZ, RZ, R2, P1 ;  /* 0x000000ffff027224 */ /* 0x000fe200008e0602 */
[C---:B------:R-:W-:Y:S02]  /*0c20*/  ISETP.GE.U32.AND P1, PT, R0.reuse, UR36, PT ;  /* 0x0000002400007c0c */ /* 0x040fe4000bf26070 */
[----:B------:R-:W-:Y:S02]  /*0c30*/  IADD3.X R9, PT, PT, R3, UR39, RZ, P0, !PT ;  /* 0x0000002703097c10 */ /* 0x000fe400087fe4ff */
[----:B------:R-:W-:Y:S02]  /*0c40*/  IADD3 R0, P4, PT, R0, UR24, RZ ;  /* 0x0000001800007c10 */ /* 0x000fe4000ff9e0ff */
[----:B------:R-:W-:Y:S02]  /*0c50*/  IADD3 R6, P5, PT, R8, UR24, RZ ;  /* 0x0000001808067c10 */ /* 0x000fe4000ffbe0ff */
[----:B------:R-:W-:Y:S01]  /*0c60*/  ISETP.GE.AND.EX P1, PT, R2, UR37, PT, P1 ;  /* 0x0000002502007c0c */ /* 0x000fe2000bf26310 */
[----:B------:R-:W-:Y:S01]  /*0c70*/  IMAD.X R2, RZ, RZ, R2, P4 ;  /* 0x000000ffff027224 */ /* 0x000fe200020e0602 */
[----:B------:R-:W-:Y:S01]  /*0c80*/  ISETP.GE.U32.AND P0, PT, R0, UR36, PT ;  /* 0x0000002400007c0c */ /* 0x000fe2000bf06070 */
[----:B------:R-:W-:Y:S01]  /*0c90*/  IMAD.X R7, RZ, RZ, R9, P5 ;  /* 0x000000ffff077224 */ /* 0x000fe200028e0609 */
[----:B------:R-:W-:Y:S01]  /*0ca0*/  IADD3 R4, P5, PT, R6, UR24, RZ ;  /* 0x0000001806047c10 */ /* 0x000fe2000ffbe0ff */
[----:B------:R-:W2:Y:S01]  /*0cb0*/  @!P3 LDG.E.U8 R12, desc[UR20][R8.64] ;  /* 0x00000014080cb981 */ /* 0x000ea2000c1e1100 */
[----:B------:R-:W-:-:S03]  /*0cc0*/  ISETP.GE.AND.EX P0, PT, R2, UR37, PT, P0 ;  /* 0x0000002502007c0c */ /* 0x000fc6000bf06300 */
[----:B------:R-:W-:Y:S01]  /*0cd0*/  IMAD.X R5, RZ, RZ, R7, P5 ;  /* 0x000000ffff057224 */ /* 0x000fe200028e0607 */
[----:B------:R-:W-:Y:S01]  /*0ce0*/  IADD3 R2, P4, PT, R4, UR24, RZ ;  /* 0x0000001804027c10 */ /* 0x000fe2000ff9e0ff */
[----:B------:R-:W3:Y:S04]  /*0cf0*/  @!P2 LDG.E.U8 R0, desc[UR20][R6.64] ;  /* 0x000000140600a981 */ /* 0x000ee8000c1e1100 */
[----:B------:R-:W4:Y:S01]  /*0d00*/  @!P1 LDG.E.U8 R10, desc[UR20][R4.64] ;  /* 0x00000014040a9981 */ /* 0x000f22000c1e1100 */
[----:B------:R-:W-:-:S05]  /*0d10*/  IMAD.X R3, RZ, RZ, R5, P4 ;  /* 0x000000ffff037224 */ /* 0x000fca00020e0605 */
[----:B------:R-:W5:Y:S01]  /*0d20*/  @!P0 LDG.E.U8 R11, desc[UR20][R2.64] ;  /* 0x00000014020b8981 */ /* 0x000f62000c1e1100 */
[----:B------:R-:W0:Y:S01]  /*0d30*/  LDCU.S8 UR4, c[0x0][0x10aa] ;  /* 0x00021540ff0477ac */ /* 0x000e220008000200 */
[----:B--2---:R-:W-:-:S04]  /*0d40*/  ISETP.NE.AND P4, PT, R12, RZ, !P3 ;  /* 0x000000ff0c00720c */ /* 0x004fc80005f85270 */
[----:B0-----:R-:W-:Y:S02]  /*0d50*/  ISETP.NE.XOR P6, PT, RZ, UR4, P4 ;  /* 0x00000004ff007c0c */ /* 0x001fe4000a7c5a70 */
[----:B---3--:R-:W-:Y:S02]  /*0d60*/  ISETP.NE.AND P5, PT, R0, RZ, !P2 ;  /* 0x000000ff0000720c */ /* 0x008fe400057a5270 */
[----:B------:R-:W-:Y:S02]  /*0d70*/  @!P3 SEL R13, RZ, 0x1, !P6 ;  /* 0x00000001ff0db807 */ /* 0x000fe40007000000 */
[----:B----4-:R-:W-:Y:S02]  /*0d80*/  ISETP.NE.AND P4, PT, R10, RZ, !P1 ;  /* 0x000000ff0a00720c */ /* 0x010fe40004f85270 */
[----:B------:R-:W-:Y:S01]  /*0d90*/  ISETP.NE.XOR P5, PT, RZ, UR4, P5 ;  /* 0x00000004ff007c0c */ /* 0x000fe2000afa5a70 */
[----:B------:R0:W-:Y:S01]  /*0da0*/  @!P3 STG.E.U8 desc[UR20][R8.64], R13 ;  /* 0x0000000d0800b986 */ /* 0x0001e2000c101114 */
[----:B------:R-:W-:-:S02]  /*0db0*/  ISETP.NE.XOR P4, PT, RZ, UR4, P4 ;  /* 0x00000004ff007c0c */ /* 0x000fc4000a785a70 */
[----:B------:R-:W-:Y:S02]  /*0dc0*/  SEL R15, RZ, 0x1, !P5 ;  /* 0x00000001ff0f7807 */ /* 0x000fe40006800000 */
[----:B-----5:R-:W-:Y:S02]  /*0dd0*/  ISETP.NE.AND P3, PT, R11, RZ, !P0 ;  /* 0x000000ff0b00720c */ /* 0x020fe40004765270 */
[----:B------:R-:W-:Y:S01]  /*0de0*/  SEL R11, RZ, 0x1, !P4 ;  /* 0x00000001ff0b7807 */ /* 0x000fe20006000000 */
[----:B------:R1:W-:Y:S01]  /*0df0*/  @!P2 STG.E.U8 desc[UR20][R6.64], R15 ;  /* 0x0000000f0600a986 */ /* 0x0003e2000c101114 */
[----:B------:R-:W-:-:S03]  /*0e00*/  ISETP.NE.XOR P3, PT, RZ, UR4, P3 ;  /* 0x00000004ff007c0c */ /* 0x000fc60009f65a70 */
[----:B------:R1:W-:Y:S01]  /*0e10*/  @!P1 STG.E.U8 desc[UR20][R4.64], R11 ;  /* 0x0000000b04009986 */ /* 0x0003e2000c101114 */
[----:B0-----:R-:W-:Y:S01]  /*0e20*/  SEL R9, RZ, 0x1, !P3 ;  /* 0x00000001ff097807 */ /* 0x001fe20005800000 */
[----:B------:R-:W-:Y:S08]  /*0e30*/  @P0 EXIT ;  /* 0x000000000000094d */ /* 0x000ff00003800000 */
[----:B------:R-:W-:Y:S01]  /*0e40*/  STG.E.U8 desc[UR20][R2.64], R9 ;  /* 0x0000000902007986 */ /* 0x000fe2000c101114 */
[----:B------:R-:W-:Y:S05]  /*0e50*/  EXIT ;  /* 0x000000000000794d */ /* 0x000fea0003800000 */
.L_x_390:
        /* <DEDUP_REMOVED lines=9> */
.L_x_393:
[----:B------:R-:W-:-:S04]  /*0ef0*/  LEA R2, P0, R8, UR38, 0x2 ;  /* 0x0000002608027c11 */ /* 0x000fc8000f8010ff */
[----:B------:R-:W-:-:S05]  /*0f00*/  LEA.HI.X R3, R8, UR39, R9, 0x2, P0 ;  /* 0x0000002708037c11 */ /* 0x000fca00080f1409 */
        /* <DEDUP_REMOVED lines=12> */
[----:B------:R-:W-:Y:S02]  /*0fd0*/  SEL R5, RZ, 0x1, !P3 ;  /* 0x00000001ff057807 */ /* 0x000fe40005800000 */
[----:B------:R-:W-:Y:S02]  /*0fe0*/  PRMT R7, R7, 0x3340, R4 ;  /* 0x0000334007077816 */ /* 0x000fe40000000004 */
[----:B------:R-:W-:Y:S02]  /*0ff0*/  PRMT R0, R5, 0x3340, R0 ;  /* 0x0000334005007816 */ /* 0x000fe40000000000 */
[----:B-1----:R-:W-:Y:S02]  /*1000*/  IADD3 R8, P0, PT, R8, UR5, RZ ;  /* 0x0000000508087c10 */ /* 0x002fe4000ff1e0ff */
        /* <DEDUP_REMOVED lines=11> */
        .weak           $__internal_50_$__cuda_sm20_div_u16
        .type           $__internal_50_$__cuda_sm20_div_u16,@function
        .size           $__internal_50_$__cuda_sm20_div_u16,(.L_x_4690 - $__internal_50_$__cuda_sm20_div_u16)
$__internal_50_$__cuda_sm20_div_u16:
        /* <DEDUP_REMOVED lines=19> */
[----:B------:R-:W-:Y:S05]  /*11f0*/  RET.REL.NODEC R4 `(_ZN2at6native57_GLOBAL__N__f3eca4a2_24_ForeachBinaryOpScalar_cu_86b9896c25multi_tensor_apply_kernelINS1_18TensorListMetadataILi1EEENS1_21BinaryOpScalarFunctorIbLi1ELi1ELi0EEEJSt5minusIbEbEEEvT_T0_DpT1_) ;  /* 0xffffffec04807950 */ /* 0x000fea0003c3ffff */
.L_x_394:
        /* <DEDUP_REMOVED lines=16> */
.L_x_4690:


//--------------------- .text._ZN2at6native57_GLOBAL__N__f3eca4a2_24_ForeachBinaryOpScalar_cu_86b9896c25multi_tensor_apply_kernelINS1_18TensorListMetadataILi1EEENS1_21BinaryOpScalarFunctorIN3c107complexIfEELi1ELi1ELi0EEEJSt5minusIS8_ES8_EEEvT_T0_DpT1_ --------------------------
	.section	.text._ZN2at6native57_GLOBAL__N__f3eca4a2_24_ForeachBinaryOpScalar_cu_86b9896c25multi_tensor_apply_kernelINS1_18TensorListMetadataILi1EEENS1_21BinaryOpScalarFunctorIN3c107complexIfEELi1ELi1ELi0EEEJSt5minusIS8_ES8_EEEvT_T0_DpT1_,"ax",@progbits
	.align	128
.text._ZN2at6native57_GLOBAL__N__f3eca4a2_24_ForeachBinaryOpScalar_cu_86b9896c25multi_tensor_apply_kernelINS1_18TensorListMetadataILi1EEENS1_21BinaryOpScalarFunctorIN3c107complexIfEELi1ELi1ELi0EEEJSt5minusIS8_ES8_EEEvT_T0_DpT1_:
        .type           _ZN2at6native57_GLOBAL__N__f3eca4a2_24_ForeachBinaryOpScalar_cu_86b9896c25multi_tensor_apply_kernelINS1_18TensorListMetadataILi1EEENS1_21BinaryOpScalarFunctorIN3c107complexIfEELi1ELi1ELi0EEEJSt5minusIS8_ES8_EEEvT_T0_DpT1_,@function
        .size           _ZN2at6native57_GLOBAL__N__f3eca4a2_24_ForeachBinaryOpScalar_cu_86b9896c25multi_tensor_apply_kernelINS1_18TensorListMetadataILi1EEENS1_21BinaryOpScalarFunctorIN3c107complexIfEELi1ELi1ELi0EEEJSt5minusIS8_ES8_EEEvT_T0_DpT1_,(.L_x_4692 - _ZN2at6native57_GLOBAL__N__f3eca4a2_24_ForeachBinaryOpScalar_cu_86b9896c25multi_tensor_apply_kernelINS1_18TensorListMetadataILi1EEENS1_21BinaryOpScalarFunctorIN3c107complexIfEELi1ELi1ELi0EEEJSt5minusIS8_ES8_EEEvT_T0_DpT1_)
        .other          _ZN2at6native57_GLOBAL__N__f3eca4a2_24_ForeachBinaryOpScalar_cu_86b9896c25multi_tensor_apply_kernelINS1_18TensorListMetadataILi1EEENS1_21BinaryOpScalarFunctorIN3c107complexIfEELi1ELi1ELi0EEEJSt5minusIS8_ES8_EEEvT_T0_DpT1_,@"STO_CUDA_ENTRY STV_DEFAULT"
_ZN2at6native57_GLOBAL__N__f3eca4a2_24_ForeachBinaryOpScalar_cu_86b9896c25multi_tensor_apply_kernelINS1_18TensorListMetadataILi1EEENS1_21BinaryOpScalarFunctorIN3c107complexIfEELi1ELi1ELi0EEEJSt5minusIS8_ES8_EEEvT_T0_DpT1_:
        /* <DEDUP_REMOVED lines=36> */
[----:B------:R-:W-:Y:S05]  /*0240*/  CALL.REL.NOINC `($__internal_51_$__cuda_sm20_div_u16) ;  /* 0x0000000c009c7944 */ /* 0x000fea0003c00000 */
[----:B------:R-:W0:Y:S01]  /*0250*/  S2R R0, SR_TID.X ;  /* 0x0000000000007919 */ /* 0x000e220000002100 */
[----:B------:R-:W-:Y:S01]  /*0260*/  UISETP.GE.U32.AND UP0, UPT, UR5, UR10, UPT ;  /* 0x0000000a0500728c */ /* 0x000fe2000bf06070 */
[----:B------:R-:W-:-:S03]  /*0270*/  CS2R R2, SRZ ;  /* 0x0000000000027805 */ /* 0x000fc6000001ff00 */
[----:B------:R-:W-:-:S09]  /*0280*/  UISETP.GE.U32.AND.EX UP0, UPT, UR9, URZ, UPT, UP0 ;  /* 0x000000ff0900728c */ /* 0x000fd2000bf06100 */
[----:B------:R-:W-:Y:S05]  /*0290*/  BRA.U !UP0, `(.L_x_396) ;  /* 0x0000000908347547 */ /* 0x000fea000b800000 */
[----:B------:R-:W-:Y:S01]  /*02a0*/  ULOP3.LUT UR4, UR8, 0xffff, URZ, 0xc0, !UPT ;  /* 0x0000ffff08047892 */ /* 0x000fe2000f8ec0ff */
[----:B------:R-:W-:Y:S01]  /*02b0*/  CS2R R2, SRZ ;  /* 0x0000000000027805 */ /* 0x000fe2000001ff00 */
[----:B------:R-:W1:Y:S02]  /*02c0*/  LDCU.64 UR18, c[0x0][0x10b0] ;  /* 0x00021600ff1277ac */ /* 0x000e640008000a00 */
[----:B------:R-:W-:Y:S01]  /*02d0*/  UIADD3 UR4, UPT, UPT, UR4, 0x1, URZ ;  /* 0x0000000104047890 */ /* 0x000fe2000fffe0ff */
[----:B------:R-:W-:-:S03]  /*02e0*/  UMOV UR5, URZ ;  /* 0x000000ff00057c82 */ /* 0x000fc60008000000 */
[----:B------:R-:W-:-:S03]  /*02f0*/  ULOP3.LUT UR9, UR4, 0x1fffe, URZ, 0xc0, !UPT ;  /* 0x0001fffe04097892 */ /* 0x000fc6000f8ec0ff */
[----:B------:R-:W-:-:S09]  /*0300*/  UMOV UR4, URZ ;  /* 0x000000ff00047c82 */ /* 0x000fd20008000000 */
.L_x_401:
[----:B0---4-:R-:W-:Y:S01]  /*0310*/  IADD3 R4, P1, PT, R0, R3, RZ ;  /* 0x0000000300047210 */ /* 0x011fe20007f3e0ff */
[----:B------:R-:W-:Y:S01]  /*0320*/  IMAD.U32 R6, RZ, RZ, UR14 ;  /* 0x0000000eff067e24 */ /* 0x000fe2000f8e00ff */
[----:B------:R-:W-:Y:S01]  /*0330*/  CS2R R12, SRZ ;  /* 0x00000000000c7805 */ /* 0x000fe2000001ff00 */
[----:B------:R-:W-:Y:S01]  /*0340*/  IMAD.U32 R7, RZ, RZ, UR14 ;  /* 0x0000000eff077e24 */ /* 0x000fe2000f8e00ff */
[C---:B------:R-:W-:Y:S01]  /*0350*/  ISETP.GE.U32.AND P0, PT, R4.reuse, UR15, PT ;  /* 0x0000000f04007c0c */ /* 0x040fe2000bf06070 */
[----:B------:R-:W-:Y:S01]  /*0360*/  IMAD.X R5, RZ, RZ, R2, P1 ;  /* 0x000000ffff057224 */ /* 0x000fe200008e0602 */
[----:B------:R-:W-:Y:S01]  /*0370*/  IADD3 R10, P2, PT, R4, UR14, RZ ;  /* 0x0000000e040a7c10 */ /* 0x000fe2000ff5e0ff */
[----:B------:R-:W-:Y:S01]  /*0380*/  IMAD.SHL.U32 R6, R6, 0x8, RZ ;  /* 0x0000000806067824 */ /* 0x000fe200078e00ff */
[C---:B------:R-:W-:Y:S02]  /*0390*/  LEA R8, P1, R4.reuse, UR6, 0x3 ;  /* 0x0000000604087c11 */ /* 0x040fe4000f8218ff */
[----:B------:R-:W-:Y:S01]  /*03a0*/  ISETP.GE.AND.EX P0, PT, R5, UR16, PT, P0 ;  /* 0x0000001005007c0c */ /* 0x000fe2000bf06300 */
[--C-:B------:R-:W-:Y:S01]  /*03b0*/  IMAD.X R11, RZ, RZ, R5.reuse, P2 ;  /* 0x000000ffff0b7224 */ /* 0x100fe200010e0605 */
[----:B------:R-:W-:-:S02]  /*03c0*/  LEA.HI.X R9, R4, UR7, R5, 0x3, P1 ;  /* 0x0000000704097c11 */ /* 0x000fc400088f1c05 */
[----:B------:R-:W-:Y:S02]  /*03d0*/  ISETP.GE.U32.AND P3, PT, R10, UR15, PT ;  /* 0x0000000f0a007c0c */ /* 0x000fe4000bf66070 */
[----:B------:R-:W-:Y:S02]  /*03e0*/  SHF.R.U32.HI R7, RZ, 0x1d, R7 ;  /* 0x0000001dff077819 */ /* 0x000fe40000011607 */
[----:B------:R-:W-:Y:S02]  /*03f0*/  IADD3 R14, P1, PT, R6, R8, RZ ;  /* 0x00000008060e7210 */ /* 0x000fe40007f3e0ff */
[----:B------:R-:W-:-:S03]  /*0400*/  ISETP.GE.AND.EX P3, PT, R11, UR16, PT, P3 ;  /* 0x000000100b007c0c */ /* 0x000fc6000bf66330 */
[----:B------:R-:W2:Y:S01]  /*0410*/  @!P0 LDG.E.64 R12, desc[UR12][R8.64] ;  /* 0x0000000c080c8981 */ /* 0x000ea2000c1e1b00 */
[----:B------:R-:W-:Y:S01]  /*0420*/  IMAD.X R15, R7, 0x1, R9, P1 ;  /* 0x00000001070f7824 */ /* 0x000fe200008e0609 */
[----:B------:R-:W-:Y:S02]  /*0430*/  IADD3 R20, P1, PT, R10, UR14, RZ ;  /* 0x0000000e0a147c10 */ /* 0x000fe4000ff3e0ff */
[----:B------:R-:W-:Y:S01]  /*0440*/  CS2R R16, SRZ ;  /* 0x0000000000107805 */ /* 0x000fe2000001ff00 */
[----:B------:R-:W-:Y:S02]  /*0450*/  IMAD.U32 R7, RZ, RZ, UR14 ;  /* 0x0000000eff077e24 */ /* 0x000fe4000f8e00ff */
[----:B------:R-:W-:Y:S01]  /*0460*/  IMAD.X R21, RZ, RZ, R11, P1 ;  /* 0x000000ffff157224 */ /* 0x000fe200008e060b */
[----:B------:R-:W-:Y:S02]  /*0470*/  ISETP.GE.U32.AND P1, PT, R20, UR15, PT ;  /* 0x0000000f14007c0c */ /* 0x000fe4000bf26070 */
[----:B------:R0:W3:Y:S01]  /*0480*/  @!P3 LDG.E.64 R16, desc[UR12][R14.64] ;  /* 0x0000000c0e10b981 */ /* 0x0000e2000c1e1b00 */
[----:B------:R-:W-:-:S02]  /*0490*/  SHF.R.U32.HI R7, RZ, 0x1d, R7 ;  /* 0x0000001dff077819 */ /* 0x000fc40000011607 */
[----:B------:R-:W-:Y:S02]  /*04a0*/  CS2R R18, SRZ ;  /* 0x0000000000127805 */ /* 0x000fe4000001ff00 */
[----:B------:R-:W-:Y:S01]  /*04b0*/  ISETP.GE.AND.EX P1, PT, R21, UR16, PT, P1 ;  /* 0x0000001015007c0c */ /* 0x000fe2000bf26310 */
[----:B------:R-:W3:Y:S01]  /*04c0*/  @!P3 LDC.64 R22, c[0x0][0x10b0] ;  /* 0x00042c00ff16bb82 */ /* 0x000ee20000000a00 */
[----:B------:R-:W-:-:S05]  /*04d0*/  IADD3 R10, P2, PT, R6, R14, RZ ;  /* 0x0000000e060a7210 */ /* 0x000fca0007f5e0ff */
[----:B------:R-:W-:-:S06]  /*04e0*/  IMAD.X R11, R7, 0x1, R15, P2 ;  /* 0x00000001070b7824 */ /* 0x000fcc00010e060f */
[----:B------:R4:W3:Y:S01]  /*04f0*/  @!P1 LDG.E.64 R18, desc[UR12][R10.64] ;  /* 0x0000000c0a129981 */ /* 0x0008e2000c1e1b00 */
[----:B------:R-:W-:Y:S01]  /*0500*/  IADD3 R20, P4, PT, R20, UR14, RZ ;  /* 0x0000000e14147c10 */ /* 0x000fe2000ff9e0ff */
[----:B------:R-:W-:-:S03]  /*0510*/  IMAD.U32 R25, RZ, RZ, UR14 ;  /* 0x0000000eff197e24 */ /* 0x000fc6000f8e00ff */
[----:B------:R-:W-:Y:S01]  /*0520*/  ISETP.GE.U32.AND P2, PT, R20, UR15, PT ;  /* 0x0000000f14007c0c */ /* 0x000fe2000bf46070 */
[----:B------:R-:W-:Y:S02]  /*0530*/  IMAD.X R21, RZ, RZ, R21, P4 ;  /* 0x000000ffff157224 */ /* 0x000fe400020e0615 */
[----:B------:R-:W-:-:S03]  /*0540*/  IMAD.SHL.U32 R25, R25, 0x4, RZ ;  /* 0x0000000419197824 */ /* 0x000fc600078e00ff */
[----:B------:R-:W-:Y:S02]  /*0550*/  ISETP.GE.AND.EX P2, PT, R21, UR16, PT, P2 ;  /* 0x0000001015007c0c */ /* 0x000fe4000bf46320 */
[----:B------:R-:W2:Y:S01]  /*0560*/  @!P0 LDC.64 R20, c[0x0][0x10b0] ;  /* 0x00042c00ff148b82 */ /* 0x000ea20000000a00 */
[----:B0-----:R-:W-:-:S10]  /*0570*/  IADD3 R14, P5, PT, R25, R4, RZ ;  /* 0x00000004190e7210 */ /* 0x001fd40007fbe0ff */
[----:B------:R-:W-:-:S04]  /*0580*/  @!P2 IADD3 R27, P4, P6, R6, R8, R6 ;  /* 0x00000008061ba210 */ /* 0x000fc80007e9e006 */
[----:B----4-:R-:W-:Y:S02]  /*0590*/  @!P2 IADD3.X R10, PT, PT, R7, R9, R7, P4, P6 ;  /* 0x00000009070aa210 */ /* 0x010fe400027ec407 */
[----:B------:R-:W-:Y:S02]  /*05a0*/  @!P2 IADD3 R26, P6, PT, R6, R27, RZ ;  /* 0x0000001b061aa210 */ /* 0x000fe40007fde0ff */
[----:B------:R-:W-:-:S03]  /*05b0*/  ISETP.GE.U32.AND P4, PT, R14, UR15, PT ;  /* 0x0000000f0e007c0c */ /* 0x000fc6000bf86070 */
[----:B------:R-:W-:Y:S01]  /*05c0*/  @!P2 IMAD.X R27, R7, 0x1, R10, P6 ;  /* 0x00000001071ba824 */ /* 0x000fe200030e060a */
[----:B------:R-:W-:Y:S02]  /*05d0*/  CS2R R10, SRZ ;  /* 0x00000000000a7805 */ /* 0x000fe4000001ff00 */
[----:B------:R-:W-:-:S04]  /*05e0*/  IADD3 R24, P6, PT, R4, UR14, RZ ;  /* 0x0000000e04187c10 */ /* 0x000fc8000ffde0ff */
[----:B------:R0:W5:Y:S01]  /*05f0*/  @!P2 LDG.E.64 R10, desc[UR12][R26.64] ;  /* 0x0000000c1a0aa981 */ /* 0x000162000c1e1b00 */
[----:B------:R-:W-:Y:S02]  /*0600*/  IMAD.X R29, RZ, RZ, R5, P6 ;  /* 0x000000ffff1d7224 */ /* 0x000fe400030e0605 */
[----:B------:R-:W-:Y:S01]  /*0610*/  IMAD.IADD R14, R6, 0x1, R8 ;  /* 0x00000001060e7824 */ /* 0x000fe200078e0208 */
[----:B------:R-:W-:Y:S01]  /*0620*/  BSSY.RECONVERGENT B0, `(.L_x_397) ;  /* 0x0000028000007945 */ /* 0x000fe20003800200 */
[----:B--2---:R-:W-:Y:S01]  /*0630*/  @!P0 FADD.FTZ R12, R12, -R20 ;  /* 0x800000140c0c8221 */ /* 0x004fe20000010000 */
[----:B------:R-:W-:Y:S02]  /*0640*/  @!P0 FADD.FTZ R13, R13, -R21 ;  /* 0x800000150d0d8221 */ /* 0x000fe40000010000 */
[----:B------:R-:W2:Y:S03]  /*0650*/  @!P1 LDC.64 R20, c[0x0][0x10b0] ;  /* 0x00042c00ff149b82 */ /* 0x000ea60000000a00 */
[----:B------:R4:W-:Y:S01]  /*0660*/  @!P0 STG.E.64 desc[UR12][R8.64], R12 ;  /* 0x0000000c08008986 */ /* 0x0009e2000c101b0c */
[----:B------:R-:W-:Y:S01]  /*0670*/  IADD3 R24, P0, PT, R25, R24, RZ ;  /* 0x0000001819187210 */ /* 0x000fe20007f1e0ff */
[----:B---3--:R-:W-:Y:S01]  /*0680*/  @!P3 FADD.FTZ R17, R17, -R23 ;  /* 0x800000171111b221 */ /* 0x008fe20000010000 */
[----:B------:R-:W-:-:S03]  /*0690*/  @!P3 FADD.FTZ R16, R16, -R22 ;  /* 0x800000161010b221 */ /* 0x000fc60000010000 */
[----:B------:R-:W-:Y:S01]  /*06a0*/  IMAD.X R29, RZ, RZ, R29, P0 ;  /* 0x000000ffff1d7224 */ /* 0x000fe200000e061d */
[----:B------:R-:W-:Y:S01]  /*06b0*/  IADD3 R23, P0, PT, R24, UR14, RZ ;  /* 0x0000000e18177c10 */ /* 0x000fe2000ff1e0ff */
[----:B------:R-:W-:Y:S01]  /*06c0*/  IMAD.X R22, RZ, RZ, R5, P5 ;  /* 0x000000ffff167224 */ /* 0x000fe200028e0605 */
[----:B------:R3:W-:Y:S03]  /*06d0*/  @!P3 STG.E.64 desc[UR12][R14.64], R16 ;  /* 0x000000100e00b986 */ /* 0x0007e6000c101b0c */
[----:B----4-:R-:W-:Y:S01]  /*06e0*/  IMAD.X R13, RZ, RZ, R29, P0 ;  /* 0x000000ffff0d7224 */ /* 0x010fe200000e061d */
[----:B------:R-:W-:Y:S02]  /*06f0*/  ISETP.GE.AND.EX P0, PT, R22, UR16, PT, P4 ;  /* 0x0000001016007c0c */ /* 0x000fe4000bf06340 */
[----:B------:R-:W-:Y:S02]  /*0700*/  @!P1 IADD3 R22, P5, P6, R6, R8, R6 ;  /* 0x0000000806169210 */ /* 0x000fe40007ebe006 */
[----:B------:R-:W-:-:S02]  /*0710*/  IADD3 R12, P3, PT, R23, UR14, RZ ;  /* 0x0000000e170c7c10 */ /* 0x000fc4000ff7e0ff */
[----:B------:R-:W-:Y:S01]  /*0720*/  ISETP.GE.U32.AND P4, PT, R23, UR15, PT ;  /* 0x0000000f17007c0c */ /* 0x000fe2000bf86070 */
[----:B--2---:R-:W-:Y:S01]  /*0730*/  @!P1 FADD.FTZ R18, R18, -R20 ;  /* 0x8000001412129221 */ /* 0x004fe20000010000 */
[----:B------:R-:W-:Y:S01]  /*0740*/  @!P1 IADD3.X R23, PT, PT, R7, R9, R7, P5, P6 ;  /* 0x0000000907179210 */ /* 0x000fe20002fec407 */
[----:B------:R-:W-:-:S05]  /*0750*/  @!P1 FADD.FTZ R19, R19, -R21 ;  /* 0x8000001513139221 */ /* 0x000fca0000010000 */
[----:B------:R2:W-:Y:S01]  /*0760*/  @!P1 STG.E.64 desc[UR12][R22.64], R18 ;  /* 0x0000001216009986 */ /* 0x0005e2000c101b0c */
[----:B0-----:R-:W-:Y:S01]  /*0770*/  IMAD.X R26, RZ, RZ, R13, P3 ;  /* 0x000000ffff1a7224 */ /* 0x001fe200018e060d */
[----:B------:R-:W-:Y:S02]  /*0780*/  ISETP.GE.U32.AND P3, PT, R12, UR15, PT ;  /* 0x0000000f0c007c0c */ /* 0x000fe4000bf66070 */
[----:B------:R-:W-:Y:S02]  /*0790*/  LEA R12, P6, R25, R8, 0x3 ;  /* 0x00000008190c7211 */ /* 0x000fe400078c18ff */
[----:B------:R-:W-:Y:S02]  /*07a0*/  ISETP.GE.AND.EX P4, PT, R13, UR16, PT, P4 ;  /* 0x000000100d007c0c */ /* 0x000fe4000bf86340 */
[----:B------:R-:W-:Y:S02]  /*07b0*/  LEA.HI.X R13, R25, R9, RZ, 0x3, P6 ;  /* 0x00000009190d7211 */ /* 0x000fe400030f1cff */
[----:B------:R-:W-:-:S02]  /*07c0*/  ISETP.GE.U32.AND P5, PT, R24, UR15, PT ;  /* 0x0000000f18007c0c */ /* 0x000fc4000bfa6070 */
[----:B---3--:R-:W-:Y:S02]  /*07d0*/  LEA R14, P6, R24, UR6, 0x3 ;  /* 0x00000006180e7c11 */ /* 0x008fe4000f8c18ff */
[----:B------:R-:W-:Y:S02]  /*07e0*/  CS2R R16, SRZ ;  /* 0x0000000000107805 */ /* 0x000fe4000001ff00 */
[----:B------:R-:W-:Y:S02]  /*07f0*/  ISETP.GE.AND.EX P3, PT, R26, UR16, PT, P3 ;  /* 0x000000101a007c0c */ /* 0x000fe4000bf66330 */
[----:B------:R-:W-:Y:S02]  /*0800*/  ISETP.GE.AND.EX P5, PT, R29, UR16, PT, P5 ;  /* 0x000000101d007c0c */ /* 0x000fe4000bfa6350 */
[----:B------:R-:W-:Y:S01]  /*0810*/  LEA.HI.X R15, R24, UR7, R29, 0x3, P6 ;  /* 0x00000007180f7c11 */ /* 0x000fe2000b0f1c1d */
[----:B--2---:R-:W-:Y:S10]  /*0820*/  @P2 BRA `(.L_x_398) ;  /* 0x00000000001c2947 */ /* 0x004ff40003800000 */
[----:B------:R-:W-:Y:S01]  /*0830*/  IADD3 R19, P1, P2, R6, R8, R6 ;  /* 0x0000000806137210 */ /* 0x000fe20007a3e006 */
[----:B-1---5:R-:W-:Y:S01]  /*0840*/  FADD.FTZ R10, R10, -UR18 ;  /* 0x800000120a0a7e21 */ /* 0x022fe20008010000 */
[----:B------:R-:W-:Y:S02]  /*0850*/  FADD.FTZ R11, R11, -UR19 ;  /* 0x800000130b0b7e21 */ /* 0x000fe40008010000 */
[----:B------:R-:W-:Y:S02]  /*0860*/  IADD3 R8, P6, PT, R6, R19, RZ ;  /* 0x0000001306087210 */ /* 0x000fe40007fde0ff */
[----:B------:R-:W-:-:S05]  /*0870*/  IADD3.X R18, PT, PT, R7, R9, R7, P1, P2 ;  /* 0x0000000907127210 */ /* 0x000fca0000fe4407 */
[----:B------:R-:W-:-:S05]  /*0880*/  IMAD.X R9, R7, 0x1, R18, P6 ;  /* 0x0000000107097824 */ /* 0x000fca00030e0612 */
[----:B------:R0:W-:Y:S02]  /*0890*/  STG.E.64 desc[UR12][R8.64], R10 ;  /* 0x0000000a08007986 */ /* 0x0001e4000c101b0c */
.L_x_398:
[----:B-1----:R-:W-:Y:S05]  /*08a0*/  BSYNC.RECONVERGENT B0 ;  /* 0x0000000000007941 */ /* 0x002fea0003800200 */
.L_x_397:
[----:B------:R-:W-:Y:S01]  /*08b0*/  IADD3 R6, P1, PT, R6, R14, RZ ;  /* 0x0000000e06067210 */ /* 0x000fe20007f3e0ff */
[----:B------:R-:W-:Y:S01]  /*08c0*/  IMAD.U32 R19, RZ, RZ, UR14 ;  /* 0x0000000eff137e24 */ /* 0x000fe2000f8e00ff */
[----:B------:R1:W5:Y:S01]  /*08d0*/  @!P0 LDG.E.64 R16, desc[UR12][R12.64] ;  /* 0x0000000c0c108981 */ /* 0x000362000c1e1b00 */
[----:B------:R-:W-:Y:S01]  /*08e0*/  IMAD.U32 R23, RZ, RZ, UR14 ;  /* 0x0000000eff177e24 */ /* 0x000fe2000f8e00ff */
[----:B0----5:R-:W-:Y:S01]  /*08f0*/  CS2R R10, SRZ ;  /* 0x00000000000a7805 */ /* 0x021fe2000001ff00 */
[----:B------:R-:W-:Y:S01]  /*0900*/  IMAD.X R7, R7, 0x1, R15, P1 ;  /* 0x0000000107077824 */ /* 0x000fe200008e060f */
[----:B------:R-:W-:Y:S02]  /*0910*/  LEA R18, P1, R19, R6, 0x3 ;  /* 0x0000000613127211 */ /* 0x000fe400078218ff */
[----:B------:R-:W-:Y:S02]  /*0920*/  CS2R R8, SRZ ;  /* 0x0000000000087805 */ /* 0x000fe4000001ff00 */
[----:B------:R-:W-:-:S02]  /*0930*/  CS2R R20, SRZ ;  /* 0x0000000000147805 */ /* 0x000fc4000001ff00 */
[----:B------:R-:W-:Y:S01]  /*0940*/  LEA.HI.X R19, R23, R7, RZ, 0x3, P1 ;  /* 0x0000000717137211 */ /* 0x000fe200008f1cff */
[----:B------:R0:W5:Y:S04]  /*0950*/  @!P5 LDG.E.64 R10, desc[UR12][R14.64] ;  /* 0x0000000c0e0ad981 */ /* 0x000168000c1e1b00 */
[----:B------:R0:W5:Y:S04]  /*0960*/  @!P4 LDG.E.64 R8, desc[UR12][R6.64] ;  /* 0x0000000c0608c981 */ /* 0x000168000c1e1b00 */
[----:B------:R0:W5:Y:S01]  /*0970*/  @!P3 LDG.E.64 R20, desc[UR12][R18.64] ;  /* 0x0000000c1214b981 */ /* 0x000162000c1e1b00 */
[----:B-1----:R-:W-:Y:S01]  /*0980*/  IMAD.U32 R12, RZ, RZ, UR14 ;  /* 0x0000000eff0c7e24 */ /* 0x002fe2000f8e00ff */
[----:B------:R-:W-:Y:S03]  /*0990*/  BSSY.RECONVERGENT B0, `(.L_x_399) ;  /* 0x000000a000007945 */ /* 0x000fe60003800200 */
[----:B------:R-:W-:Y:S01]  /*09a0*/  IMAD.SHL.U32 R12, R12, 0x4, RZ ;  /* 0x000000040c0c7824 */ /* 0x000fe200078e00ff */
[----:B------:R-:W-:Y:S06]  /*09b0*/  @P0 BRA `(.L_x_400) ;  /* 0x00000000001c0947 */ /* 0x000fec0003800000 */
[----:B------:R-:W-:Y:S01]  /*09c0*/  LEA R13, P0, R4, UR6, 0x3 ;  /* 0x00000006040d7c11 */ /* 0x000fe2000f8018ff */
[----:B------:R-:W-:Y:S01]  /*09d0*/  FADD.FTZ R16, R16, -UR18 ;  /* 0x8000001210107e21 */ /* 0x000fe20008010000 */
[----:B------:R-:W-:Y:S02]  /*09e0*/  FADD.FTZ R17, R17, -UR19 ;  /* 0x8000001311117e21 */ /* 0x000fe40008010000 */
[----:B------:R-:W-:Y:S02]  /*09f0*/  LEA.HI.X R5, R4, UR7, R5, 0x3, P0 ;  /* 0x0000000704057c11 */ /* 0x000fe400080f1c05 */
[----:B------:R-:W-:-:S04]  /*0a00*/  LEA R4, P0, R12, R13, 0x3 ;  /* 0x0000000d0c047211 */ /* 0x000fc800078018ff */
[----:B------:R-:W-:-:S05]  /*0a10*/  LEA.HI.X R5, R12, R5, RZ, 0x3, P0 ;  /* 0x000000050c057211 */ /* 0x000fca00000f1cff */
[----:B------:R1:W-:Y:S04]  /*0a20*/  STG.E.64 desc[UR12][R4.64], R16 ;  /* 0x0000001004007986 */ /* 0x0003e8000c101b0c */
.L_x_400:
[----:B------:R-:W-:Y:S05]  /*0a30*/  BSYNC.RECONVERGENT B0 ;  /* 0x0000000000007941 */ /* 0x000fea0003800200 */
.L_x_399:
[----:B-1----:R-:W1:Y:S01]  /*0a40*/  @!P5 LDC.64 R16, c[0x0][0x10b0] ;  /* 0x00042c00ff10db82 */ /* 0x002e620000000a00 */
[----:B------:R-:W-:Y:S01]  /*0a50*/  UIADD3 UR4, UP0, UPT, UR4, 0x2, URZ ;  /* 0x0000000204047890 */ /* 0x000fe2000ff1e0ff */
[----:B------:R-:W-:-:S03]  /*0a60*/  LEA R3, P0, R12, R3, 0x1 ;  /* 0x000000030c037211 */ /* 0x000fc600078008ff */
[----:B------:R-:W-:Y:S01]  /*0a70*/  UIADD3.X UR5, UPT, UPT, URZ, UR5, URZ, UP0, !UPT ;  /* 0x00000005ff057290 */ /* 0x000fe200087fe4ff */
[----:B------:R-:W-:Y:S01]  /*0a80*/  LEA.HI.X R2, R12, R2, RZ, 0x1, P0 ;  /* 0x000000020c027211 */ /* 0x000fe200000f0cff */
[----:B------:R-:W-:Y:S01]  /*0a90*/  UISETP.NE.U32.AND UP0, UPT, UR4, UR9, UPT ;  /* 0x000000090400728c */ /* 0x000fe2000bf05070 */
[----:B------:R-:W2:Y:S03]  /*0aa0*/  @!P4 LDC.64 R22, c[0x0][0x10b0] ;  /* 0x00042c00ff16cb82 */ /* 0x000ea60000000a00 */
[----:B------:R-:W-:-:S05]  /*0ab0*/  UISETP.NE.AND.EX UP0, UPT, UR5, URZ, UPT, UP0 ;  /* 0x000000ff0500728c */ /* 0x000fca000bf05300 */
[----:B------:R-:W3:Y:S01]  /*0ac0*/  @!P3 LDC.64 R4, c[0x0][0x10b0] ;  /* 0x00042c00ff04bb82 */ /* 0x000ee20000000a00 */
[----:B-1---5:R-:W-:Y:S01]  /*0ad0*/  @!P5 FADD.FTZ R10, R10, -R16 ;  /* 0x800000100a0ad221 */ /* 0x022fe20000010000 */
[----:B------:R-:W-:-:S05]  /*0ae0*/  @!P5 FADD.FTZ R11, R11, -R17 ;  /* 0x800000110b0bd221 */ /* 0x000fca0000010000 */
[----:B------:R4:W-:Y:S01]  /*0af0*/  @!P5 STG.E.64 desc[UR12][R14.64], R10 ;  /* 0x0000000a0e00d986 */ /* 0x0009e2000c101b0c */
[----:B--2---:R-:W-:Y:S01]  /*0b00*/  @!P4 FADD.FTZ R8, R8, -R22 ;  /* 0x800000160808c221 */ /* 0x004fe20000010000 */
[----:B------:R-:W-:-:S05]  /*0b10*/  @!P4 FADD.FTZ R9, R9, -R23 ;  /* 0x800000170909c221 */ /* 0x000fca0000010000 */
[----:B------:R4:W-:Y:S01]  /*0b20*/  @!P4 STG.E.64 desc[UR12][R6.64], R8 ;  /* 0x000000080600c986 */ /* 0x0009e2000c101b0c */
[----:B---3--:R-:W-:Y:S01]  /*0b30*/  @!P3 FADD.FTZ R4, R20, -R4 ;  /* 0x800000041404b221 */ /* 0x008fe20000010000 */
[----:B------:R-:W-:-:S05]  /*0b40*/  @!P3 FADD.FTZ R5, R21, -R5 ;  /* 0x800000051505b221 */ /* 0x000fca0000010000 */
[----:B------:R4:W-:Y:S01]  /*0b50*/  @!P3 STG.E.64 desc[UR12][R18.64], R4 ;  /* 0x000000041200b986 */ /* 0x0009e2000c101b0c */
[----:B------:R-:W-:Y:S05]  /*0b60*/  BRA.U UP0, `(.L_x_401) ;  /* 0xfffffff500e87547 */ /* 0x000fea000b83ffff */
.L_x_396:
[----:B------:R-:W-:-:S04]  /*0b70*/  ULOP3.LUT UR10, UR8, 0x1, URZ, 0xc0, !UPT ;  /* 0x00000001080a7892 */ /* 0x000fc8000f8ec0ff */
[----:B------:R-:W-:-:S06]  /*0b80*/  UISETP.NE.U32.AND UP0, UPT, UR10, 0x1, UPT ;  /* 0x000000010a00788c */ /* 0x000fcc000bf05070 */
[----:B------:R-:W-:-:S13]  /*0b90*/  PLOP3.LUT P0, PT, PT, PT, UP0, 0x80, 0x8 ;  /* 0x000000000008781c */ /* 0x000fda0003f0f008 */
[----:B------:R-:W-:Y:S05]  /*0ba0*/  @!P0 EXIT ;  /* 0x000000000000894d */ /* 0x000fea0003800000 */
[----:B0-----:R-:W-:Y:S01]  /*0bb0*/  IADD3 R0, P0, PT, R0, R3, RZ ;  /* 0x0000000300007210 */ /* 0x001fe20007f1e0ff */
[----:B----4-:R-:W-:Y:S01]  /*0bc0*/  IMAD.U32 R11, RZ, RZ, UR14 ;  /* 0x0000000eff0b7e24 */ /* 0x010fe2000f8e00ff */
[----:B------:R-:W-:Y:S01]  /*0bd0*/  CS2R R8, SRZ ;  /* 0x0000000000087805 */ /* 0x000fe2000001ff00 */
[----:B------:R-:W-:Y:S01]  /*0be0*/  IMAD.U32 R7, RZ, RZ, UR14 ;  /* 0x0000000eff077e24 */ /* 0x000fe2000f8e00ff */
[C---:B------:R-:W-:Y:S01]  /*0bf0*/  IADD3 R3, P6, PT, R0.reuse, UR14, RZ ;  /* 0x0000000e00037c10 */ /* 0x040fe2000ffde0ff */
[----:B------:R-:W-:Y:S01]  /*0c00*/  IMAD.X R5, RZ, RZ, R2, P0 ;  /* 0x000000ffff057224 */ /* 0x000fe200000e0602 */
[C---:B------:R-:W-:Y:S01]  /*0c10*/  LEA R2, P1, R0.reuse, UR6, 0x3 ;  /* 0x0000000600027c11 */ /* 0x040fe2000f8218ff */
[----:B------:R-:W-:Y:S01]  /*0c20*/  IMAD.U32 R19, RZ, RZ, UR14 ;  /* 0x0000000eff137e24 */ /* 0x000fe2000f8e00ff */
[----:B------:R-:W-:Y:S01]  /*0c30*/  ISETP.GE.U32.AND P2, PT, R0, UR15, PT ;  /* 0x0000000f00007c0c */ /* 0x000fe2000bf46070 */
[----:B------:R-:W-:Y:S01]  /*0c40*/  IMAD.SHL.U32 R11, R11, 0x8, RZ ;  /* 0x000000080b0b7824 */ /* 0x000fe200078e00ff */
[----:B------:R-:W-:-:S02]  /*0c50*/  IADD3 R4, P4, PT, R3, UR14, RZ ;  /* 0x0000000e03047c10 */ /* 0x000fc4000ff9e0ff */
[----:B------:R-:W-:Y:S02]  /*0c60*/  CS2R R12, SRZ ;  /* 0x00000000000c7805 */ /* 0x000fe4000001ff00 */
[----:B------:R-:W-:Y:S02]  /*0c70*/  ISETP.GE.U32.AND P3, PT, R3, UR15, PT ;  /* 0x0000000f03007c0c */ /* 0x000fe4000bf66070 */
[----:B------:R-:W-:Y:S02]  /*0c80*/  CS2R R14, SRZ ;  /* 0x00000000000e7805 */ /* 0x000fe4000001ff00 */
[--C-:B------:R-:W-:Y:S02]  /*0c90*/  LEA.HI.X R3, R0, UR7, R5.reuse, 0x3, P1 ;  /* 0x0000000700037c11 */ /* 0x100fe400088f1c05 */
[----:B------:R-:W-:Y:S02]  /*0ca0*/  CS2R R16, SRZ ;  /* 0x0000000000107805 */ /* 0x000fe4000001ff00 */
[----:B------:R-:W-:Y:S01]  /*0cb0*/  ISETP.GE.AND.EX P2, PT, R5, UR16, PT, P2 ;  /* 0x0000001005007c0c */ /* 0x000fe2000bf46320 */
[----:B------:R-:W-:Y:S01]  /*0cc0*/  IMAD.X R5, RZ, RZ, R5, P6 ;  /* 0x000000ffff057224 */ /* 0x000fe200030e0605 */
[C---:B------:R-:W-:Y:S01]  /*0cd0*/  IADD3 R6, P5, PT, R4.reuse, UR14, RZ ;  /* 0x0000000e04067c10 */ /* 0x040fe2000ffbe0ff */
[----:B------:R-:W0:Y:S01]  /*0ce0*/  LDCU.64 UR4, c[0x0][0x10b0] ;  /* 0x00021600ff0477ac */ /* 0x000e220008000a00 */
[----:B------:R-:W-:Y:S01]  /*0cf0*/  ISETP.GE.U32.AND P0, PT, R4, UR15, PT ;  /* 0x0000000f04007c0c */ /* 0x000fe2000bf06070 */
[----:B------:R-:W-:Y:S01]  /*0d00*/  IMAD.X R0, RZ, RZ, R5, P4 ;  /* 0x000000ffff007224 */ /* 0x000fe200020e0605 */
[----:B------:R-:W-:Y:S01]  /*0d10*/  ISETP.GE.AND.EX P3, PT, R5, UR16, PT, P3 ;  /* 0x0000001005007c0c */ /* 0x000fe2000bf66330 */
[----:B------:R-:W-:Y:S01]  /*0d20*/  IMAD.WIDE.U32 R4, R7, 0x8, R2 ;  /* 0x0000000807047825 */ /* 0x000fe200078e0002 */
[----:B------:R-:W-:-:S02]  /*0d30*/  ISETP.GE.U32.AND P1, PT, R6, UR15, PT ;  /* 0x0000000f06007c0c */ /* 0x000fc4000bf26070 */
[----:B------:R-:W-:Y:S01]  /*0d40*/  ISETP.GE.AND.EX P0, PT, R0, UR16, PT, P0 ;  /* 0x0000001000007c0c */ /* 0x000fe2000bf06300 */
[----:B------:R-:W-:Y:S01]  /*0d50*/  IMAD.X R0, RZ, RZ, R0, P5 ;  /* 0x000000ffff007224 */ /* 0x000fe200028e0600 */
[----:B------:R-:W-:Y:S01]  /*0d60*/  SHF.R.U32.HI R19, RZ, 0x1d, R19 ;  /* 0x0000001dff137819 */ /* 0x000fe20000011613 */
[----:B------:R-:W0:Y:S01]  /*0d70*/  @!P2 LDG.E.64 R8, desc[UR12][R2.64] ;  /* 0x0000000c0208a981 */ /* 0x000e22000c1e1b00 */
[----:B------:R-:W-:Y:S02]  /*0d80*/  IADD3 R6, P4, PT, R4, R11, RZ ;  /* 0x0000000b04067210 */ /* 0x000fe40007f9e0ff */
[----:B------:R-:W-:-:S03]  /*0d90*/  ISETP.GE.AND.EX P1, PT, R0, UR16, PT, P1 ;  /* 0x0000001000007c0c */ /* 0x000fc6000bf26310 */
[----:B------:R-:W-:Y:S01]  /*0da0*/  IMAD.X R7, R5, 0x1, R19, P4 ;  /* 0x0000000105077824 */ /* 0x000fe200020e0613 */
[----:B------:R-:W-:Y:S01]  /*0db0*/  IADD3 R10, P4, PT, R11, R6, RZ ;  /* 0x000000060b0a7210 */ /* 0x000fe20007f9e0ff */
[----:B------:R-:W2:Y:S04]  /*0dc0*/  @!P3 LDG.E.64 R12, desc[UR12][R4.64] ;  /* 0x0000000c040cb981 */ /* 0x000ea8000c1e1b00 */
[----:B------:R-:W3:Y:S01]  /*0dd0*/  @!P0 LDG.E.64 R14, desc[UR12][R6.64] ;  /* 0x0000000c060e8981 */ /* 0x000ee2000c1e1b00 */
[----:B------:R-:W-:-:S05]  /*0de0*/  IMAD.X R11, R19, 0x1, R7, P4 ;  /* 0x00000001130b7824 */ /* 0x000fca00020e0607 */
[----:B------:R-:W4:Y:S01]  /*0df0*/  @!P1 LDG.E.64 R16, desc[UR12][R10.64] ;  /* 0x0000000c0a109981 */ /* 0x000f22000c1e1b00 */
[----:B0-----:R-:W-:Y:S01]  /*0e00*/  FADD.FTZ R8, R8, -UR4 ;  /* 0x8000000408087e21 */ /* 0x001fe20008010000 */
[----:B------:R-:W-:Y:S01]  /*0e10*/  FADD.FTZ R9, R9, -UR5 ;  /* 0x8000000509097e21 */ /* 0x000fe20008010000 */
[----:B--2---:R-:W-:Y:S01]  /*0e20*/  FADD.FTZ R12, R12, -UR4 ;  /* 0x800000040c0c7e21 */ /* 0x004fe20008010000 */
[----:B------:R-:W-:Y:S01]  /*0e30*/  FADD.FTZ R13, R13, -UR5 ;  /* 0x800000050d0d7e21 */ /* 0x000fe20008010000 */
[----:B---3--:R-:W-:Y:S01]  /*0e40*/  FADD.FTZ R14, R14, -UR4 ;  /* 0x800000040e0e7e21 */ /* 0x008fe20008010000 */
[----:B------:R-:W-:Y:S01]  /*0e50*/  FADD.FTZ R15, R15, -UR5 ;  /* 0x800000050f0f7e21 */ /* 0x000fe20008010000 */
[----:B------:R0:W-:Y:S04]  /*0e60*/  @!P2 STG.E.64 desc[UR12][R2.64], R8 ;  /* 0x000000080200a986 */ /* 0x0001e8000c101b0c */
[----:B------:R0:W-:Y:S01]  /*0e70*/  @!P3 STG.E.64 desc[UR12][R4.64], R12 ;  /* 0x0000000c0400b986 */ /* 0x0001e2000c101b0c */
[----:B----4-:R-:W-:Y:S01]  /*0e80*/  FADD.FTZ R16, R16, -UR4 ;  /* 0x8000000410107e21 */ /* 0x010fe20008010000 */
[----:B------:R-:W-:-:S02]  /*0e90*/  FADD.FTZ R17, R17, -UR5 ;  /* 0x8000000511117e21 */ /* 0x000fc40008010000 */
[----:B------:R0:W-:Y:S01]  /*0ea0*/  @!P0 STG.E.64 desc[UR12][R6.64], R14 ;  /* 0x0000000e06008986 */ /* 0x0001e2000c101b0c */
[----:B------:R-:W-:Y:S05]  /*0eb0*/  @P1 EXIT ;  /* 0x000000000000194d */ /* 0x000fea0003800000 */
[----:B------:R-:W-:Y:S01]  /*0ec0*/  STG.E.64 desc[UR12][R10.64], R16 ;  /* 0x000000100a007986 */ /* 0x000fe2000c101b0c */
[----:B------:R-:W-:Y:S05]  /*0ed0*/  EXIT ;  /* 0x000000000000794d */ /* 0x000fea0003800000 */
.L_x_395:
[----:B------:R-:W0:Y:S02]  /*0ee0*/  S2R R12, SR_TID.X ;  /* 0x00000000000c7919 */ /* 0x000e240000002100 */
[----:B0-----:R-:W-:-:S03]  /*0ef0*/  IMAD.WIDE.U32 R2, R12, 0x4, RZ ;  /* 0x000000040c027825 */ /* 0x001fc600078e00ff */
[----:B------:R-:W-:-:S04]  /*0f00*/  ISETP.GE.U32.AND P0, PT, R2, UR17, PT ;  /* 0x0000001102007c0c */ /* 0x000fc8000bf06070 */
[----:B------:R-:W-:-:S13]  /*0f10*/  ISETP.GE.AND.EX P0, PT, R3, UR4, PT, P0 ;  /* 0x0000000403007c0c */ /* 0x000fda000bf06300 */
[----:B------:R-:W-:Y:S05]  /*0f20*/  @P0 EXIT ;  /* 0x000000000000094d */ /* 0x000fea0003800000 */
[----:B------:R-:W-:Y:S01]  /*0f30*/  IMAD.MOV.U32 R13, RZ, RZ, RZ ;  /* 0x000000ffff0d7224 */ /* 0x000fe200078e00ff */
[----:B------:R-:W0:Y:S01]  /*0f40*/  LDCU UR5, c[0x0][0x360] ;  /* 0x00006c00ff0577ac */ /* 0x000e220008000800 */
[----:B------:R-:W1:Y:S05]  /*0f50*/  LDCU.64 UR8, c[0x0][0x10b0] ;  /* 0x00021600ff0877ac */ /* 0x000e6a0008000a00 */
.L_x_402:
[----:B--2---:R-:W-:-:S04]  /*0f60*/  LEA R2, P0, R12, UR6, 0x5 ;  /* 0x000000060c027c11 */ /* 0x004fc8000f8028ff */
[----:B------:R-:W-:-:S05]  /*0f70*/  LEA.HI.X R3, R12, UR7, R13, 0x5, P0 ;  /* 0x000000070c037c11 */ /* 0x000fca00080f2c0d */
[----:B------:R-:W1:Y:S01]  /*0f80*/  LDG.E.ENL2.256 R8, R4, desc[UR12][R2.64] ;  /* 0xfe00000c0204797e */ /* 0x000e620008121908 */
        /* <DEDUP_REMOVED lines=19> */
        .weak           $__internal_51_$__cuda_sm20_div_u16
        .type           $__internal_51_$__cuda_sm20_div_u16,@function
        .size           $__internal_51_$__cuda_sm20_div_u16,(.L_x_4692 - $__internal_51_$__cuda_sm20_div_u16)
$__internal_51_$__cuda_sm20_div_u16:
        /* <DEDUP_REMOVED lines=19> */
[----:B------:R-:W-:Y:S05]  /*11f0*/  RET.REL.NODEC R2 `(_ZN2at6native57_GLOBAL__N__f3eca4a2_24_ForeachBinaryOpScalar_cu_86b9896c25multi_tensor_apply_kernelINS1_18TensorListMetadataILi1EEENS1_21BinaryOpScalarFunctorIN3c107complexIfEELi1ELi1ELi0EEEJSt5minusIS8_ES8_EEEvT_T0_DpT1_) ;  /* 0xffffffec02807950 */ /* 0x000fea0003c3ffff */
.L_x_403:
        /* <DEDUP_REMOVED lines=16> */
.L_x_4692:


//--------------------- .text._ZN2at6native57_GLOBAL__N__f3eca4a2_24_ForeachBinaryOpScalar_cu_86b9896c25multi_tensor_apply_kernelINS1_18TensorListMetadataILi1EEENS1_21BinaryOpScalarFunctorIN3c107complexIdEELi1ELi1ELi0EEEJSt5minusIS8_ES8_EEEvT_T0_DpT1_ --------------------------
	.section	.text._ZN2at6native57_GLOBAL__N__f3eca4a2_24_ForeachBinaryOpScalar_cu_86b9896c25multi_tensor_apply_kernelINS1_18TensorListMetadataILi1EEENS1_21BinaryOpScalarFunctorIN3c107complexIdEELi1ELi1ELi0EEEJSt5minusIS8_ES8_EEEvT_T0_DpT1_,"ax",@progbits
	.align	128
.text._ZN2at6native57_GLOBAL__N__f3eca4a2_24_ForeachBinaryOpScalar_cu_86b9896c25multi_tensor_apply_kernelINS1_18TensorListMetadataILi1EEENS1_21BinaryOpScalarFunctorIN3c107complexIdEELi1ELi1ELi0EEEJSt5minusIS8_ES8_EEEvT_T0_DpT1_:
        .type           _ZN2at6native57_GLOBAL__N__f3eca4a2_24_ForeachBinaryOpScalar_cu_86b9896c25multi_tensor_apply_kernelINS1_18TensorListMetadataILi1EEENS1_21BinaryOpScalarFunctorIN3c107complexIdEELi1ELi1ELi0EEEJSt5minusIS8_ES8_EEEvT_T0_DpT1_,@function
        .size           _ZN2at6native57_GLOBAL__N__f3eca4a2_24_ForeachBinaryOpScalar_cu_86b9896c25multi_tensor_apply_kernelINS1_18TensorListMetadataILi1EEENS1_21BinaryOpScalarFunctorIN3c107complexIdEELi1ELi1ELi0EEEJSt5minusIS8_ES8_EEEvT_T0_DpT1_,(.L_x_4694 - _ZN2at6native57_GLOBAL__N__f3eca4a2_24_ForeachBinaryOpScalar_cu_86b9896c25multi_tensor_apply_kernelINS1_18TensorListMetadataILi1EEENS1_21BinaryOpScalarFunctorIN3c107complexIdEELi1ELi1ELi0EEEJSt5minusIS8_ES8_EEEvT_T0_DpT1_)
        .other          _ZN2at6native57_GLOBAL__N__f3eca4a2_24_ForeachBinaryOpScalar_cu_86b9896c25multi_tensor_apply_kernelINS1_18TensorListMetadataILi1EEENS1_21BinaryOpScalarFunctorIN3c107complexIdEELi1ELi1ELi0EEEJSt5minusIS8_ES8_EEEvT_T0_DpT1_,@"STO_CUDA_ENTRY STV_DEFAULT"
_ZN2at6native57_GLOBAL__N__f3eca4a2_24_ForeachBinaryOpScalar_cu_86b9896c25multi_tensor_apply_kernelINS1_18TensorListMetadataILi1EEENS1_21BinaryOpScalarFunctorIN3c107complexIdEELi1ELi1ELi0EEEJSt5minusIS8_ES8_EEEvT_T0_DpT1_:
        /* <DEDUP_REMOVED lines=36> */
[----:B------:R-:W-:Y:S05]  /*0240*/  CALL.REL.NOINC `($__internal_52_$__cuda_sm20_div_u16) ;  /* 0x0000001400787944 */ /* 0x000fea0003c00000 */
[----:B------:R-:W-:Y:S01]  /*0250*/  UISETP.GE.U32.AND UP0, UPT, UR5, UR10, UPT ;  /* 0x0000000a0500728c */ /* 0x000fe2000bf06070 */
[----:B------:R-:W-:Y:S02]  /*0260*/  IMAD.MOV.U32 R0, RZ, RZ, RZ ;  /* 0x000000ffff007224 */ /* 0x000fe400078e00ff */
[----:B------:R-:W-:Y:S01]  /*0270*/  IMAD.MOV.U32 R2, RZ, RZ, RZ ;  /* 0x000000ffff027224 */ /* 0x000fe200078e00ff */
[----:B------:R-:W-:-:S09]  /*0280*/  UISETP.GE.U32.AND.EX UP0, UPT, UR9, URZ, UPT, UP0 ;  /* 0x000000ff0900728c */ /* 0x000fd2000bf06100 */
[----:B------:R-:W-:Y:S05]  /*0290*/  BRA.U !UP0, `(.L_x_405) ;  /* 0x0000000d08147547 */ /* 0x000fea000b800000 */
[----:B------:R-:W0:Y:S01]  /*02a0*/  S2R R3, SR_TID.X ;  /* 0x0000000000037919 */ /* 0x000e220000002100 */
[----:B------:R-:W-:Y:S01]  /*02b0*/  ULOP3.LUT UR4, UR8, 0xffff, URZ, 0xc0, !UPT ;  /* 0x0000ffff08047892 */ /* 0x000fe2000f8ec0ff */
[----:B------:R-:W-:Y:S01]  /*02c0*/  IMAD.MOV.U32 R0, RZ, RZ, RZ ;  /* 0x000000ffff007224 */ /* 0x000fe200078e00ff */
[----:B------:R-:W1:Y:S01]  /*02d0*/  LDCU.128 UR20, c[0x0][0x10b0] ;  /* 0x00021600ff1477ac */ /* 0x000e620008000c00 */
[----:B------:R-:W-:Y:S01]  /*02e0*/  IMAD.MOV.U32 R2, RZ, RZ, RZ ;  /* 0x000000ffff027224 */ /* 0x000fe200078e00ff */
[----:B------:R-:W-:Y:S01]  /*02f0*/  UIADD3 UR4, UPT, UPT, UR4, 0x1, URZ ;  /* 0x0000000104047890 */ /* 0x000fe2000fffe0ff */
[----:B------:R-:W-:-:S03]  /*0300*/  UMOV UR5, URZ ;  /* 0x000000ff00057c82 */ /* 0x000fc60008000000 */
[----:B------:R-:W-:-:S03]  /*0310*/  ULOP3.LUT UR9, UR4, 0x1fffe, URZ, 0xc0, !UPT ;  /* 0x0001fffe04097892 */ /* 0x000fc6000f8ec0ff */
[----:B------:R-:W-:-:S09]  /*0320*/  UMOV UR4, URZ ;  /* 0x000000ff00047c82 */ /* 0x000fd20008000000 */
.L_x_412:
[----:B0-----:R-:W-:Y:S02]  /*0330*/  IADD3 R21, P0, PT, R3, R0, RZ ;  /* 0x0000000003157210 */ /* 0x001fe40007f1e0ff */
[----:B-----5:R-:W-:Y:S02]  /*0340*/  CS2R R14, SRZ ;  /* 0x00000000000e7805 */ /* 0x020fe4000001ff00 */
[----:B-1----:R-:W-:Y:S01]  /*0350*/  CS2R R12, SRZ ;  /* 0x00000000000c7805 */ /* 0x002fe2000001ff00 */
[----:B---3--:R-:W0:Y:S01]  /*0360*/  LDC.64 R4, c[0x0][0x10b0] ;  /* 0x00042c00ff047b82 */ /* 0x008e220000000a00 */
[C---:B------:R-:W-:Y:S01]  /*0370*/  ISETP.GE.U32.AND P1, PT, R21.reuse, UR15, PT ;  /* 0x0000000f15007c0c */ /* 0x040fe2000bf26070 */
[----:B------:R-:W-:Y:S01]  /*0380*/  IMAD.X R20, RZ, RZ, R2, P0 ;  /* 0x000000ffff147224 */ /* 0x000fe200000e0602 */
[----:B------:R-:W-:-:S04]  /*0390*/  LEA R26, P0, R21, UR6, 0x4 ;  /* 0x00000006151a7c11 */ /* 0x000fc8000f8020ff */
[----:B------:R-:W-:Y:S01]  /*03a0*/  ISETP.GE.AND.EX P1, PT, R20, UR16, PT, P1 ;  /* 0x0000001014007c0c */ /* 0x000fe2000bf26310 */
[----:B--2---:R-:W2:Y:S01]  /*03b0*/  LDC.64 R16, c[0x0][0x10b8] ;  /* 0x00042e00ff107b82 */ /* 0x004ea20000000a00 */
[----:B------:R-:W-:-:S11]  /*03c0*/  LEA.HI.X R27, R21, UR7, R20, 0x4, P0 ;  /* 0x00000007151b7c11 */ /* 0x000fd600080f2414 */
[----:B------:R-:W0:Y:S01]  /*03d0*/  @!P1 LDG.E.128 R12, desc[UR12][R26.64] ;  /* 0x0000000c1a0c9981 */ /* 0x000e22000c1e1d00 */
[----:B------:R-:W-:Y:S01]  /*03e0*/  IMAD.U32 R25, RZ, RZ, UR14 ;  /* 0x0000000eff197e24 */ /* 0x000fe2000f8e00ff */
[----:B------:R-:W-:Y:S02]  /*03f0*/  CS2R R18, SRZ ;  /* 0x0000000000127805 */ /* 0x000fe4000001ff00 */
[----:B------:R-:W-:Y:S02]  /*0400*/  IADD3 R22, P4, PT, R21, UR14, RZ ;  /* 0x0000000e15167c10 */ /* 0x000fe4000ff9e0ff */
[----:B------:R-:W-:Y:S01]  /*0410*/  CS2R R10, SRZ ;  /* 0x00000000000a7805 */ /* 0x000fe2000001ff00 */
[----:B------:R-:W-:-:S04]  /*0420*/  IMAD.WIDE.U32 R24, R25, 0x10, R26 ;  /* 0x0000001019187825 */ /* 0x000fc800078e001a */
[----:B------:R-:W-:Y:S02]  /*0430*/  VIADD R8, R22, UR14 ;  /* 0x0000000e16087c36 */ /* 0x000fe40008000000 */
[----:B------:R-:W-:-:S03]  /*0440*/  IMAD.U32 R29, RZ, RZ, UR14 ;  /* 0x0000000eff1d7e24 */ /* 0x000fc6000f8e00ff */
[----:B------:R-:W-:Y:S01]  /*0450*/  IADD3 R8, P2, PT, R8, UR14, RZ ;  /* 0x0000000e08087c10 */ /* 0x000fe2000ff5e0ff */
[----:B0-----:R0:W-:Y:S02]  /*0460*/  @!P1 DADD R12, R12, -R4 ;  /* 0x000000000c0c9229 */ /* 0x0011e40000000804 */
[----:B0-----:R-:W-:-:S04]  /*0470*/  IADD3 R4, P0, PT, R21, UR14, RZ ;  /* 0x0000000e15047c10 */ /* 0x001fc8000ff1e0ff */
[C---:B------:R-:W-:Y:S01]  /*0480*/  ISETP.GE.U32.AND P3, PT, R4.reuse, UR15, PT ;  /* 0x0000000f04007c0c */ /* 0x040fe2000bf66070 */
[----:B------:R-:W-:Y:S01]  /*0490*/  IMAD.X R5, RZ, RZ, R20, P0 ;  /* 0x000000ffff057224 */ /* 0x000fe200000e0614 */
[----:B------:R-:W-:-:S04]  /*04a0*/  IADD3 R6, P0, PT, R4, UR14, RZ ;  /* 0x0000000e04067c10 */ /* 0x000fc8000ff1e0ff */
[----:B------:R-:W-:Y:S01]  /*04b0*/  ISETP.GE.AND.EX P3, PT, R5, UR16, PT, P3 ;  /* 0x0000001005007c0c */ /* 0x000fe2000bf66330 */
[----:B------:R-:W-:Y:S01]  /*04c0*/  IMAD.X R7, RZ, RZ, R5, P0 ;  /* 0x000000ffff077224 */ /* 0x000fe200000e0605 */
[----:B------:R-:W-:Y:S01]  /*04d0*/  ISETP.GE.U32.AND P0, PT, R8, UR15, PT ;  /* 0x0000000f08007c0c */ /* 0x000fe2000bf06070 */
[----:B------:R-:W-:Y:S02]  /*04e0*/  IMAD.U32 R5, RZ, RZ, UR14 ;  /* 0x0000000eff057e24 */ /* 0x000fe4000f8e00ff */
[----:B------:R-:W-:Y:S01]  /*04f0*/  IMAD.X R8, RZ, RZ, R7, P2 ;  /* 0x000000ffff087224 */ /* 0x000fe200010e0607 */
[----:B------:R-:W-:-:S04]  /*0500*/  ISETP.GE.U32.AND P2, PT, R6, UR15, PT ;  /* 0x0000000f06007c0c */ /* 0x000fc8000bf46070 */
[----:B------:R-:W-:Y:S01]  /*0510*/  ISETP.GE.AND.EX P2, PT, R7, UR16, PT, P2 ;  /* 0x0000001007007c0c */ /* 0x000fe2000bf46320 */
[----:B------:R-:W-:Y:S01]  /*0520*/  IMAD.U32 R7, RZ, RZ, UR14 ;  /* 0x0000000eff077e24 */ /* 0x000fe2000f8e00ff */
[----:B------:R-:W-:Y:S02]  /*0530*/  ISETP.GE.AND.EX P0, PT, R8, UR16, PT, P0 ;  /* 0x0000001008007c0c */ /* 0x000fe4000bf06300 */
[----:B------:R-:W-:-:S09]  /*0540*/  CS2R R8, SRZ ;  /* 0x0000000000087805 */ /* 0x000fd2000001ff00 */
[----:B------:R-:W-:-:S04]  /*0550*/  @!P2 IMAD.WIDE.U32 R4, R5, 0x10, R24 ;  /* 0x000000100504a825 */ /* 0x000fc800078e0018 */
[----:B------:R-:W-:Y:S01]  /*0560*/  @!P0 IMAD.WIDE.U32 R28, R29, 0x10, R24 ;  /* 0x000000101d1c8825 */ /* 0x000fe200078e0018 */
[----:B------:R0:W3:Y:S03]  /*0570*/  @!P2 LDG.E.128 R8, desc[UR12][R4.64] ;  /* 0x0000000c0408a981 */ /* 0x0000e6000c1e1d00 */
[----:B------:R-:W-:-:S15]  /*0580*/  @!P0 IMAD.WIDE.U32 R28, R7, 0x10, R28 ;  /* 0x00000010071c8825 */ /* 0x000fde00078e001c */
[----:B------:R-:W-:-:S06]  /*0590*/  NOP ;  /* 0x0000000000007918 */ /* 0x000fcc0000000000 */
[----:B--2---:R2:W4:Y:S02]  /*05a0*/  @!P1 DADD R14, R14, -R16 ;  /* 0x000000000e0e9229 */ /* 0x0045240000000810 */
[----:B--2---:R-:W-:-:S06]  /*05b0*/  CS2R R16, SRZ ;  /* 0x0000000000107805 */ /* 0x004fcc000001ff00 */
[----:B------:R-:W2:Y:S01]  /*05c0*/  @!P3 LDG.E.128 R16, desc[UR12][R24.64] ;  /* 0x0000000c1810b981 */ /* 0x000ea2000c1e1d00 */
[----:B------:R-:W-:Y:S02]  /*05d0*/  CS2R R6, SRZ ;  /* 0x0000000000067805 */ /* 0x000fe4000001ff00 */
[----:B0-----:R-:W-:-:S06]  /*05e0*/  CS2R R4, SRZ ;  /* 0x0000000000047805 */ /* 0x001fcc000001ff00 */
[----:B------:R0:W3:Y:S02]  /*05f0*/  @!P0 LDG.E.128 R4, desc[UR12][R28.64] ;  /* 0x0000000c1c048981 */ /* 0x0000e4000c1e1d00 */
[----:B0-----:R-:W2:Y:S02]  /*0600*/  LDC.64 R28, c[0x0][0x10b0] ;  /* 0x00042c00ff1c7b82 */ /* 0x001ea40000000a00 */
[----:B----4-:R0:W-:Y:S01]  /*0610*/  @!P1 STG.E.128 desc[UR12][R26.64], R12 ;  /* 0x0000000c1a009986 */ /* 0x0101e2000c101d0c */
[----:B------:R-:W-:Y:S02]  /*0620*/  IMAD.U32 R23, RZ, RZ, UR14 ;  /* 0x0000000eff177e24 */ /* 0x000fe4000f8e00ff */
[----:B0-----:R-:W-:-:S03]  /*0630*/  IMAD.U32 R12, RZ, RZ, UR14 ;  /* 0x0000000eff0c7e24 */ /* 0x001fc6000f8e00ff */
[----:B------:R-:W0:Y:S01]  /*0640*/  LDC.64 R14, c[0x0][0x10b8] ;  /* 0x00042e00ff0e7b82 */ /* 0x000e220000000a00 */
[----:B------:R-:W-:Y:S02]  /*0650*/  IMAD.SHL.U32 R12, R12, 0x4, RZ ;  /* 0x000000040c0c7824 */ /* 0x000fe400078e00ff */
[----:B------:R-:W-:-:S03]  /*0660*/  IMAD.X R26, RZ, RZ, R20, P4 ;  /* 0x000000ffff1a7224 */ /* 0x000fc600020e0614 */
[----:B------:R-:W-:Y:S01]  /*0670*/  IADD3 R13, P1, PT, R12, R22, RZ ;  /* 0x000000160c0d7210 */ /* 0x000fe20007f3e0ff */
[----:B------:R-:W-:-:S04]  /*0680*/  @!P2 IMAD.WIDE.U32 R22, R23, 0x10, R24 ;  /* 0x000000101716a825 */ /* 0x000fc800078e0018 */
[----:B------:R-:W-:-:S15]  /*0690*/  IMAD.X R26, RZ, RZ, R26, P1 ;  /* 0x000000ffff1a7224 */ /* 0x000fde00008e061a */
[----:B------:R-:W-:-:S11]  /*06a0*/  NOP ;  /* 0x0000000000007918 */ /* 0x000fd60000000000 */
[----:B--2---:R2:W-:Y:S02]  /*06b0*/  @!P3 DADD R16, R16, -R28 ;  /* 0x000000001010b229 */ /* 0x0045e4000000081c */
[----:B--2---:R-:W2:-:S15]  /*06c0*/  LDC.64 R28, c[0x0][0x10b8] ;  /* 0x00042e00ff1c7b82 */ /* 0x004e9e0000000a00 */
[----:B------:R-:W-:-:S15]  /*06d0*/  NOP ;  /* 0x0000000000007918 */ /* 0x000fde0000000000 */
[----:B------:R-:W-:-:S15]  /*06e0*/  NOP ;  /* 0x0000000000007918 */ /* 0x000fde0000000000 */
[----:B------:R-:W-:-:S15]  /*06f0*/  NOP ;  /* 0x0000000000007918 */ /* 0x000fde0000000000 */
[----:B------:R-:W-:-:S02]  /*0700*/  NOP ;  /* 0x0000000000007918 */ /* 0x000fc40000000000 */
[----:B--2---:R2:W4:Y:S02]  /*0710*/  @!P3 DADD R18, R18, -R28 ;  /* 0x000000001212b229 */ /* 0x004524000000081c */
[----:B--2---:R-:W3:Y:S01]  /*0720*/  LDC.64 R28, c[0x0][0x10b0] ;  /* 0x00042c00ff1c7b82 */ /* 0x004ee20000000a00 */
[----:B----4-:R2:W-:Y:S01]  /*0730*/  @!P3 STG.E.128 desc[UR12][R24.64], R16 ;  /* 0x000000101800b986 */ /* 0x0105e2000c101d0c */
[----:B------:R-:W-:-:S04]  /*0740*/  IADD3 R27, P3, PT, R13, UR14, RZ ;  /* 0x0000000e0d1b7c10 */ /* 0x000fc8000ff7e0ff */
[----:B------:R-:W-:-:S15]  /*0750*/  ISETP.GE.U32.AND P1, PT, R27, UR15, PT ;  /* 0x0000000f1b007c0c */ /* 0x000fde000bf26070 */
[----:B------:R-:W-:-:S15]  /*0760*/  NOP ;  /* 0x0000000000007918 */ /* 0x000fde0000000000 */
[----:B------:R-:W-:-:S15]  /*0770*/  NOP ;  /* 0x0000000000007918 */ /* 0x000fde0000000000 */
[----:B------:R-:W-:-:S11]  /*0780*/  NOP ;  /* 0x0000000000007918 */ /* 0x000fd60000000000 */
[----:B---3--:R3:W-:Y:S02]  /*0790*/  @!P2 DADD R8, R8, -R28 ;  /* 0x000000000808a229 */ /* 0x0087e4000000081c */
[----:B---3--:R-:W3:Y:S01]  /*07a0*/  LDC.64 R28, c[0x0][0x10b8] ;  /* 0x00042e00ff1c7b82 */ /* 0x008ee20000000a00 */
[----:B--2---:R-:W-:Y:S02]  /*07b0*/  CS2R R18, SRZ ;  /* 0x0000000000127805 */ /* 0x004fe4000001ff00 */
[----:B------:R-:W-:-:S15]  /*07c0*/  CS2R R16, SRZ ;  /* 0x0000000000107805 */ /* 0x000fde000001ff00 */
[----:B------:R-:W-:-:S15]  /*07d0*/  NOP ;  /* 0x0000000000007918 */ /* 0x000fde0000000000 */
[----:B------:R-:W-:-:S15]  /*07e0*/  NOP ;  /* 0x0000000000007918 */ /* 0x000fde0000000000 */
[----:B------:R-:W-:-:S14]  /*07f0*/  NOP ;  /* 0x0000000000007918 */ /* 0x000fdc0000000000 */
[----:B---3--:R2:W3:Y:S02]  /*0800*/  @!P2 DADD R10, R10, -R28 ;  /* 0x000000000a0aa229 */ /* 0x0084e4000000081c */
[----:B--2---:R-:W2:Y:S01]  /*0810*/  LDC.64 R28, c[0x0][0x10b0] ;  /* 0x00042c00ff1c7b82 */ /* 0x004ea20000000a00 */
[----:B---3--:R3:W-:Y:S02]  /*0820*/  @!P2 STG.E.128 desc[UR12][R22.64], R8 ;  /* 0x000000081600a986 */ /* 0x0087e4000c101d0c */
[----:B---3--:R-:W-:Y:S02]  /*0830*/  IMAD.X R8, RZ, RZ, R26, P3 ;  /* 0x000000ffff087224 */ /* 0x008fe400018e061a */
[----:B------:R-:W-:-:S03]  /*0840*/  IMAD.U32 R9, RZ, RZ, UR14 ;  /* 0x0000000eff097e24 */ /* 0x000fc6000f8e00ff */
[----:B------:R-:W-:Y:S01]  /*0850*/  ISETP.GE.AND.EX P1, PT, R8, UR16, PT, P1 ;  /* 0x0000001008007c0c */ /* 0x000fe2000bf26310 */
[----:B------:R-:W-:Y:S01]  /*0860*/  IMAD.U32 R23, RZ, RZ, UR14 ;  /* 0x0000000eff177e24 */ /* 0x000fe2000f8e00ff */
[----:B------:R-:W-:-:S05]  /*0870*/  IADD3 R27, P3, PT, R27, UR14, RZ ;  /* 0x0000000e1b1b7c10 */ /* 0x000fca000ff7e0ff */
[----:B------:R-:W-:-:S15]  /*0880*/  IMAD.X R8, RZ, RZ, R8, P3 ;  /* 0x000000ffff087224 */ /* 0x000fde00018e0608 */
[----:B------:R-:W-:-:S15]  /*0890*/  NOP ;  /* 0x0000000000007918 */ /* 0x000fde0000000000 */
[----:B------:R-:W-:-:S15]  /*08a0*/  NOP ;  /* 0x0000000000007918 */ /* 0x000fde0000000000 */
[----:B------:R-:W-:-:S02]  /*08b0*/  NOP ;  /* 0x0000000000007918 */ /* 0x000fc40000000000 */
[----:B--2---:R2:W-:Y:S02]  /*08c0*/  @!P0 DADD R4, R4, -R28 ;  /* 0x0000000004048229 */ /* 0x0045e4000000081c */
[----:B--2---:R-:W-:-:S04]  /*08d0*/  IMAD.U32 R29, RZ, RZ, UR14 ;  /* 0x0000000eff1d7e24 */ /* 0x004fc8000f8e00ff */
[----:B------:R-:W-:Y:S01]  /*08e0*/  @!P0 IMAD.WIDE.U32 R28, R29, 0x10, R24 ;  /* 0x000000101d1c8825 */ /* 0x000fe200078e0018 */
[----:B------:R-:W-:-:S04]  /*08f0*/  LEA R24, P2, R13, UR6, 0x4 ;  /* 0x000000060d187c11 */ /* 0x000fc8000f8420ff */
[----:B------:R-:W-:Y:S01]  /*0900*/  LEA.HI.X R25, R13, UR7, R26, 0x4, P2 ;  /* 0x000000070d197c11 */ /* 0x000fe200090f241a */
[----:B------:R-:W-:-:S04]  /*0910*/  @!P0 IMAD.WIDE.U32 R28, R9, 0x10, R28 ;  /* 0x00000010091c8825 */ /* 0x000fc800078e001c */
[----:B------:R-:W-:Y:S01]  /*0920*/  IMAD.WIDE.U32 R22, R23, 0x10, R24 ;  /* 0x0000001017167825 */ /* 0x000fe200078e0018 */
[----:B------:R-:W-:Y:S02]  /*0930*/  IADD3 R9, P2, PT, R12, R21, RZ ;  /* 0x000000150c097210 */ /* 0x000fe40007f5e0ff */
[----:B------:R-:W-:Y:S02]  /*0940*/  LEA R11, P4, R21, UR6, 0x4 ;  /* 0x00000006150b7c11 */ /* 0x000fe4000f8820ff */
[----:B------:R-:W-:Y:S02]  /*0950*/  ISETP.GE.U32.AND P3, PT, R13, UR15, PT ;  /* 0x0000000f0d007c0c */ /* 0x000fe4000bf66070 */
[----:B------:R-:W-:Y:S02]  /*0960*/  LEA.HI.X R21, R21, UR7, R20, 0x4, P4 ;  /* 0x0000000715157c11 */ /* 0x000fe4000a0f2414 */
[----:B------:R-:W-:-:S15]  /*0970*/  ISETP.GE.AND.EX P3, PT, R26, UR16, PT, P3 ;  /* 0x000000101a007c0c */ /* 0x000fde000bf66330 */
[----:B------:R-:W-:-:S15]  /*0980*/  NOP ;  /* 0x0000000000007918 */ /* 0x000fde0000000000 */
[----:B------:R-:W-:-:S09]  /*0990*/  NOP ;  /* 0x0000000000007918 */ /* 0x000fd20000000000 */
[----:B0-----:R-:W0:Y:S02]  /*09a0*/  @!P0 DADD R6, R6, -R14 ;  /* 0x0000000006068229 */ /* 0x001e24000000080e */
[----:B0-----:R0:W-:Y:S04]  /*09b0*/  @!P0 STG.E.128 desc[UR12][R28.64], R4 ;  /* 0x000000041c008986 */ /* 0x0011e8000c101d0c */
[----:B------:R-:W2:Y:S01]  /*09c0*/  @!P1 LDG.E.128 R16, desc[UR12][R22.64] ;  /* 0x0000000c16109981 */ /* 0x000ea2000c1e1d00 */
[----:B------:R-:W-:Y:S01]  /*09d0*/  ISETP.GE.U32.AND P0, PT, R9, UR15, PT ;  /* 0x0000000f09007c0c */ /* 0x000fe2000bf06070 */
[----:B------:R-:W-:Y:S01]  /*09e0*/  IMAD.X R9, RZ, RZ, R20, P2 ;  /* 0x000000ffff097224 */ /* 0x000fe200010e0614 */
[----:B------:R-:W-:-:S04]  /*09f0*/  ISETP.GE.U32.AND P2, PT, R27, UR15, PT ;  /* 0x0000000f1b007c0c */ /* 0x000fc8000bf46070 */
[----:B------:R-:W-:Y:S02]  /*0a00*/  ISETP.GE.AND.EX P2, PT, R8, UR16, PT, P2 ;  /* 0x0000001008007c0c */ /* 0x000fe4000bf46320 */
[----:B------:R-:W-:Y:S01]  /*0a10*/  ISETP.GE.AND.EX P0, PT, R9, UR16, PT, P0 ;  /* 0x0000001009007c0c */ /* 0x000fe2000bf06300 */
[----:B------:R-:W-:Y:S01]  /*0a20*/  IMAD.U32 R27, RZ, RZ, UR14 ;  /* 0x0000000eff1b7e24 */ /* 0x000fe2000f8e00ff */
[----:B0-----:R-:W-:Y:S02]  /*0a30*/  LEA R28, P4, R12, R11, 0x4 ;  /* 0x0000000b0c1c7211 */ /* 0x001fe400078820ff */
[----:B------:R-:W-:Y:S02]  /*0a40*/  CS2R R14, SRZ ;  /* 0x00000000000e7805 */ /* 0x000fe4000001ff00 */
[----:B------:R-:W-:Y:S02]  /*0a50*/  CS2R R6, SRZ ;  /* 0x0000000000067805 */ /* 0x000fe4000001ff00 */
[----:B------:R-:W-:-:S02]  /*0a60*/  CS2R R4, SRZ ;  /* 0x0000000000047805 */ /* 0x000fc4000001ff00 */
[----:B------:R-:W-:Y:S02]  /*0a70*/  LEA.HI.X R29, R12, R21, RZ, 0x4, P4 ;  /* 0x000000150c1d7211 */ /* 0x000fe400020f24ff */
[----:B------:R-:W-:Y:S01]  /*0a80*/  CS2R R12, SRZ ;  /* 0x00000000000c7805 */ /* 0x000fe2000001ff00 */
[----:B------:R-:W-:-:S05]  /*0a90*/  @!P2 IMAD.WIDE.U32 R26, R27, 0x10, R22 ;  /* 0x000000101b1aa825 */ /* 0x000fca00078e0016 */
[----:B------:R-:W5:Y:S04]  /*0aa0*/  @!P0 LDG.E.128 R12, desc[UR12][R28.64] ;  /* 0x0000000c1c0c8981 */ /* 0x000f68000c1e1d00 */
[----:B------:R-:W5:Y:S01]  /*0ab0*/  @!P2 LDG.E.128 R4, desc[UR12][R26.64] ;  /* 0x0000000c1a04a981 */ /* 0x000f62000c1e1d00 */
[----:B------:R-:W-:Y:S02]  /*0ac0*/  CS2R R10, SRZ ;  /* 0x00000000000a7805 */ /* 0x000fe4000001ff00 */
[----:B------:R-:W-:-:S06]  /*0ad0*/  CS2R R8, SRZ ;  /* 0x0000000000087805 */ /* 0x000fcc000001ff00 */
[----:B------:R0:W5:Y:S02]  /*0ae0*/  @!P3 LDG.E.128 R8, desc[UR12][R24.64] ;  /* 0x0000000c1808b981 */ /* 0x000164000c1e1d00 */
[----:B0-----:R-:W2:Y:S01]  /*0af0*/  LDC.64 R24, c[0x0][0x10b0] ;  /* 0x00042c00ff187b82 */ /* 0x001ea20000000a00 */
[----:B------:R-:W-:Y:S01]  /*0b00*/  IMAD.U32 R21, RZ, RZ, UR14 ;  /* 0x0000000eff157e24 */ /* 0x000fe2000f8e00ff */
[----:B------:R-:W-:Y:S03]  /*0b10*/  BSSY.RECONVERGENT B0, `(.L_x_406) ;  /* 0x0000015000007945 */ /* 0x000fe60003800200 */
[----:B------:R-:W-:-:S11]  /*0b20*/  IMAD.SHL.U32 R21, R21, 0x4, RZ ;  /* 0x0000000415157824 */ /* 0x000fd600078e00ff */
[----:B--2---:R0:W2:Y:S02]  /*0b30*/  @!P1 DADD R16, R16, -R24 ;  /* 0x0000000010109229 */ /* 0x0040a40000000818 */
[----:B0-----:R-:W0:-:S15]  /*0b40*/  LDC.64 R24, c[0x0][0x10b8] ;  /* 0x00042e00ff187b82 */ /* 0x001e1e0000000a00 */
[----:B------:R-:W-:-:S15]  /*0b50*/  NOP ;  /* 0x0000000000007918 */ /* 0x000fde0000000000 */
[----:B------:R-:W-:-:S15]  /*0b60*/  NOP ;  /* 0x0000000000007918 */ /* 0x000fde0000000000 */
[----:B------:R-:W-:-:S15]  /*0b70*/  NOP ;  /* 0x0000000000007918 */ /* 0x000fde0000000000 */
[----:B------:R-:W-:-:S02]  /*0b80*/  NOP ;  /* 0x0000000000007918 */ /* 0x000fc40000000000 */
[----:B0-----:R0:W3:Y:S02]  /*0b90*/  @!P1 DADD R18, R18, -R24 ;  /* 0x0000000012129229 */ /* 0x0010e40000000818 */
[----:B0-23--:R-:W-:Y:S05]  /*0ba0*/  @P0 BRA `(.L_x_407) ;  /* 0x00000000002c0947 */ /* 0x00dfea0003800000 */
[----:B------:R-:W-:Y:S01]  /*0bb0*/  IMAD.IADD R25, R3, 0x1, R0 ;  /* 0x0000000103197824 */ /* 0x000fe200078e0200 */
[----:B-1---5:R-:W-:Y:S04]  /*0bc0*/  DADD R12, R12, -UR20 ;  /* 0x800000140c0c7e29 */ /* 0x022fe80008000000 */
[----:B------:R-:W-:-:S04]  /*0bd0*/  LEA R24, P0, R25, UR6, 0x4 ;  /* 0x0000000619187c11 */ /* 0x000fc8000f8020ff */
[----:B------:R-:W-:Y:S02]  /*0be0*/  LEA.HI.X R20, R25, UR7, R20, 0x4, P0 ;  /* 0x0000000719147c11 */ /* 0x000fe400080f2414 */
[----:B------:R-:W-:-:S04]  /*0bf0*/  LEA R24, P0, R21, R24, 0x4 ;  /* 0x0000001815187211 */ /* 0x000fc800078020ff */
[----:B------:R-:W-:-:S15]  /*0c00*/  LEA.HI.X R25, R21, R20, RZ, 0x4, P0 ;  /* 0x0000001415197211 */ /* 0x000fde00000f24ff */
[----:B------:R-:W-:-:S15]  /*0c10*/  NOP ;  /* 0x0000000000007918 */ /* 0x000fde0000000000 */
[----:B------:R-:W-:-:S15]  /*0c20*/  NOP ;  /* 0x0000000000007918 */ /* 0x000fde0000000000 */
[----:B------:R-:W-:-:S05]  /*0c30*/  NOP ;  /* 0x0000000000007918 */ /* 0x000fca0000000000 */
[----:B------:R-:W0:Y:S02]  /*0c40*/  DADD R14, R14, -UR22 ;  /* 0x800000160e0e7e29 */ /* 0x000e240008000000 */
[----:B0-----:R0:W-:Y:S02]  /*0c50*/  STG.E.128 desc[UR12][R24.64], R12 ;  /* 0x0000000c18007986 */ /* 0x0011e4000c101d0c */
.L_x_407:
[----:B-1----:R-:W-:Y:S05]  /*0c60*/  BSYNC.RECONVERGENT B0 ;  /* 0x0000000000007941 */ /* 0x002fea0003800200 */
.L_x_406:
[----:B------:R-:W-:Y:S04]  /*0c70*/  BSSY.RECONVERGENT B0, `(.L_x_408) ;  /* 0x000000e000007945 */ /* 0x000fe80003800200 */
[----:B------:R-:W-:Y:S05]  /*0c80*/  @P3 BRA `(.L_x_409) ;  /* 0x0000000000303947 */ /* 0x000fea0003800000 */
[----:B0----5:R-:W-:Y:S01]  /*0c90*/  IADD3 R12, P0, P3, R0, UR14, R3 ;  /* 0x0000000e000c7c10 */ /* 0x021fe2000fb1e003 */
[----:B------:R-:W-:Y:S03]  /*0ca0*/  DADD R8, R8, -UR20 ;  /* 0x8000001408087e29 */ /* 0x000fe60008000000 */
[----:B------:R-:W-:Y:S02]  /*0cb0*/  IADD3 R13, P4, PT, R21, R12, RZ ;  /* 0x0000000c150d7210 */ /* 0x000fe40007f9e0ff */
[----:B------:R-:W-:Y:S02]  /*0cc0*/  IADD3.X R14, PT, PT, RZ, R2, RZ, P0, P3 ;  /* 0x00000002ff0e7210 */ /* 0x000fe400007e64ff */
[----:B------:R-:W-:-:S03]  /*0cd0*/  LEA R12, P0, R13, UR6, 0x4 ;  /* 0x000000060d0c7c11 */ /* 0x000fc6000f8020ff */
[----:B------:R-:W-:-:S05]  /*0ce0*/  IMAD.X R14, RZ, RZ, R14, P4 ;  /* 0x000000ffff0e7224 */ /* 0x000fca00020e060e */
[----:B------:R-:W-:-:S15]  /*0cf0*/  LEA.HI.X R13, R13, UR7, R14, 0x4, P0 ;  /* 0x000000070d0d7c11 */ /* 0x000fde00080f240e */
[----:B------:R-:W-:-:S15]  /*0d00*/  NOP ;  /* 0x0000000000007918 */ /* 0x000fde0000000000 */
[----:B------:R-:W-:-:S15]  /*0d10*/  NOP ;  /* 0x0000000000007918 */ /* 0x000fde0000000000 */
[----:B------:R-:W-:-:S04]  /*0d20*/  NOP ;  /* 0x0000000000007918 */ /* 0x000fc80000000000 */
[----:B------:R-:W0:Y:S02]  /*0d30*/  DADD R10, R10, -UR22 ;  /* 0x800000160a0a7e29 */ /* 0x000e240008000000 */
[----:B0-----:R1:W-:Y:S02]  /*0d40*/  STG.E.128 desc[UR12][R12.64], R8 ;  /* 0x000000080c007986 */ /* 0x0013e4000c101d0c */
.L_x_409:
[----:B------:R-:W-:Y:S05]  /*0d50*/  BSYNC.RECONVERGENT B0 ;  /* 0x0000000000007941 */ /* 0x000fea0003800200 */
.L_x_408:
[----:B------:R2:W-:Y:S01]  /*0d60*/  @!P1 STG.E.128 desc[UR12][R22.64], R16 ;  /* 0x0000001016009986 */ /* 0x0005e2000c101d0c */
[----:B------:R-:W-:Y:S04]  /*0d70*/  BSSY.RECONVERGENT B0, `(.L_x_410) ;  /* 0x0000010000007945 */ /* 0x000fe80003800200 */
[----:B------:R-:W-:Y:S05]  /*0d80*/  @P2 BRA `(.L_x_411) ;  /* 0x0000000000382947 */ /* 0x000fea0003800000 */
[----:B-1---5:R-:W-:Y:S01]  /*0d90*/  IADD3 R8, P0, P1, R0, UR14, R3 ;  /* 0x0000000e00087c10 */ /* 0x022fe2000f91e003 */
[----:B------:R-:W-:Y:S01]  /*0da0*/  IMAD.U32 R11, RZ, RZ, UR14 ;  /* 0x0000000eff0b7e24 */ /* 0x000fe2000f8e00ff */
[----:B------:R-:W-:Y:S02]  /*0db0*/  DADD R4, R4, -UR20 ;  /* 0x8000001404047e29 */ /* 0x000fe40008000000 */
[----:B------:R-:W-:Y:S02]  /*0dc0*/  IADD3 R9, P2, PT, R21, R8, RZ ;  /* 0x0000000815097210 */ /* 0x000fe40007f5e0ff */
[----:B------:R-:W-:-:S05]  /*0dd0*/  IADD3.X R8, PT, PT, RZ, R2, RZ, P0, P1 ;  /* 0x00000002ff087210 */ /* 0x000fca00007e24ff */
[----:B------:R-:W-:Y:S01]  /*0de0*/  IMAD.X R10, RZ, RZ, R8, P2 ;  /* 0x000000ffff0a7224 */ /* 0x000fe200010e0608 */
[----:B------:R-:W-:-:S04]  /*0df0*/  LEA R8, P0, R9, UR6, 0x4 ;  /* 0x0000000609087c11 */ /* 0x000fc8000f8020ff */
[----:B------:R-:W-:-:S03]  /*0e00*/  LEA.HI.X R9, R9, UR7, R10, 0x4, P0 ;  /* 0x0000000709097c11 */ /* 0x000fc600080f240a */
[----:B------:R-:W-:-:S04]  /*0e10*/  IMAD.WIDE.U32 R8, R11, 0x10, R8 ;  /* 0x000000100b087825 */ /* 0x000fc800078e0008 */
[----:B------:R-:W-:-:S15]  /*0e20*/  IMAD.WIDE.U32 R8, R11, 0x10, R8 ;  /* 0x000000100b087825 */ /* 0x000fde00078e0008 */
[----:B------:R-:W-:-:S15]  /*0e30*/  NOP ;  /* 0x0000000000007918 */ /* 0x000fde0000000000 */
[----:B------:R-:W-:-:S13]  /*0e40*/  NOP ;  /* 0x0000000000007918 */ /* 0x000fda0000000000 */
[----:B------:R-:W1:Y:S02]  /*0e50*/  DADD R6, R6, -UR22 ;  /* 0x8000001606067e29 */ /* 0x000e640008000000 */
[----:B-1----:R3:W-:Y:S02]  /*0e60*/  STG.E.128 desc[UR12][R8.64], R4 ;  /* 0x0000000408007986 */ /* 0x0027e4000c101d0c */
.L_x_411:
[----:B------:R-:W-:Y:S05]  /*0e70*/  BSYNC.RECONVERGENT B0 ;  /* 0x0000000000007941 */ /* 0x000fea0003800200 */
.L_x_410:
[----:B------:R-:W-:Y:S01]  /*0e80*/  UIADD3 UR4, UP0, UPT, UR4, 0x2, URZ ;  /* 0x0000000204047890 */ /* 0x000fe2000ff1e0ff */
[----:B------:R-:W-:-:S03]  /*0e90*/  LEA R0, P0, R21, R0, 0x1 ;  /* 0x0000000015007211 */ /* 0x000fc600078008ff */
[----:B------:R-:W-:Y:S01]  /*0ea0*/  UIADD3.X UR5, UPT, UPT, URZ, UR5, URZ, UP0, !UPT ;  /* 0x00000005ff057290 */ /* 0x000fe200087fe4ff */
[----:B------:R-:W-:Y:S01]  /*0eb0*/  LEA.HI.X R2, R21, R2, RZ, 0x1, P0 ;  /* 0x0000000215027211 */ /* 0x000fe200000f0cff */
[----:B------:R-:W-:-:S04]  /*0ec0*/  UISETP.NE.U32.AND UP0, UPT, UR4, UR9, UPT ;  /* 0x000000090400728c */ /* 0x000fc8000bf05070 */
[----:B------:R-:W-:-:S09]  /*0ed0*/  UISETP.NE.AND.EX UP0, UPT, UR5, URZ, UPT, UP0 ;  /* 0x000000ff0500728c */ /* 0x000fd2000bf05300 */
[----:B------:R-:W-:Y:S05]  /*0ee0*/  BRA.U UP0, `(.L_x_412) ;  /* 0xfffffff500107547 */ /* 0x000fea000b83ffff */
.L_x_405:
[----:B------:R-:W-:-:S04]  /*0ef0*/  ULOP3.LUT UR10, UR8, 0x1, URZ, 0xc0, !UPT ;  /* 0x00000001080a7892 */ /* 0x000fc8000f8ec0ff */
[----:B------:R-:W-:-:S06]  /*0f00*/  UISETP.NE.U32.AND UP0, UPT, UR10, 0x1, UPT ;  /* 0x000000010a00788c */ /* 0x000fcc000bf05070 */
[----:B------:R-:W-:-:S13]  /*0f10*/  PLOP3.LUT P0, PT, PT, PT, UP0, 0x80, 0x8 ;  /* 0x000000000008781c */ /* 0x000fda0003f0f008 */
[----:B------:R-:W-:Y:S05]  /*0f20*/  @!P0 EXIT ;  /* 0x000000000000894d */ /* 0x000fea0003800000 */
[----:B------:R-:W4:Y:S01]  /*0f30*/  S2R R3, SR_TID.X ;  /* 0x0000000000037919 */ /* 0x000f220000002100 */
[----:B---3-5:R-:W-:Y:S02]  /*0f40*/  IMAD.U32 R4, RZ, RZ, UR14 ;  /* 0x0000000eff047e24 */ /* 0x028fe4000f8e00ff */
[----:B------:R-:W-:Y:S02]  /*0f50*/  IMAD.U32 R5, RZ, RZ, UR14 ;  /* 0x0000000eff057e24 */ /* 0x000fe4000f8e00ff */
[----:B-1----:R-:W-:Y:S01]  /*0f60*/  IMAD.U32 R9, RZ, RZ, UR14 ;  /* 0x0000000eff097e24 */ /* 0x002fe2000f8e00ff */
[----:B--2---:R-:W-:Y:S02]  /*0f70*/  CS2R R18, SRZ ;  /* 0x0000000000127805 */ /* 0x004fe4000001ff00 */
[----:B------:R-:W-:Y:S02]  /*0f80*/  CS2R R16, SRZ ;  /* 0x0000000000107805 */ /* 0x000fe4000001ff00 */
[----:B0-----:R-:W-:-:S02]  /*0f90*/  CS2R R14, SRZ ;  /* 0x00000000000e7805 */ /* 0x001fc4000001ff00 */
[----:B------:R-:W-:Y:S02]  /*0fa0*/  CS2R R12, SRZ ;  /* 0x00000000000c7805 */ /* 0x000fe4000001ff00 */
[----:B------:R-:W-:Y:S02]  /*0fb0*/  SHF.R.U32.HI R9, RZ, 0x1c, R9 ;  /* 0x0000001cff097819 */ /* 0x000fe40000011609 */
[----:B------:R-:W-:Y:S02]  /*0fc0*/  CS2R R22, SRZ ;  /* 0x0000000000167805 */ /* 0x000fe4000001ff00 */
[----:B------:R-:W-:Y:S01]  /*0fd0*/  CS2R R20, SRZ ;  /* 0x0000000000147805 */ /* 0x000fe2000001ff00 */
[----:B------:R-:W0:Y:S01]  /*0fe0*/  LDCU.128 UR8, c[0x0][0x10b0] ;  /* 0x00021600ff0877ac */ /* 0x000e220008000c00 */
[----:B----4-:R-:W-:-:S04]  /*0ff0*/  IADD3 R0, P0, PT, R3, R0, RZ ;  /* 0x0000000003007210 */ /* 0x010fc80007f1e0ff */
[C---:B------:R-:W-:Y:S01]  /*1000*/  LEA R6, P1, R0.reuse, UR6, 0x4 ;  /* 0x0000000600067c11 */ /* 0x040fe2000f8220ff */
[----:B------:R-:W-:Y:S01]  /*1010*/  IMAD.X R3, RZ, RZ, R2, P0 ;  /* 0x000000ffff037224 */ /* 0x000fe200000e0602 */
[C---:B------:R-:W-:Y:S02]  /*1020*/  IADD3 R10, P2, PT, R0.reuse, UR14, RZ ;  /* 0x0000000e000a7c10 */ /* 0x040fe4000ff5e0ff */
[C---:B------:R-:W-:Y:S02]  /*1030*/  ISETP.GE.U32.AND P0, PT, R0.reuse, UR15, PT ;  /* 0x0000000f00007c0c */ /* 0x040fe4000bf06070 */
[--C-:B------:R-:W-:Y:S01]  /*1040*/  LEA.HI.X R7, R0, UR7, R3.reuse, 0x4, P1 ;  /* 0x0000000700077c11 */ /* 0x100fe200088f2403 */
[----:B------:R-:W-:Y:S01]  /*1050*/  IMAD.X R0, RZ, RZ, R3, P2 ;  /* 0x000000ffff007224 */ /* 0x000fe200010e0603 */
[----:B------:R-:W-:Y:S02]  /*1060*/  IADD3 R2, P3, PT, R10, UR14, RZ ;  /* 0x0000000e0a027c10 */ /* 0x000fe4000ff7e0ff */
[----:B------:R-:W-:Y:S01]  /*1070*/  ISETP.GE.AND.EX P0, PT, R3, UR16, PT, P0 ;  /* 0x0000001003007c0c */ /* 0x000fe2000bf06300 */
[----:B------:R-:W-:Y:S01]  /*1080*/  IMAD.SHL.U32 R3, R4, 0x10, RZ ;  /* 0x0000001004037824 */ /* 0x000fe200078e00ff */
[C---:B------:R-:W-:Y:S01]  /*1090*/  ISETP.GE.U32.AND P1, PT, R2.reuse, UR15, PT ;  /* 0x0000000f02007c0c */ /* 0x040fe2000bf26070 */
[----:B------:R-:W-:Y:S01]  /*10a0*/  IMAD.X R8, RZ, RZ, R0, P3 ;  /* 0x000000ffff087224 */ /* 0x000fe200018e0600 */
[----:B------:R-:W-:Y:S01]  /*10b0*/  IADD3 R2, P5, PT, R2, UR14, RZ ;  /* 0x0000000e02027c10 */ /* 0x000fe2000ffbe0ff */
[----:B------:R-:W-:Y:S01]  /*10c0*/  IMAD.WIDE.U32 R4, R5, 0x10, R6 ;  /* 0x0000001005047825 */ /* 0x000fe200078e0006 */
[----:B------:R-:W-:-:S02]  /*10d0*/  ISETP.GE.U32.AND P3, PT, R10, UR15, PT ;  /* 0x0000000f0a007c0c */ /* 0x000fc4000bf66070 */
[----:B------:R-:W-:Y:S01]  /*10e0*/  ISETP.GE.AND.EX P1, PT, R8, UR16, PT, P1 ;  /* 0x0000001008007c0c */ /* 0x000fe2000bf26310 */
[----:B------:R-:W-:Y:S01]  /*10f0*/  IMAD.X R8, RZ, RZ, R8, P5 ;  /* 0x000000ffff087224 */ /* 0x000fe200028e0608 */
[----:B------:R-:W-:Y:S02]  /*1100*/  IADD3 R24, P4, PT, R4, R3, RZ ;  /* 0x0000000304187210 */ /* 0x000fe40007f9e0ff */
[----:B------:R-:W-:Y:S01]  /*1110*/  ISETP.GE.U32.AND P2, PT, R2, UR15, PT ;  /* 0x0000000f02007c0c */ /* 0x000fe2000bf46070 */
[----:B------:R-:W0:Y:S01]  /*1120*/  @!P0 LDG.E.128 R16, desc[UR12][R6.64] ;  /* 0x0000000c06108981 */ /* 0x000e22000c1e1d00 */
[----:B------:R-:W-:Y:S01]  /*1130*/  ISETP.GE.AND.EX P3, PT, R0, UR16, PT, P3 ;  /* 0x0000001000007c0c */ /* 0x000fe2000bf66330 */
[----:B------:R-:W-:Y:S01]  /*1140*/  IMAD.X R25, R5, 0x1, R9, P4 ;  /* 0x0000000105197824 */ /* 0x000fe200020e0609 */
[----:B------:R-:W-:Y:S02]  /*1150*/  ISETP.GE.AND.EX P2, PT, R8, UR16, PT, P2 ;  /* 0x0000001008007c0c */ /* 0x000fe4000bf46320 */
[----:B------:R-:W-:-:S02]  /*1160*/  IADD3 R2, P4, PT, R3, R24, RZ ;  /* 0x0000001803027210 */ /* 0x000fc40007f9e0ff */
[----:B------:R-:W-:Y:S01]  /*1170*/  CS2R R10, SRZ ;  /* 0x00000000000a7805 */ /* 0x000fe2000001ff00 */
[----:B------:R-:W2:Y:S02]  /*1180*/  @!P1 LDG.E.128 R20, desc[UR12][R24.64] ;  /* 0x0000000c18149981 */ /* 0x000ea4000c1e1d00 */
[----:B------:R-:W-:Y:S01]  /*1190*/  IMAD.X R3, R9, 0x1, R25, P4 ;  /* 0x0000000109037824 */ /* 0x000fe200020e0619 */
[----:B------:R-:W-:-:S03]  /*11a0*/  CS2R R8, SRZ ;  /* 0x0000000000087805 */ /* 0x000fc6000001ff00 */
[----:B------:R-:W3:Y:S04]  /*11b0*/  @!P3 LDG.E.128 R12, desc[UR12][R4.64] ;  /* 0x0000000c040cb981 */ /* 0x000ee8000c1e1d00 */
[----:B------:R-:W4:Y:S01]  /*11c0*/  @!P2 LDG.E.128 R8, desc[UR12][R2.64] ;  /* 0x0000000c0208a981 */ /* 0x000f22000c1e1d00 */
        /* <DEDUP_REMOVED lines=33> */
[----:B----4-:R-:W1:-:S15]  /*13e0*/  DADD R8, R8, -UR8 ;  /* 0x8000000808087e29 */ /* 0x010e5e0008000000 */
[----:B------:R-:W-:-:S15]  /*13f0*/  NOP ;  /* 0x0000000000007918 */ /* 0x000fde0000000000 */
[----:B------:R-:W-:-:S15]  /*1400*/  NOP ;  /* 0x0000000000007918 */ /* 0x000fde0000000000 */
[----:B------:R-:W-:-:S15]  /*1410*/  NOP ;  /* 0x0000000000007918 */ /* 0x000fde0000000000 */
[----:B------:R-:W-:-:S04]  /*1420*/  NOP ;  /* 0x0000000000007918 */ /* 0x000fc80000000000 */
[----:B------:R-:W2:Y:S02]  /*1430*/  DADD R10, R10, -UR10 ;  /* 0x8000000a0a0a7e29 */ /* 0x000ea40008000000 */
[----:B012---:R-:W-:Y:S05]  /*1440*/  @P2 EXIT ;  /* 0x000000000000294d */ /* 0x007fea0003800000 */
[----:B------:R-:W-:Y:S01]  /*1450*/  STG.E.128 desc[UR12][R2.64], R8 ;  /* 0x0000000802007986 */ /* 0x000fe2000c101d0c */
[----:B------:R-:W-:Y:S05]  /*1460*/  EXIT ;  /* 0x000000000000794d */ /* 0x000fea0003800000 */
.L_x_404:
        /* <DEDUP_REMOVED lines=8> */
.L_x_413:
[----:B---3--:R-:W-:-:S04]  /*14f0*/  LEA R20, P0, R3, UR6, 0x6 ;  /* 0x0000000603147c11 */ /* 0x008fc8000f8030ff */
[----:B------:R-:W-:-:S05]  /*1500*/  LEA.HI.X R21, R3, UR7, R0, 0x6, P0 ;  /* 0x0000000703157c11 */ /* 0x000fca00080f3400 */
[----:B------:R-:W1:Y:S04]  /*1510*/  LDG.E.ENL2.256 R16, R12, desc[UR12][R20.64] ;  /* 0xfe00000c140c797e */ /* 0x000e680008121910 */
[----:B------:R-:W2:Y:S01]  /*1520*/  LDG.E.ENL2.256 R8, R4, desc[UR12][R20.64+0x20] ;  /* 0xfe00010c1404797e */ /* 0x000ea20008121908 */
        /* <DEDUP_REMOVED lines=48> */
        .weak           $__internal_52_$__cuda_sm20_div_u16
        .type           $__internal_52_$__cuda_sm20_div_u16,@function
        .size           $__internal_52_$__cuda_sm20_div_u16,(.L_x_4694 - $__internal_52_$__cuda_sm20_div_u16)
$__internal_52_$__cuda_sm20_div_u16:
        /* <DEDUP_REMOVED lines=19> */
[----:B------:R-:W-:Y:S05]  /*1960*/  RET.REL.NODEC R2 `(_ZN2at6native57_GLOBAL__N__f3eca4a2_24_ForeachBinaryOpScalar_cu_86b9896c25multi_tensor_apply_kernelINS1_18TensorListMetadataILi1EEENS1_21BinaryOpScalarFunctorIN3c107complexIdEELi1ELi1ELi0EEEJSt5minusIS8_ES8_EEEvT_T0_DpT1_) ;  /* 0xffffffe402a47950 */ /* 0x000fea0003c3ffff */
.L_x_414:
        /* <DEDUP_REMOVED lines=9> */
.L_x_4694:


//--------------------- .text._ZN2at6native57_GLOBAL__N__f3eca4a2_24_ForeachBinaryOpScalar_cu_86b9896c25multi_tensor_apply_kernelINS1_18TensorListMetadataILi1EEENS1_21BinaryOpScalarFunctorIfLi1ELi1ELi0EEEJSt5minusIfEfEEEvT_T0_DpT1_ --------------------------
	.section	.text._ZN2at6native57_GLOBAL__N__f3eca4a2_24_ForeachBinaryOpScalar_cu_86b9896c25multi_tensor_apply_kernelINS1_18TensorListMetadataILi1EEENS1_21BinaryOpScalarFunctorIfLi1ELi1ELi0EEEJSt5minusIfEfEEEvT_T0_DpT1_,"ax",@progbits
	.align	128
.text._ZN2at6native57_GLOBAL__N__f3eca4a2_24_ForeachBinaryOpScalar_cu_86b9896c25multi_tensor_apply_kernelINS1_18TensorListMetadataILi1EEENS1_21BinaryOpScalarFunctorIfLi1ELi1ELi0EEEJSt5minusIfEfEEEvT_T0_DpT1_:
        .type           _ZN2at6native57_GLOBAL__N__f3eca4a2_24_ForeachBinaryOpScalar_cu_86b9896c25multi_tensor_apply_kernelINS1_18TensorListMetadataILi1EEENS1_21BinaryOpScalarFunctorIfLi1ELi1ELi0EEEJSt5minusIfEfEEEvT_T0_DpT1_,@function
        .size           _ZN2at6native57_GLOBAL__N__f3eca4a2_24_ForeachBinaryOpScalar_cu_86b9896c25multi_tensor_apply_kernelINS1_18TensorListMetadataILi1EEENS1_21BinaryOpScalarFunctorIfLi1ELi1ELi0EEEJSt5minusIfEfEEEvT_T0_DpT1_,(.L_x_4696 - _ZN2at6native57_GLOBAL__N__f3eca4a2_24_ForeachBinaryOpScalar_cu_86b9896c25multi_tensor_apply_kernelINS1_18TensorListMetadataILi1EEENS1_21BinaryOpScalarFunctorIfLi1ELi1ELi0EEEJSt5minusIfEfEEEvT_T0_DpT1_)
        .other          _ZN2at6native57_GLOBAL__N__f3eca4a2_24_ForeachBinaryOpScalar_cu_86b9896c25multi_tensor_apply_kernelINS1_18TensorListMetadataILi1EEENS1_21BinaryOpScalarFunctorIfLi1ELi1ELi0EEEJSt5minusIfEfEEEvT_T0_DpT1_,@"STO_CUDA_ENTRY STV_DEFAULT"
_ZN2at6native57_GLOBAL__N__f3eca4a2_24_ForeachBinaryOpScalar_cu_86b9896c25multi_tensor_apply_kernelINS1_18TensorListMetadataILi1EEENS1_21BinaryOpScalarFunctorIfLi1ELi1ELi0EEEJSt5minusIfEfEEEvT_T0_DpT1_:
        /* <DEDUP_REMOVED lines=35> */
[----:B------:R-:W-:Y:S05]  /*0230*/  CALL.REL.NOINC `($__internal_53_$__cuda_sm20_div_u16) ;  /* 0x0000000800e87944 */ /* 0x000fea0003c00000 */
        /* <DEDUP_REMOVED lines=14> */
.L_x_417:
        /* <DEDUP_REMOVED lines=37> */
[----:B--2---:R-:W-:-:S07]  /*0570*/  @!P2 FADD.FTZ R27, R24, -R27 ;  /* 0x8000001b181ba221 */ /* 0x004fce0000010000 */
[----:B------:R-:W4:Y:S01]  /*0580*/  @!P3 LDC R24, c[0x0][0x10ac] ;  /* 0x00042b00ff18bb82 */ /* 0x000f220000000800 */
[----:B------:R4:W-:Y:S01]  /*0590*/  @!P2 STG.E desc[UR6][R6.64], R27 ;  /* 0x0000001b0600a986 */ /* 0x0009e2000c101906 */
[----:B---3--:R-:W-:Y:S01]  /*05a0*/  @!P4 FADD.FTZ R29, R21, -R26 ;  /* 0x8000001a151dc221 */ /* 0x008fe20000010000 */
[----:B------:R-:W-:-:S04]  /*05b0*/  IMAD.SHL.U32 R21, R0, 0x4, RZ ;  /* 0x0000000400157824 */ /* 0x000fc800078e00ff */
[----:B------:R0:W-:Y:S01]  /*05c0*/  @!P4 STG.E desc[UR6][R10.64], R29 ;  /* 0x0000001d0a00c986 */ /* 0x0001e2000c101906 */
[----:B------:R-:W-:Y:S01]  /*05d0*/  IADD3 R26, P2, PT, R21, R28, RZ ;  /* 0x0000001c151a7210 */ /* 0x000fe20007f5e0ff */
[----:B------:R-:W-:-:S03]  /*05e0*/  IMAD.IADD R28, R0, 0x1, R28 ;  /* 0x00000001001c7824 */ /* 0x000fc600078e021c */
[----:B------:R-:W-:Y:S01]  /*05f0*/  ISETP.GE.U32.AND P4, PT, R26, R12, PT ;  /* 0x0000000c1a00720c */ /* 0x000fe20003f86070 */
[----:B----4-:R-:W-:Y:S01]  /*0600*/  @!P3 FADD.FTZ R27, R23, -R24 ;  /* 0x80000018171bb221 */ /* 0x010fe20000010000 */
[----:B------:R-:W-:-:S04]  /*0610*/  IADD3 R23, P5, PT, R21, R28, RZ ;  /* 0x0000001c15177210 */ /* 0x000fc80007fbe0ff */
[----:B------:R1:W-:Y:S01]  /*0620*/  @!P3 STG.E desc[UR6][R8.64], R27 ;  /* 0x0000001b0800b986 */ /* 0x0003e2000c101906 */
[----:B0-----:R-:W-:Y:S01]  /*0630*/  IMAD.X R11, RZ, RZ, R16, P6 ;  /* 0x000000ffff0b7224 */ /* 0x001fe200030e0610 */
[C---:B------:R-:W-:Y:S01]  /*0640*/  LEA R10, P6, R23.reuse, R2, 0x2 ;  /* 0x00000002170a7211 */ /* 0x040fe200078c10ff */
[----:B------:R-:W-:Y:S01]  /*0650*/  IMAD.X R24, RZ, RZ, R22, P5 ;  /* 0x000000ffff187224 */ /* 0x000fe200028e0616 */
[C---:B------:R-:W-:Y:S01]  /*0660*/  IADD3 R29, P3, PT, R0.reuse, R23, RZ ;  /* 0x00000017001d7210 */ /* 0x040fe20007f7e0ff */
[----:B------:R-:W-:Y:S01]  /*0670*/  IMAD.X R22, RZ, RZ, R11, P2 ;  /* 0x000000ffff167224 */ /* 0x000fe200010e060b */
[CC--:B------:R-:W-:Y:S02]  /*0680*/  ISETP.GE.U32.AND P5, PT, R23.reuse, R12.reuse, PT ;  /* 0x0000000c1700720c */ /* 0x0c0fe40003fa6070 */
[--C-:B------:R-:W-:Y:S01]  /*0690*/  LEA.HI.X R11, R23, R3, R24.reuse, 0x2, P6 ;  /* 0x00000003170b7211 */ /* 0x100fe200030f1418 */
[----:B------:R-:W-:Y:S01]  /*06a0*/  IMAD.X R26, RZ, RZ, R24, P3 ;  /* 0x000000ffff1a7224 */ /* 0x000fe200018e0618 */
[----:B------:R-:W-:Y:S01]  /*06b0*/  IADD3 R23, P6, PT, R0, R29, RZ ;  /* 0x0000001d00177210 */ /* 0x000fe20007fde0ff */
[----:B-----5:R-:W-:Y:S01]  /*06c0*/  @!P1 FADD.FTZ R25, R20, -R25 ;  /* 0x8000001914199221 */ /* 0x020fe20000010000 */
[-C--:B------:R-:W-:Y:S01]  /*06d0*/  ISETP.GE.U32.AND P2, PT, R29, R12.reuse, PT ;  /* 0x0000000c1d00720c */ /* 0x080fe20003f46070 */
[----:B------:R-:W-:Y:S01]  /*06e0*/  IMAD.MOV.U32 R20, RZ, RZ, RZ ;  /* 0x000000ffff147224 */ /* 0x000fe200078e00ff */
[----:B------:R-:W-:Y:S01]  /*06f0*/  ISETP.GE.U32.AND P3, PT, R23, R12, PT ;  /* 0x0000000c1700720c */ /* 0x000fe20003f66070 */
[----:B-1----:R-:W-:Y:S01]  /*0700*/  IMAD.X R8, RZ, RZ, R26, P6 ;  /* 0x000000ffff087224 */ /* 0x002fe200030e061a */
[-C--:B------:R-:W-:Y:S01]  /*0710*/  ISETP.GE.AND.EX P2, PT, R26, R13.reuse, PT, P2 ;  /* 0x0000000d1a00720c */ /* 0x080fe20003f46320 */
[----:B------:R0:W-:Y:S01]  /*0720*/  @!P1 STG.E desc[UR6][R4.64], R25 ;  /* 0x0000001904009986 */ /* 0x0001e2000c101906 */
[----:B------:R-:W-:-:S02]  /*0730*/  ISETP.GE.AND.EX P4, PT, R22, R13, PT, P4 ;  /* 0x0000000d1600720c */ /* 0x000fc40003f86340 */
        /* <DEDUP_REMOVED lines=21> */
[----:B0-----:R-:W-:Y:S01]  /*0890*/  @!P2 FADD.FTZ R19, R19, -R4 ;  /* 0x800000041313a221 */ /* 0x001fe20000010000 */
[----:B------:R-:W-:Y:S02]  /*08a0*/  VIADD R4, R14, 0x1 ;  /* 0x000000010e047836 */ /* 0x000fe40000000000 */
[----:B--2---:R-:W-:Y:S01]  /*08b0*/  @!P4 FADD.FTZ R5, R24, -R5 ;  /* 0x800000051805c221 */ /* 0x004fe20000010000 */
[----:B---3--:R-:W-:-:S04]  /*08c0*/  @!P5 FADD.FTZ R25, R20, -R25 ;  /* 0x800000191419d221 */ /* 0x008fc80000010000 */
[----:B------:R1:W-:Y:S01]  /*08d0*/  @!P4 STG.E desc[UR6][R6.64], R5 ;  /* 0x000000050600c986 */ /* 0x0003e2000c101906 */
[----:B------:R-:W-:Y:S01]  /*08e0*/  LOP3.LUT R4, R4, 0x1fffe, RZ, 0xc0, !PT ;  /* 0x0001fffe04047812 */ /* 0x000fe200078ec0ff */
[----:B----4-:R-:W-:Y:S02]  /*08f0*/  @!P3 FADD.FTZ R17, R17, -R26 ;  /* 0x8000001a1111b221 */ /* 0x010fe40000010000 */
        /* <DEDUP_REMOVED lines=8> */
.L_x_416:
        /* <DEDUP_REMOVED lines=34> */
[----:B0-----:R-:W-:Y:S01]  /*0ba0*/  FADD.FTZ R15, R10, -UR4 ;  /* 0x800000040a0f7e21 */ /* 0x001fe20008010000 */
[----:B--2---:R-:W-:Y:S01]  /*0bb0*/  FADD.FTZ R13, R0, -UR4 ;  /* 0x80000004000d7e21 */ /* 0x004fe20008010000 */
[----:B---3--:R-:W-:-:S04]  /*0bc0*/  FADD.FTZ R11, R11, -UR4 ;  /* 0x800000040b0b7e21 */ /* 0x008fc80008010000 */
[----:B------:R0:W-:Y:S04]  /*0bd0*/  @!P0 STG.E desc[UR6][R2.64], R13 ;  /* 0x0000000d02008986 */ /* 0x0001e8000c101906 */
[----:B------:R0:W-:Y:S01]  /*0be0*/  @!P1 STG.E desc[UR6][R4.64], R15 ;  /* 0x0000000f04009986 */ /* 0x0001e2000c101906 */
[----:B----4-:R-:W-:-:S03]  /*0bf0*/  FADD.FTZ R17, R12, -UR4 ;  /* 0x800000040c117e21 */ /* 0x010fc60008010000 */
[----:B------:R0:W-:Y:S01]  /*0c00*/  @!P2 STG.E desc[UR6][R6.64], R11 ;  /* 0x0000000b0600a986 */ /* 0x0001e2000c101906 */
[----:B------:R-:W-:Y:S05]  /*0c10*/  @P3 EXIT ;  /* 0x000000000000394d */ /* 0x000fea0003800000 */
[----:B------:R-:W-:Y:S01]  /*0c20*/  STG.E desc[UR6][R8.64], R17 ;  /* 0x0000001108007986 */ /* 0x000fe2000c101906 */
[----:B------:R-:W-:Y:S05]  /*0c30*/  EXIT ;  /* 0x000000000000794d */ /* 0x000fea0003800000 */
.L_x_415:
        /* <DEDUP_REMOVED lines=8> */
.L_x_418:
        /* <DEDUP_REMOVED lines=10> */
[----:B------:R-:W-:Y:S01]  /*0d60*/  ISETP.LT.AND.EX P1, PT, R0, R15, PT, P1 ;  /* 0x0000000f0000720c */ /* 0x000fe20003f21310 */
[----:B-1----:R-:W-:Y:S01]  /*0d70*/  FADD.FTZ R4, R4, -UR5 ;  /* 0x8000000504047e21 */ /* 0x002fe20008010000 */
[----:B------:R-:W-:Y:S01]  /*0d80*/  FADD.FTZ R5, R5, -UR5 ;  /* 0x8000000505057e21 */ /* 0x000fe20008010000 */
[----:B------:R-:W-:Y:S01]  /*0d90*/  FADD.FTZ R6, R6, -UR5 ;  /* 0x8000000506067e21 */ /* 0x000fe20008010000 */
[----:B------:R-:W-:-:S05]  /*0da0*/  FADD.FTZ R7, R7, -UR5 ;  /* 0x8000000507077e21 */ /* 0x000fca0008010000 */
[----:B------:R2:W-:Y:S04]  /*0db0*/  STG.E.128 desc[UR6][R8.64], R4 ;  /* 0x0000000408007986 */ /* 0x0005e8000c101d06 */
[----:B------:R-:W-:Y:S05]  /*0dc0*/  @!P0 BRA P1, `(.L_x_418) ;  /* 0xfffffffc00bc8947 */ /* 0x000fea000083ffff */
[----:B------:R-:W-:Y:S05]  /*0dd0*/  EXIT ;  /* 0x000000000000794d */ /* 0x000fea0003800000 */
        .weak           $__internal_53_$__cuda_sm20_div_u16
        .type           $__internal_53_$__cuda_sm20_div_u16,@function
        .size           $__internal_53_$__cuda_sm20_div_u16,(.L_x_4696 - $__internal_53_$__cuda_sm20_div_u16)
$__internal_53_$__cuda_sm20_div_u16:
        /* <DEDUP_REMOVED lines=18> */
[----:B------:R-:W-:Y:S06]  /*0f00*/  RET.REL.NODEC R6 `(_ZN2at6native57_GLOBAL__N__f3eca4a2_24_ForeachBinaryOpScalar_cu_86b9896c25multi_tensor_apply_kernelINS1_18TensorListMetadataILi1EEENS1_21BinaryOpScalarFunctorIfLi1ELi1ELi0EEEJSt5minusIfEfEEEvT_T0_DpT1_) ;  /* 0xfffffff0063c7950 */ /* 0x000fec0003c3ffff */
.L_x_419:
        /* <DEDUP_REMOVED lines=15> */
.L_x_4696:


//--------------------- .text._ZN2at6native57_GLOBAL__N__f3eca4a2_24_ForeachBinaryOpScalar_cu_86b9896c25multi_tensor_apply_kernelINS1_18TensorListMetadataILi1EEENS1_21BinaryOpScalarFunctorIdLi1ELi1ELi0EEEJSt5minusIdEdEEEvT_T0_DpT1_ --------------------------
	.section	.text._ZN2at6native57_GLOBAL__N__f3eca4a2_24_ForeachBinaryOpScalar_cu_86b9896c25multi_tensor_apply_kernelINS1_18TensorListMetadataILi1EEENS1_21BinaryOpScalarFunctorIdLi1ELi1ELi0EEEJSt5minusIdEdEEEvT_T0_DpT1_,"ax",@progbits
	.align	128
.text._ZN2at6native57_GLOBAL__N__f3eca4a2_24_ForeachBinaryOpScalar_cu_86b9896c25multi_tensor_apply_kernelINS1_18TensorListMetadataILi1EEENS1_21BinaryOpScalarFunctorIdLi1ELi1ELi0EEEJSt5minusIdEdEEEvT_T0_DpT1_:
        .type           _ZN2at6native57_GLOBAL__N__f3eca4a2_24_ForeachBinaryOpScalar_cu_86b9896c25multi_tensor_apply_kernelINS1_18TensorListMetadataILi1EEENS1_21BinaryOpScalarFunctorIdLi1ELi1ELi0EEEJSt5minusIdEdEEEvT_T0_DpT1_,@function
        .size           _ZN2at6native57_GLOBAL__N__f3eca4a2_24_ForeachBinaryOpScalar_cu_86b9896c25multi_tensor_apply_kernelINS1_18TensorListMetadataILi1EEENS1_21BinaryOpScalarFunctorIdLi1ELi1ELi0EEEJSt5minusIdEdEEEvT_T0_DpT1_,(.L_x_4698 - _ZN2at6native57_GLOBAL__N__f3eca4a2_24_ForeachBinaryOpScalar_cu_86b9896c25multi_tensor_apply_kernelINS1_18TensorListMetadataILi1EEENS1_21BinaryOpScalarFunctorIdLi1ELi1ELi0EEEJSt5minusIdEdEEEvT_T0_DpT1_)
        .other          _ZN2at6native57_GLOBAL__N__f3eca4a2_24_ForeachBinaryOpScalar_cu_86b9896c25multi_tensor_apply_kernelINS1_18TensorListMetadataILi1EEENS1_21BinaryOpScalarFunctorIdLi1ELi1ELi0EEEJSt5minusIdEdEEEvT_T0_DpT1_,@"STO_CUDA_ENTRY STV_DEFAULT"
_ZN2at6native57_GLOBAL__N__f3eca4a2_24_ForeachBinaryOpScalar_cu_86b9896c25multi_tensor_apply_kernelINS1_18TensorListMetadataILi1EEENS1_21BinaryOpScalarFunctorIdLi1ELi1ELi0EEEJSt5minusIdEdEEEvT_T0_DpT1_:
        /* <DEDUP_REMOVED lines=35> */
[----:B------:R-:W-:Y:S05]  /*0230*/  CALL.REL.NOINC `($__internal_54_$__cuda_sm20_div_u16) ;  /* 0x00000010000c7944 */ /* 0x000fea0003c00000 */
        /* <DEDUP_REMOVED lines=13> */
.L_x_422:
[----:B0-----:R-:W-:Y:S02]  /*0310*/  IADD3 R24, P0, PT, R3, UR6, RZ ;  /* 0x0000000603187c10 */ /* 0x001fe4000ff1e0ff */
[----:B-1----:R-:W-:Y:S02]  /*0320*/  CS2R R14, SRZ ;  /* 0x00000000000e7805 */ /* 0x002fe4000001ff00 */
[C---:B------:R-:W-:Y:S01]  /*0330*/  ISETP.GE.U32.AND P1, PT, R24.reuse, R0, PT ;  /* 0x000000001800720c */ /* 0x040fe20003f26070 */
[----:B------:R-:W-:Y:S01]  /*0340*/  IMAD.X R4, RZ, RZ, UR7, P0 ;  /* 0x00000007ff047e24 */ /* 0x000fe200080e06ff */
[----:B------:R-:W-:-:S04]  /*0350*/  LEA R8, P0, R24, R6, 0x3 ;  /* 0x0000000618087211 */ /* 0x000fc800078018ff */
[----:B------:R-:W-:Y:S02]  /*0360*/  ISETP.GE.AND.EX P1, PT, R4, R2, PT, P1 ;  /* 0x000000020400720c */ /* 0x000fe40003f26310 */
[C---:B------:R-:W-:Y:S02]  /*0370*/  LEA.HI.X R9, R24.reuse, R7, R4, 0x3, P0 ;  /* 0x0000000718097211 */ /* 0x040fe400000f1c04 */
[----:B------:R-:W-:-:S09]  /*0380*/  IADD3 R11, P2, PT, R24, UR11, RZ ;  /* 0x0000000b180b7c10 */ /* 0x000fd2000ff5e0ff */
[----:B------:R0:W2:Y:S01]  /*0390*/  @!P1 LDG.E.64 R14, desc[UR12][R8.64] ;  /* 0x0000000c080e9981 */ /* 0x0000a2000c1e1b00 */
[----:B------:R-:W-:Y:S01]  /*03a0*/  IMAD.X R5, RZ, RZ, R4, P2 ;  /* 0x000000ffff057224 */ /* 0x000fe200010e0604 */
[----:B------:R-:W-:Y:S01]  /*03b0*/  ISETP.GE.U32.AND P0, PT, R11, R0, PT ;  /* 0x000000000b00720c */ /* 0x000fe20003f06070 */
[----:B------:R-:W-:Y:S01]  /*03c0*/  USHF.L.U32 UR14, UR11, 0x3, URZ ;  /* 0x000000030b0e7899 */ /* 0x000fe200080006ff */
[----:B------:R-:W-:Y:S01]  /*03d0*/  CS2R R16, SRZ ;  /* 0x0000000000107805 */ /* 0x000fe2000001ff00 */
[----:B------:R-:W-:Y:S01]  /*03e0*/  USHF.R.U32.HI UR15, URZ, 0x1d, UR11 ;  /* 0x0000001dff0f7899 */ /* 0x000fe2000801160b */
[----:B------:R-:W-:-:S03]  /*03f0*/  ISETP.GE.AND.EX P0, PT, R5, R2, PT, P0 ;  /* 0x000000020500720c */ /* 0x000fc60003f06300 */
[----:B------:R-:W-:-:S04]  /*0400*/  IADD3 R28, P2, PT, R8, UR14, RZ ;  /* 0x0000000e081c7c10 */ /* 0x000fc8000ff5e0ff */
[----:B------:R-:W-:Y:S02]  /*0410*/  IADD3.X R29, PT, PT, R9, UR15, RZ, P2, !PT ;  /* 0x0000000f091d7c10 */ /* 0x000fe400097fe4ff */
[----:B------:R-:W-:-:S04]  /*0420*/  IADD3 R13, P3, PT, R11, UR11, RZ ;  /* 0x0000000b0b0d7c10 */ /* 0x000fc8000ff7e0ff */
[----:B------:R-:W3:Y:S01]  /*0430*/  @!P0 LDG.E.64 R16, desc[UR12][R28.64] ;  /* 0x0000000c1c108981 */ /* 0x000ee2000c1e1b00 */
[----:B------:R-:W-:Y:S01]  /*0440*/  IMAD.U32 R26, R24, 0x8, R6 ;  /* 0x00000008181a7824 */ /* 0x000fe200078e0006 */
[C---:B------:R-:W-:Y:S01]  /*0450*/  ISETP.GE.U32.AND P2, PT, R13.reuse, R0, PT ;  /* 0x000000000d00720c */ /* 0x040fe20003f46070 */
[----:B------:R-:W-:Y:S01]  /*0460*/  IMAD.X R19, RZ, RZ, R5, P3 ;  /* 0x000000ffff137224 */ /* 0x000fe200018e0605 */
[----:B------:R-:W-:Y:S02]  /*0470*/  IADD3 R13, P4, PT, R13, UR11, RZ ;  /* 0x0000000b0d0d7c10 */ /* 0x000fe4000ff9e0ff */
[----:B------:R-:W-:Y:S02]  /*0480*/  CS2R R20, SRZ ;  /* 0x0000000000147805 */ /* 0x000fe4000001ff00 */
[----:B------:R-:W-:Y:S02]  /*0490*/  IADD3 RZ, P3, PT, R26, UR14, RZ ;  /* 0x0000000e1aff7c10 */ /* 0x000fe4000ff7e0ff */
[----:B------:R-:W-:-:S02]  /*04a0*/  ISETP.GE.AND.EX P2, PT, R19, R2, PT, P2 ;  /* 0x000000021300720c */ /* 0x000fc40003f46320 */
[----:B------:R-:W-:Y:S02]  /*04b0*/  IADD3.X R11, PT, PT, R9, UR15, RZ, P3, !PT ;  /* 0x0000000f090b7c10 */ /* 0x000fe40009ffe4ff */
[----:B------:R-:W-:-:S04]  /*04c0*/  IADD3 R22, P3, PT, R28, UR14, RZ ;  /* 0x0000000e1c167c10 */ /* 0x000fc8000ff7e0ff */
[----:B------:R-:W-:Y:S01]  /*04d0*/  IADD3.X R23, PT, PT, R11, UR15, RZ, P3, !PT ;  /* 0x0000000f0b177c10 */ /* 0x000fe20009ffe4ff */
[----:B------:R-:W-:Y:S01]  /*04e0*/  IMAD.X R19, RZ, RZ, R19, P4 ;  /* 0x000000ffff137224 */ /* 0x000fe200020e0613 */
[----:B------:R-:W-:-:S03]  /*04f0*/  ISETP.GE.U32.AND P3, PT, R13, R0, PT ;  /* 0x000000000d00720c */ /* 0x000fc60003f66070 */
[----:B------:R1:W4:Y:S01]  /*0500*/  @!P2 LDG.E.64 R20, desc[UR12][R22.64] ;  /* 0x0000000c1614a981 */ /* 0x000322000c1e1b00 */
[----:B------:R-:W-:Y:S01]  /*0510*/  ISETP.GE.AND.EX P3, PT, R19, R2, PT, P3 ;  /* 0x000000021300720c */ /* 0x000fe20003f66330 */
[----:B------:R-:W-:Y:S02]  /*0520*/  IMAD.U32 R13, RZ, RZ, UR14 ;  /* 0x0000000eff0d7e24 */ /* 0x000fe4000f8e00ff */
[----:B0-----:R-:W-:-:S10]  /*0530*/  IMAD.U32 R8, RZ, RZ, UR15 ;  /* 0x0000000fff087e24 */ /* 0x001fd4000f8e00ff */
[----:B------:R-:W-:Y:S02]  /*0540*/  @!P3 IADD3 R18, P4, P5, R13, UR14, R26 ;  /* 0x0000000e0d12bc10 */ /* 0x000fe4000fd9e01a */
[----:B------:R-:W-:Y:S02]  /*0550*/  CS2R R12, SRZ ;  /* 0x00000000000c7805 */ /* 0x000fe4000001ff00 */
[----:B------:R-:W-:Y:S02]  /*0560*/  @!P3 IADD3.X R8, PT, PT, R8, UR15, R9, P4, P5 ;  /* 0x0000000f0808bc10 */ /* 0x000fe4000a7ea409 */
[----:B------:R-:W-:-:S04]  /*0570*/  @!P3 IADD3 R18, P4, PT, R18, UR14, RZ ;  /* 0x0000000e1212bc10 */ /* 0x000fc8000ff9e0ff */
[----:B------:R-:W-:-:S05]  /*0580*/  @!P3 IADD3.X R19, PT, PT, R8, UR15, RZ, P4, !PT ;  /* 0x0000000f0813bc10 */ /* 0x000fca000a7fe4ff */
[----:B------:R0:W5:Y:S01]  /*0590*/  @!P3 LDG.E.64 R12, desc[UR12][R18.64] ;  /* 0x0000000c120cb981 */ /* 0x000162000c1e1b00 */
[----:B------:R-:W-:Y:S01]  /*05a0*/  @!P1 IMAD.MOV.U32 R27, RZ, RZ, R9 ;  /* 0x000000ffff1b9224 */ /* 0x000fe200078e0009 */
[----:B------:R-:W-:Y:S01]  /*05b0*/  IADD3 R25, P6, PT, R24, UR10, RZ ;  /* 0x0000000a18197c10 */ /* 0x000fe2000ffde0ff */
[----:B------:R-:W-:Y:S02]  /*05c0*/  IMAD.U32 R8, RZ, RZ, UR15 ;  /* 0x0000000fff087e24 */ /* 0x000fe4000f8e00ff */
[----:B-1----:R-:W-:Y:S02]  /*05d0*/  IMAD.U32 R23, RZ, RZ, UR10 ;  /* 0x0000000aff177e24 */ /* 0x002fe4000f8e00ff */
[----:B------:R-:W-:Y:S01]  /*05e0*/  IMAD.U32 R10, RZ, RZ, UR14 ;  /* 0x0000000eff0a7e24 */ /* 0x000fe2000f8e00ff */
[----:B0-----:R-:W2:Y:S02]  /*05f0*/  @!P1 LDC.64 R18, c[0x0][0x10b0] ;  /* 0x00042c00ff129b82 */ /* 0x001ea40000000a00 */
[----:B--2---:R0:W1:Y:S06]  /*0600*/  @!P1 DADD R18, R14, -R18 ;  /* 0x000000000e129229 */ /* 0x00406c0000000812 */
[----:B0-----:R-:W3:Y:S01]  /*0610*/  @!P0 LDC.64 R14, c[0x0][0x10b0] ;  /* 0x00042c00ff0e8b82 */ /* 0x001ee20000000a00 */
[----:B-1----:R0:W-:Y:S01]  /*0620*/  @!P1 STG.E.64 desc[UR12][R26.64], R18 ;  /* 0x000000121a009986 */ /* 0x0021e2000c101b0c */
[----:B------:R-:W-:-:S15]  /*0630*/  LEA R22, P1, R23, R26, 0x3 ;  /* 0x0000001a17167211 */ /* 0x000fde00078218ff */
[----:B------:R-:W-:-:S15]  /*0640*/  NOP ;  /* 0x0000000000007918 */ /* 0x000fde0000000000 */
[----:B------:R-:W-:-:S15]  /*0650*/  NOP ;  /* 0x0000000000007918 */ /* 0x000fde0000000000 */
[----:B------:R-:W-:-:S11]  /*0660*/  NOP ;  /* 0x0000000000007918 */ /* 0x000fd60000000000 */
[----:B---3--:R1:W2:Y:S02]  /*0670*/  @!P0 DADD R14, R16, -R14 ;  /* 0x00000000100e8229 */ /* 0x0082a4000000080e */
[----:B-1----:R-:W4:-:S15]  /*0680*/  @!P2 LDC.64 R16, c[0x0][0x10b0] ;  /* 0x00042c00ff10ab82 */ /* 0x002f1e0000000a00 */
[----:B------:R-:W-:-:S15]  /*0690*/  NOP ;  /* 0x0000000000007918 */ /* 0x000fde0000000000 */
[----:B------:R-:W-:-:S15]  /*06a0*/  NOP ;  /* 0x0000000000007918 */ /* 0x000fde0000000000 */
[----:B------:R-:W-:-:S15]  /*06b0*/  NOP ;  /* 0x0000000000007918 */ /* 0x000fde0000000000 */
[----:B------:R-:W-:-:S02]  /*06c0*/  NOP ;  /* 0x0000000000007918 */ /* 0x000fc40000000000 */
[----:B----4-:R1:W3:Y:S02]  /*06d0*/  @!P2 DADD R16, R20, -R16 ;  /* 0x000000001410a229 */ /* 0x0102e40000000810 */
[----:B-1----:R-:W-:-:S05]  /*06e0*/  IMAD.U32 R21, RZ, RZ, UR14 ;  /* 0x0000000eff157e24 */ /* 0x002fca000f8e00ff */
[--C-:B0-----:R-:W-:Y:S02]  /*06f0*/  @!P2 IADD3 R18, P4, P5, R21, UR14, R26.reuse ;  /* 0x0000000e1512ac10 */ /* 0x101fe4000fd9e01a */
[----:B------:R-:W5:Y:S02]  /*0700*/  @!P3 LDC.64 R20, c[0x0][0x10b0] ;  /* 0x00042c00ff14bb82 */ /* 0x000f640000000a00 */
[----:B------:R-:W-:Y:S02]  /*0710*/  @!P2 IADD3.X R19, PT, PT, R8, UR15, R9, P4, P5 ;  /* 0x0000000f0813ac10 */ /* 0x000fe4000a7ea409 */
[----:B------:R-:W-:Y:S01]  /*0720*/  @!P3 IADD3 R8, P4, P5, R10, UR14, R26 ;  /* 0x0000000e0a08bc10 */ /* 0x000fe2000fd9e01a */
[----:B------:R-:W-:Y:S02]  /*0730*/  IMAD.U32 R10, RZ, RZ, UR10 ;  /* 0x0000000aff0a7e24 */ /* 0x000fe4000f8e00ff */
[----:B------:R-:W-:-:S03]  /*0740*/  IMAD.U32 R26, RZ, RZ, UR15 ;  /* 0x0000000fff1a7e24 */ /* 0x000fc6000f8e00ff */
[----:B------:R-:W-:Y:S01]  /*0750*/  LEA.HI.X R23, R10, R9, RZ, 0x3, P1 ;  /* 0x000000090a177211 */ /* 0x000fe200008f1cff */
[----:B------:R-:W-:Y:S01]  /*0760*/  @!P0 IMAD.MOV.U32 R10, RZ, RZ, R28 ;  /* 0x000000ffff0a8224 */ /* 0x000fe200078e001c */
[----:B------:R-:W-:Y:S01]  /*0770*/  @!P3 IADD3.X R26, PT, PT, R26, UR15, R9, P4, P5 ;  /* 0x0000000f1a1abc10 */ /* 0x000fe2000a7ea409 */
[----:B------:R-:W-:Y:S01]  /*0780*/  IMAD.X R9, RZ, RZ, R4, P6 ;  /* 0x000000ffff097224 */ /* 0x000fe200030e0604 */
[----:B------:R-:W-:Y:S01]  /*0790*/  ISETP.GE.U32.AND P1, PT, R25, R0, PT ;  /* 0x000000001900720c */ /* 0x000fe20003f26070 */
[----:B------:R-:W-:Y:S01]  /*07a0*/  VIADD R25, R24, UR11 ;  /* 0x0000000b18197c36 */ /* 0x000fe20008000000 */
[----:B------:R-:W-:Y:S01]  /*07b0*/  @!P3 IADD3 R8, P4, PT, R8, UR14, RZ ;  /* 0x0000000e0808bc10 */ /* 0x000fe2000ff9e0ff */
[----:B--2---:R0:W-:Y:S01]  /*07c0*/  @!P0 STG.E.64 desc[UR12][R10.64], R14 ;  /* 0x0000000e0a008986 */ /* 0x0041e2000c101b0c */
[----:B------:R-:W-:Y:S02]  /*07d0*/  ISETP.GE.AND.EX P1, PT, R9, R2, PT, P1 ;  /* 0x000000020900720c */ /* 0x000fe40003f26310 */
[----:B------:R-:W-:Y:S01]  /*07e0*/  @!P3 IADD3.X R9, PT, PT, R26, UR15, RZ, P4, !PT ;  /* 0x0000000f1a09bc10 */ /* 0x000fe2000a7fe4ff */
[----:B---3--:R1:W-:Y:S01]  /*07f0*/  @!P2 STG.E.64 desc[UR12][R18.64], R16 ;  /* 0x000000101200a986 */ /* 0x0083e2000c101b0c */
[----:B------:R-:W-:-:S05]  /*0800*/  IADD3 R25, P0, PT, R25, UR10, RZ ;  /* 0x0000000a19197c10 */ /* 0x000fca000ff1e0ff */
[----:B------:R-:W-:Y:S01]  /*0810*/  IMAD.X R5, RZ, RZ, R5, P0 ;  /* 0x000000ffff057224 */ /* 0x000fe200000e0605 */
[----:B------:R-:W-:-:S04]  /*0820*/  ISETP.GE.U32.AND P0, PT, R25, R0, PT ;  /* 0x000000001900720c */ /* 0x000fc80003f06070 */
[----:B------:R-:W-:-:S15]  /*0830*/  ISETP.GE.AND.EX P0, PT, R5, R2, PT, P0 ;  /* 0x000000020500720c */ /* 0x000fde0003f06300 */
[----:B------:R-:W-:-:S08]  /*0840*/  NOP ;  /* 0x0000000000007918 */ /* 0x000fd00000000000 */
[----:B-----5:R2:W3:Y:S02]  /*0850*/  @!P3 DADD R20, R12, -R20 ;  /* 0x000000000c14b229 */ /* 0x0204e40000000814 */
[----:B--2---:R-:W-:Y:S01]  /*0860*/  CS2R R12, SRZ ;  /* 0x00000000000c7805 */ /* 0x004fe2000001ff00 */
[----:B---3--:R2:W-:Y:S05]  /*0870*/  @!P3 STG.E.64 desc[UR12][R8.64], R20 ;  /* 0x000000140800b986 */ /* 0x0085ea000c101b0c */
[----:B------:R3:W4:Y:S01]  /*0880*/  @!P1 LDG.E.64 R12, desc[UR12][R22.64] ;  /* 0x0000000c160c9981 */ /* 0x000722000c1e1b00 */
[----:B0-----:R-:W-:Y:S02]  /*0890*/  LEA R10, P2, R25, R6, 0x3 ;  /* 0x00000006190a7211 */ /* 0x001fe400078418ff */
[----:B-1----:R-:W-:-:S02]  /*08a0*/  CS2R R18, SRZ ;  /* 0x0000000000127805 */ /* 0x002fc4000001ff00 */
[C---:B------:R-:W-:Y:S02]  /*08b0*/  LEA.HI.X R11, R25.reuse, R7, R5, 0x3, P2 ;  /* 0x00000007190b7211 */ /* 0x040fe400010f1c05 */
[----:B------:R-:W-:-:S03]  /*08c0*/  IADD3 R25, P2, PT, R25, UR11, RZ ;  /* 0x0000000b19197c10 */ /* 0x000fc6000ff5e0ff */
[----:B------:R-:W5:Y:S01]  /*08d0*/  @!P0 LDG.E.64 R18, desc[UR12][R10.64] ;  /* 0x0000000c0a128981 */ /* 0x000f62000c1e1b00 */
[----:B--2---:R-:W-:Y:S01]  /*08e0*/  IADD3 R8, P3, PT, R10, UR14, RZ ;  /* 0x0000000e0a087c10 */ /* 0x004fe2000ff7e0ff */
[----:B------:R-:W-:Y:S01]  /*08f0*/  IMAD.X R5, RZ, RZ, R5, P2 ;  /* 0x000000ffff057224 */ /* 0x000fe200010e0605 */
[----:B------:R-:W-:Y:S02]  /*0900*/  ISETP.GE.U32.AND P2, PT, R25, R0, PT ;  /* 0x000000001900720c */ /* 0x000fe40003f46070 */
[----:B------:R-:W-:Y:S02]  /*0910*/  CS2R R20, SRZ ;  /* 0x0000000000147805 */ /* 0x000fe4000001ff00 */
[----:B------:R-:W-:Y:S01]  /*0920*/  IADD3.X R9, PT, PT, R11, UR15, RZ, P3, !PT ;  /* 0x0000000f0b097c10 */ /* 0x000fe20009ffe4ff */
[----:B------:R-:W-:Y:S01]  /*0930*/  IMAD.U32 R15, RZ, RZ, UR11 ;  /* 0x0000000bff0f7e24 */ /* 0x000fe2000f8e00ff */
[----:B------:R-:W-:Y:S02]  /*0940*/  ISETP.GE.AND.EX P2, PT, R5, R2, PT, P2 ;  /* 0x000000020500720c */ /* 0x000fe40003f46320 */
[----:B------:R-:W-:-:S02]  /*0950*/  CS2R R16, SRZ ;  /* 0x0000000000107805 */ /* 0x000fc4000001ff00 */
[----:B------:R-:W-:Y:S01]  /*0960*/  IADD3 R25, P4, PT, R25, UR11, RZ ;  /* 0x0000000b19197c10 */ /* 0x000fe2000ff9e0ff */
[----:B---3--:R-:W4:Y:S08]  /*0970*/  @!P1 LDC.64 R22, c[0x0][0x10b0] ;  /* 0x00042c00ff169b82 */ /* 0x008f300000000a00 */
[----:B------:R-:W2:Y:S01]  /*0980*/  @!P2 LDG.E.64 R20, desc[UR12][R8.64] ;  /* 0x0000000c0814a981 */ /* 0x000ea2000c1e1b00 */
[----:B------:R-:W-:Y:S01]  /*0990*/  IMAD.X R5, RZ, RZ, R5, P4 ;  /* 0x000000ffff057224 */ /* 0x000fe200020e0605 */
[----:B------:R-:W-:-:S02]  /*09a0*/  ISETP.GE.U32.AND P3, PT, R25, R0, PT ;  /* 0x000000001900720c */ /* 0x000fc40003f66070 */
[----:B------:R-:W-:Y:S02]  /*09b0*/  LEA R14, P4, R15, R8, 0x3 ;  /* 0x000000080f0e7211 */ /* 0x000fe400078818ff */
[----:B------:R-:W-:Y:S01]  /*09c0*/  ISETP.GE.AND.EX P3, PT, R5, R2, PT, P3 ;  /* 0x000000020500720c */ /* 0x000fe20003f66330 */
[----:B------:R-:W-:-:S05]  /*09d0*/  IMAD.U32 R5, RZ, RZ, UR11 ;  /* 0x0000000bff057e24 */ /* 0x000fca000f8e00ff */
[----:B------:R-:W-:-:S07]  /*09e0*/  LEA.HI.X R15, R5, R9, RZ, 0x3, P4 ;  /* 0x00000009050f7211 */ /* 0x000fce00020f1cff */
[----:B------:R-:W3:Y:S01]  /*09f0*/  @!P3 LDG.E.64 R16, desc[UR12][R14.64] ;  /* 0x0000000c0e10b981 */ /* 0x000ee2000c1e1b00 */
[----:B------:R-:W-:Y:S01]  /*0a00*/  VIADD R25, R3, UR6 ;  /* 0x0000000603197c36 */ /* 0x000fe20008000000 */
[----:B------:R-:W-:Y:S01]  /*0a10*/  UIADD3 UR4, UP0, UPT, UR4, 0x2, URZ ;  /* 0x0000000204047890 */ /* 0x000fe2000ff1e0ff */
[----:B------:R-:W-:Y:S01]  /*0a20*/  IMAD.U32 R26, RZ, RZ, UR10 ;  /* 0x0000000aff1a7e24 */ /* 0x000fe2000f8e00ff */
[----:B------:R-:W-:Y:S02]  /*0a30*/  ULEA UR6, UP1, UR10, UR6, 0x1 ;  /* 0x000000060a067291 */ /* 0x000fe4000f8208ff */
[C---:B------:R-:W-:Y:S01]  /*0a40*/  @!P1 LEA R5, P4, R25.reuse, R6, 0x3 ;  /* 0x0000000619059211 */ /* 0x040fe200078818ff */
[----:B------:R-:W-:Y:S02]  /*0a50*/  UIADD3.X UR5, UPT, UPT, URZ, UR5, URZ, UP0, !UPT ;  /* 0x00000005ff057290 */ /* 0x000fe400087fe4ff */
[----:B------:R-:W-:Y:S01]  /*0a60*/  UISETP.NE.U32.AND UP0, UPT, UR4, UR9, UPT ;  /* 0x000000090400728c */ /* 0x000fe2000bf05070 */
[----:B------:R-:W-:Y:S01]  /*0a70*/  @!P1 LEA.HI.X R24, R25, R7, R4, 0x3, P4 ;  /* 0x0000000719189211 */ /* 0x000fe200020f1c04 */
[----:B------:R-:W-:Y:S01]  /*0a80*/  ULEA.HI.X UR7, UR10, UR7, URZ, 0x1, UP1 ;  /* 0x000000070a077291 */ /* 0x000fe200088f0cff */
[----:B------:R-:W-:Y:S01]  /*0a90*/  @!P1 LEA R4, P4, R26, R5, 0x3 ;  /* 0x000000051a049211 */ /* 0x000fe200078818ff */
[----:B------:R-:W-:Y:S01]  /*0aa0*/  IMAD.U32 R5, RZ, RZ, UR10 ;  /* 0x0000000aff057e24 */ /* 0x000fe2000f8e00ff */
[----:B------:R-:W-:-:S04]  /*0ab0*/  UISETP.NE.AND.EX UP0, UPT, UR5, URZ, UPT, UP0 ;  /* 0x000000ff0500728c */ /* 0x000fc8000bf05300 */
[----:B------:R-:W-:Y:S01]  /*0ac0*/  @!P1 LEA.HI.X R5, R5, R24, RZ, 0x3, P4 ;  /* 0x0000001805059211 */ /* 0x000fe200020f1cff */
[----:B----4-:R0:W1:Y:S02]  /*0ad0*/  @!P1 DADD R12, R12, -R22 ;  /* 0x000000000c0c9229 */ /* 0x0100640000000816 */
[----:B0-----:R-:W5:Y:S02]  /*0ae0*/  @!P0 LDC.64 R22, c[0x0][0x10b0] ;  /* 0x00042c00ff168b82 */ /* 0x001f640000000a00 */
[----:B-1----:R1:W-:-:S15]  /*0af0*/  @!P1 STG.E.64 desc[UR12][R4.64], R12 ;  /* 0x0000000c04009986 */ /* 0x0023de000c101b0c */
[----:B------:R-:W-:-:S15]  /*0b00*/  NOP ;  /* 0x0000000000007918 */ /* 0x000fde0000000000 */
[----:B------:R-:W-:-:S15]  /*0b10*/  NOP ;  /* 0x0000000000007918 */ /* 0x000fde0000000000 */
[----:B------:R-:W-:-:S15]  /*0b20*/  NOP ;  /* 0x0000000000007918 */ /* 0x000fde0000000000 */
[----:B-----5:R0:W4:Y:S02]  /*0b30*/  @!P0 DADD R18, R18, -R22 ;  /* 0x0000000012128229 */ /* 0x0201240000000816 */
[----:B0-----:R-:W2:Y:S01]  /*0b40*/  @!P2 LDC.64 R22, c[0x0][0x10b0] ;  /* 0x00042c00ff16ab82 */ /* 0x001ea20000000a00 */
[----:B----4-:R1:W-:-:S15]  /*0b50*/  @!P0 STG.E.64 desc[UR12][R10.64], R18 ;  /* 0x000000120a008986 */ /* 0x0103de000c101b0c */
        /* <DEDUP_REMOVED lines=14> */
.L_x_421:
[----:B------:R-:W-:-:S04]  /*0c40*/  ULOP3.LUT UR4, UR8, 0x1, URZ, 0xc0, !UPT ;  /* 0x0000000108047892 */ /* 0x000fc8000f8ec0ff */
[----:B------:R-:W-:-:S06]  /*0c50*/  UISETP.NE.U32.AND UP0, UPT, UR4, 0x1, UPT ;  /* 0x000000010400788c */ /* 0x000fcc000bf05070 */
[----:B------:R-:W-:-:S13]  /*0c60*/  PLOP3.LUT P0, PT, PT, PT, UP0, 0x80, 0x8 ;  /* 0x000000000008781c */ /* 0x000fda0003f0f008 */
[----:B------:R-:W-:Y:S05]  /*0c70*/  @!P0 EXIT ;  /* 0x000000000000894d */ /* 0x000fea0003800000 */
[----:B0-----:R-:W-:Y:S01]  /*0c80*/  IADD3 R3, P0, PT, R3, UR6, RZ ;  /* 0x0000000603037c10 */ /* 0x001fe2000ff1e0ff */
[----:B-1----:R-:W-:Y:S01]  /*0c90*/  IMAD.U32 R15, RZ, RZ, UR11 ;  /* 0x0000000bff0f7e24 */ /* 0x002fe2000f8e00ff */
[----:B------:R-:W-:Y:S02]  /*0ca0*/  USHF.L.U32 UR4, UR11, 0x3, URZ ;  /* 0x000000030b047899 */ /* 0x000fe400080006ff */
[C---:B------:R-:W-:Y:S01]  /*0cb0*/  IADD3 R11, P1, PT, R3.reuse, UR11, RZ ;  /* 0x0000000b030b7c10 */ /* 0x040fe2000ff3e0ff */
[----:B------:R-:W-:Y:S01]  /*0cc0*/  IMAD.X R9, RZ, RZ, UR7, P0 ;  /* 0x00000007ff097e24 */ /* 0x000fe200080e06ff */
[C---:B------:R-:W-:Y:S01]  /*0cd0*/  LEA R4, P2, R3.reuse, R6, 0x3 ;  /* 0x0000000603047211 */ /* 0x040fe200078418ff */
[----:B------:R-:W-:Y:S01]  /*0ce0*/  USHF.R.U32.HI UR5, URZ, 0x1d, UR11 ;  /* 0x0000001dff057899 */ /* 0x000fe2000801160b */
[C---:B------:R-:W-:Y:S02]  /*0cf0*/  ISETP.GE.U32.AND P0, PT, R3.reuse, R0, PT ;  /* 0x000000000300720c */ /* 0x040fe40003f06070 */
[----:B------:R-:W-:-:S02]  /*0d00*/  LEA.HI.X R5, R3, R7, R9, 0x3, P2 ;  /* 0x0000000703057211 */ /* 0x000fc400010f1c09 */
[----:B------:R-:W-:Y:S02]  /*0d10*/  CS2R R6, SRZ ;  /* 0x0000000000067805 */ /* 0x000fe4000001ff00 */
        /* <DEDUP_REMOVED lines=10> */
[----:B------:R-:W2:Y:S01]  /*0dc0*/  @!P0 LDG.E.64 R6, desc[UR12][R4.64] ;  /* 0x0000000c04068981 */ /* 0x000ea2000c1e1b00 */
[----:B------:R-:W-:Y:S01]  /*0dd0*/  ISETP.GE.AND.EX P3, PT, R9, R2, PT, P5 ;  /* 0x000000020900720c */ /* 0x000fe20003f66350 */
[----:B------:R-:W-:Y:S01]  /*0de0*/  IMAD.X R9, RZ, RZ, R9, P4 ;  /* 0x000000ffff097224 */ /* 0x000fe200020e0609 */
[----:B------:R-:W-:-:S04]  /*0df0*/  IADD3 R12, P4, PT, R14, UR4, RZ ;  /* 0x000000040e0c7c10 */ /* 0x000fc8000ff9e0ff */
[----:B------:R-:W-:Y:S02]  /*0e00*/  ISETP.GE.AND.EX P1, PT, R9, R2, PT, P1 ;  /* 0x000000020900720c */ /* 0x000fe40003f26310 */
[----:B------:R-:W-:Y:S02]  /*0e10*/  CS2R R2, SRZ ;  /* 0x0000000000027805 */ /* 0x000fe4000001ff00 */
[----:B------:R-:W-:Y:S02]  /*0e20*/  IADD3.X R13, PT, PT, R15, UR5, RZ, P4, !PT ;  /* 0x000000050f0d7c10 */ /* 0x000fe4000a7fe4ff */
[----:B------:R-:W-:Y:S02]  /*0e30*/  CS2R R8, SRZ ;  /* 0x0000000000087805 */ /* 0x000fe4000001ff00 */
[----:B------:R-:W-:Y:S02]  /*0e40*/  IADD3 R16, P4, PT, R12, UR4, RZ ;  /* 0x000000040c107c10 */ /* 0x000fe4000ff9e0ff */
[----:B------:R-:W-:Y:S01]  /*0e50*/  CS2R R10, SRZ ;  /* 0x00000000000a7805 */ /* 0x000fe2000001ff00 */
[----:B------:R-:W3:Y:S01]  /*0e60*/  @!P2 LDG.E.64 R2, desc[UR12][R14.64] ;  /* 0x0000000c0e02a981 */ /* 0x000ee2000c1e1b00 */
[----:B------:R-:W-:Y:S01]  /*0e70*/  IADD3.X R17, PT, PT, R13, UR5, RZ, P4, !PT ;  /* 0x000000050d117c10 */ /* 0x000fe2000a7fe4ff */
[----:B------:R-:W2:Y:S02]  /*0e80*/  LDCU.64 UR4, c[0x0][0x10b0] ;  /* 0x00021600ff0477ac */ /* 0x000ea40008000a00 */
[----:B------:R-:W4:Y:S04]  /*0e90*/  @!P3 LDG.E.64 R8, desc[UR12][R12.64] ;  /* 0x0000000c0c08b981 */ /* 0x000f28000c1e1b00 */
[----:B------:R-:W5:Y:S01]  /*0ea0*/  @!P1 LDG.E.64 R10, desc[UR12][R16.64] ;  /* 0x0000000c100a9981 */ /* 0x000f62000c1e1b00 */
[----:B--2---:R-:W0:Y:S03]  /*0eb0*/  DADD R6, R6, -UR4 ;  /* 0x8000000406067e29 */ /* 0x004e260008000000 */
[----:B0-----:R0:W-:-:S15]  /*0ec0*/  @!P0 STG.E.64 desc[UR12][R4.64], R6 ;  /* 0x0000000604008986 */ /* 0x0011de000c101b0c */
[----:B------:R-:W-:-:S15]  /*0ed0*/  NOP ;  /* 0x0000000000007918 */ /* 0x000fde0000000000 */
[----:B------:R-:W-:-:S15]  /*0ee0*/  NOP ;  /* 0x0000000000007918 */ /* 0x000fde0000000000 */
[----:B------:R-:W-:-:S15]  /*0ef0*/  NOP ;  /* 0x0000000000007918 */ /* 0x000fde0000000000 */
[----:B------:R-:W-:-:S01]  /*0f00*/  NOP ;  /* 0x0000000000007918 */ /* 0x000fc20000000000 */
[----:B---3--:R-:W1:Y:S02]  /*0f10*/  DADD R2, R2, -UR4 ;  /* 0x8000000402027e29 */ /* 0x008e640008000000 */
[----:B-1----:R0:W-:-:S15]  /*0f20*/  @!P2 STG.E.64 desc[UR12][R14.64], R2 ;  /* 0x000000020e00a986 */ /* 0x0021de000c101b0c */
[----:B------:R-:W-:-:S15]  /*0f30*/  NOP ;  /* 0x0000000000007918 */ /* 0x000fde0000000000 */
[----:B------:R-:W-:-:S15]  /*0f40*/  NOP ;  /* 0x0000000000007918 */ /* 0x000fde0000000000 */
[----:B------:R-:W-:-:S15]  /*0f50*/  NOP ;  /* 0x0000000000007918 */ /* 0x000fde0000000000 */
[----:B------:R-:W-:-:S02]  /*0f60*/  NOP ;  /* 0x0000000000007918 */ /* 0x000fc40000000000 */
[----:B----4-:R-:W1:Y:S02]  /*0f70*/  DADD R8, R8, -UR4 ;  /* 0x8000000408087e29 */ /* 0x010e640008000000 */
[----:B-1----:R0:W-:-:S15]  /*0f80*/  @!P3 STG.E.64 desc[UR12][R12.64], R8 ;  /* 0x000000080c00b986 */ /* 0x0021de000c101b0c */
[----:B------:R-:W-:-:S15]  /*0f90*/  NOP ;  /* 0x0000000000007918 */ /* 0x000fde0000000000 */
[----:B------:R-:W-:-:S15]  /*0fa0*/  NOP ;  /* 0x0000000000007918 */ /* 0x000fde0000000000 */
[----:B------:R-:W-:-:S15]  /*0fb0*/  NOP ;  /* 0x0000000000007918 */ /* 0x000fde0000000000 */
[----:B------:R-:W-:-:S02]  /*0fc0*/  NOP ;  /* 0x0000000000007918 */ /* 0x000fc40000000000 */
[----:B-----5:R-:W1:Y:S02]  /*0fd0*/  DADD R10, R10, -UR4 ;  /* 0x800000040a0a7e29 */ /* 0x020e640008000000 */
[----:B01----:R-:W-:Y:S05]  /*0fe0*/  @P1 EXIT ;  /* 0x000000000000194d */ /* 0x003fea0003800000 */
[----:B------:R-:W-:Y:S01]  /*0ff0*/  STG.E.64 desc[UR12][R16.64], R10 ;  /* 0x0000000a10007986 */ /* 0x000fe2000c101b0c */
[----:B------:R-:W-:Y:S05]  /*1000*/  EXIT ;  /* 0x000000000000794d */ /* 0x000fea0003800000 */
.L_x_420:
        /* <DEDUP_REMOVED lines=8> */
.L_x_423:
[----:B--2---:R-:W-:-:S04]  /*1090*/  LEA R4, P0, R17, R6, 0x5 ;  /* 0x0000000611047211 */ /* 0x004fc800078028ff */
[----:B------:R-:W-:-:S05]  /*10a0*/  LEA.HI.X R5, R17, R7, R16, 0x5, P0 ;  /* 0x0000000711057211 */ /* 0x000fca00000f2c10 */
[----:B------:R-:W1:Y:S01]  /*10b0*/  LDG.E.ENL2.256 R8, R12, desc[UR12][R4.64] ;  /* 0xfe00000c040c797e */ /* 0x000e620008121908 */
        /* <DEDUP_REMOVED lines=27> */
        .weak           $__internal_54_$__cuda_sm20_div_u16
        .type           $__internal_54_$__cuda_sm20_div_u16,@function
        .size           $__internal_54_$__cuda_sm20_div_u16,(.L_x_4698 - $__internal_54_$__cuda_sm20_div_u16)
$__internal_54_$__cuda_sm20_div_u16:
        /* <DEDUP_REMOVED lines=19> */
[----:B------:R-:W-:Y:S05]  /*13a0*/  RET.REL.NODEC R4 `(_ZN2at6native57_GLOBAL__N__f3eca4a2_24_ForeachBinaryOpScalar_cu_86b9896c25multi_tensor_apply_kernelINS1_18TensorListMetadataILi1EEENS1_21BinaryOpScalarFunctorIdLi1ELi1ELi0EEEJSt5minusIdEdEEEvT_T0_DpT1_) ;  /* 0xffffffec04147950 */ /* 0x000fea0003c3ffff */
.L_x_424:
        /* <DEDUP_REMOVED lines=13> */
.L_x_4698:


//--------------------- .text._ZN2at6native57_GLOBAL__N__f3eca4a2_24_ForeachBinaryOpScalar_cu_86b9896c25multi_tensor_apply_kernelINS1_18TensorListMetadataILi1EEENS1_21BinaryOpScalarFunctorIsLi1ELi1ELi0EEEJSt5minusIsEsEEEvT_T0_DpT1_ --------------------------
	.section	.text._ZN2at6native57_GLOBAL__N__f3eca4a2_24_ForeachBinaryOpScalar_cu_86b9896c25multi_tensor_apply_kernelINS1_18TensorListMetadataILi1EEENS1_21BinaryOpScalarFunctorIsLi1ELi1ELi0EEEJSt5minusIsEsEEEvT_T0_DpT1_,"ax",@progbits
	.align	128
.text._ZN2at6native57_GLOBAL__N__f3eca4a2_24_ForeachBinaryOpScalar_cu_86b9896c25multi_tensor_apply_kernelINS1_18TensorListMetadataILi1EEENS1_21BinaryOpScalarFunctorIsLi1ELi1ELi0EEEJSt5minusIsEsEEEvT_T0_DpT1_:
        .type           _ZN2at6native57_GLOBAL__N__f3eca4a2_24_ForeachBinaryOpScalar_cu_86b9896c25multi_tensor_apply_kernelINS1_18TensorListMetadataILi1EEENS1_21BinaryOpScalarFunctorIsLi1ELi1ELi0EEEJSt5minusIsEsEEEvT_T0_DpT1_,@function
        .size           _ZN2at6native57_GLOBAL__N__f3eca4a2_24_ForeachBinaryOpScalar_cu_86b9896c25multi_tensor_apply_kernelINS1_18TensorListMetadataILi1EEENS1_21BinaryOpScalarFunctorIsLi1ELi1ELi0EEEJSt5minusIsEsEEEvT_T0_DpT1_,(.L_x_4700 - _ZN2at6native57_GLOBAL__N__f3eca4a2_24_ForeachBinaryOpScalar_cu_86b9896c25multi_tensor_apply_kernelINS1_18TensorListMetadataILi1EEENS1_21BinaryOpScalarFunctorIsLi1ELi1ELi0EEEJSt5minusIsEsEEEvT_T0_DpT1_)
        .other          _ZN2at6native57_GLOBAL__N__f3eca4a2_24_ForeachBinaryOpScalar_cu_86b9896c25multi_tensor_apply_kernelINS1_18TensorListMetadataILi1EEENS1_21BinaryOpScalarFunctorIsLi1ELi1ELi0EEEJSt5minusIsEsEEEvT_T0_DpT1_,@"STO_CUDA_ENTRY STV_DEFAULT"
_ZN2at6native57_GLOBAL__N__f3eca4a2_24_ForeachBinaryOpScalar_cu_86b9896c25multi_tensor_apply_kernelINS1_18TensorListMetadataILi1EEENS1_21BinaryOpScalarFunctorIsLi1ELi1ELi0EEEJSt5minusIsEsEEEvT_T0_DpT1_:
        /* <DEDUP_REMOVED lines=36> */
[----:B------:R-:W-:Y:S05]  /*0240*/  CALL.REL.NOINC `($__internal_55_$__cuda_sm20_div_u16) ;  /* 0x0000000c005c7944 */ /* 0x000fea0003c00000 */
        /* <DEDUP_REMOVED lines=16> */
.L_x_427:
[----:B0-----:R-:W-:Y:S01]  /*0350*/  IADD3 R14, P1, PT, R0, UR6, RZ ;  /* 0x00000006000e7c10 */ /* 0x001fe2000ff3e0ff */
[----:B------:R-:W-:Y:S01]  /*0360*/  USHF.L.U32 UR10, UR14, 0x1, URZ ;  /* 0x000000010e0a7899 */ /* 0x000fe200080006ff */
[----:B------:R-:W-:Y:S01]  /*0370*/  PRMT R18, RZ, 0x7610, R18 ;  /* 0x00007610ff127816 */ /* 0x000fe20000000012 */
[----:B------:R-:W-:Y:S02]  /*0380*/  USHF.R.U32.HI UR15, URZ, 0x1f, UR14 ;  /* 0x0000001fff0f7899 */ /* 0x000fe4000801160e */
[C---:B------:R-:W-:Y:S01]  /*0390*/  IADD3 R16, P2, PT, R14.reuse, UR14, RZ ;  /* 0x0000000e0e107c10 */ /* 0x040fe2000ff5e0ff */
[----:B------:R-:W-:Y:S01]  /*03a0*/  IMAD.X R21, RZ, RZ, UR7, P1 ;  /* 0x00000007ff157e24 */ /* 0x000fe200088e06ff */
[----:B------:R-:W-:Y:S02]  /*03b0*/  ISETP.GE.U32.AND P3, PT, R14, UR16, PT ;  /* 0x000000100e007c0c */ /* 0x000fe4000bf66070 */
[C---:B------:R-:W-:Y:S01]  /*03c0*/  ISETP.GE.U32.AND P4, PT, R16.reuse, UR16, PT ;  /* 0x0000001010007c0c */ /* 0x040fe2000bf86070 */
[----:B-1----:R-:W-:Y:S01]  /*03d0*/  IMAD.X R15, RZ, RZ, R21, P2 ;  /* 0x000000ffff0f7224 */ /* 0x002fe200010e0615 */
[----:B------:R-:W-:-:S02]  /*03e0*/  IADD3 R2, P2, PT, R16, UR14, RZ ;  /* 0x0000000e10027c10 */ /* 0x000fc4000ff5e0ff */
[----:B------:R-:W-:Y:S02]  /*03f0*/  ISETP.GE.AND.EX P3, PT, R21, UR17, PT, P3 ;  /* 0x0000001115007c0c */ /* 0x000fe4000bf66330 */
[----:B------:R-:W-:Y:S01]  /*0400*/  LEA R10, P1, R14, UR8, 0x1 ;  /* 0x000000080e0a7c11 */ /* 0x000fe2000f8208ff */
[----:B------:R-:W-:Y:S01]  /*0410*/  IMAD.X R4, RZ, RZ, R15, P2 ;  /* 0x000000ffff047224 */ /* 0x000fe200010e060f */
[----:B------:R-:W-:Y:S02]  /*0420*/  ISETP.GE.U32.AND P5, PT, R2, UR16, PT ;  /* 0x0000001002007c0c */ /* 0x000fe4000bfa6070 */
        /* <DEDUP_REMOVED lines=20> */
[----:B------:R-:W0:Y:S01]  /*0570*/  @!P3 LDC.U16 R19, c[0x0][0x10aa] ;  /* 0x00042a80ff13bb82 */ /* 0x000e220000000400 */
[----:B------:R-:W-:Y:S01]  /*0580*/  IADD3 R14, P6, PT, R14, UR11, RZ ;  /* 0x0000000b0e0e7c10 */ /* 0x000fe2000ffde0ff */
[----:B------:R-:W-:-:S03]  /*0590*/  IMAD.U32 R23, RZ, RZ, UR11 ;  /* 0x0000000bff177e24 */ /* 0x000fc6000f8e00ff */
[----:B------:R-:W-:Y:S01]  /*05a0*/  ISETP.GE.U32.AND P2, PT, R14, UR16, PT ;  /* 0x000000100e007c0c */ /* 0x000fe2000bf46070 */
[----:B------:R-:W-:Y:S02]  /*05b0*/  IMAD.X R21, RZ, RZ, R21, P6 ;  /* 0x000000ffff157224 */ /* 0x000fe400030e0615 */
[----:B------:R-:W1:Y:S03]  /*05c0*/  @!P4 LDC.U16 R20, c[0x0][0x10aa] ;  /* 0x00042a80ff14cb82 */ /* 0x000e660000000400 */
[----:B------:R-:W-:-:S05]  /*05d0*/  ISETP.GE.AND.EX P2, PT, R21, UR17, PT, P2 ;  /* 0x0000001115007c0c */ /* 0x000fca000bf46320 */
[----:B------:R-:W1:Y:S08]  /*05e0*/  @!P5 LDC.U16 R2, c[0x0][0x10aa] ;  /* 0x00042a80ff02db82 */ /* 0x000e700000000400 */
[----:B------:R-:W4:Y:S01]  /*05f0*/  @!P1 LDC.U16 R14, c[0x0][0x10aa] ;  /* 0x00042a80ff0e9b82 */ /* 0x000f220000000400 */
[----:B0-----:R-:W-:Y:S02]  /*0600*/  @!P3 IMAD.MOV R21, RZ, RZ, -R19 ;  /* 0x000000ffff15b224 */ /* 0x001fe400078e0a13 */
[----:B------:R-:W-:-:S03]  /*0610*/  IMAD.U32 R19, RZ, RZ, UR11 ;  /* 0x0000000bff137e24 */ /* 0x000fc6000f8e00ff */
[----:B------:R-:W-:Y:S01]  /*0620*/  @!P3 PRMT R21, R21, 0x7710, RZ ;  /* 0x000077101515b816 */ /* 0x000fe200000000ff */
[----:B-1----:R-:W-:-:S05]  /*0630*/  @!P4 IMAD.MOV R20, RZ, RZ, -R20 ;  /* 0x000000ffff14c224 */ /* 0x002fca00078e0a14 */
[----:B------:R-:W-:Y:S01]  /*0640*/  @!P4 PRMT R20, R20, 0x7710, RZ ;  /* 0x000077101414c816 */ /* 0x000fe200000000ff */
[----:B------:R-:W-:Y:S01]  /*0650*/  @!P5 IMAD.MOV R22, RZ, RZ, -R2 ;  /* 0x000000ffff16d224 */ /* 0x000fe200078e0a02 */
[----:B------:R-:W-:Y:S01]  /*0660*/  LEA R2, P6, R23, R10, 0x1 ;  /* 0x0000000a17027211 */ /* 0x000fe200078c08ff */
[----:B--2---:R-:W-:-:S03]  /*0670*/  @!P3 IMAD.IADD R21, R21, 0x1, R18 ;  /* 0x000000011515b824 */ /* 0x004fc600078e0212 */
[----:B------:R-:W-:Y:S02]  /*0680*/  @!P5 PRMT R18, R22, 0x7710, RZ ;  /* 0x000077101612d816 */ /* 0x000fe400000000ff */
[----:B------:R0:W-:Y:S01]  /*0690*/  @!P3 STG.E.U16 desc[UR12][R10.64], R21 ;  /* 0x000000150a00b986 */ /* 0x0001e2000c10150c */
[----:B------:R-:W-:Y:S01]  /*06a0*/  IADD3 R16, P3, PT, R16, UR11, RZ ;  /* 0x0000000b10107c10 */ /* 0x000fe2000ff7e0ff */
[----:B---3--:R-:W-:Y:S01]  /*06b0*/  @!P4 IMAD.IADD R23, R20, 0x1, R3 ;  /* 0x000000011417c824 */ /* 0x008fe200078e0203 */
[----:B------:R-:W-:-:S03]  /*06c0*/  LEA.HI.X R3, R19, R11, RZ, 0x1, P6 ;  /* 0x0000000b13037211 */ /* 0x000fc600030f0cff */
[----:B------:R-:W-:Y:S02]  /*06d0*/  IMAD.X R19, RZ, RZ, R15, P3 ;  /* 0x000000ffff137224 */ /* 0x000fe400018e060f */
[----:B0-----:R-:W-:Y:S01]  /*06e0*/  @!P4 IMAD.MOV.U32 R10, RZ, RZ, R6 ;  /* 0x000000ffff0ac224 */ /* 0x001fe200078e0006 */
[----:B------:R-:W-:Y:S01]  /*06f0*/  LEA R6, P3, R16, UR8, 0x1 ;  /* 0x0000000810067c11 */ /* 0x000fe2000f8608ff */
[----:B------:R-:W-:Y:S02]  /*0700*/  @!P4 IMAD.MOV.U32 R11, RZ, RZ, R7 ;  /* 0x000000ffff0bc224 */ /* 0x000fe400078e0007 */
[----:B----4-:R-:W-:Y:S01]  /*0710*/  @!P5 IMAD.IADD R17, R18, 0x1, R17 ;  /* 0x000000011211d824 */ /* 0x010fe200078e0211 */
[C---:B------:R-:W-:Y:S01]  /*0720*/  LEA.HI.X R7, R16.reuse, UR9, R19, 0x1, P3 ;  /* 0x0000000910077c11 */ /* 0x040fe200098f0c13 */
[----:B------:R-:W-:Y:S01]  /*0730*/  @!P1 IMAD.MOV R18, RZ, RZ, -R14 ;  /* 0x000000ffff129224 */ /* 0x000fe200078e0a0e */
[----:B------:R0:W-:Y:S01]  /*0740*/  @!P4 STG.E.U16 desc[UR12][R10.64], R23 ;  /* 0x000000170a00c986 */ /* 0x0001e2000c10150c */
[----:B------:R-:W-:-:S03]  /*0750*/  ISETP.GE.U32.AND P4, PT, R16, UR16, PT ;  /* 0x0000001010007c0c */ /* 0x000fc6000bf86070 */
[----:B------:R1:W-:Y:S01]  /*0760*/  @!P5 STG.E.U16 desc[UR12][R8.64], R17 ;  /* 0x000000110800d986 */ /* 0x0003e2000c10150c */
[----:B------:R-:W-:Y:S02]  /*0770*/  IADD3 R15, P5, PT, R16, UR14, RZ ;  /* 0x0000000e100f7c10 */ /* 0x000fe4000ffbe0ff */
[----:B------:R-:W-:Y:S02]  /*0780*/  @!P1 PRMT R16, R18, 0x7710, RZ ;  /* 0x0000771012109816 */ /* 0x000fe400000000ff */
[----:B------:R-:W-:Y:S02]  /*0790*/  IADD3 R14, P6, PT, R15, UR14, RZ ;  /* 0x0000000e0f0e7c10 */ /* 0x000fe4000ffde0ff */
[----:B------:R-:W-:Y:S01]  /*07a0*/  ISETP.GE.AND.EX P4, PT, R19, UR17, PT, P4 ;  /* 0x0000001113007c0c */ /* 0x000fe2000bf86340 */
[----:B0-----:R-:W-:Y:S01]  /*07b0*/  IMAD.X R10, RZ, RZ, R19, P5 ;  /* 0x000000ffff0a7224 */ /* 0x001fe200028e0613 */
[----:B------:R-:W-:Y:S01]  /*07c0*/  ISETP.GE.U32.AND P5, PT, R15, UR16, PT ;  /* 0x000000100f007c0c */ /* 0x000fe2000bfa6070 */
[----:B-----5:R-:W-:Y:S01]  /*07d0*/  @!P1 IMAD.IADD R15, R16, 0x1, R13 ;  /* 0x00000001100f9824 */ /* 0x020fe200078e020d */
[----:B------:R-:W-:Y:S01]  /*07e0*/  ISETP.GE.U32.AND P3, PT, R14, UR16, PT ;  /* 0x000000100e007c0c */ /* 0x000fe2000bf66070 */
[----:B-1----:R-:W-:Y:S01]  /*07f0*/  IMAD.X R8, RZ, RZ, R10, P6 ;  /* 0x000000ffff087224 */ /* 0x002fe200030e060a */
[----:B------:R-:W-:Y:S01]  /*0800*/  PRMT R14, RZ, 0x7610, R14 ;  /* 0x00007610ff0e7816 */ /* 0x000fe2000000000e */
[----:B------:R-:W-:Y:S01]  /*0810*/  IMAD.U32 R9, RZ, RZ, UR14 ;  /* 0x0000000eff097e24 */ /* 0x000fe2000f8e00ff */
[----:B------:R-:W-:Y:S01]  /*0820*/  ISETP.GE.AND.EX P5, PT, R10, UR17, PT, P5 ;  /* 0x000000110a007c0c */ /* 0x000fe2000bfa6350 */
[----:B------:R0:W-:Y:S01]  /*0830*/  @!P1 STG.E.U16 desc[UR12][R4.64], R15 ;  /* 0x0000000f04009986 */ /* 0x0001e2000c10150c */
[----:B------:R-:W-:Y:S01]  /*0840*/  ISETP.GE.AND.EX P3, PT, R8, UR17, PT, P3 ;  /* 0x0000001108007c0c */ /* 0x000fe2000bf66330 */
[----:B------:R-:W-:Y:S01]  /*0850*/  IMAD.U32 R19, RZ, RZ, UR14 ;  /* 0x0000000eff137e24 */ /* 0x000fe2000f8e00ff */
[----:B------:R-:W-:Y:S01]  /*0860*/  IADD3 R10, P1, PT, R6, UR10, RZ ;  /* 0x0000000a060a7c10 */ /* 0x000fe2000ff3e0ff */
[----:B------:R-:W2:Y:S01]  /*0870*/  @!P2 LDG.E.U16 R14, desc[UR12][R2.64] ;  /* 0x0000000c020ea981 */ /* 0x000ea2000c1e1500 */
[----:B------:R-:W-:-:S02]  /*0880*/  PRMT R16, RZ, 0x7610, R16 ;  /* 0x00007610ff107816 */ /* 0x000fc40000000010 */
[----:B------:R-:W-:Y:S02]  /*0890*/  LEA R8, P6, R9, R10, 0x1 ;  /* 0x0000000a09087211 */ /* 0x000fe400078c08ff */
[----:B------:R-:W-:Y:S02]  /*08a0*/  IADD3.X R11, PT, PT, R7, UR15, RZ, P1, !PT ;  /* 0x0000000f070b7c10 */ /* 0x000fe40008ffe4ff */
[----:B------:R-:W-:Y:S01]  /*08b0*/  PRMT R17, RZ, 0x7610, R17 ;  /* 0x00007610ff117816 */ /* 0x000fe20000000011 */
[----:B------:R-:W3:Y:S01]  /*08c0*/  @!P4 LDG.E.U16 R16, desc[UR12][R6.64] ;  /* 0x0000000c0610c981 */ /* 0x000ee2000c1e1500 */
[----:B------:R-:W-:Y:S02]  /*08d0*/  PRMT R13, RZ, 0x7610, R13 ;  /* 0x00007610ff0d7816 */ /* 0x000fe4000000000d */
[----:B------:R-:W-:Y:S02]  /*08e0*/  LEA.HI.X R9, R19, R11, RZ, 0x1, P6 ;  /* 0x0000000b13097211 */ /* 0x000fe400030f0cff */
[----:B------:R-:W4:Y:S04]  /*08f0*/  @!P5 LDG.E.U16 R17, desc[UR12][R10.64] ;  /* 0x0000000c0a11d981 */ /* 0x000f28000c1e1500 */
[----:B------:R-:W5:Y:S01]  /*0900*/  @!P3 LDG.E.U16 R13, desc[UR12][R8.64] ;  /* 0x0000000c080db981 */ /* 0x000f62000c1e1500 */
[----:B0-----:R-:W0:Y:S08]  /*0910*/  @!P2 LDC.U16 R4, c[0x0][0x10aa] ;  /* 0x00042a80ff04ab82 */ /* 0x001e300000000400 */
[----:B------:R-:W1:Y:S08]  /*0920*/  @!P4 LDC.U16 R15, c[0x0][0x10aa] ;  /* 0x00042a80ff0fcb82 */ /* 0x000e700000000400 */
[----:B------:R-:W1:Y:S08]  /*0930*/  @!P5 LDC.U16 R18, c[0x0][0x10aa] ;  /* 0x00042a80ff12db82 */ /* 0x000e700000000400 */
[----:B------:R-:W2:Y:S01]  /*0940*/  @!P3 LDC.U16 R19, c[0x0][0x10aa] ;  /* 0x00042a80ff13bb82 */ /* 0x000ea20000000400 */
[----:B0-----:R-:W-:-:S05]  /*0950*/  @!P2 IMAD.MOV R4, RZ, RZ, -R4 ;  /* 0x000000ffff04a224 */ /* 0x001fca00078e0a04 */
[----:B------:R-:W-:Y:S01]  /*0960*/  @!P2 PRMT R5, R4, 0x7710, RZ ;  /* 0x000077100405a816 */ /* 0x000fe200000000ff */
[----:B-1----:R-:W-:Y:S02]  /*0970*/  @!P4 IMAD.MOV R15, RZ, RZ, -R15 ;  /* 0x000000ffff0fc224 */ /* 0x002fe400078e0a0f */
[----:B------:R-:W-:-:S03]  /*0980*/  @!P5 IMAD.MOV R4, RZ, RZ, -R18 ;  /* 0x000000ffff04d224 */ /* 0x000fc600078e0a12 */
[----:B------:R-:W-:Y:S02]  /*0990*/  @!P4 PRMT R15, R15, 0x7710, RZ ;  /* 0x000077100f0fc816 */ /* 0x000fe400000000ff */
[----:B------:R-:W-:Y:S01]  /*09a0*/  @!P5 PRMT R4, R4, 0x7710, RZ ;  /* 0x000077100404d816 */ /* 0x000fe200000000ff */
[----:B------:R-:W-:-:S04]  /*09b0*/  UIADD3 UR4, UP0, UPT, UR4, 0x2, URZ ;  /* 0x0000000204047890 */ /* 0x000fc8000ff1e0ff */
[----:B------:R-:W-:Y:S02]  /*09c0*/  UIADD3.X UR5, UPT, UPT, URZ, UR5, URZ, UP0, !UPT ;  /* 0x00000005ff057290 */ /* 0x000fe400087fe4ff */
[----:B------:R-:W-:-:S04]  /*09d0*/  ISETP.NE.U32.AND P1, PT, R12, UR4, PT ;  /* 0x000000040c007c0c */ /* 0x000fc8000bf25070 */
[----:B------:R-:W-:Y:S01]  /*09e0*/  ISETP.NE.AND.EX P1, PT, RZ, UR5, PT, P1 ;  /* 0x00000005ff007c0c */ /* 0x000fe2000bf25310 */
[----:B------:R-:W-:-:S04]  /*09f0*/  ULEA UR6, UP0, UR11, UR6, 0x1 ;  /* 0x000000060b067291 */ /* 0x000fc8000f8008ff */
[----:B------:R-:W-:Y:S01]  /*0a00*/  ULEA.HI.X UR7, UR11, UR7, URZ, 0x1, UP0 ;  /* 0x000000070b077291 */ /* 0x000fe200080f0cff */
[----:B--2---:R-:W-:Y:S02]  /*0a10*/  @!P2 IMAD.IADD R5, R5, 0x1, R14 ;  /* 0x000000010505a824 */ /* 0x004fe400078e020e */
[----:B------:R-:W-:-:S05]  /*0a20*/  @!P3 IMAD.MOV R14, RZ, RZ, -R19 ;  /* 0x000000ffff0eb224 */ /* 0x000fca00078e0a13 */
[----:B------:R-:W-:Y:S01]  /*0a30*/  @!P3 PRMT R14, R14, 0x7710, RZ ;  /* 0x000077100e0eb816 */ /* 0x000fe200000000ff */
[----:B---3--:R-:W-:Y:S01]  /*0a40*/  @!P4 IMAD.IADD R15, R15, 0x1, R16 ;  /* 0x000000010f0fc824 */ /* 0x008fe200078e0210 */
[----:B------:R1:W-:Y:S01]  /*0a50*/  @!P2 STG.E.U16 desc[UR12][R2.64], R5 ;  /* 0x000000050200a986 */ /* 0x0003e2000c10150c */
[----:B----4-:R-:W-:-:S03]  /*0a60*/  @!P5 IMAD.IADD R17, R4, 0x1, R17 ;  /* 0x000000010411d824 */ /* 0x010fc600078e0211 */
[----:B------:R1:W-:Y:S01]  /*0a70*/  @!P4 STG.E.U16 desc[UR12][R6.64], R15 ;  /* 0x0000000f0600c986 */ /* 0x0003e2000c10150c */
[----:B-----5:R-:W-:-:S03]  /*0a80*/  @!P3 IMAD.IADD R13, R14, 0x1, R13 ;  /* 0x000000010e0db824 */ /* 0x020fc600078e020d */
[----:B------:R1:W-:Y:S04]  /*0a90*/  @!P5 STG.E.U16 desc[UR12][R10.64], R17 ;  /* 0x000000110a00d986 */ /* 0x0003e8000c10150c */
[----:B------:R1:W-:Y:S01]  /*0aa0*/  @!P3 STG.E.U16 desc[UR12][R8.64], R13 ;  /* 0x0000000d0800b986 */ /* 0x0003e2000c10150c */
[----:B------:R-:W-:Y:S05]  /*0ab0*/  @P1 BRA `(.L_x_427) ;  /* 0xfffffff800241947 */ /* 0x000fea000383ffff */
.L_x_426:
[----:B------:R-:W-:Y:S05]  /*0ac0*/  @!P0 EXIT ;  /* 0x000000000000894d */ /* 0x000fea0003800000 */
[----:B0-----:R-:W-:Y:S01]  /*0ad0*/  IADD3 R0, P1, PT, R0, UR6, RZ ;  /* 0x0000000600007c10 */ /* 0x001fe2000ff3e0ff */
[----:B-1----:R-:W-:Y:S01]  /*0ae0*/  IMAD.U32 R7, RZ, RZ, UR14 ;  /* 0x0000000eff077e24 */ /* 0x002fe2000f8e00ff */
[----:B------:R-:W-:Y:S01]  /*0af0*/  USHF.L.U32 UR4, UR14, 0x1, URZ ;  /* 0x000000010e047899 */ /* 0x000fe200080006ff */
[----:B------:R-:W-:Y:S01]  /*0b00*/  PRMT R10, RZ, 0x7610, R10 ;  /* 0x00007610ff0a7816 */ /* 0x000fe2000000000a */
[----:B------:R-:W-:Y:S01]  /*0b10*/  USHF.R.U32.HI UR5, URZ, 0x1f, UR14 ;  /* 0x0000001fff057899 */ /* 0x000fe2000801160e */
[----:B------:R-:W-:Y:S01]  /*0b20*/  IMAD.X R5, RZ, RZ, UR7, P1 ;  /* 0x00000007ff057e24 */ /* 0x000fe200088e06ff */
[C---:B------:R-:W-:Y:S02]  /*0b30*/  ISETP.GE.U32.AND P0, PT, R0.reuse, UR16, PT ;  /* 0x0000001000007c0c */ /* 0x040fe4000bf06070 */
[C---:B------:R-:W-:Y:S02]  /*0b40*/  LEA R2, P1, R0.reuse, UR8, 0x1 ;  /* 0x0000000800027c11 */ /* 0x040fe4000f8208ff */
[----:B------:R-:W-:-:S02]  /*0b50*/  IADD3 R4, P2, PT, R0, UR14, RZ ;  /* 0x0000000e00047c10 */ /* 0x000fc4000ff5e0ff */
[----:B------:R-:W-:Y:S02]  /*0b60*/  ISETP.GE.AND.EX P0, PT, R5, UR17, PT, P0 ;  /* 0x0000001105007c0c */ /* 0x000fe4000bf06300 */
[--C-:B------:R-:W-:Y:S01]  /*0b70*/  LEA.HI.X R3, R0, UR9, R5.reuse, 0x1, P1 ;  /* 0x0000000900037c11 */ /* 0x100fe200088f0c05 */
[----:B------:R-:W-:Y:S01]  /*0b80*/  IMAD.X R5, RZ, RZ, R5, P2 ;  /* 0x000000ffff057224 */ /* 0x000fe200010e0605 */
[C---:B------:R-:W-:Y:S02]  /*0b90*/  ISETP.GE.U32.AND P1, PT, R4.reuse, UR16, PT ;  /* 0x0000001004007c0c */ /* 0x040fe4000bf26070 */
[----:B------:R-:W-:Y:S01]  /*0ba0*/  IADD3 R4, P2, PT, R4, UR14, RZ ;  /* 0x0000000e04047c10 */ /* 0x000fe2000ff5e0ff */
[----:B------:R-:W-:Y:S01]  /*0bb0*/  IMAD.WIDE.U32 R6, R7, 0x2, R2 ;  /* 0x0000000207067825 */ /* 0x000fe200078e0002 */
[----:B------:R-:W-:Y:S02]  /*0bc0*/  ISETP.GE.AND.EX P1, PT, R5, UR17, PT, P1 ;  /* 0x0000001105007c0c */ /* 0x000fe4000bf26310 */
[----:B------:R-:W-:Y:S01]  /*0bd0*/  PRMT R0, RZ, 0x7610, R0 ;  /* 0x00007610ff007816 */ /* 0x000fe20000000000 */
[----:B------:R-:W-:Y:S01]  /*0be0*/  IMAD.X R5, RZ, RZ, R5, P2 ;  /* 0x000000ffff057224 */ /* 0x000fe200010e0605 */
[----:B------:R-:W-:-:S02]  /*0bf0*/  ISETP.GE.U32.AND P2, PT, R4, UR16, PT ;  /* 0x0000001004007c0c */ /* 0x000fc4000bf46070 */
[----:B------:R-:W-:Y:S02]  /*0c00*/  IADD3 R4, P5, PT, R4, UR14, RZ ;  /* 0x0000000e04047c10 */ /* 0x000fe4000ffbe0ff */
[----:B------:R-:W-:Y:S01]  /*0c10*/  ISETP.GE.AND.EX P2, PT, R5, UR17, PT, P2 ;  /* 0x0000001105007c0c */ /* 0x000fe2000bf46320 */
[----:B------:R-:W2:Y:S01]  /*0c20*/  @!P0 LDG.E.U16 R0, desc[UR12][R2.64] ;  /* 0x0000000c02008981 */ /* 0x000ea2000c1e1500 */
[----:B------:R-:W-:Y:S01]  /*0c30*/  ISETP.GE.U32.AND P3, PT, R4, UR16, PT ;  /* 0x0000001004007c0c */ /* 0x000fe2000bf66070 */
[----:B------:R-:W-:Y:S01]  /*0c40*/  IMAD.X R8, RZ, RZ, R5, P5 ;  /* 0x000000ffff087224 */ /* 0x000fe200028e0605 */
[----:B------:R-:W-:Y:S01]  /*0c50*/  IADD3 R4, P4, PT, R6, UR4, RZ ;  /* 0x0000000406047c10 */ /* 0x000fe2000ff9e0ff */
[----:B------:R-:W3:Y:S01]  /*0c60*/  @!P1 LDG.E.U16 R10, desc[UR12][R6.64] ;  /* 0x0000000c060a9981 */ /* 0x000ee2000c1e1500 */
[----:B------:R-:W-:Y:S02]  /*0c70*/  PRMT R11, RZ, 0x7610, R11 ;  /* 0x00007610ff0b7816 */ /* 0x000fe4000000000b */
[----:B------:R-:W-:-:S02]  /*0c80*/  ISETP.GE.AND.EX P3, PT, R8, UR17, PT, P3 ;  /* 0x0000001108007c0c */ /* 0x000fc4000bf66330 */
[----:B------:R-:W-:Y:S02]  /*0c90*/  IADD3.X R5, PT, PT, R7, UR5, RZ, P4, !PT ;  /* 0x0000000507057c10 */ /* 0x000fe4000a7fe4ff */
[----:B------:R-:W-:Y:S02]  /*0ca0*/  IADD3 R8, P4, PT, R4, UR4, RZ ;  /* 0x0000000404087c10 */ /* 0x000fe4000ff9e0ff */
[----:B------:R-:W-:Y:S01]  /*0cb0*/  PRMT R12, RZ, 0x7610, R12 ;  /* 0x00007610ff0c7816 */ /* 0x000fe2000000000c */
[----:B------:R-:W4:Y:S01]  /*0cc0*/  @!P2 LDG.E.U16 R11, desc[UR12][R4.64] ;  /* 0x0000000c040ba981 */ /* 0x000f22000c1e1500 */
[----:B------:R-:W-:-:S05]  /*0cd0*/  IADD3.X R9, PT, PT, R5, UR5, RZ, P4, !PT ;  /* 0x0000000505097c10 */ /* 0x000fca000a7fe4ff */
[----:B------:R-:W5:Y:S01]  /*0ce0*/  @!P3 LDG.E.U16 R12, desc[UR12][R8.64] ;  /* 0x0000000c080cb981 */ /* 0x000f62000c1e1500 */
[----:B------:R-:W0:Y:S02]  /*0cf0*/  LDCU.U16 UR4, c[0x0][0x10aa] ;  /* 0x00021540ff0477ac */ /* 0x000e240008000400 */
[----:B0-----:R-:W-:-:S04]  /*0d00*/  UIADD3 UR4, UPT, UPT, URZ, -UR4, URZ ;  /* 0x80000004ff047290 */ /* 0x001fc8000fffe0ff */
[----:B------:R-:W-:-:S06]  /*0d10*/  UPRMT UR4, UR4, 0x7710, URZ ;  /* 0x0000771004047896 */ /* 0x000fcc00080000ff */
[----:B--2---:R-:W-:Y:S02]  /*0d20*/  VIADD R13, R0, UR4 ;  /* 0x00000004000d7c36 */ /* 0x004fe40008000000 */
[----:B---3--:R-:W-:-:S03]  /*0d30*/  VIADD R15, R10, UR4 ;  /* 0x000000040a0f7c36 */ /* 0x008fc60008000000 */
[----:B------:R0:W-:Y:S04]  /*0d40*/  @!P0 STG.E.U16 desc[UR12][R2.64], R13 ;  /* 0x0000000d02008986 */ /* 0x0001e8000c10150c */
[----:B------:R0:W-:Y:S01]  /*0d50*/  @!P1 STG.E.U16 desc[UR12][R6.64], R15 ;  /* 0x0000000f06009986 */ /* 0x0001e2000c10150c */
[----:B----4-:R-:W-:-:S05]  /*0d60*/  VIADD R11, R11, UR4 ;  /* 0x000000040b0b7c36 */ /* 0x010fca0008000000 */
[----:B------:R0:W-:Y:S01]  /*0d70*/  @!P2 STG.E.U16 desc[UR12][R4.64], R11 ;  /* 0x0000000b0400a986 */ /* 0x0001e2000c10150c */
[----:B-----5:R-:W-:Y:S01]  /*0d80*/  VIADD R17, R12, UR4 ;  /* 0x000000040c117c36 */ /* 0x020fe20008000000 */
[----:B------:R-:W-:Y:S06]  /*0d90*/  @P3 EXIT ;  /* 0x000000000000394d */ /* 0x000fec0003800000 */
[----:B------:R-:W-:Y:S01]  /*0da0*/  STG.E.U16 desc[UR12][R8.64], R17 ;  /* 0x0000001108007986 */ /* 0x000fe2000c10150c */
[----:B------:R-:W-:Y:S05]  /*0db0*/  EXIT ;  /* 0x000000000000794d */ /* 0x000fea0003800000 */
.L_x_425:
[----:B------:R-:W0:Y:S02]  /*0dc0*/  S2R R8, SR_TID.X ;  /* 0x0000000000087919 */ /* 0x000e240000002100 */
[----:B0-----:R-:W-:-:S03]  /*0dd0*/  IMAD.WIDE.U32 R2, R8, 0x4, RZ ;  /* 0x0000000408027825 */ /* 0x001fc600078e00ff */
[----:B------:R-:W-:-:S04]  /*0de0*/  ISETP.GE.U32.AND P0, PT, R2, UR15, PT ;  /* 0x0000000f02007c0c */ /* 0x000fc8000bf06070 */
[----:B------:R-:W-:-:S13]  /*0df0*/  ISETP.GE.AND.EX P0, PT, R3, UR10, PT, P0 ;  /* 0x0000000a03007c0c */ /* 0x000fda000bf06300 */
[----:B------:R-:W-:Y:S05]  /*0e00*/  @P0 EXIT ;  /* 0x000000000000094d */ /* 0x000fea0003800000 */
[----:B------:R-:W0:Y:S01]  /*0e10*/  LDCU.U16 UR4, c[0x0][0x10aa] ;  /* 0x00021540ff0477ac */ /* 0x000e220008000400 */
[----:B------:R-:W-:Y:S01]  /*0e20*/  IMAD.MOV.U32 R9, RZ, RZ, RZ ;  /* 0x000000ffff097224 */ /* 0x000fe200078e00ff */
[----:B------:R-:W1:Y:S01]  /*0e30*/  LDCU UR5, c[0x0][0x360] ;  /* 0x00006c00ff0577ac */ /* 0x000e620008000800 */
[----:B0-----:R-:W-:-:S04]  /*0e40*/  UIADD3 UR4, UPT, UPT, URZ, -UR4, URZ ;  /* 0x80000004ff047290 */ /* 0x001fc8000fffe0ff */
[----:B-1----:R-:W-:-:S12]  /*0e50*/  UPRMT UR4, UR4, 0x7710, URZ ;  /* 0x0000771004047896 */ /* 0x002fd800080000ff */
.L_x_428:
[----:B------:R-:W-:-:S04]  /*0e60*/  LEA R2, P0, R8, UR8, 0x3 ;  /* 0x0000000808027c11 */ /* 0x000fc8000f8018ff */
[----:B------:R-:W-:-:S05]  /*0e70*/  LEA.HI.X R3, R8, UR9, R9, 0x3, P0 ;  /* 0x0000000908037c11 */ /* 0x000fca00080f1c09 */
[----:B------:R-:W2:Y:S01]  /*0e80*/  LDG.E.64 R6, desc[UR12][R2.64] ;  /* 0x0000000c02067981 */ /* 0x000ea2000c1e1b00 */
[----:B------:R-:W-:-:S05]  /*0e90*/  IADD3 R8, P0, PT, R8, UR5, RZ ;  /* 0x0000000508087c10 */ /* 0x000fca000ff1e0ff */
[----:B------:R-:W-:Y:S01]  /*0ea0*/  IMAD.X R9, RZ, RZ, R9, P0 ;  /* 0x000000ffff097224 */ /* 0x000fe200000e0609 */
[----:B------:R-:W-:-:S04]  /*0eb0*/  LOP3.LUT P0, RZ, R8, 0xffffc000, RZ, 0xc0, !PT ;  /* 0xffffc00008ff7812 */ /* 0x000fc8000780c0ff */
[----:B------:R-:W-:Y:S02]  /*0ec0*/  LOP3.LUT P0, RZ, R9, 0x3fffffff, RZ, 0xc0, P0 ;  /* 0x3fffffff09ff7812 */ /* 0x000fe4000000c0ff */
[C---:B--2---:R-:W-:Y:S01]  /*0ed0*/  PRMT R0, R6.reuse, 0x7632, R0 ;  /* 0x0000763206007816 */ /* 0x044fe20000000000 */
[----:B------:R-:W-:Y:S01]  /*0ee0*/  VIADD R5, R6, UR4 ;  /* 0x0000000406057c36 */ /* 0x000fe20008000000 */
[C---:B------:R-:W-:Y:S01]  /*0ef0*/  PRMT R4, R7.reuse, 0x7632, R4 ;  /* 0x0000763207047816 */ /* 0x040fe20000000004 */
[----:B------:R-:W-:Y:S02]  /*0f00*/  VIADD R6, R7, UR4 ;  /* 0x0000000407067c36 */ /* 0x000fe40008000000 */
[----:B------:R-:W-:Y:S02]  /*0f10*/  VIADD R0, R0, UR4 ;  /* 0x0000000400007c36 */ /* 0x000fe40008000000 */
[----:B------:R-:W-:-:S03]  /*0f20*/  VIADD R7, R4, UR4 ;  /* 0x0000000404077c36 */ /* 0x000fc60008000000 */
[----:B------:R-:W-:Y:S01]  /*0f30*/  PRMT R4, R5, 0x5410, R0 ;  /* 0x0000541005047816 */ /* 0x000fe20000000000 */
[----:B------:R-:W-:Y:S01]  /*0f40*/  IMAD.SHL.U32 R0, R8, 0x4, RZ ;  /* 0x0000000408007824 */ /* 0x000fe200078e00ff */
[----:B------:R-:W-:-:S04]  /*0f50*/  PRMT R5, R6, 0x5410, R7 ;  /* 0x0000541006057816 */ /* 0x000fc80000000007 */
[----:B------:R-:W-:Y:S01]  /*0f60*/  ISETP.LT.U32.AND P1, PT, R0, UR15, PT ;  /* 0x0000000f00007c0c */ /* 0x000fe2000bf21070 */
[----:B------:R0:W-:Y:S01]  /*0f70*/  STG.E.64 desc[UR12][R2.64], R4 ;  /* 0x0000000402007986 */ /* 0x0001e2000c101b0c */
[----:B------:R-:W-:-:S04]  /*0f80*/  SHF.L.U64.HI R0, R8, 0x2, R9 ;  /* 0x0000000208007819 */ /* 0x000fc80000010209 */
[----:B------:R-:W-:-:S13]  /*0f90*/  ISETP.LT.AND.EX P1, PT, R0, UR10, PT, P1 ;  /* 0x0000000a00007c0c */ /* 0x000fda000bf21310 */
[----:B0-----:R-:W-:Y:S05]  /*0fa0*/  @!P0 BRA P1, `(.L_x_428) ;  /* 0xfffffffc00ac8947 */ /* 0x001fea000083ffff */
[----:B------:R-:W-:Y:S05]  /*0fb0*/  EXIT ;  /* 0x000000000000794d */ /* 0x000fea0003800000 */
        .weak           $__internal_55_$__cuda_sm20_div_u16
        .type           $__internal_55_$__cuda_sm20_div_u16,@function
        .size           $__internal_55_$__cuda_sm20_div_u16,(.L_x_4700 - $__internal_55_$__cuda_sm20_div_u16)
$__internal_55_$__cuda_sm20_div_u16:
        /* <DEDUP_REMOVED lines=18> */
[----:B------:R-:W-:Y:S06]  /*10e0*/  RET.REL.NODEC R2 `(_ZN2at6native57_GLOBAL__N__f3eca4a2_24_ForeachBinaryOpScalar_cu_86b9896c25multi_tensor_apply_kernelINS1_18TensorListMetadataILi1EEENS1_21BinaryOpScalarFunctorIsLi1ELi1ELi0EEEJSt5minusIsEsEEEvT_T0_DpT1_) ;  /* 0xffffffec02c47950 */ /* 0x000fec0003c3ffff */
.L_x_429:
        /* <DEDUP_REMOVED lines=9> */
.L_x_4700:


//--------------------- .text._ZN2at6native57_GLOBAL__N__f3eca4a2_24_ForeachBinaryOpScalar_cu_86b9896c25multi_tensor_apply_kernelINS1_18TensorListMetadataILi1EEENS1_21BinaryOpScalarFunctorIlLi1ELi1ELi0EEEJSt5minusIlElEEEvT_T0_DpT1_ --------------------------
	.section	.text._ZN2at6native57_GLOBAL__N__f3eca4a2_24_ForeachBinaryOpScalar_cu_86b9896c25multi_tensor_apply_kernelINS1_18TensorListMetadataILi1EEENS1_21BinaryOpScalarFunctorIlLi1ELi1ELi0EEEJSt5minusIlElEEEvT_T0_DpT1_,"ax",@progbits
	.align	128
.text._ZN2at6native57_GLOBAL__N__f3eca4a2_24_ForeachBinaryOpScalar_cu_86b9896c25multi_tensor_apply_kernelINS1_18TensorListMetadataILi1EEENS1_21BinaryOpScalarFunctorIlLi1ELi1ELi0EEEJSt5minusIlElEEEvT_T0_DpT1_:
        .type           _ZN2at6native57_GLOBAL__N__f3eca4a2_24_ForeachBinaryOpScalar_cu_86b9896c25multi_tensor_apply_kernelINS1_18TensorListMetadataILi1EEENS1_21BinaryOpScalarFunctorIlLi1ELi1ELi0EEEJSt5minusIlElEEEvT_T0_DpT1_,@function
        .size           _ZN2at6native57_GLOBAL__N__f3eca4a2_24_ForeachBinaryOpScalar_cu_86b9896c25multi_tensor_apply_kernelINS1_18TensorListMetadataILi1EEENS1_21BinaryOpScalarFunctorIlLi1ELi1ELi0EEEJSt5minusIlElEEEvT_T0_DpT1_,(.L_x_4702 - _ZN2at6native57_GLOBAL__N__f3eca4a2_24_ForeachBinaryOpScalar_cu_86b9896c25multi_tensor_apply_kernelINS1_18TensorListMetadataILi1EEENS1_21BinaryOpScalarFunctorIlLi1ELi1ELi0EEEJSt5minusIlElEEEvT_T0_DpT1_)
        .other          _ZN2at6native57_GLOBAL__N__f3eca4a2_24_ForeachBinaryOpScalar_cu_86b9896c25multi_tensor_apply_kernelINS1_18TensorListMetadataILi1EEENS1_21BinaryOpScalarFunctorIlLi1ELi1ELi0EEEJSt5minusIlElEEEvT_T0_DpT1_,@"STO_CUDA_ENTRY STV_DEFAULT"
_ZN2at6native57_GLOBAL__N__f3eca4a2_24_ForeachBinaryOpScalar_cu_86b9896c25multi_tensor_apply_kernelINS1_18TensorListMetadataILi1EEENS1_21BinaryOpScalarFunctorIlLi1ELi1ELi0EEEJSt5minusIlElEEEvT_T0_DpT1_:
        /* <DEDUP_REMOVED lines=36> */
[----:B------:R-:W-:Y:S05]  /*0240*/  CALL.REL.NOINC `($__internal_56_$__cuda_sm20_div_u16) ;  /* 0x0000000c00ac7944 */ /* 0x000fea0003c00000 */
        /* <DEDUP_REMOVED lines=12> */
.L_x_436:
[----:B0-2---:R-:W-:Y:S02]  /*0310*/  IADD3 R4, P0, PT, R0, R3, RZ ;  /* 0x0000000300047210 */ /* 0x005fe40007f1e0ff */
[----:B-1----:R-:W-:Y:S02]  /*0320*/  CS2R R8, SRZ ;  /* 0x0000000000087805 */ /* 0x002fe4000001ff00 */
[C---:B------:R-:W-:Y:S01]  /*0330*/  ISETP.GE.U32.AND P1, PT, R4.reuse, UR15, PT ;  /* 0x0000000f04007c0c */ /* 0x040fe2000bf26070 */
[----:B------:R-:W-:Y:S01]  /*0340*/  IMAD.X R5, RZ, RZ, R2, P0 ;  /* 0x000000ffff057224 */ /* 0x000fe200000e0602 */
[----:B------:R-:W-:-:S04]  /*0350*/  LEA R6, P0, R4, UR6, 0x3 ;  /* 0x0000000604067c11 */ /* 0x000fc8000f8018ff */
[----:B------:R-:W-:Y:S02]  /*0360*/  ISETP.GE.AND.EX P1, PT, R5, UR16, PT, P1 ;  /* 0x0000001005007c0c */ /* 0x000fe4000bf26310 */
[C---:B------:R-:W-:Y:S01]  /*0370*/  IADD3 R10, P2, PT, R4.reuse, UR14, RZ ;  /* 0x0000000e040a7c10 */ /* 0x040fe2000ff5e0ff */
[----:B------:R-:W-:Y:S01]  /*0380*/  IMAD.U32 R25, RZ, RZ, UR14 ;  /* 0x0000000eff197e24 */ /* 0x000fe2000f8e00ff */
[--C-:B------:R-:W-:Y:S02]  /*0390*/  LEA.HI.X R7, R4, UR7, R5.reuse, 0x3, P0 ;  /* 0x0000000704077c11 */ /* 0x100fe400080f1c05 */
[C---:B------:R-:W-:Y:S01]  /*03a0*/  ISETP.GE.U32.AND P0, PT, R10.reuse, UR15, PT ;  /* 0x0000000f0a007c0c */ /* 0x040fe2000bf06070 */
[----:B------:R-:W-:Y:S01]  /*03b0*/  IMAD.X R12, RZ, RZ, R5, P2 ;  /* 0x000000ffff0c7224 */ /* 0x000fe200010e0605 */
[----:B------:R-:W-:Y:S01]  /*03c0*/  IADD3 R16, P2, PT, R10, UR14, RZ ;  /* 0x0000000e0a107c10 */ /* 0x000fe2000ff5e0ff */
[----:B------:R-:W-:Y:S02]  /*03d0*/  IMAD.U32 R11, RZ, RZ, UR14 ;  /* 0x0000000eff0b7e24 */ /* 0x000fe4000f8e00ff */
[----:B------:R-:W-:Y:S01]  /*03e0*/  IMAD.SHL.U32 R25, R25, 0x8, RZ ;  /* 0x0000000819197824 */ /* 0x000fe200078e00ff */
[----:B------:R-:W-:Y:S01]  /*03f0*/  ISETP.GE.AND.EX P0, PT, R12, UR16, PT, P0 ;  /* 0x000000100c007c0c */ /* 0x000fe2000bf06300 */
[----:B------:R-:W2:Y:S01]  /*0400*/  @!P1 LDG.E.64 R8, desc[UR12][R6.64] ;  /* 0x0000000c06089981 */ /* 0x000ea2000c1e1b00 */
[----:B------:R-:W-:Y:S01]  /*0410*/  IMAD.X R17, RZ, RZ, R12, P2 ;  /* 0x000000ffff117224 */ /* 0x000fe200010e060c */
[----:B------:R-:W-:Y:S01]  /*0420*/  SHF.R.U32.HI R11, RZ, 0x1d, R11 ;  /* 0x0000001dff0b7819 */ /* 0x000fe2000001160b */
[----:B------:R-:W-:Y:S01]  /*0430*/  IMAD.U32 R27, RZ, RZ, UR14 ;  /* 0x0000000eff1b7e24 */ /* 0x000fe2000f8e00ff */
[----:B------:R-:W-:-:S02]  /*0440*/  IADD3 R10, P3, PT, R25, R6, RZ ;  /* 0x00000006190a7210 */ /* 0x000fc40007f7e0ff */
[----:B------:R-:W-:Y:S02]  /*0450*/  CS2R R12, SRZ ;  /* 0x00000000000c7805 */ /* 0x000fe4000001ff00 */
[----:B------:R-:W-:Y:S02]  /*0460*/  ISETP.GE.U32.AND P2, PT, R16, UR15, PT ;  /* 0x0000000f10007c0c */ /* 0x000fe4000bf46070 */
[----:B------:R-:W-:Y:S02]  /*0470*/  CS2R R14, SRZ ;  /* 0x00000000000e7805 */ /* 0x000fe4000001ff00 */
[----:B------:R-:W-:Y:S01]  /*0480*/  SHF.R.U32.HI R27, RZ, 0x1d, R27 ;  /* 0x0000001dff1b7819 */ /* 0x000fe2000001161b */
[----:B------:R-:W-:Y:S01]  /*0490*/  IMAD.X R11, R11, 0x1, R7, P3 ;  /* 0x000000010b0b7824 */ /* 0x000fe200018e0607 */
[----:B------:R-:W-:Y:S01]  /*04a0*/  ISETP.GE.AND.EX P2, PT, R17, UR16, PT, P2 ;  /* 0x0000001011007c0c */ /* 0x000fe2000bf46320 */
[----:B------:R-:W2:Y:S01]  /*04b0*/  @!P1 LDC.64 R18, c[0x0][0x10b0] ;  /* 0x00042c00ff129b82 */ /* 0x000ea20000000a00 */
[----:B------:R-:W-:-:S02]  /*04c0*/  IADD3 R22, P3, PT, R25, R10, RZ ;  /* 0x0000000a19167210 */ /* 0x000fc40007f7e0ff */
[----:B------:R-:W3:Y:S03]  /*04d0*/  @!P0 LDG.E.64 R12, desc[UR12][R10.64] ;  /* 0x0000000c0a0c8981 */ /* 0x000ee6000c1e1b00 */
[----:B------:R-:W-:-:S06]  /*04e0*/  IMAD.X R23, R27, 0x1, R11, P3 ;  /* 0x000000011b177824 */ /* 0x000fcc00018e060b */
[----:B------:R0:W4:Y:S01]  /*04f0*/  @!P2 LDG.E.64 R14, desc[UR12][R22.64] ;  /* 0x0000000c160ea981 */ /* 0x000122000c1e1b00 */
[----:B------:R-:W-:Y:S01]  /*0500*/  IADD3 R16, P4, PT, R16, UR14, RZ ;  /* 0x0000000e10107c10 */ /* 0x000fe2000ff9e0ff */
[----:B------:R-:W-:-:S03]  /*0510*/  IMAD.U32 R29, RZ, RZ, UR14 ;  /* 0x0000000eff1d7e24 */ /* 0x000fc6000f8e00ff */
[----:B------:R-:W-:Y:S01]  /*0520*/  ISETP.GE.U32.AND P3, PT, R16, UR15, PT ;  /* 0x0000000f10007c0c */ /* 0x000fe2000bf66070 */
[----:B------:R-:W-:Y:S01]  /*0530*/  IMAD.X R17, RZ, RZ, R17, P4 ;  /* 0x000000ffff117224 */ /* 0x000fe200020e0611 */
[----:B0-----:R-:W4:Y:S04]  /*0540*/  @!P2 LDC.64 R22, c[0x0][0x10b0] ;  /* 0x00042c00ff16ab82 */ /* 0x001f280000000a00 */
[----:B------:R-:W-:-:S04]  /*0550*/  ISETP.GE.AND.EX P3, PT, R17, UR16, PT, P3 ;  /* 0x0000001011007c0c */ /* 0x000fc8000bf66330 */
[----:B------:R-:W3:Y:S09]  /*0560*/  @!P0 LDC.64 R16, c[0x0][0x10b0] ;  /* 0x00042c00ff108b82 */ /* 0x000ef20000000a00 */
[----:B------:R-:W-:Y:S01]  /*0570*/  @!P3 IADD3 R20, P5, P6, R25, R6, R25 ;  /* 0x000000061914b210 */ /* 0x000fe20007ebe019 */
[----:B------:R-:W-:Y:S01]  /*0580*/  IMAD.SHL.U32 R29, R29, 0x4, RZ ;  /* 0x000000041d1d7824 */ /* 0x000fe200078e00ff */
[----:B------:R-:W-:Y:S01]  /*0590*/  BSSY.RECONVERGENT B0, `(.L_x_432) ;  /* 0x0000031000007945 */ /* 0x000fe20003800200 */
[----:B--2---:R-:W-:-:S02]  /*05a0*/  @!P1 IADD3 R18, P4, PT, R8, -R18, RZ ;  /* 0x8000001208129210 */ /* 0x004fc40007f9e0ff */
[----:B------:R-:W-:Y:S02]  /*05b0*/  @!P3 IADD3.X R8, PT, PT, R27, R7, R27, P5, P6 ;  /* 0x000000071b08b210 */ /* 0x000fe40002fec41b */
[----:B------:R-:W-:Y:S01]  /*05c0*/  @!P3 IADD3 R20, P5, PT, R25, R20, RZ ;  /* 0x000000141914b210 */ /* 0x000fe20007fbe0ff */
[----:B------:R-:W-:-:S04]  /*05d0*/  @!P1 IMAD.X R19, R9, 0x1, ~R19, P4 ;  /* 0x0000000109139824 */ /* 0x000fc800020e0e13 */
[----:B------:R-:W-:Y:S01]  /*05e0*/  @!P3 IMAD.X R21, R27, 0x1, R8, P5 ;  /* 0x000000011b15b824 */ /* 0x000fe200028e0608 */
[----:B------:R-:W-:Y:S02]  /*05f0*/  IADD3 R10, P5, PT, R29, R4, RZ ;  /* 0x000000041d0a7210 */ /* 0x000fe40007fbe0ff */
[----:B------:R-:W-:Y:S02]  /*0600*/  CS2R R8, SRZ ;  /* 0x0000000000087805 */ /* 0x000fe4000001ff00 */
[----:B------:R-:W-:Y:S01]  /*0610*/  IADD3 R24, P6, PT, R4, UR14, RZ ;  /* 0x0000000e04187c10 */ /* 0x000fe2000ffde0ff */
[----:B------:R-:W-:Y:S01]  /*0620*/  IMAD.X R26, RZ, RZ, R5, P5 ;  /* 0x000000ffff1a7224 */ /* 0x000fe200028e0605 */
[----:B---3--:R-:W-:-:S03]  /*0630*/  @!P0 IADD3 R16, P5, PT, R12, -R16, RZ ;  /* 0x800000100c108210 */ /* 0x008fc60007fbe0ff */
[----:B------:R-:W-:Y:S01]  /*0640*/  IMAD.X R12, RZ, RZ, R5, P6 ;  /* 0x000000ffff0c7224 */ /* 0x000fe200030e0605 */
[----:B------:R-:W-:Y:S01]  /*0650*/  IADD3 R24, P4, PT, R29, R24, RZ ;  /* 0x000000181d187210 */ /* 0x000fe20007f9e0ff */
[----:B------:R0:W5:Y:S01]  /*0660*/  @!P3 LDG.E.64 R8, desc[UR12][R20.64] ;  /* 0x0000000c1408b981 */ /* 0x000162000c1e1b00 */
[----:B------:R-:W-:-:S03]  /*0670*/  @!P0 IMAD.X R17, R13, 0x1, ~R17, P5 ;  /* 0x000000010d118824 */ /* 0x000fc600028e0e11 */
[----:B------:R-:W-:Y:S01]  /*0680*/  IMAD.X R13, RZ, RZ, R12, P4 ;  /* 0x000000ffff0d7224 */ /* 0x000fe200020e060c */
[----:B----4-:R-:W-:Y:S01]  /*0690*/  @!P2 IADD3 R22, P4, PT, R14, -R22, RZ ;  /* 0x800000160e16a210 */ /* 0x010fe20007f9e0ff */
[----:B------:R2:W-:Y:S01]  /*06a0*/  @!P1 STG.E.64 desc[UR12][R6.64], R18 ;  /* 0x0000001206009986 */ /* 0x0005e2000c101b0c */
[----:B------:R-:W-:Y:S01]  /*06b0*/  ISETP.GE.U32.AND P1, PT, R10, UR15, PT ;  /* 0x0000000f0a007c0c */ /* 0x000fe2000bf26070 */
[----:B------:R-:W-:Y:S01]  /*06c0*/  IMAD.IADD R10, R25, 0x1, R6 ;  /* 0x00000001190a7824 */ /* 0x000fe200078e0206 */
[----:B------:R-:W-:Y:S01]  /*06d0*/  IADD3 R12, P5, PT, R24, UR14, RZ ;  /* 0x0000000e180c7c10 */ /* 0x000fe2000ffbe0ff */
[----:B------:R-:W-:Y:S01]  /*06e0*/  @!P2 IMAD.X R23, R15, 0x1, ~R23, P4 ;  /* 0x000000010f17a824 */ /* 0x000fe200020e0e17 */
[----:B------:R-:W-:Y:S02]  /*06f0*/  ISETP.GE.AND.EX P1, PT, R26, UR16, PT, P1 ;  /* 0x000000101a007c0c */ /* 0x000fe4000bf26310 */
[----:B------:R3:W-:Y:S01]  /*0700*/  @!P0 STG.E.64 desc[UR12][R10.64], R16 ;  /* 0x000000100a008986 */ /* 0x0007e2000c101b0c */
[----:B0-----:R-:W-:Y:S01]  /*0710*/  IMAD.X R20, RZ, RZ, R13, P5 ;  /* 0x000000ffff147224 */ /* 0x001fe200028e060d */
[----:B------:R-:W-:-:S02]  /*0720*/  IADD3 R14, P5, PT, R12, UR14, RZ ;  /* 0x0000000e0c0e7c10 */ /* 0x000fc4000ffbe0ff */
[----:B------:R-:W-:Y:S02]  /*0730*/  ISETP.GE.U32.AND P0, PT, R12, UR15, PT ;  /* 0x0000000f0c007c0c */ /* 0x000fe4000bf06070 */
[-C--:B--2---:R-:W-:Y:S01]  /*0740*/  @!P2 IADD3 R18, P4, P6, R25, R6.reuse, R25 ;  /* 0x000000061912a210 */ /* 0x084fe20007e9e019 */
[----:B------:R-:W-:Y:S01]  /*0750*/  IMAD.X R12, RZ, RZ, R20, P5 ;  /* 0x000000ffff0c7224 */ /* 0x000fe200028e0614 */
[----:B------:R-:W-:Y:S02]  /*0760*/  ISETP.GE.U32.AND P5, PT, R14, UR15, PT ;  /* 0x0000000f0e007c0c */ /* 0x000fe4000bfa6070 */
[-C--:B------:R-:W-:Y:S02]  /*0770*/  @!P2 IADD3.X R19, PT, PT, R27, R7.reuse, R27, P4, P6 ;  /* 0x000000071b13a210 */ /* 0x080fe400027ec41b */
[C---:B------:R-:W-:Y:S02]  /*0780*/  LEA R14, P6, R29.reuse, R6, 0x3 ;  /* 0x000000061d0e7211 */ /* 0x040fe400078c18ff */
[----:B------:R-:W-:Y:S01]  /*0790*/  ISETP.GE.U32.AND P4, PT, R24, UR15, PT ;  /* 0x0000000f18007c0c */ /* 0x000fe2000bf86070 */
[----:B------:R0:W-:Y:S01]  /*07a0*/  @!P2 STG.E.64 desc[UR12][R18.64], R22 ;  /* 0x000000161200a986 */ /* 0x0001e2000c101b0c */
[----:B------:R-:W-:-:S02]  /*07b0*/  LEA.HI.X R15, R29, R7, RZ, 0x3, P6 ;  /* 0x000000071d0f7211 */ /* 0x000fc400030f1cff */
[----:B---3--:R-:W-:Y:S02]  /*07c0*/  LEA R10, P6, R24, UR6, 0x3 ;  /* 0x00000006180a7c11 */ /* 0x008fe4000f8c18ff */
[----:B------:R-:W-:Y:S02]  /*07d0*/  ISETP.GE.AND.EX P5, PT, R12, UR16, PT, P5 ;  /* 0x000000100c007c0c */ /* 0x000fe4000bfa6350 */
[----:B------:R-:W-:Y:S02]  /*07e0*/  ISETP.GE.AND.EX P4, PT, R13, UR16, PT, P4 ;  /* 0x000000100d007c0c */ /* 0x000fe4000bf86340 */
[----:B------:R-:W-:Y:S02]  /*07f0*/  LEA.HI.X R11, R24, UR7, R13, 0x3, P6 ;  /* 0x00000007180b7c11 */ /* 0x000fe4000b0f1c0d */
[----:B------:R-:W-:Y:S02]  /*0800*/  CS2R R12, SRZ ;  /* 0x00000000000c7805 */ /* 0x000fe4000001ff00 */
[----:B------:R-:W-:Y:S01]  /*0810*/  ISETP.GE.AND.EX P0, PT, R20, UR16, PT, P0 ;  /* 0x0000001014007c0c */ /* 0x000fe2000bf06300 */
[----:B0-----:R-:W-:-:S12]  /*0820*/  @P3 BRA `(.L_x_433) ;  /* 0x00000000001c3947 */ /* 0x001fd80003800000 */
[----:B------:R-:W-:Y:S02]  /*0830*/  IADD3 R16, P3, P6, R25, R6, R25 ;  /* 0x0000000619107210 */ /* 0x000fe40007e7e019 */
[----:B-1---5:R-:W-:Y:S02]  /*0840*/  IADD3 R6, P2, PT, R8, -UR18, RZ ;  /* 0x8000001208067c10 */ /* 0x022fe4000ff5e0ff */
[----:B------:R-:W-:Y:S02]  /*0850*/  IADD3.X R18, PT, PT, R27, R7, R27, P3, P6 ;  /* 0x000000071b127210 */ /* 0x000fe40001fec41b */
[----:B------:R-:W-:Y:S02]  /*0860*/  IADD3 R8, P3, PT, R25, R16, RZ ;  /* 0x0000001019087210 */ /* 0x000fe40007f7e0ff */
[----:B------:R-:W-:-:S03]  /*0870*/  IADD3.X R7, PT, PT, R9, ~UR19, RZ, P2, !PT ;  /* 0x8000001309077c10 */ /* 0x000fc600097fe4ff */
[----:B------:R-:W-:-:S05]  /*0880*/  IMAD.X R9, R27, 0x1, R18, P3 ;  /* 0x000000011b097824 */ /* 0x000fca00018e0612 */
[----:B------:R0:W-:Y:S03]  /*0890*/  STG.E.64 desc[UR12][R8.64], R6 ;  /* 0x0000000608007986 */ /* 0x0001e6000c101b0c */
.L_x_433:
[----:B-1----:R-:W-:Y:S05]  /*08a0*/  BSYNC.RECONVERGENT B0 ;  /* 0x0000000000007941 */ /* 0x002fea0003800200 */
.L_x_432:
[----:B0-----:R-:W-:Y:S01]  /*08b0*/  IADD3 R6, P2, PT, R25, R10, RZ ;  /* 0x0000000a19067210 */ /* 0x001fe20007f5e0ff */
[----:B-----5:R-:W-:Y:S01]  /*08c0*/  IMAD.U32 R9, RZ, RZ, UR14 ;  /* 0x0000000eff097e24 */ /* 0x020fe2000f8e00ff */
[----:B------:R0:W5:Y:S01]  /*08d0*/  @!P1 LDG.E.64 R12, desc[UR12][R14.64] ;  /* 0x0000000c0e0c9981 */ /* 0x000162000c1e1b00 */
[----:B------:R-:W-:Y:S01]  /*08e0*/  IMAD.U32 R23, RZ, RZ, UR14 ;  /* 0x0000000eff177e24 */ /* 0x000fe2000f8e00ff */
[----:B------:R-:W-:Y:S01]  /*08f0*/  CS2R R18, SRZ ;  /* 0x0000000000127805 */ /* 0x000fe2000001ff00 */
        /* <DEDUP_REMOVED lines=8> */
[----:B0-----:R-:W-:Y:S01]  /*0980*/  IMAD.U32 R14, RZ, RZ, UR14 ;  /* 0x0000000eff0e7e24 */ /* 0x001fe2000f8e00ff */
[----:B------:R-:W-:Y:S03]  /*0990*/  BSSY.RECONVERGENT B0, `(.L_x_434) ;  /* 0x000000a000007945 */ /* 0x000fe60003800200 */
[----:B------:R-:W-:Y:S01]  /*09a0*/  IMAD.SHL.U32 R14, R14, 0x4, RZ ;  /* 0x000000040e0e7824 */ /* 0x000fe200078e00ff */
[----:B------:R-:W-:Y:S06]  /*09b0*/  @P1 BRA `(.L_x_435) ;  /* 0x00000000001c1947 */ /* 0x000fec0003800000 */
[----:B------:R-:W-:Y:S02]  /*09c0*/  LEA R15, P2, R4, UR6, 0x3 ;  /* 0x00000006040f7c11 */ /* 0x000fe4000f8418ff */
[----:B-----5:R-:W-:Y:S02]  /*09d0*/  IADD3 R12, P1, PT, R12, -UR18, RZ ;  /* 0x800000120c0c7c10 */ /* 0x020fe4000ff3e0ff */
[----:B------:R-:W-:Y:S02]  /*09e0*/  LEA.HI.X R5, R4, UR7, R5, 0x3, P2 ;  /* 0x0000000704057c11 */ /* 0x000fe400090f1c05 */
[C---:B------:R-:W-:Y:S02]  /*09f0*/  LEA R4, P2, R14.reuse, R15, 0x3 ;  /* 0x0000000f0e047211 */ /* 0x040fe400078418ff */
[----:B------:R-:W-:Y:S02]  /*0a00*/  IADD3.X R13, PT, PT, R13, ~UR19, RZ, P1, !PT ;  /* 0x800000130d0d7c10 */ /* 0x000fe40008ffe4ff */
[----:B------:R-:W-:-:S05]  /*0a10*/  LEA.HI.X R5, R14, R5, RZ, 0x3, P2 ;  /* 0x000000050e057211 */ /* 0x000fca00010f1cff */
[----:B------:R0:W-:Y:S04]  /*0a20*/  STG.E.64 desc[UR12][R4.64], R12 ;  /* 0x0000000c04007986 */ /* 0x0001e8000c101b0c */
.L_x_435:
[----:B------:R-:W-:Y:S05]  /*0a30*/  BSYNC.RECONVERGENT B0 ;  /* 0x0000000000007941 */ /* 0x000fea0003800200 */
.L_x_434:
[----:B0-----:R-:W0:Y:S01]  /*0a40*/  @!P4 LDC.64 R4, c[0x0][0x10b0] ;  /* 0x00042c00ff04cb82 */ /* 0x001e220000000a00 */
[----:B------:R-:W-:-:S04]  /*0a50*/  UIADD3 UR4, UP0, UPT, UR4, 0x2, URZ ;  /* 0x0000000204047890 */ /* 0x000fc8000ff1e0ff */
[----:B------:R-:W-:Y:S02]  /*0a60*/  UIADD3.X UR5, UPT, UPT, URZ, UR5, URZ, UP0, !UPT ;  /* 0x00000005ff057290 */ /* 0x000fe400087fe4ff */
[----:B------:R-:W-:Y:S01]  /*0a70*/  UISETP.NE.U32.AND UP0, UPT, UR4, UR9, UPT ;  /* 0x000000090400728c */ /* 0x000fe2000bf05070 */
[----:B-----5:R-:W2:Y:S03]  /*0a80*/  @!P0 LDC.64 R12, c[0x0][0x10b0] ;  /* 0x00042c00ff0c8b82 */ /* 0x020ea60000000a00 */
[----:B------:R-:W-:-:S05]  /*0a90*/  UISETP.NE.AND.EX UP0, UPT, UR5, URZ, UPT, UP0 ;  /* 0x000000ff0500728c */ /* 0x000fca000bf05300 */
[----:B------:R-:W3:Y:S01]  /*0aa0*/  @!P5 LDC.64 R22, c[0x0][0x10b0] ;  /* 0x00042c00ff16db82 */ /* 0x000ee20000000a00 */
[----:B0-----:R-:W-:-:S05]  /*0ab0*/  @!P4 IADD3 R4, P1, PT, R18, -R4, RZ ;  /* 0x800000041204c210 */ /* 0x001fca0007f3e0ff */
[----:B------:R-:W-:Y:S01]  /*0ac0*/  @!P4 IMAD.X R5, R19, 0x1, ~R5, P1 ;  /* 0x000000011305c824 */ /* 0x000fe200008e0e05 */
[----:B--2---:R-:W-:-:S04]  /*0ad0*/  @!P0 IADD3 R12, P2, PT, R20, -R12, RZ ;  /* 0x8000000c140c8210 */ /* 0x004fc80007f5e0ff */
[----:B------:R2:W-:Y:S01]  /*0ae0*/  @!P4 STG.E.64 desc[UR12][R10.64], R4 ;  /* 0x000000040a00c986 */ /* 0x0005e2000c101b0c */
[----:B------:R-:W-:Y:S01]  /*0af0*/  @!P0 IMAD.X R13, R21, 0x1, ~R13, P2 ;  /* 0x00000001150d8824 */ /* 0x000fe200010e0e0d */
[----:B---3--:R-:W-:-:S04]  /*0b00*/  @!P5 IADD3 R22, P3, PT, R16, -R22, RZ ;  /* 0x800000161016d210 */ /* 0x008fc80007f7e0ff */
[----:B------:R2:W-:Y:S01]  /*0b10*/  @!P0 STG.E.64 desc[UR12][R6.64], R12 ;  /* 0x0000000c06008986 */ /* 0x0005e2000c101b0c */
[----:B------:R-:W-:Y:S01]  /*0b20*/  LEA R3, P0, R14, R3, 0x1 ;  /* 0x000000030e037211 */ /* 0x000fe200078008ff */
[----:B------:R-:W-:-:S03]  /*0b30*/  @!P5 IMAD.X R23, R17, 0x1, ~R23, P3 ;  /* 0x000000011117d824 */ /* 0x000fc600018e0e17 */
[----:B------:R-:W-:Y:S02]  /*0b40*/  LEA.HI.X R2, R14, R2, RZ, 0x1, P0 ;  /* 0x000000020e027211 */ /* 0x000fe400000f0cff */
[----:B------:R2:W-:Y:S01]  /*0b50*/  @!P5 STG.E.64 desc[UR12][R8.64], R22 ;  /* 0x000000160800d986 */ /* 0x0005e2000c101b0c */
[----:B------:R-:W-:Y:S06]  /*0b60*/  BRA.U UP0, `(.L_x_436) ;  /* 0xfffffff500e87547 */ /* 0x000fec000b83ffff */
.L_x_431:
[----:B------:R-:W-:-:S04]  /*0b70*/  ULOP3.LUT UR10, UR8, 0x1, URZ, 0xc0, !UPT ;  /* 0x00000001080a7892 */ /* 0x000fc8000f8ec0ff */
[----:B------:R-:W-:-:S06]  /*0b80*/  UISETP.NE.U32.AND UP0, UPT, UR10, 0x1, UPT ;  /* 0x000000010a00788c */ /* 0x000fcc000bf05070 */
[----:B------:R-:W-:-:S13]  /*0b90*/  PLOP3.LUT P0, PT, PT, PT, UP0, 0x80, 0x8 ;  /* 0x000000000008781c */ /* 0x000fda0003f0f008 */
[----:B------:R-:W-:Y:S05]  /*0ba0*/  @!P0 EXIT ;  /* 0x000000000000894d */ /* 0x000fea0003800000 */
[----:B0-----:R-:W-:Y:S01]  /*0bb0*/  IADD3 R0, P0, PT, R0, R3, RZ ;  /* 0x0000000300007210 */ /* 0x001fe20007f1e0ff */
[----:B------:R-:W-:Y:S01]  /*0bc0*/  IMAD.U32 R17, RZ, RZ, UR14 ;  /* 0x0000000eff117e24 */ /* 0x000fe2000f8e00ff */
[----:B------:R-:W-:Y:S01]  /*0bd0*/  CS2R R14, SRZ ;  /* 0x00000000000e7805 */ /* 0x000fe2000001ff00 */
[----:B-12---:R-:W-:Y:S01]  /*0be0*/  IMAD.U32 R7, RZ, RZ, UR14 ;  /* 0x0000000eff077e24 */ /* 0x006fe2000f8e00ff */
[C---:B------:R-:W-:Y:S01]  /*0bf0*/  IADD3 R4, P2, PT, R0.reuse, UR14, RZ ;  /* 0x0000000e00047c10 */ /* 0x040fe2000ff5e0ff */
[----:B------:R-:W-:Y:S01]  /*0c00*/  IMAD.X R5, RZ, RZ, R2, P0 ;  /* 0x000000ffff057224 */ /* 0x000fe200000e0602 */
[C---:B------:R-:W-:Y:S01]  /*0c10*/  ISETP.GE.U32.AND P0, PT, R0.reuse, UR15, PT ;  /* 0x0000000f00007c0c */ /* 0x040fe2000bf06070 */
[----:B------:R-:W-:Y:S01]  /*0c20*/  IMAD.U32 R13, RZ, RZ, UR14 ;  /* 0x0000000eff0d7e24 */ /* 0x000fe2000f8e00ff */
[----:B------:R-:W-:Y:S01]  /*0c30*/  LEA R2, P1, R0, UR6, 0x3 ;  /* 0x0000000600027c11 */ /* 0x000fe2000f8218ff */
[----:B------:R-:W-:Y:S01]  /*0c40*/  IMAD.SHL.U32 R17, R17, 0x8, RZ ;  /* 0x0000000811117824 */ /* 0x000fe200078e00ff */
[----:B------:R-:W-:-:S02]  /*0c50*/  ISETP.GE.AND.EX P0, PT, R5, UR16, PT, P0 ;  /* 0x0000001005007c0c */ /* 0x000fc4000bf06300 */
[----:B------:R-:W-:Y:S02]  /*0c60*/  CS2R R8, SRZ ;  /* 0x0000000000087805 */ /* 0x000fe4000001ff00 */
[--C-:B------:R-:W-:Y:S01]  /*0c70*/  LEA.HI.X R3, R0, UR7, R5.reuse, 0x3, P1 ;  /* 0x0000000700037c11 */ /* 0x100fe200088f1c05 */
[----:B------:R-:W-:Y:S01]  /*0c80*/  IMAD.X R5, RZ, RZ, R5, P2 ;  /* 0x000000ffff057224 */ /* 0x000fe200010e0605 */
[C---:B------:R-:W-:Y:S02]  /*0c90*/  ISETP.GE.U32.AND P1, PT, R4.reuse, UR15, PT ;  /* 0x0000000f04007c0c */ /* 0x040fe4000bf26070 */
[----:B------:R-:W-:Y:S02]  /*0ca0*/  CS2R R10, SRZ ;  /* 0x00000000000a7805 */ /* 0x000fe4000001ff00 */
[----:B------:R-:W-:Y:S01]  /*0cb0*/  IADD3 R4, P2, PT, R4, UR14, RZ ;  /* 0x0000000e04047c10 */ /* 0x000fe2000ff5e0ff */
[----:B------:R-:W0:Y:S01]  /*0cc0*/  LDCU.64 UR4, c[0x0][0x10b0] ;  /* 0x00021600ff0477ac */ /* 0x000e220008000a00 */
[----:B------:R-:W-:-:S02]  /*0cd0*/  ISETP.GE.AND.EX P1, PT, R5, UR16, PT, P1 ;  /* 0x0000001005007c0c */ /* 0x000fc4000bf26310 */
[C---:B------:R-:W-:Y:S01]  /*0ce0*/  IADD3 R6, P4, PT, R4.reuse, UR14, RZ ;  /* 0x0000000e04067c10 */ /* 0x040fe2000ff9e0ff */
[----:B------:R-:W-:Y:S01]  /*0cf0*/  IMAD.X R0, RZ, RZ, R5, P2 ;  /* 0x000000ffff007224 */ /* 0x000fe200010e0605 */
[----:B------:R-:W-:Y:S01]  /*0d00*/  ISETP.GE.U32.AND P2, PT, R4, UR15, PT ;  /* 0x0000000f04007c0c */ /* 0x000fe2000bf46070 */
[----:B------:R-:W-:Y:S01]  /*0d10*/  IMAD.WIDE.U32 R4, R7, 0x8, R2 ;  /* 0x0000000807047825 */ /* 0x000fe200078e0002 */
[----:B------:R-:W-:Y:S01]  /*0d20*/  ISETP.GE.U32.AND P3, PT, R6, UR15, PT ;  /* 0x0000000f06007c0c */ /* 0x000fe2000bf66070 */
[----:B------:R-:W0:Y:S01]  /*0d30*/  @!P0 LDG.E.64 R14, desc[UR12][R2.64] ;  /* 0x0000000c020e8981 */ /* 0x000e22000c1e1b00 */
[----:B------:R-:W-:Y:S01]  /*0d40*/  ISETP.GE.AND.EX P2, PT, R0, UR16, PT, P2 ;  /* 0x0000001000007c0c */ /* 0x000fe2000bf46320 */
[----:B------:R-:W-:Y:S01]  /*0d50*/  IMAD.X R0, RZ, RZ, R0, P4 ;  /* 0x000000ffff007224 */ /* 0x000fe200020e0600 */
[----:B------:R-:W-:Y:S02]  /*0d60*/  SHF.R.U32.HI R13, RZ, 0x1d, R13 ;  /* 0x0000001dff0d7819 */ /* 0x000fe4000001160d */
[----:B------:R-:W-:Y:S01]  /*0d70*/  IADD3 R6, P4, PT, R4, R17, RZ ;  /* 0x0000001104067210 */ /* 0x000fe20007f9e0ff */
[----:B------:R-:W2:Y:S01]  /*0d80*/  @!P1 LDG.E.64 R8, desc[UR12][R4.64] ;  /* 0x0000000c04089981 */ /* 0x000ea2000c1e1b00 */
[----:B------:R-:W-:-:S03]  /*0d90*/  ISETP.GE.AND.EX P3, PT, R0, UR16, PT, P3 ;  /* 0x0000001000007c0c */ /* 0x000fc6000bf66330 */
[----:B------:R-:W-:Y:S01]  /*0da0*/  IMAD.X R7, R5, 0x1, R13, P4 ;  /* 0x0000000105077824 */ /* 0x000fe200020e060d */
[----:B------:R-:W-:-:S04]  /*0db0*/  IADD3 R16, P4, PT, R17, R6, RZ ;  /* 0x0000000611107210 */ /* 0x000fc80007f9e0ff */
[----:B------:R-:W3:Y:S01]  /*0dc0*/  @!P2 LDG.E.64 R10, desc[UR12][R6.64] ;  /* 0x0000000c060aa981 */ /* 0x000ee2000c1e1b00 */
[----:B------:R-:W-:Y:S01]  /*0dd0*/  IMAD.X R17, R13, 0x1, R7, P4 ;  /* 0x000000010d117824 */ /* 0x000fe200020e0607 */
[----:B------:R-:W-:-:S06]  /*0de0*/  CS2R R12, SRZ ;  /* 0x00000000000c7805 */ /* 0x000fcc000001ff00 */
[----:B------:R-:W4:Y:S01]  /*0df0*/  @!P3 LDG.E.64 R12, desc[UR12][R16.64] ;  /* 0x0000000c100cb981 */ /* 0x000f22000c1e1b00 */
[----:B0-----:R-:W-:-:S04]  /*0e00*/  IADD3 R14, P4, PT, R14, -UR4, RZ ;  /* 0x800000040e0e7c10 */ /* 0x001fc8000ff9e0ff */
[----:B------:R-:W-:Y:S02]  /*0e10*/  IADD3.X R15, PT, PT, R15, ~UR5, RZ, P4, !PT ;  /* 0x800000050f0f7c10 */ /* 0x000fe4000a7fe4ff */
[----:B--2---:R-:W-:-:S04]  /*0e20*/  IADD3 R8, P4, PT, R8, -UR4, RZ ;  /* 0x8000000408087c10 */ /* 0x004fc8000ff9e0ff */
[----:B------:R-:W-:Y:S02]  /*0e30*/  IADD3.X R9, PT, PT, R9, ~UR5, RZ, P4, !PT ;  /* 0x8000000509097c10 */ /* 0x000fe4000a7fe4ff */
[----:B---3--:R-:W-:Y:S01]  /*0e40*/  IADD3 R10, P5, PT, R10, -UR4, RZ ;  /* 0x800000040a0a7c10 */ /* 0x008fe2000ffbe0ff */
[----:B------:R0:W-:Y:S03]  /*0e50*/  @!P0 STG.E.64 desc[UR12][R2.64], R14 ;  /* 0x0000000e02008986 */ /* 0x0001e6000c101b0c */
[----:B------:R-:W-:Y:S01]  /*0e60*/  IADD3.X R11, PT, PT, R11, ~UR5, RZ, P5, !PT ;  /* 0x800000050b0b7c10 */ /* 0x000fe2000affe4ff */
[----:B------:R0:W-:Y:S01]  /*0e70*/  @!P1 STG.E.64 desc[UR12][R4.64], R8 ;  /* 0x0000000804009986 */ /* 0x0001e2000c101b0c */
[----:B----4-:R-:W-:-:S03]  /*0e80*/  IADD3 R12, P4, PT, R12, -UR4, RZ ;  /* 0x800000040c0c7c10 */ /* 0x010fc6000ff9e0ff */
[----:B------:R0:W-:Y:S01]  /*0e90*/  @!P2 STG.E.64 desc[UR12][R6.64], R10 ;  /* 0x0000000a0600a986 */ /* 0x0001e2000c101b0c */
[----:B------:R-:W-:Y:S01]  /*0ea0*/  IADD3.X R13, PT, PT, R13, ~UR5, RZ, P4, !PT ;  /* 0x800000050d0d7c10 */ /* 0x000fe2000a7fe4ff */
[----:B------:R-:W-:Y:S08]  /*0eb0*/  @P3 EXIT ;  /* 0x000000000000394d */ /* 0x000ff00003800000 */
[----:B------:R-:W-:Y:S01]  /*0ec0*/  STG.E.64 desc[UR12][R16.64], R12 ;  /* 0x0000000c10007986 */ /* 0x000fe2000c101b0c */
[----:B------:R-:W-:Y:S05]  /*0ed0*/  EXIT ;  /* 0x000000000000794d */ /* 0x000fea0003800000 */
.L_x_430:
        /* <DEDUP_REMOVED lines=8> */
.L_x_437:
[----:B--2---:R-:W-:-:S04]  /*0f60*/  LEA R2, P0, R0, UR6, 0x5 ;  /* 0x0000000600027c11 */ /* 0x004fc8000f8028ff */
[----:B------:R-:W-:-:S05]  /*0f70*/  LEA.HI.X R3, R0, UR7, R13, 0x5, P0 ;  /* 0x0000000700037c11 */ /* 0x000fca00080f2c0d */
[----:B------:R-:W1:Y:S02]  /*0f80*/  LDG.E.ENL2.256 R4, R8, desc[UR12][R2.64] ;  /* 0xfe00000c0208797e */ /* 0x000e640008121904 */
[----:B-1----:R-:W-:Y:S02]  /*0f90*/  IADD3 R14, P0, PT, R8, -UR8, RZ ;  /* 0x80000008080e7c10 */ /* 0x002fe4000ff1e0ff */
[----:B------:R-:W-:Y:S02]  /*0fa0*/  IADD3 R12, P1, PT, R10, -UR8, RZ ;  /* 0x800000080a0c7c10 */ /* 0x000fe4000ff3e0ff */
[----:B------:R-:W-:Y:S02]  /*0fb0*/  IADD3.X R17, PT, PT, R9, ~UR9, RZ, P0, !PT ;  /* 0x8000000909117c10 */ /* 0x000fe400087fe4ff */
[----:B------:R-:W-:Y:S01]  /*0fc0*/  IADD3 R8, P2, PT, R4, -UR8, RZ ;  /* 0x8000000804087c10 */ /* 0x000fe2000ff5e0ff */
[----:B------:R-:W-:Y:S01]  /*0fd0*/  IMAD.MOV.U32 R4, RZ, RZ, R14 ;  /* 0x000000ffff047224 */ /* 0x000fe200078e000e */
[----:B------:R-:W-:Y:S01]  /*0fe0*/  IADD3 R10, P3, PT, R6, -UR8, RZ ;  /* 0x80000008060a7c10 */ /* 0x000fe2000ff7e0ff */
[----:B------:R-:W-:Y:S01]  /*0ff0*/  IMAD.MOV.U32 R6, RZ, RZ, R12 ;  /* 0x000000ffff067224 */ /* 0x000fe200078e000c */
[----:B------:R-:W-:-:S02]  /*1000*/  IADD3.X R15, PT, PT, R11, ~UR9, RZ, P1, !PT ;  /* 0x800000090b0f7c10 */ /* 0x000fc40008ffe4ff */
[----:B0-----:R-:W-:Y:S02]  /*1010*/  IADD3 R0, P0, PT, R0, UR5, RZ ;  /* 0x0000000500007c10 */ /* 0x001fe4000ff1e0ff */
[----:B------:R-:W-:Y:S01]  /*1020*/  IADD3.X R9, PT, PT, R5, ~UR9, RZ, P2, !PT ;  /* 0x8000000905097c10 */ /* 0x000fe200097fe4ff */
[----:B------:R-:W-:Y:S01]  /*1030*/  IMAD.MOV.U32 R5, RZ, RZ, R17 ;  /* 0x000000ffff057224 */ /* 0x000fe200078e0011 */
[----:B------:R-:W-:Y:S01]  /*1040*/  IADD3.X R11, PT, PT, R7, ~UR9, RZ, P3, !PT ;  /* 0x80000009070b7c10 */ /* 0x000fe20009ffe4ff */
[----:B------:R-:W-:Y:S02]  /*1050*/  IMAD.MOV.U32 R7, RZ, RZ, R15 ;  /* 0x000000ffff077224 */ /* 0x000fe400078e000f */
[C---:B------:R-:W-:Y:S02]  /*1060*/  IMAD.SHL.U32 R12, R0.reuse, 0x4, RZ ;  /* 0x00000004000c7824 */ /* 0x040fe400078e00ff */
[----:B------:R-:W-:Y:S01]  /*1070*/  IMAD.X R13, RZ, RZ, R13, P0 ;  /* 0x000000ffff0d7224 */ /* 0x000fe200000e060d */
[----:B------:R2:W-:Y:S01]  /*1080*/  STG.E.ENL2.256 desc[UR12][R2.64], R4, R8 ;  /* 0xf80000040208797f */ /* 0x0005e2000f12180c */
[----:B------:R-:W-:-:S02]  /*1090*/  LOP3.LUT P0, RZ, R0, 0xffffc000, RZ, 0xc0, !PT ;  /* 0xffffc00000ff7812 */ /* 0x000fc4000780c0ff */
[----:B------:R-:W-:Y:S02]  /*10a0*/  ISETP.LT.U32.AND P1, PT, R12, UR17, PT ;  /* 0x000000110c007c0c */ /* 0x000fe4000bf21070 */
[----:B------:R-:W-:Y:S02]  /*10b0*/  SHF.L.U64.HI R12, R0, 0x2, R13 ;  /* 0x00000002000c7819 */ /* 0x000fe4000001020d */
[----:B------:R-:W-:Y:S02]  /*10c0*/  LOP3.LUT P0, RZ, R13, 0x3fffffff, RZ, 0xc0, P0 ;  /* 0x3fffffff0dff7812 */ /* 0x000fe4000000c0ff */
[----:B------:R-:W-:-:S13]  /*10d0*/  ISETP.LT.AND.EX P1, PT, R12, UR4, PT, P1 ;  /* 0x000000040c007c0c */ /* 0x000fda000bf21310 */
[----:B------:R-:W-:Y:S05]  /*10e0*/  @!P0 BRA P1, `(.L_x_437) ;  /* 0xfffffffc009c8947 */ /* 0x000fea000083ffff */
[----:B------:R-:W-:Y:S05]  /*10f0*/  EXIT ;  /* 0x000000000000794d */ /* 0x000fea0003800000 */
        .weak           $__internal_56_$__cuda_sm20_div_u16
        .type           $__internal_56_$__cuda_sm20_div_u16,@function
        .size           $__internal_56_$__cuda_sm20_div_u16,(.L_x_4702 - $__internal_56_$__cuda_sm20_div_u16)
$__internal_56_$__cuda_sm20_div_u16:
        /* <DEDUP_REMOVED lines=19> */
[----:B------:R-:W-:Y:S05]  /*1230*/  RET.REL.NODEC R2 `(_ZN2at6native57_GLOBAL__N__f3eca4a2_24_ForeachBinaryOpScalar_cu_86b9896c25multi_tensor_apply_kernelINS1_18TensorListMetadataILi1EEENS1_21BinaryOpScalarFunctorIlLi1ELi1ELi0EEEJSt5minusIlElEEEvT_T0_DpT1_) ;  /* 0xffffffec02707950 */ /* 0x000fea0003c3ffff */
.L_x_438:
        /* <DEDUP_REMOVED lines=12> */
.L_x_4702:


//--------------------- .text._ZN2at6native57_GLOBAL__N__f3eca4a2_24_ForeachBinaryOpScalar_cu_86b9896c25multi_tensor_apply_kernelINS1_18TensorListMetadataILi1EEENS1_21BinaryOpScalarFunctorIiLi1ELi1ELi0EEEJSt5minusIiEiEEEvT_T0_DpT1_ --------------------------
	.section	.text._ZN2at6native57_GLOBAL__N__f3eca4a2_24_ForeachBinaryOpScalar_cu_86b9896c25multi_tensor_apply_kernelINS1_18TensorListMetadataILi1EEENS1_21BinaryOpScalarFunctorIiLi1ELi1ELi0EEEJSt5minusIiEiEEEvT_T0_DpT1_,"ax",@progbits
	.align	128
.text._ZN2at6native57_GLOBAL__N__f3eca4a2_24_ForeachBinaryOpScalar_cu_86b9896c25multi_tensor_apply_kernelINS1_18TensorListMetadataILi1EEENS1_21BinaryOpScalarFunctorIiLi1ELi1ELi0EEEJSt5minusIiEiEEEvT_T0_DpT1_:
        .type           _ZN2at6native57_GLOBAL__N__f3eca4a2_24_ForeachBinaryOpScalar_cu_86b9896c25multi_tensor_apply_kernelINS1_18TensorListMetadataILi1EEENS1_21BinaryOpScalarFunctorIiLi1ELi1ELi0EEEJSt5minusIiEiEEEvT_T0_DpT1_,@function
        .size           _ZN2at6native57_GLOBAL__N__f3eca4a2_24_ForeachBinaryOpScalar_cu_86b9896c25multi_tensor_apply_kernelINS1_18TensorListMetadataILi1EEENS1_21BinaryOpScalarFunctorIiLi1ELi1ELi0EEEJSt5minusIiEiEEEvT_T0_DpT1_,(.L_x_4704 - _ZN2at6native57_GLOBAL__N__f3eca4a2_24_ForeachBinaryOpScalar_cu_86b9896c25multi_tensor_apply_kernelINS1_18TensorListMetadataILi1EEENS1_21BinaryOpScalarFunctorIiLi1ELi1ELi0EEEJSt5minusIiEiEEEvT_T0_DpT1_)
        .other          _ZN2at6native57_GLOBAL__N__f3eca4a2_24_ForeachBinaryOpScalar_cu_86b9896c25multi_tensor_apply_kernelINS1_18TensorListMetadataILi1EEENS1_21BinaryOpScalarFunctorIiLi1ELi1ELi0EEEJSt5minusIiEiEEEvT_T0_DpT1_,@"STO_CUDA_ENTRY STV_DEFAULT"
_ZN2at6native57_GLOBAL__N__f3eca4a2_24_ForeachBinaryOpScalar_cu_86b9896c25multi_tensor_apply_kernelINS1_18TensorListMetadataILi1EEENS1_21BinaryOpScalarFunctorIiLi1ELi1ELi0EEEJSt5minusIiEiEEEvT_T0_DpT1_:
        /* <DEDUP_REMOVED lines=35> */
[----:B------:R-:W-:Y:S05]  /*0230*/  CALL.REL.NOINC `($__internal_57_$__cuda_sm20_div_u16) ;  /* 0x0000000800e87944 */ /* 0x000fea0003c00000 */
        /* <DEDUP_REMOVED lines=14> */
.L_x_441:
        /* <DEDUP_REMOVED lines=37> */
[----:B--2---:R-:W-:-:S07]  /*0570*/  @!P2 IMAD.IADD R27, R24, 0x1, -R27 ;  /* 0x00000001181ba824 */ /* 0x004fce00078e0a1b */
[----:B------:R-:W4:Y:S01]  /*0580*/  @!P3 LDC R24, c[0x0][0x10ac] ;  /* 0x00042b00ff18bb82 */ /* 0x000f220000000800 */
[----:B------:R4:W-:Y:S01]  /*0590*/  @!P2 STG.E desc[UR6][R6.64], R27 ;  /* 0x0000001b0600a986 */ /* 0x0009e2000c101906 */
[----:B---3--:R-:W-:Y:S02]  /*05a0*/  @!P4 IMAD.IADD R29, R21, 0x1, -R26 ;  /* 0x00000001151dc824 */ /* 0x008fe400078e0a1a */
[----:B------:R-:W-:-:S03]  /*05b0*/  IMAD.SHL.U32 R21, R0, 0x4, RZ ;  /* 0x0000000400157824 */ /* 0x000fc600078e00ff */
[----:B------:R0:W-:Y:S02]  /*05c0*/  @!P4 STG.E desc[UR6][R10.64], R29 ;  /* 0x0000001d0a00c986 */ /* 0x0001e4000c101906 */
[----:B------:R-:W-:Y:S01]  /*05d0*/  IADD3 R26, P2, PT, R21, R28, RZ ;  /* 0x0000001c151a7210 */ /* 0x000fe20007f5e0ff */
[----:B------:R-:W-:Y:S02]  /*05e0*/  IMAD.IADD R28, R0, 0x1, R28 ;  /* 0x00000001001c7824 */ /* 0x000fe400078e021c */
[----:B----4-:R-:W-:Y:S01]  /*05f0*/  @!P3 IMAD.IADD R27, R23, 0x1, -R24 ;  /* 0x00000001171bb824 */ /* 0x010fe200078e0a18 */
[----:B------:R-:W-:Y:S02]  /*0600*/  ISETP.GE.U32.AND P4, PT, R26, R12, PT ;  /* 0x0000000c1a00720c */ /* 0x000fe40003f86070 */
[----:B------:R-:W-:Y:S02]  /*0610*/  IADD3 R23, P5, PT, R21, R28, RZ ;  /* 0x0000001c15177210 */ /* 0x000fe40007fbe0ff */
[----:B------:R1:W-:Y:S01]  /*0620*/  @!P3 STG.E desc[UR6][R8.64], R27 ;  /* 0x0000001b0800b986 */ /* 0x0003e2000c101906 */
[----:B0-----:R-:W-:Y:S01]  /*0630*/  IMAD.X R11, RZ, RZ, R16, P6 ;  /* 0x000000ffff0b7224 */ /* 0x001fe200030e0610 */
[C---:B------:R-:W-:Y:S01]  /*0640*/  LEA R10, P6, R23.reuse, R2, 0x2 ;  /* 0x00000002170a7211 */ /* 0x040fe200078c10ff */
[----:B------:R-:W-:Y:S01]  /*0650*/  IMAD.X R24, RZ, RZ, R22, P5 ;  /* 0x000000ffff187224 */ /* 0x000fe200028e0616 */
[----:B------:R-:W-:Y:S01]  /*0660*/  IADD3 R29, P3, PT, R0, R23, RZ ;  /* 0x00000017001d7210 */ /* 0x000fe20007f7e0ff */
[----:B------:R-:W-:Y:S01]  /*0670*/  IMAD.X R22, RZ, RZ, R11, P2 ;  /* 0x000000ffff167224 */ /* 0x000fe200010e060b */
[----:B------:R-:W-:-:S02]  /*0680*/  ISETP.GE.U32.AND P5, PT, R23, R12, PT ;  /* 0x0000000c1700720c */ /* 0x000fc40003fa6070 */
[--C-:B------:R-:W-:Y:S01]  /*0690*/  LEA.HI.X R11, R23, R3, R24.reuse, 0x2, P6 ;  /* 0x00000003170b7211 */ /* 0x100fe200030f1418 */
[----:B------:R-:W-:Y:S01]  /*06a0*/  IMAD.X R26, RZ, RZ, R24, P3 ;  /* 0x000000ffff1a7224 */ /* 0x000fe200018e0618 */
[----:B------:R-:W-:Y:S01]  /*06b0*/  IADD3 R23, P6, PT, R0, R29, RZ ;  /* 0x0000001d00177210 */ /* 0x000fe20007fde0ff */
[----:B-----5:R-:W-:Y:S01]  /*06c0*/  @!P1 IMAD.IADD R25, R20, 0x1, -R25 ;  /* 0x0000000114199824 */ /* 0x020fe200078e0a19 */
        /* <DEDUP_REMOVED lines=28> */
[----:B0-----:R-:W-:Y:S02]  /*0890*/  @!P2 IMAD.IADD R19, R19, 0x1, -R4 ;  /* 0x000000011313a824 */ /* 0x001fe400078e0a04 */
[----:B------:R-:W-:Y:S02]  /*08a0*/  VIADD R4, R14, 0x1 ;  /* 0x000000010e047836 */ /* 0x000fe40000000000 */
[----:B--2---:R-:W-:Y:S02]  /*08b0*/  @!P4 IMAD.IADD R5, R24, 0x1, -R5 ;  /* 0x000000011805c824 */ /* 0x004fe400078e0a05 */
[----:B---3--:R-:W-:-:S03]  /*08c0*/  @!P5 IMAD.IADD R25, R20, 0x1, -R25 ;  /* 0x000000011419d824 */ /* 0x008fc600078e0a19 */
[----:B------:R1:W-:Y:S01]  /*08d0*/  @!P4 STG.E desc[UR6][R6.64], R5 ;  /* 0x000000050600c986 */ /* 0x0003e2000c101906 */
[----:B------:R-:W-:Y:S01]  /*08e0*/  LOP3.LUT R4, R4, 0x1fffe, RZ, 0xc0, !PT ;  /* 0x0001fffe04047812 */ /* 0x000fe200078ec0ff */
[----:B----4-:R-:W-:Y:S02]  /*08f0*/  @!P3 IMAD.IADD R17, R17, 0x1, -R26 ;  /* 0x000000011111b824 */ /* 0x010fe400078e0a1a */
        /* <DEDUP_REMOVED lines=8> */
.L_x_440:
        /* <DEDUP_REMOVED lines=34> */
[----:B0-----:R-:W-:Y:S02]  /*0ba0*/  VIADD R15, R10, -UR4 ;  /* 0x800000040a0f7c36 */ /* 0x001fe40008000000 */
[----:B--2---:R-:W-:Y:S02]  /*0bb0*/  VIADD R13, R0, -UR4 ;  /* 0x80000004000d7c36 */ /* 0x004fe40008000000 */
[----:B---3--:R-:W-:-:S03]  /*0bc0*/  VIADD R11, R11, -UR4 ;  /* 0x800000040b0b7c36 */ /* 0x008fc60008000000 */
[----:B------:R0:W-:Y:S04]  /*0bd0*/  @!P0 STG.E desc[UR6][R2.64], R13 ;  /* 0x0000000d02008986 */ /* 0x0001e8000c101906 */
[----:B------:R0:W-:Y:S01]  /*0be0*/  @!P1 STG.E desc[UR6][R4.64], R15 ;  /* 0x0000000f04009986 */ /* 0x0001e2000c101906 */
[----:B----4-:R-:W-:-:S03]  /*0bf0*/  VIADD R17, R12, -UR4 ;  /* 0x800000040c117c36 */ /* 0x010fc60008000000 */
[----:B------:R0:W-:Y:S01]  /*0c00*/  @!P2 STG.E desc[UR6][R6.64], R11 ;  /* 0x0000000b0600a986 */ /* 0x0001e2000c101906 */
[----:B------:R-:W-:Y:S05]  /*0c10*/  @P3 EXIT ;  /* 0x000000000000394d */ /* 0x000fea0003800000 */
[----:B------:R-:W-:Y:S01]  /*0c20*/  STG.E desc[UR6][R8.64], R17 ;  /* 0x0000001108007986 */ /* 0x000fe2000c101906 */
[----:B------:R-:W-:Y:S05]  /*0c30*/  EXIT ;  /* 0x000000000000794d */ /* 0x000fea0003800000 */
.L_x_439:
        /* <DEDUP_REMOVED lines=8> */
.L_x_442:
        /* <DEDUP_REMOVED lines=11> */
[----:B-1----:R-:W-:-:S02]  /*0d70*/  VIADD R4, R4, -UR5 ;  /* 0x8000000504047c36 */ /* 0x002fc40008000000 */
[----:B------:R-:W-:Y:S02]  /*0d80*/  VIADD R5, R5, -UR5 ;  /* 0x8000000505057c36 */ /* 0x000fe40008000000 */
[----:B------:R-:W-:Y:S02]  /*0d90*/  VIADD R6, R6, -UR5 ;  /* 0x8000000506067c36 */ /* 0x000fe40008000000 */
[----:B------:R-:W-:-:S05]  /*0da0*/  VIADD R7, R7, -UR5 ;  /* 0x8000000507077c36 */ /* 0x000fca0008000000 */
[----:B------:R2:W-:Y:S01]  /*0db0*/  STG.E.128 desc[UR6][R8.64], R4 ;  /* 0x0000000408007986 */ /* 0x0005e2000c101d06 */
[----:B------:R-:W-:Y:S05]  /*0dc0*/  @!P0 BRA P1, `(.L_x_442) ;  /* 0xfffffffc00bc8947 */ /* 0x000fea000083ffff */
[----:B------:R-:W-:Y:S05]  /*0dd0*/  EXIT ;  /* 0x000000000000794d */ /* 0x000fea0003800000 */
        .weak           $__internal_57_$__cuda_sm20_div_u16
        .type           $__internal_57_$__cuda_sm20_div_u16,@function
        .size           $__internal_57_$__cuda_sm20_div_u16,(.L_x_4704 - $__internal_57_$__cuda_sm20_div_u16)
$__internal_57_$__cuda_sm20_div_u16:
        /* <DEDUP_REMOVED lines=18> */
[----:B------:R-:W-:Y:S06]  /*0f00*/  RET.REL.NODEC R6 `(_ZN2at6native57_GLOBAL__N__f3eca4a2_24_ForeachBinaryOpScalar_cu_86b9896c25multi_tensor_apply_kernelINS1_18TensorListMetadataILi1EEENS1_21BinaryOpScalarFunctorIiLi1ELi1ELi0EEEJSt5minusIiEiEEEvT_T0_DpT1_) ;  /* 0xfffffff0063c7950 */ /* 0x000fec0003c3ffff */
.L_x_443:
        /* <DEDUP_REMOVED lines=15> */
.L_x_4704:


//--------------------- .text._ZN2at6native57_GLOBAL__N__f3eca4a2_24_ForeachBinaryOpScalar_cu_86b9896c25multi_tensor_apply_kernelINS1_18TensorListMetadataILi1EEENS1_21BinaryOpScalarFunctorIaLi1ELi1ELi0EEEJSt5minusIaEaEEEvT_T0_DpT1_ --------------------------
	.section	.text._ZN2at6native57_GLOBAL__N__f3eca4a2_24_ForeachBinaryOpScalar_cu_86b9896c25multi_tensor_apply_kernelINS1_18TensorListMetadataILi1EEENS1_21BinaryOpScalarFunctorIaLi1ELi1ELi0EEEJSt5minusIaEaEEEvT_T0_DpT1_,"ax",@progbits
	.align	128
.text._ZN2at6native57_GLOBAL__N__f3eca4a2_24_ForeachBinaryOpScalar_cu_86b9896c25multi_tensor_apply_kernelINS1_18TensorListMetadataILi1EEENS1_21BinaryOpScalarFunctorIaLi1ELi1ELi0EEEJSt5minusIaEaEEEvT_T0_DpT1_:
        .type           _ZN2at6native57_GLOBAL__N__f3eca4a2_24_ForeachBinaryOpScalar_cu_86b9896c25multi_tensor_apply_kernelINS1_18TensorListMetadataILi1EEENS1_21BinaryOpScalarFunctorIaLi1ELi1ELi0EEEJSt5minusIaEaEEEvT_T0_DpT1_,@function
        .size           _ZN2at6native57_GLOBAL__N__f3eca4a2_24_ForeachBinaryOpScalar_cu_86b9896c25multi_tensor_apply_kernelINS1_18TensorListMetadataILi1EEENS1_21BinaryOpScalarFunctorIaLi1ELi1ELi0EEEJSt5minusIaEaEEEvT_T0_DpT1_,(.L_x_4706 - _ZN2at6native57_GLOBAL__N__f3eca4a2_24_ForeachBinaryOpScalar_cu_86b9896c25multi_tensor_apply_kernelINS1_18TensorListMetadataILi1EEENS1_21BinaryOpScalarFunctorIaLi1ELi1ELi0EEEJSt5minusIaEaEEEvT_T0_DpT1_)
        .other          _ZN2at6native57_GLOBAL__N__f3eca4a2_24_ForeachBinaryOpScalar_cu_86b9896c25multi_tensor_apply_kernelINS1_18TensorListMetadataILi1EEENS1_21BinaryOpScalarFunctorIaLi1ELi1ELi0EEEJSt5minusIaEaEEEvT_T0_DpT1_,@"STO_CUDA_ENTRY STV_DEFAULT"
_ZN2at6native57_GLOBAL__N__f3eca4a2_24_ForeachBinaryOpScalar_cu_86b9896c25multi_tensor_apply_kernelINS1_18TensorListMetadataILi1EEENS1_21BinaryOpScalarFunctorIaLi1ELi1ELi0EEEJSt5minusIaEaEEEvT_T0_DpT1_:
[----:B------:R-:W-:Y:S08]  /*0000*/  LDC R1, c[0x0][0x37c] ;  /* 0x0000df00ff017b82 */ /* 0x000ff00000000800 */
[----:B------:R-:W0:Y:S01]  /*0010*/  S2UR UR5, SR_CTAID.X ;  /* 0x00000000000579c3 */ /* 0x000e220000002500 */
[----:B------:R-:W1:Y:S07]  /*0020*/  LDCU.64 UR20, c[0x0][0x358] ;  /* 0x00006b00ff1477ac */ /* 0x000e6e0008000a00 */
[----:B------:R-:W2:Y:S01]  /*0030*/  LDC.S8 R0, c[0x0][0x10aa] ;  /* 0x00042a80ff007b82 */ /* 0x000ea20000000200 */
[----:B0-----:R-:W0:Y:S01]  /*0040*/  LDCU.U8 UR4, c[0x0][UR5+0xa60] ;  /* 0x00014c00050477ac */ /* 0x001e220008000000 */
[----:B------:R-:W-:Y:S01]  /*0050*/  UIMAD UR5, UR5, 0x3, UR5 ;  /* 0x00000003050578a4 */ /* 0x000fe2000f8e0205 */
[----:B--2---:R-:W-:-:S11]  /*0060*/  PRMT R0, R0, 0x7710, RZ ;  /* 0x0000771000007816 */ /* 0x004fd600000000ff */
        /* <DEDUP_REMOVED lines=32> */
[----:B------:R-:W-:Y:S05]  /*0270*/  CALL.REL.NOINC `($__internal_58_$__cuda_sm20_div_u16) ;  /* 0x0000000c00dc7944 */ /* 0x000fea0003c00000 */
        /* <DEDUP_REMOVED lines=32> */
.L_x_446:
[C---:B0-----:R-:W-:Y:S02]  /*0480*/  IADD3 R4, P0, PT, R3.reuse, UR23, RZ ;  /* 0x0000001703047c10 */ /* 0x041fe4000ff1e0ff */
[C---:B------:R-:W-:Y:S02]  /*0490*/  ISETP.GE.U32.AND P3, PT, R3.reuse, UR35, PT ;  /* 0x0000002303007c0c */ /* 0x040fe4000bf66070 */
[----:B------:R-:W-:Y:S01]  /*04a0*/  ISETP.GE.U32.AND P2, PT, R4, UR35, PT ;  /* 0x0000002304007c0c */ /* 0x000fe2000bf46070 */
[----:B------:R-:W-:Y:S01]  /*04b0*/  IMAD.X R5, RZ, RZ, R2, P0 ;  /* 0x000000ffff057224 */ /* 0x000fe200000e0602 */
[----:B------:R-:W-:Y:S02]  /*04c0*/  ISETP.GE.AND.EX P3, PT, R2, UR36, PT, P3 ;  /* 0x0000002402007c0c */ /* 0x000fe4000bf66330 */
[----:B------:R-:W-:Y:S02]  /*04d0*/  IADD3 R6, P0, PT, R3, UR37, RZ ;  /* 0x0000002503067c10 */ /* 0x000fe4000ff1e0ff */
[----:B------:R-:W-:-:S02]  /*04e0*/  ISETP.GE.AND.EX P2, PT, R5, UR36, PT, P2 ;  /* 0x0000002405007c0c */ /* 0x000fc4000bf46320 */
[----:B------:R-:W-:Y:S02]  /*04f0*/  IADD3 R21, P4, PT, R4, UR23, RZ ;  /* 0x0000001704157c10 */ /* 0x000fe4000ff9e0ff */
[----:B------:R-:W-:Y:S02]  /*0500*/  IADD3.X R7, PT, PT, R2, UR38, RZ, P0, !PT ;  /* 0x0000002602077c10 */ /* 0x000fe400087fe4ff */
[----:B------:R-:W-:Y:S01]  /*0510*/  PRMT R15, RZ, 0x7610, R15 ;  /* 0x00007610ff0f7816 */ /* 0x000fe2000000000f */
[----:B------:R-:W-:Y:S01]  /*0520*/  IMAD.X R19, RZ, RZ, R5, P4 ;  /* 0x000000ffff137224 */ /* 0x000fe200020e0605 */
[----:B------:R-:W-:Y:S02]  /*0530*/  PRMT R18, RZ, 0x7610, R18 ;  /* 0x00007610ff127816 */ /* 0x000fe40000000012 */
[----:B------:R-:W-:Y:S02]  /*0540*/  ISETP.GE.U32.AND P1, PT, R21, UR35, PT ;  /* 0x0000002315007c0c */ /* 0x000fe4000bf26070 */
[----:B------:R-:W2:Y:S01]  /*0550*/  @!P3 LDG.E.U8 R15, desc[UR20][R6.64] ;  /* 0x00000014060fb981 */ /* 0x000ea2000c1e1100 */
[----:B------:R-:W-:-:S02]  /*0560*/  @!P2 IADD3 R16, P0, PT, R3, UR26, RZ ;  /* 0x0000001a0310ac10 */ /* 0x000fc4000ff1e0ff */
[----:B------:R-:W-:Y:S02]  /*0570*/  IADD3 R20, P4, PT, R21, UR23, RZ ;  /* 0x0000001715147c10 */ /* 0x000fe4000ff9e0ff */
[----:B------:R-:W-:Y:S02]  /*0580*/  @!P2 IADD3.X R17, PT, PT, R2, UR27, RZ, P0, !PT ;  /* 0x0000001b0211ac10 */ /* 0x000fe400087fe4ff */
[----:B------:R-:W-:Y:S01]  /*0590*/  ISETP.GE.AND.EX P1, PT, R19, UR36, PT, P1 ;  /* 0x0000002413007c0c */ /* 0x000fe2000bf26310 */
[----:B------:R-:W-:Y:S02]  /*05a0*/  IMAD.X R14, RZ, RZ, R19, P4 ;  /* 0x000000ffff0e7224 */ /* 0x000fe400020e0613 */
[----:B------:R0:W3:Y:S01]  /*05b0*/  @!P2 LDG.E.U8 R18, desc[UR20][R16.64] ;  /* 0x000000141012a981 */ /* 0x0000e2000c1e1100 */
[----:B------:R-:W-:-:S04]  /*05c0*/  ISETP.GE.U32.AND P0, PT, R20, UR35, PT ;  /* 0x0000002314007c0c */ /* 0x000fc8000bf06070 */
[----:B------:R-:W-:Y:S02]  /*05d0*/  ISETP.GE.AND.EX P0, PT, R14, UR36, PT, P0 ;  /* 0x000000240e007c0c */ /* 0x000fe4000bf06300 */
[----:B------:R-:W-:-:S03]  /*05e0*/  PRMT R9, RZ, 0x7610, R9 ;  /* 0x00007610ff097816 */ /* 0x000fc60000000009 */
[----:B------:R-:W-:-:S04]  /*05f0*/  @!P1 IADD3 R12, P4, PT, R3, UR28, RZ ;  /* 0x0000001c030c9c10 */ /* 0x000fc8000ff9e0ff */
[----:B------:R-:W-:-:S04]  /*0600*/  @!P1 IADD3.X R13, PT, PT, R2, UR14, RZ, P4, !PT ;  /* 0x0000000e020d9c10 */ /* 0x000fc8000a7fe4ff */
[----:B------:R-:W-:Y:S01]  /*0610*/  @!P0 IADD3 R10, P4, PT, R3, UR29, RZ ;  /* 0x0000001d030a8c10 */ /* 0x000fe2000ff9e0ff */
[----:B------:R1:W4:Y:S01]  /*0620*/  @!P1 LDG.E.U8 R9, desc[UR20][R12.64] ;  /* 0x000000140c099981 */ /* 0x000322000c1e1100 */
[----:B------:R-:W-:Y:S02]  /*0630*/  PRMT R8, RZ, 0x7610, R8 ;  /* 0x00007610ff087816 */ /* 0x000fe40000000008 */
[----:B------:R-:W-:-:S05]  /*0640*/  @!P0 IADD3.X R11, PT, PT, R2, UR12, RZ, P4, !PT ;  /* 0x0000000c020b8c10 */ /* 0x000fca000a7fe4ff */
[----:B------:R5:W4:Y:S01]  /*0650*/  @!P0 LDG.E.U8 R8, desc[UR20][R10.64] ;  /* 0x000000140a088981 */ /* 0x000b22000c1e1100 */
[--C-:B0-----:R-:W-:Y:S02]  /*0660*/  @!P3 IMAD.MOV R16, RZ, RZ, -R0.reuse ;  /* 0x000000ffff10b224 */ /* 0x101fe400078e0a00 */
[----:B------:R-:W-:Y:S01]  /*0670*/  @!P2 IMAD.MOV R17, RZ, RZ, -R0 ;  /* 0x000000ffff11a224 */ /* 0x000fe200078e0a00 */
[----:B------:R-:W-:Y:S02]  /*0680*/  ISETP.GE.U32.AND P1, PT, R21, UR35, PT ;  /* 0x0000002315007c0c */ /* 0x000fe4000bf26070 */
[----:B------:R-:W-:Y:S02]  /*0690*/  @!P3 PRMT R16, R16, 0x7710, RZ ;  /* 0x000077101010b816 */ /* 0x000fe400000000ff */
[----:B------:R-:W-:Y:S02]  /*06a0*/  @!P2 PRMT R17, R17, 0x7710, RZ ;  /* 0x000077101111a816 */ /* 0x000fe400000000ff */
[----:B------:R-:W-:-:S02]  /*06b0*/  ISETP.GE.AND.EX P1, PT, R19, UR36, PT, P1 ;  /* 0x0000002413007c0c */ /* 0x000fc4000bf26310 */
[----:B-1----:R-:W-:Y:S02]  /*06c0*/  @!P2 IADD3 R12, P5, PT, R3, UR26, RZ ;  /* 0x0000001a030cac10 */ /* 0x002fe4000ffbe0ff */
[----:B------:R-:W-:Y:S02]  /*06d0*/  IADD3 R20, P4, PT, R20, UR23, RZ ;  /* 0x0000001714147c10 */ /* 0x000fe4000ff9e0ff */
[----:B------:R-:W-:-:S03]  /*06e0*/  @!P2 IADD3.X R13, PT, PT, R2, UR27, RZ, P5, !PT ;  /* 0x0000001b020dac10 */ /* 0x000fc6000affe4ff */
[----:B------:R-:W-:-:S04]  /*06f0*/  IMAD.X R14, RZ, RZ, R14, P4 ;  /* 0x000000ffff0e7224 */ /* 0x000fc800020e060e */
[--C-:B-----5:R-:W-:Y:S02]  /*0700*/  @!P1 IMAD.MOV R11, RZ, RZ, -R0.reuse ;  /* 0x000000ffff0b9224 */ /* 0x120fe400078e0a00 */
[----:B------:R-:W-:-:S05]  /*0710*/  @!P0 IMAD.MOV R21, RZ, RZ, -R0 ;  /* 0x000000ffff158224 */ /* 0x000fca00078e0a00 */
[----:B------:R-:W-:Y:S01]  /*0720*/  @!P0 PRMT R21, R21, 0x7710, RZ ;  /* 0x0000771015158816 */ /* 0x000fe200000000ff */
[----:B--2---:R-:W-:-:S05]  /*0730*/  @!P3 IMAD.IADD R15, R16, 0x1, R15 ;  /* 0x00000001100fb824 */ /* 0x004fca00078e020f */
[----:B------:R0:W-:Y:S01]  /*0740*/  @!P3 STG.E.U8 desc[UR20][R6.64], R15 ;  /* 0x0000000f0600b986 */ /* 0x0001e2000c101114 */
[C---:B------:R-:W-:Y:S01]  /*0750*/  ISETP.GE.U32.AND P3, PT, R20.reuse, UR35, PT ;  /* 0x0000002314007c0c */ /* 0x040fe2000bf66070 */
[----:B---3--:R-:W-:Y:S01]  /*0760*/  @!P2 IMAD.IADD R17, R17, 0x1, R18 ;  /* 0x000000011111a824 */ /* 0x008fe200078e0212 */
[----:B------:R-:W-:-:S04]  /*0770*/  IADD3 R20, P4, PT, R20, UR23, RZ ;  /* 0x0000001714147c10 */ /* 0x000fc8000ff9e0ff */
[----:B------:R4:W-:Y:S01]  /*0780*/  @!P2 STG.E.U8 desc[UR20][R12.64], R17 ;  /* 0x000000110c00a986 */ /* 0x0009e2000c101114 */
[----:B------:R-:W-:Y:S01]  /*0790*/  ISETP.GE.AND.EX P2, PT, R14, UR36, PT, P3 ;  /* 0x000000240e007c0c */ /* 0x000fe2000bf46330 */
[----:B------:R-:W-:Y:S01]  /*07a0*/  IMAD.X R14, RZ, RZ, R14, P4 ;  /* 0x000000ffff0e7224 */ /* 0x000fe200020e060e */
[C---:B------:R-:W-:Y:S02]  /*07b0*/  ISETP.GE.U32.AND P3, PT, R20.reuse, UR35, PT ;  /* 0x0000002314007c0c */ /* 0x040fe4000bf66070 */
[----:B------:R-:W-:Y:S02]  /*07c0*/  IADD3 R20, P5, PT, R20, UR23, RZ ;  /* 0x0000001714147c10 */ /* 0x000fe4000ffbe0ff */
[----:B------:R-:W-:Y:S02]  /*07d0*/  @!P1 IADD3 R10, P4, PT, R3, UR28, RZ ;  /* 0x0000001c030a9c10 */ /* 0x000fe4000ff9e0ff */
[----:B0-----:R-:W-:Y:S01]  /*07e0*/  IADD3 R6, P6, PT, R20, UR23, RZ ;  /* 0x0000001714067c10 */ /* 0x001fe2000ffde0ff */
[----:B------:R-:W-:Y:S01]  /*07f0*/  IMAD.X R7, RZ, RZ, R14, P5 ;  /* 0x000000ffff077224 */ /* 0x000fe200028e060e */
[----:B------:R-:W-:-:S02]  /*0800*/  ISETP.GE.AND.EX P3, PT, R14, UR36, PT, P3 ;  /* 0x000000240e007c0c */ /* 0x000fc4000bf66330 */
[----:B------:R-:W-:Y:S02]  /*0810*/  @!P1 PRMT R14, R11, 0x7710, RZ ;  /* 0x000077100b0e9816 */ /* 0x000fe400000000ff */
[----:B------:R-:W-:Y:S02]  /*0820*/  @!P1 IADD3.X R11, PT, PT, R2, UR14, RZ, P4, !PT ;  /* 0x0000000e020b9c10 */ /* 0x000fe4000a7fe4ff */
[----:B------:R-:W-:Y:S01]  /*0830*/  ISETP.GE.U32.AND P4, PT, R6, UR35, PT ;  /* 0x0000002306007c0c */ /* 0x000fe2000bf86070 */
[----:B------:R-:W-:Y:S02]  /*0840*/  IMAD.X R6, RZ, RZ, R7, P6 ;  /* 0x000000ffff067224 */ /* 0x000fe400030e0607 */
[----:B----4-:R-:W-:Y:S01]  /*0850*/  @!P1 IMAD.IADD R17, R14, 0x1, R9 ;  /* 0x000000010e119824 */ /* 0x010fe200078e0209 */
[----:B------:R-:W-:Y:S02]  /*0860*/  ISETP.GE.U32.AND P5, PT, R20, UR35, PT ;  /* 0x0000002314007c0c */ /* 0x000fe4000bfa6070 */
[----:B------:R-:W-:-:S02]  /*0870*/  ISETP.GE.AND.EX P4, PT, R6, UR36, PT, P4 ;  /* 0x0000002406007c0c */ /* 0x000fc4000bf86340 */
[----:B------:R-:W-:Y:S01]  /*0880*/  @!P0 IADD3 R12, P6, PT, R3, UR29, RZ ;  /* 0x0000001d030c8c10 */ /* 0x000fe2000ffde0ff */
[----:B------:R0:W-:Y:S01]  /*0890*/  @!P1 STG.E.U8 desc[UR20][R10.64], R17 ;  /* 0x000000110a009986 */ /* 0x0001e2000c101114 */
[----:B------:R-:W-:Y:S01]  /*08a0*/  ISETP.GE.AND.EX P1, PT, R7, UR36, PT, P5 ;  /* 0x0000002407007c0c */ /* 0x000fe2000bf26350 */
[----:B------:R-:W-:Y:S01]  /*08b0*/  @!P0 IMAD.IADD R21, R21, 0x1, R8 ;  /* 0x0000000115158824 */ /* 0x000fe200078e0208 */
[----:B------:R-:W-:Y:S02]  /*08c0*/  @!P0 IADD3.X R13, PT, PT, R2, UR12, RZ, P6, !PT ;  /* 0x0000000c020d8c10 */ /* 0x000fe4000b7fe4ff */
[----:B------:R-:W-:-:S03]  /*08d0*/  @!P3 IADD3 R14, P6, PT, R3, UR32, RZ ;  /* 0x00000020030ebc10 */ /* 0x000fc6000ffde0ff */
[----:B------:R1:W-:Y:S01]  /*08e0*/  @!P0 STG.E.U8 desc[UR20][R12.64], R21 ;  /* 0x000000150c008986 */ /* 0x0003e2000c101114 */
[C---:B------:R-:W-:Y:S02]  /*08f0*/  IADD3 R6, P0, PT, R3.reuse, UR33, RZ ;  /* 0x0000002103067c10 */ /* 0x040fe4000ff1e0ff */
[----:B------:R-:W-:Y:S02]  /*0900*/  @!P4 IADD3 R18, P5, PT, R3, UR31, RZ ;  /* 0x0000001f0312cc10 */ /* 0x000fe4000ffbe0ff */
[----:B------:R-:W-:Y:S02]  /*0910*/  PRMT R9, RZ, 0x7610, R9 ;  /* 0x00007610ff097816 */ /* 0x000fe40000000009 */
[C---:B------:R-:W-:Y:S02]  /*0920*/  @!P3 IADD3.X R15, PT, PT, R2.reuse, UR17, RZ, P6, !PT ;  /* 0x00000011020fbc10 */ /* 0x040fe4000b7fe4ff */
[----:B0-----:R-:W-:Y:S02]  /*0930*/  PRMT R10, RZ, 0x7610, R10 ;  /* 0x00007610ff0a7816 */ /* 0x001fe4000000000a */
[----:B------:R-:W-:Y:S01]  /*0940*/  PRMT R11, RZ, 0x7610, R11 ;  /* 0x00007610ff0b7816 */ /* 0x000fe2000000000b */
[----:B------:R-:W2:Y:S01]  /*0950*/  @!P3 LDG.E.U8 R9, desc[UR20][R14.64] ;  /* 0x000000140e09b981 */ /* 0x000ea2000c1e1100 */
[----:B------:R-:W-:-:S02]  /*0960*/  IADD3.X R7, PT, PT, R2, UR34, RZ, P0, !PT ;  /* 0x0000002202077c10 */ /* 0x000fc400087fe4ff */
[C---:B------:R-:W-:Y:S02]  /*0970*/  @!P4 IADD3.X R19, PT, PT, R2.reuse, UR7, RZ, P5, !PT ;  /* 0x000000070213cc10 */ /* 0x040fe4000affe4ff */
[----:B------:R-:W-:Y:S01]  /*0980*/  @!P1 IADD3 R16, P0, PT, R3, UR30, RZ ;  /* 0x0000001e03109c10 */ /* 0x000fe2000ff1e0ff */
[----:B------:R-:W3:Y:S01]  /*0990*/  @!P2 LDG.E.U8 R10, desc[UR20][R6.64] ;  /* 0x00000014060aa981 */ /* 0x000ee2000c1e1100 */
[----:B------:R-:W-:Y:S02]  /*09a0*/  PRMT R8, RZ, 0x7610, R8 ;  /* 0x00007610ff087816 */ /* 0x000fe40000000008 */
[----:B------:R-:W-:Y:S01]  /*09b0*/  @!P1 IADD3.X R17, PT, PT, R2, UR11, RZ, P0, !PT ;  /* 0x0000000b02119c10 */ /* 0x000fe200087fe4ff */
[----:B------:R-:W4:Y:S04]  /*09c0*/  @!P4 LDG.E.U8 R11, desc[UR20][R18.64] ;  /* 0x00000014120bc981 */ /* 0x000f28000c1e1100 */
[----:B------:R0:W5:Y:S01]  /*09d0*/  @!P1 LDG.E.U8 R8, desc[UR20][R16.64] ;  /* 0x0000001410089981 */ /* 0x000162000c1e1100 */
[----:B-1----:R-:W-:-:S05]  /*09e0*/  IMAD.U32 R13, RZ, RZ, UR23 ;  /* 0x00000017ff0d7e24 */ /* 0x002fca000f8e00ff */
[----:B------:R-:W-:-:S04]  /*09f0*/  IADD3 R4, P4, P5, R13, UR23, R4 ;  /* 0x000000170d047c10 */ /* 0x000fc8000fd9e004 */
[C---:B------:R-:W-:Y:S02]  /*0a00*/  IADD3 R12, P0, P3, R13.reuse, UR23, R4 ;  /* 0x000000170d0c7c10 */ /* 0x040fe4000fb1e004 */
        /* <DEDUP_REMOVED lines=8> */
[--C-:B------:R-:W-:Y:S02]  /*0a90*/  @!P2 IMAD.MOV R5, RZ, RZ, -R0.reuse ;  /* 0x000000ffff05a224 */ /* 0x100fe400078e0a00 */
[----:B0-----:R-:W-:-:S08]  /*0aa0*/  @!P1 IMAD.MOV R17, RZ, RZ, -R0 ;  /* 0x000000ffff119224 */ /* 0x001fd000078e0a00 */
[--C-:B------:R-:W-:Y:S02]  /*0ab0*/  @!P0 IMAD.MOV R4, RZ, RZ, -R0.reuse ;  /* 0x000000ffff048224 */ /* 0x100fe400078e0a00 */
[----:B------:R-:W-:Y:S01]  /*0ac0*/  @!P3 IMAD.MOV R12, RZ, RZ, -R0 ;  /* 0x000000ffff0cb224 */ /* 0x000fe200078e0a00 */
[----:B------:R-:W-:Y:S02]  /*0ad0*/  @!P2 PRMT R5, R5, 0x7710, RZ ;  /* 0x000077100505a816 */ /* 0x000fe400000000ff */
[----:B------:R-:W-:Y:S02]  /*0ae0*/  @!P0 PRMT R4, R4, 0x7710, RZ ;  /* 0x0000771004048816 */ /* 0x000fe400000000ff */
[----:B------:R-:W-:Y:S02]  /*0af0*/  @!P3 PRMT R12, R12, 0x7710, RZ ;  /* 0x000077100c0cb816 */ /* 0x000fe400000000ff */
[----:B------:R-:W-:Y:S01]  /*0b00*/  @!P1 PRMT R17, R17, 0x7710, RZ ;  /* 0x0000771011119816 */ /* 0x000fe200000000ff */
[----:B------:R-:W-:-:S04]  /*0b10*/  UIADD3 UR10, UP0, UPT, UR10, -0x2, URZ ;  /* 0xfffffffe0a0a7890 */ /* 0x000fc8000ff1e0ff */
[----:B------:R-:W-:Y:S02]  /*0b20*/  UIADD3.X UR4, UPT, UPT, UR4, -0x1, URZ, UP0, !UPT ;  /* 0xffffffff04047890 */ /* 0x000fe400087fe4ff */
[----:B------:R-:W-:-:S04]  /*0b30*/  UISETP.NE.U32.AND UP0, UPT, UR10, URZ, UPT ;  /* 0x000000ff0a00728c */ /* 0x000fc8000bf05070 */
[----:B------:R-:W-:Y:S02]  /*0b40*/  UISETP.NE.AND.EX UP0, UPT, UR4, URZ, UPT, UP0 ;  /* 0x000000ff0400728c */ /* 0x000fe4000bf05300 */
[----:B------:R-:W-:-:S04]  /*0b50*/  UIADD3 UR5, UP1, UPT, UR24, UR5, URZ ;  /* 0x0000000518057290 */ /* 0x000fc8000ff3e0ff */
[----:B------:R-:W-:Y:S01]  /*0b60*/  UIADD3.X UR6, UPT, UPT, UR25, UR6, URZ, UP1, !UPT ;  /* 0x0000000619067290 */ /* 0x000fe20008ffe4ff */
[----:B--2---:R-:W-:Y:S01]  /*0b70*/  @!P0 IMAD.IADD R15, R4, 0x1, R9 ;  /* 0x00000001040f8824 */ /* 0x004fe200078e0209 */
[----:B------:R-:W-:Y:S01]  /*0b80*/  @!P0 IADD3 R4, P4, PT, R3, UR32, RZ ;  /* 0x0000002003048c10 */ /* 0x000fe2000ff9e0ff */
[----:B---3--:R-:W-:Y:S01]  /*0b90*/  @!P2 IMAD.IADD R9, R5, 0x1, R10 ;  /* 0x000000010509a824 */ /* 0x008fe200078e020a */
[C---:B------:R-:W-:Y:S01]  /*0ba0*/  @!P1 IADD3 R10, P5, PT, R3.reuse, UR30, RZ ;  /* 0x0000001e030a9c10 */ /* 0x040fe2000ffbe0ff */
[----:B----4-:R-:W-:Y:S01]  /*0bb0*/  @!P3 IMAD.IADD R19, R12, 0x1, R11 ;  /* 0x000000010c13b824 */ /* 0x010fe200078e020b */
[----:B------:R-:W-:Y:S02]  /*0bc0*/  @!P3 IADD3 R12, P6, PT, R3, UR31, RZ ;  /* 0x0000001f030cbc10 */ /* 0x000fe4000ffde0ff */
[C---:B------:R-:W-:Y:S01]  /*0bd0*/  @!P0 IADD3.X R5, PT, PT, R2.reuse, UR17, RZ, P4, !PT ;  /* 0x0000001102058c10 */ /* 0x040fe2000a7fe4ff */
[----:B-----5:R-:W-:Y:S01]  /*0be0*/  @!P1 IMAD.IADD R17, R17, 0x1, R8 ;  /* 0x0000000111119824 */ /* 0x020fe200078e0208 */
[----:B------:R-:W-:-:S02]  /*0bf0*/  @!P1 IADD3.X R11, PT, PT, R2, UR11, RZ, P5, !PT ;  /* 0x0000000b020b9c10 */ /* 0x000fc4000affe4ff */
[----:B------:R-:W-:Y:S01]  /*0c00*/  @!P3 IADD3.X R13, PT, PT, R2, UR7, RZ, P6, !PT ;  /* 0x00000007020dbc10 */ /* 0x000fe2000b7fe4ff */
[----:B------:R0:W-:Y:S04]  /*0c10*/  @!P2 STG.E.U8 desc[UR20][R6.64], R9 ;  /* 0x000000090600a986 */ /* 0x0001e8000c101114 */
[----:B------:R0:W-:Y:S04]  /*0c20*/  @!P0 STG.E.U8 desc[UR20][R4.64], R15 ;  /* 0x0000000f04008986 */ /* 0x0001e8000c101114 */
[----:B------:R0:W-:Y:S04]  /*0c30*/  @!P1 STG.E.U8 desc[UR20][R10.64], R17 ;  /* 0x000000110a009986 */ /* 0x0001e8000c101114 */
[----:B------:R0:W-:Y:S01]  /*0c40*/  @!P3 STG.E.U8 desc[UR20][R12.64], R19 ;  /* 0x000000130c00b986 */ /* 0x0001e2000c101114 */
[----:B------:R-:W-:-:S04]  /*0c50*/  IADD3 R3, P0, PT, R3, UR24, RZ ;  /* 0x0000001803037c10 */ /* 0x000fc8000ff1e0ff */
[----:B------:R-:W-:Y:S01]  /*0c60*/  IADD3.X R2, PT, PT, R2, UR25, RZ, P0, !PT ;  /* 0x0000001902027c10 */ /* 0x000fe200087fe4ff */
[----:B------:R-:W-:Y:S08]  /*0c70*/  BRA.U UP0, `(.L_x_446) ;  /* 0xfffffff900007547 */ /* 0x000ff0000b83ffff */
.L_x_445:
[----:B------:R-:W-:-:S04]  /*0c80*/  ULOP3.LUT UR4, UR16, 0x1, URZ, 0xc0, !UPT ;  /* 0x0000000110047892 */ /* 0x000fc8000f8ec0ff */
[----:B------:R-:W-:-:S06]  /*0c90*/  UISETP.NE.U32.AND UP0, UPT, UR4, 0x1, UPT ;  /* 0x000000010400788c */ /* 0x000fcc000bf05070 */
[----:B------:R-:W-:-:S13]  /*0ca0*/  PLOP3.LUT P0, PT, PT, PT, UP0, 0x80, 0x8 ;  /* 0x000000000008781c */ /* 0x000fda0003f0f008 */
[----:B------:R-:W-:Y:S05]  /*0cb0*/  @!P0 EXIT ;  /* 0x000000000000894d */ /* 0x000fea0003800000 */
[----:B------:R-:W1:Y:S01]  /*0cc0*/  S2R R8, SR_TID.X ;  /* 0x0000000000087919 */ /* 0x000e620000002100 */
[----:B0-----:R-:W-:Y:S02]  /*0cd0*/  PRMT R10, RZ, 0x7610, R10 ;  /* 0x00007610ff0a7816 */ /* 0x001fe4000000000a */
[----:B------:R-:W-:Y:S02]  /*0ce0*/  PRMT R11, RZ, 0x7610, R11 ;  /* 0x00007610ff0b7816 */ /* 0x000fe4000000000b */
[----:B------:R-:W-:Y:S02]  /*0cf0*/  PRMT R12, RZ, 0x7610, R12 ;  /* 0x00007610ff0c7816 */ /* 0x000fe4000000000c */
[----:B-1----:R-:W-:-:S04]  /*0d00*/  IADD3 R8, P1, PT, R8, UR5, RZ ;  /* 0x0000000508087c10 */ /* 0x002fc8000ff3e0ff */
[C---:B------:R-:W-:Y:S01]  /*0d10*/  IADD3 R2, P2, PT, R8.reuse, UR23, RZ ;  /* 0x0000001708027c10 */ /* 0x040fe2000ff5e0ff */
[----:B------:R-:W-:Y:S01]  /*0d20*/  IMAD.X R4, RZ, RZ, UR6, P1 ;  /* 0x00000006ff047e24 */ /* 0x000fe200088e06ff */
[----:B------:R-:W-:Y:S02]  /*0d30*/  ISETP.GE.U32.AND P0, PT, R8, UR35, PT ;  /* 0x0000002308007c0c */ /* 0x000fe4000bf06070 */
[C---:B------:R-:W-:Y:S02]  /*0d40*/  IADD3 R3, P3, PT, R2.reuse, UR23, RZ ;  /* 0x0000001702037c10 */ /* 0x040fe4000ff7e0ff */
[----:B------:R-:W-:Y:S01]  /*0d50*/  ISETP.GE.U32.AND P1, PT, R2, UR35, PT ;  /* 0x0000002302007c0c */ /* 0x000fe2000bf26070 */
[----:B------:R-:W-:Y:S01]  /*0d60*/  IMAD.X R2, RZ, RZ, R4, P2 ;  /* 0x000000ffff027224 */ /* 0x000fe200010e0604 */
[----:B------:R-:W-:Y:S02]  /*0d70*/  IADD3 R8, P5, PT, R8, UR37, RZ ;  /* 0x0000002508087c10 */ /* 0x000fe4000ffbe0ff */
[----:B------:R-:W-:-:S02]  /*0d80*/  ISETP.GE.U32.AND P2, PT, R3, UR35, PT ;  /* 0x0000002303007c0c */ /* 0x000fc4000bf46070 */
[----:B------:R-:W-:Y:S01]  /*0d90*/  ISETP.GE.AND.EX P1, PT, R2, UR36, PT, P1 ;  /* 0x0000002402007c0c */ /* 0x000fe2000bf26310 */
[----:B------:R-:W-:Y:S01]  /*0da0*/  IMAD.X R2, RZ, RZ, R2, P3 ;  /* 0x000000ffff027224 */ /* 0x000fe200018e0602 */
[----:B------:R-:W-:Y:S02]  /*0db0*/  IADD3 R3, P4, PT, R3, UR23, RZ ;  /* 0x0000001703037c10 */ /* 0x000fe4000ff9e0ff */
[C---:B------:R-:W-:Y:S02]  /*0dc0*/  ISETP.GE.AND.EX P0, PT, R4.reuse, UR36, PT, P0 ;  /* 0x0000002404007c0c */ /* 0x040fe4000bf06300 */
[----:B------:R-:W-:Y:S02]  /*0dd0*/  IADD3.X R9, PT, PT, R4, UR38, RZ, P5, !PT ;  /* 0x0000002604097c10 */ /* 0x000fe4000affe4ff */
[----:B------:R-:W-:Y:S02]  /*0de0*/  IADD3 R4, P5, PT, R8, UR23, RZ ;  /* 0x0000001708047c10 */ /* 0x000fe4000ffbe0ff */
[----:B------:R-:W-:Y:S01]  /*0df0*/  ISETP.GE.AND.EX P2, PT, R2, UR36, PT, P2 ;  /* 0x0000002402007c0c */ /* 0x000fe2000bf46320 */
[----:B------:R-:W-:Y:S01]  /*0e00*/  IMAD.X R2, RZ, RZ, R2, P4 ;  /* 0x000000ffff027224 */ /* 0x000fe200020e0602 */
[----:B------:R-:W-:Y:S01]  /*0e10*/  IADD3 R6, P4, PT, R4, UR23, RZ ;  /* 0x0000001704067c10 */ /* 0x000fe2000ff9e0ff */
[----:B------:R-:W-:Y:S01]  /*0e20*/  IMAD.X R5, RZ, RZ, R9, P5 ;  /* 0x000000ffff057224 */ /* 0x000fe200028e0609 */
[----:B------:R-:W-:-:S03]  /*0e30*/  ISETP.GE.U32.AND P3, PT, R3, UR35, PT ;  /* 0x0000002303007c0c */ /* 0x000fc6000bf66070 */
[----:B------:R-:W-:Y:S01]  /*0e40*/  IMAD.X R7, RZ, RZ, R5, P4 ;  /* 0x000000ffff077224 */ /* 0x000fe200020e0605 */
[----:B------:R-:W-:Y:S01]  /*0e50*/  ISETP.GE.AND.EX P3, PT, R2, UR36, PT, P3 ;  /* 0x0000002402007c0c */ /* 0x000fe2000bf66330 */
[----:B------:R-:W2:Y:S01]  /*0e60*/  @!P0 LDG.E.U8 R10, desc[UR20][R8.64] ;  /* 0x00000014080a8981 */ /* 0x000ea2000c1e1100 */
[----:B------:R-:W-:Y:S02]  /*0e70*/  IADD3 R2, P4, PT, R6, UR23, RZ ;  /* 0x0000001706027c10 */ /* 0x000fe4000ff9e0ff */
[----:B------:R-:W-:Y:S01]  /*0e80*/  PRMT R13, RZ, 0x7610, R13 ;  /* 0x00007610ff0d7816 */ /* 0x000fe2000000000d */
[----:B------:R-:W3:Y:S02]  /*0e90*/  @!P1 LDG.E.U8 R11, desc[UR20][R4.64] ;  /* 0x00000014040b9981 */ /* 0x000ee4000c1e1100 */
[----:B------:R-:W-:Y:S02]  /*0ea0*/  IMAD.X R3, RZ, RZ, R7, P4 ;  /* 0x000000ffff037224 */ /* 0x000fe400020e0607 */
[----:B------:R-:W4:Y:S04]  /*0eb0*/  @!P2 LDG.E.U8 R12, desc[UR20][R6.64] ;  /* 0x00000014060ca981 */ /* 0x000f28000c1e1100 */
[----:B------:R-:W5:Y:S01]  /*0ec0*/  @!P3 LDG.E.U8 R13, desc[UR20][R2.64] ;  /* 0x00000014020db981 */ /* 0x000f62000c1e1100 */
[----:B------:R-:W-:-:S05]  /*0ed0*/  IMAD.MOV R0, RZ, RZ, -R0 ;  /* 0x000000ffff007224 */ /* 0x000fca00078e0a00 */
[----:B------:R-:W-:-:S05]  /*0ee0*/  PRMT R0, R0, 0x7710, RZ ;  /* 0x0000771000007816 */ /* 0x000fca00000000ff */
[C---:B--2---:R-:W-:Y:S02]  /*0ef0*/  IMAD.IADD R15, R0.reuse, 0x1, R10 ;  /* 0x00000001000f7824 */ /* 0x044fe400078e020a */
[----:B---3--:R-:W-:-:S03]  /*0f00*/  IMAD.IADD R11, R0, 0x1, R11 ;  /* 0x00000001000b7824 */ /* 0x008fc600078e020b */
[----:B------:R0:W-:Y:S01]  /*0f10*/  @!P0 STG.E.U8 desc[UR20][R8.64], R15 ;  /* 0x0000000f08008986 */ /* 0x0001e2000c101114 */
[----:B----4-:R-:W-:-:S03]  /*0f20*/  IMAD.IADD R17, R0, 0x1, R12 ;  /* 0x0000000100117824 */ /* 0x010fc600078e020c */
[----:B------:R0:W-:Y:S04]  /*0f30*/  @!P1 STG.E.U8 desc[UR20][R4.64], R11 ;  /* 0x0000000b04009986 */ /* 0x0001e8000c101114 */
[----:B------:R0:W-:Y:S01]  /*0f40*/  @!P2 STG.E.U8 desc[UR20][R6.64], R17 ;  /* 0x000000110600a986 */ /* 0x0001e2000c101114 */
[----:B-----5:R-:W-:Y:S01]  /*0f50*/  IMAD.IADD R13, R0, 0x1, R13 ;  /* 0x00000001000d7824 */ /* 0x020fe200078e020d */
[----:B------:R-:W-:Y:S06]  /*0f60*/  @P3 EXIT ;  /* 0x000000000000394d */ /* 0x000fec0003800000 */
[----:B------:R-:W-:Y:S01]  /*0f70*/  STG.E.U8 desc[UR20][R2.64], R13 ;  /* 0x0000000d02007986 */ /* 0x000fe2000c101114 */
[----:B------:R-:W-:Y:S05]  /*0f80*/  EXIT ;  /* 0x000000000000794d */ /* 0x000fea0003800000 */
.L_x_444:
[----:B------:R-:W0:Y:S02]  /*0f90*/  S2R R8, SR_TID.X ;  /* 0x0000000000087919 */ /* 0x000e240000002100 */
[----:B0-----:R-:W-:-:S03]  /*0fa0*/  IMAD.WIDE.U32 R2, R8, 0x4, RZ ;  /* 0x0000000408027825 */ /* 0x001fc600078e00ff */
[----:B------:R-:W-:-:S04]  /*0fb0*/  ISETP.GE.U32.AND P0, PT, R2, UR10, PT ;  /* 0x0000000a02007c0c */ /* 0x000fc8000bf06070 */
[----:B------:R-:W-:-:S13]  /*0fc0*/  ISETP.GE.AND.EX P0, PT, R3, UR11, PT, P0 ;  /* 0x0000000b03007c0c */ /* 0x000fda000bf06300 */
[----:B------:R-:W-:Y:S05]  /*0fd0*/  @P0 EXIT ;  /* 0x000000000000094d */ /* 0x000fea0003800000 */
[----:B------:R-:W-:Y:S01]  /*0fe0*/  IMAD.MOV R11, RZ, RZ, -R0 ;  /* 0x000000ffff0b7224 */ /* 0x000fe200078e0a00 */
[----:B------:R-:W0:Y:S01]  /*0ff0*/  LDCU UR4, c[0x0][0x360] ;  /* 0x00006c00ff0477ac */ /* 0x000e220008000800 */
[----:B------:R-:W-:-:S03]  /*1000*/  IMAD.MOV.U32 R9, RZ, RZ, RZ ;  /* 0x000000ffff097224 */ /* 0x000fc600078e00ff */
[----:B------:R-:W-:-:S07]  /*1010*/  PRMT R11, R11, 0x7710, RZ ;  /* 0x000077100b0b7816 */ /* 0x000fce00000000ff */
.L_x_447:
        /* <DEDUP_REMOVED lines=9> */
[----:B------:R-:W-:Y:S01]  /*10b0*/  PRMT R6, R0, 0x7773, RZ ;  /* 0x0000777300067816 */ /* 0x000fe200000000ff */
[--C-:B------:R-:W-:Y:S01]  /*10c0*/  IMAD.IADD R4, R4, 0x1, R11.reuse ;  /* 0x0000000104047824 */ /* 0x100fe200078e020b */
[----:B------:R-:W-:Y:S01]  /*10d0*/  PRMT R0, R0, 0x7772, RZ ;  /* 0x0000777200007816 */ /* 0x000fe200000000ff */
[--C-:B------:R-:W-:Y:S02]  /*10e0*/  IMAD.IADD R5, R5, 0x1, R11.reuse ;  /* 0x0000000105057824 */ /* 0x100fe400078e020b */
[--C-:B------:R-:W-:Y:S01]  /*10f0*/  IMAD.IADD R6, R6, 0x1, R11.reuse ;  /* 0x0000000106067824 */ /* 0x100fe200078e020b */
[----:B------:R-:W-:Y:S01]  /*1100*/  LOP3.LUT R7, R4, 0xffff, RZ, 0xc0, !PT ;  /* 0x0000ffff04077812 */ /* 0x000fe200078ec0ff */
[----:B------:R-:W-:Y:S01]  /*1110*/  IMAD.IADD R0, R0, 0x1, R11 ;  /* 0x0000000100007824 */ /* 0x000fe200078e020b */
[----:B------:R-:W-:-:S02]  /*1120*/  LOP3.LUT R4, R5, 0xffff, RZ, 0xc0, !PT ;  /* 0x0000ffff05047812 */ /* 0x000fc400078ec0ff */
[----:B------:R-:W-:Y:S02]  /*1130*/  LOP3.LUT R6, R6, 0xffff, RZ, 0xc0, !PT ;  /* 0x0000ffff06067812 */ /* 0x000fe400078ec0ff */
[----:B------:R-:W-:Y:S01]  /*1140*/  LOP3.LUT R5, R0, 0xffff, RZ, 0xc0, !PT ;  /* 0x0000ffff00057812 */ /* 0x000fe200078ec0ff */
[----:B------:R-:W-:Y:S01]  /*1150*/  IMAD.SHL.U32 R0, R8, 0x4, RZ ;  /* 0x0000000408007824 */ /* 0x000fe200078e00ff */
[----:B------:R-:W-:Y:S02]  /*1160*/  PRMT R4, R7, 0x3340, R4 ;  /* 0x0000334007047816 */ /* 0x000fe40000000004 */
[----:B------:R-:W-:Y:S02]  /*1170*/  PRMT R5, R5, 0x3340, R6 ;  /* 0x0000334005057816 */ /* 0x000fe40000000006 */
[----:B------:R-:W-:Y:S02]  /*1180*/  ISETP.LT.U32.AND P1, PT, R0, UR10, PT ;  /* 0x0000000a00007c0c */ /* 0x000fe4000bf21070 */
[----:B------:R-:W-:-:S02]  /*1190*/  PRMT R5, R4, 0x5410, R5 ;  /* 0x0000541004057816 */ /* 0x000fc40000000005 */
[----:B------:R-:W-:-:S03]  /*11a0*/  SHF.L.U64.HI R0, R8, 0x2, R9 ;  /* 0x0000000208007819 */ /* 0x000fc60000010209 */
[----:B------:R1:W-:Y:S01]  /*11b0*/  STG.E desc[UR20][R2.64], R5 ;  /* 0x0000000502007986 */ /* 0x0003e2000c101914 */
[----:B------:R-:W-:-:S13]  /*11c0*/  ISETP.LT.AND.EX P1, PT, R0, UR11, PT, P1 ;  /* 0x0000000b00007c0c */ /* 0x000fda000bf21310 */
[----:B-1----:R-:W-:Y:S05]  /*11d0*/  @!P0 BRA P1, `(.L_x_447) ;  /* 0xfffffffc00908947 */ /* 0x002fea000083ffff */
[----:B------:R-:W-:Y:S05]  /*11e0*/  EXIT ;  /* 0x000000000000794d */ /* 0x000fea0003800000 */
        .weak           $__internal_58_$__cuda_sm20_div_u16
        .type           $__internal_58_$__cuda_sm20_div_u16,@function
        .size           $__internal_58_$__cuda_sm20_div_u16,(.L_x_4706 - $__internal_58_$__cuda_sm20_div_u16)
$__internal_58_$__cuda_sm20_div_u16:
[----:B------:R-:W0:Y:S01]  /*11f0*/  I2F.U16 R4, UR7 ;  /* 0x0000000700047d06 */ /* 0x000e220008101000 */
[----:B------:R-:W-:Y:S01]  /*1200*/  IMAD.MOV.U32 R5, RZ, RZ, 0x4b800000 ;  /* 0x4b800000ff057424 */ /* 0x000fe200078e00ff */
[----:B------:R-:W-:Y:S01]  /*1210*/  UISETP.NE.U32.AND UP0, UPT, UR7, URZ, UPT ;  /* 0x000000ff0700728c */ /* 0x000fe2000bf05070 */
[C---:B0-----:R-:W-:Y:S02]  /*1220*/  FSETP.GEU.AND P1, PT, |R4|.reuse, 1.175494350822287508e-38, PT ;  /* 0x008000000400780b */ /* 0x041fe40003f2e200 */
[----:B------:R-:W-:Y:S02]  /*1230*/  FSETP.GT.AND P0, PT, |R4|, 8.50705917302346158658e+37, PT ;  /* 0x7e8000000400780b */ /* 0x000fe40003f04200 */
[----:B------:R-:W-:-:S04]  /*1240*/  FSEL R5, R5, 1, !P1 ;  /* 0x3f80000005057808 */ /* 0x000fc80004800000 */
[----:B------:R-:W-:-:S05]  /*1250*/  FSEL R5, R5, 0.25, !P0 ;  /* 0x3e80000005057808 */ /* 0x000fca0004000000 */
        /* <DEDUP_REMOVED lines=9> */
[----:B0-----:R-:W-:-:S13]  /*12f0*/  R2UR UR4, R7 ;  /* 0x00000000070472ca */ /* 0x001fda00000e0000 */
[----:B------:R-:W-:-:S07]  /*1300*/  ULOP3.LUT UR16, UR4, 0xffff, URZ, 0xc0, !UPT ;  /* 0x0000ffff04107892 */ /* 0x000fce000f8ec0ff */
[----:B------:R-:W-:Y:S01]  /*1310*/  @!UP0 UMOV UR16, 0xffffffff ;  /* 0xffffffff00108882 */ /* 0x000fe20000000000 */
[----:B------:R-:W-:Y:S05]  /*1320*/  RET.REL.NODEC R4 `(_ZN2at6native57_GLOBAL__N__f3eca4a2_24_ForeachBinaryOpScalar_cu_86b9896c25multi_tensor_apply_kernelINS1_18TensorListMetadataILi1EEENS1_21BinaryOpScalarFunctorIaLi1ELi1ELi0EEEJSt5minusIaEaEEEvT_T0_DpT1_) ;  /* 0xffffffec04347950 */ /* 0x000fea0003c3ffff */
.L_x_448:
        /* <DEDUP_REMOVED lines=13> */
.L_x_4706:


//--------------------- .text._ZN2at6native57_GLOBAL__N__f3eca4a2_24_ForeachBinaryOpScalar_cu_86b9896c25multi_tensor_apply_kernelINS1_18TensorListMetadataILi1EEENS1_21BinaryOpScalarFunctorIhLi1ELi1ELi0EEEJSt5minusIhEhEEEvT_T0_DpT1_ --------------------------
	.section	.text._ZN2at6native57_GLOBAL__N__f3eca4a2_24_ForeachBinaryOpScalar_cu_86b9896c25multi_tensor_apply_kernelINS1_18TensorListMetadataILi1EEENS1_21BinaryOpScalarFunctorIhLi1ELi1ELi0EEEJSt5minusIhEhEEEvT_T0_DpT1_,"ax",@progbits
	.align	128
.text._ZN2at6native57_GLOBAL__N__f3eca4a2_24_ForeachBinaryOpScalar_cu_86b9896c25multi_tensor_apply_kernelINS1_18TensorListMetadataILi1EEENS1_21BinaryOpScalarFunctorIhLi1ELi1ELi0EEEJSt5minusIhEhEEEvT_T0_DpT1_:
        .type           _ZN2at6native57_GLOBAL__N__f3eca4a2_24_ForeachBinaryOpScalar_cu_86b9896c25multi_tensor_apply_kernelINS1_18TensorListMetadataILi1EEENS1_21BinaryOpScalarFunctorIhLi1ELi1ELi0EEEJSt5minusIhEhEEEvT_T0_DpT1_,@function
        .size           _ZN2at6native57_GLOBAL__N__f3eca4a2_24_ForeachBinaryOpScalar_cu_86b9896c25multi_tensor_apply_kernelINS1_18TensorListMetadataILi1EEENS1_21BinaryOpScalarFunctorIhLi1ELi1ELi0EEEJSt5minusIhEhEEEvT_T0_DpT1_,(.L_x_4708 - _ZN2at6native57_GLOBAL__N__f3eca4a2_24_ForeachBinaryOpScalar_cu_86b9896c25multi_tensor_apply_kernelINS1_18TensorListMetadataILi1EEENS1_21BinaryOpScalarFunctorIhLi1ELi1ELi0EEEJSt5minusIhEhEEEvT_T0_DpT1_)
        .other          _ZN2at6native57_GLOBAL__N__f3eca4a2_24_ForeachBinaryOpScalar_cu_86b9896c25multi_tensor_apply_kernelINS1_18TensorListMetadataILi1EEENS1_21BinaryOpScalarFunctorIhLi1ELi1ELi0EEEJSt5minusIhEhEEEvT_T0_DpT1_,@"STO_CUDA_ENTRY STV_DEFAULT"
_ZN2at6native57_GLOBAL__N__f3eca4a2_24_ForeachBinaryOpScalar_cu_86b9896c25multi_tensor_apply_kernelINS1_18TensorListMetadataILi1EEENS1_21BinaryOpScalarFunctorIhLi1ELi1ELi0EEEJSt5minusIhEhEEEvT_T0_DpT1_:
[----:B------:R-:W-:Y:S08]  /*0000*/  LDC R1, c[0x0][0x37c] ;  /* 0x0000df00ff017b82 */ /* 0x000ff00000000800 */
[----:B------:R-:W0:Y:S01]  /*0010*/  S2UR UR5, SR_CTAID.X ;  /* 0x00000000000579c3 */ /* 0x000e220000002500 */
[----:B------:R-:W1:Y:S07]  /*0020*/  LDCU.64 UR20, c[0x0][0x358] ;  /* 0x00006b00ff1477ac */ /* 0x000e6e0008000a00 */
[----:B------:R-:W2:Y:S01]  /*0030*/  LDC.U8 R0, c[0x0][0x10aa] ;  /* 0x00042a80ff007b82 */ /* 0x000ea20000000000 */
        /* <DEDUP_REMOVED lines=34> */
[----:B------:R-:W-:Y:S05]  /*0260*/  CALL.REL.NOINC `($__internal_59_$__cuda_sm20_div_u16) ;  /* 0x0000000c00dc7944 */ /* 0x000fea0003c00000 */
        /* <DEDUP_REMOVED lines=32> */
.L_x_451:
        /* <DEDUP_REMOVED lines=128> */
.L_x_450:
        /* <DEDUP_REMOVED lines=49> */
.L_x_449:
        /* <DEDUP_REMOVED lines=9> */
.L_x_452:
        /* <DEDUP_REMOVED lines=29> */
        .weak           $__internal_59_$__cuda_sm20_div_u16
        .type           $__internal_59_$__cuda_sm20_div_u16,@function
        .size           $__internal_59_$__cuda_sm20_div_u16,(.L_x_4708 - $__internal_59_$__cuda_sm20_div_u16)
$__internal_59_$__cuda_sm20_div_u16:
        /* <DEDUP_REMOVED lines=19> */
[----:B------:R-:W-:Y:S05]  /*1310*/  RET.REL.NODEC R4 `(_ZN2at6native57_GLOBAL__N__f3eca4a2_24_ForeachBinaryOpScalar_cu_86b9896c25multi_tensor_apply_kernelINS1_18TensorListMetadataILi1EEENS1_21BinaryOpScalarFunctorIhLi1ELi1ELi0EEEJSt5minusIhEhEEEvT_T0_DpT1_) ;  /* 0xffffffec04387950 */ /* 0x000fea0003c3ffff */
.L_x_453:
        /* <DEDUP_REMOVED lines=14> */
.L_x_4708:


//--------------------- .text._ZN2at6native57_GLOBAL__N__f3eca4a2_24_ForeachBinaryOpScalar_cu_86b9896c25multi_tensor_apply_kernelINS1_18TensorListMetadataILi2EEENS1_21BinaryOpScalarFunctorIN3c108BFloat16ELi2ELi1ELi1EEEJNS1_21reverse_power_functorIfEEfEEEvT_T0_DpT1_ --------------------------
	.section	.text._ZN2at6native57_GLOBAL__N__f3eca4a2_24_ForeachBinaryOpScalar_cu_86b9896c25multi_tensor_apply_kernelINS1_18TensorListMetadataILi2EEENS1_21BinaryOpScalarFunctorIN3c108BFloat16ELi2ELi1ELi1EEEJNS1_21reverse_power_functorIfEEfEEEvT_T0_DpT1_,"ax",@progbits
	.align	128
.text._ZN2at6native57_GLOBAL__N__f3eca4a2_24_ForeachBinaryOpScalar_cu_86b9896c25multi_tensor_apply_kernelINS1_18TensorListMetadataILi2EEENS1_21BinaryOpScalarFunctorIN3c108BFloat16ELi2ELi1ELi1EEEJNS1_21reverse_power_functorIfEEfEEEvT_T0_DpT1_:
        .type           _ZN2at6native57_GLOBAL__N__f3eca4a2_24_ForeachBinaryOpScalar_cu_86b9896c25multi_tensor_apply_kernelINS1_18TensorListMetadataILi2EEENS1_21BinaryOpScalarFunctorIN3c108BFloat16ELi2ELi1ELi1EEEJNS1_21reverse_power_functorIfEEfEEEvT_T0_DpT1_,@function
        .size           _ZN2at6native57_GLOBAL__N__f3eca4a2_24_ForeachBinaryOpScalar_cu_86b9896c25multi_tensor_apply_kernelINS1_18TensorListMetadataILi2EEENS1_21BinaryOpScalarFunctorIN3c108BFloat16ELi2ELi1ELi1EEEJNS1_21reverse_power_functorIfEEfEEEvT_T0_DpT1_,(.L_x_4710 - _ZN2at6native57_GLOBAL__N__f3eca4a2_24_ForeachBinaryOpScalar_cu_86b9896c25multi_tensor_apply_kernelINS1_18TensorListMetadataILi2EEENS1_21BinaryOpScalarFunctorIN3c108BFloat16ELi2ELi1ELi1EEEJNS1_21reverse_power_functorIfEEfEEEvT_T0_DpT1_)
        .other          _ZN2at6native57_GLOBAL__N__f3eca4a2_24_ForeachBinaryOpScalar_cu_86b9896c25multi_tensor_apply_kernelINS1_18TensorListMetadataILi2EEENS1_21BinaryOpScalarFunctorIN3c108BFloat16ELi2ELi1ELi1EEEJNS1_21reverse_power_functorIfEEfEEEvT_T0_DpT1_,@"STO_CUDA_ENTRY STV_DEFAULT"
_ZN2at6native57_GLOBAL__N__f3eca4a2_24_ForeachBinaryOpScalar_cu_86b9896c25multi_tensor_apply_kernelINS1_18TensorListMetadataILi2EEENS1_21BinaryOpScalarFunctorIN3c108BFloat16ELi2ELi1ELi1EEEJNS1_21reverse_power_functorIfEEfEEEvT_T0_DpT1_:
        /* <DEDUP_REMOVED lines=40> */
[----:B------:R-:W-:Y:S05]  /*0280*/  CALL.REL.NOINC `($__internal_60_$__cuda_sm20_div_u16) ;  /* 0x0000000c00ec7944 */ /* 0x000fea0003c00000 */
[----:B------:R-:W0:Y:S01]  /*0290*/  LDCU UR12, c[0x0][0xfcc] ;  /* 0x0001f980ff0c77ac */ /* 0x000e220008000800 */
[----:B------:R-:W1:Y:S01]  /*02a0*/  S2R R4, SR_TID.X ;  /* 0x0000000000047919 */ /* 0x000e620000002100 */
[----:B------:R-:W-:Y:S01]  /*02b0*/  LOP3.LUT R6, R6, 0xffff, RZ, 0xc0, !PT ;  /* 0x0000ffff06067812 */ /* 0x000fe200078ec0ff */
[----:B------:R-:W-:-:S03]  /*02c0*/  UISETP.GE.U32.AND UP0, UPT, UR4, UR13, UPT ;  /* 0x0000000d0400728c */ /* 0x000fc6000bf06070 */
[----:B------:R-:W-:Y:S01]  /*02d0*/  LOP3.LUT R2, R6, 0x1, RZ, 0xc0, !PT ;  /* 0x0000000106027812 */ /* 0x000fe200078ec0ff */
[----:B------:R-:W-:Y:S01]  /*02e0*/  UMOV UR6, URZ ;  /* 0x000000ff00067c82 */ /* 0x000fe20008000000 */
[----:B------:R-:W-:Y:S02]  /*02f0*/  UISETP.GE.U32.AND.EX UP0, UPT, UR5, URZ, UPT, UP0 ;  /* 0x000000ff0500728c */ /* 0x000fe4000bf06100 */
[----:B------:R-:W-:Y:S01]  /*0300*/  ISETP.NE.U32.AND P0, PT, R2, 0x1, PT ;  /* 0x000000010200780c */ /* 0x000fe20003f05070 */
[----:B------:R-:W-:-:S03]  /*0310*/  UMOV UR7, URZ ;  /* 0x000000ff00077c82 */ /* 0x000fc60008000000 */
[----:B------:R-:W-:Y:S01]  /*0320*/  ISETP.NE.U32.AND.EX P0, PT, RZ, RZ, PT, P0 ;  /* 0x000000ffff00720c */ /* 0x000fe20003f05100 */
[----:B0-----:R-:W0:Y:S02]  /*0330*/  MUFU.LG2 R5, UR12 ;  /* 0x0000000c00057d08 */ /* 0x001e240008000c00 */
[----:B------:R-:W-:Y:S10]  /*0340*/  BRA.U !UP0, `(.L_x_455) ;  /* 0x0000000908187547 */ /* 0x000ff4000b800000 */
[----:B------:R-:W-:Y:S01]  /*0350*/  VIADD R6, R6, 0x1 ;  /* 0x0000000106067836 */ /* 0x000fe20000000000 */
[----:B------:R-:W-:Y:S01]  /*0360*/  UMOV UR6, URZ ;  /* 0x000000ff00067c82 */ /* 0x000fe20008000000 */
[----:B------:R-:W-:Y:S01]  /*0370*/  UMOV UR7, URZ ;  /* 0x000000ff00077c82 */ /* 0x000fe20008000000 */
[----:B------:R-:W-:Y:S01]  /*0380*/  UMOV UR4, URZ ;  /* 0x000000ff00047c82 */ /* 0x000fe20008000000 */
[----:B------:R-:W-:Y:S01]  /*0390*/  UMOV UR5, URZ ;  /* 0x000000ff00057c82 */ /* 0x000fe20008000000 */
[----:B------:R-:W-:-:S07]  /*03a0*/  LOP3.LUT R6, R6, 0x1fffe, RZ, 0xc0, !PT ;  /* 0x0001fffe06067812 */ /* 0x000fce00078ec0ff */
.L_x_456:
[----:B-1----:R-:W-:Y:S02]  /*03b0*/  IADD3 R15, P1, PT, R4, UR6, RZ ;  /* 0x00000006040f7c10 */ /* 0x002fe4000ff3e0ff */
        /* <DEDUP_REMOVED lines=13> */
[----:B------:R-:W-:Y:S02]  /*0490*/  @!P2 LEA.HI.X R13, R15, UR9, R10, 0x1, P1 ;  /* 0x000000090f0dac11 */ /* 0x000fe400088f0c0a */
[----:B------:R-:W-:Y:S02]  /*04a0*/  IADD3 R19, P6, PT, R7, UR16, RZ ;  /* 0x0000001007137c10 */ /* 0x000fe4000ffde0ff */
[C---:B------:R-:W-:Y:S01]  /*04b0*/  @!P4 LEA R2, P1, R11.reuse, UR8, 0x1 ;  /* 0x000000080b02cc11 */ /* 0x040fe2000f8208ff */
[----:B------:R1:W2:Y:S02]  /*04c0*/  @!P2 LDG.E.U16 R21, desc[UR14][R12.64] ;  /* 0x0000000e0c15a981 */ /* 0x0002a4000c1e1500 */
[----:B------:R-:W-:Y:S01]  /*04d0*/  IMAD.X R22, RZ, RZ, R18, P6 ;  /* 0x000000ffff167224 */ /* 0x000fe200030e0612 */
[----:B------:R-:W-:Y:S02]  /*04e0*/  @!P4 LEA.HI.X R3, R11, UR9, R14, 0x1, P1 ;  /* 0x000000090b03cc11 */ /* 0x000fe400088f0c0e */
[----:B------:R-:W-:-:S02]  /*04f0*/  @!P3 LEA R8, P5, R7, UR8, 0x1 ;  /* 0x000000080708bc11 */ /* 0x000fc4000f8a08ff */
[----:B------:R-:W-:Y:S02]  /*0500*/  ISETP.GE.U32.AND P1, PT, R19, UR17, PT ;  /* 0x0000001113007c0c */ /* 0x000fe4000bf26070 */
[----:B------:R-:W-:Y:S02]  /*0510*/  PRMT R23, RZ, 0x7610, R23 ;  /* 0x00007610ff177816 */ /* 0x000fe40000000017 */
[----:B------:R-:W-:Y:S02]  /*0520*/  PRMT R24, RZ, 0x7610, R24 ;  /* 0x00007610ff187816 */ /* 0x000fe40000000018 */
[----:B------:R-:W-:Y:S02]  /*0530*/  @!P3 LEA.HI.X R9, R7, UR9, R18, 0x1, P5 ;  /* 0x000000090709bc11 */ /* 0x000fe4000a8f0c12 */
[----:B------:R-:W-:Y:S01]  /*0540*/  ISETP.GE.AND.EX P1, PT, R22, UR18, PT, P1 ;  /* 0x0000001216007c0c */ /* 0x000fe2000bf26310 */
[----:B------:R-:W3:Y:S04]  /*0550*/  @!P4 LDG.E.U16 R23, desc[UR14][R2.64] ;  /* 0x0000000e0217c981 */ /* 0x000ee8000c1e1500 */
[----:B------:R4:W5:Y:S01]  /*0560*/  @!P3 LDG.E.U16 R24, desc[UR14][R8.64] ;  /* 0x0000000e0818b981 */ /* 0x000962000c1e1500 */
[----:B------:R-:W-:-:S07]  /*0570*/  PRMT R20, RZ, 0x7610, R20 ;  /* 0x00007610ff147816 */ /* 0x000fce0000000014 */
[----:B------:R-:W-:-:S04]  /*0580*/  @!P1 LEA R16, P5, R19, UR8, 0x1 ;  /* 0x0000000813109c11 */ /* 0x000fc8000f8a08ff */
[----:B------:R-:W-:-:S05]  /*0590*/  @!P1 LEA.HI.X R17, R19, UR9, R22, 0x1, P5 ;  /* 0x0000000913119c11 */ /* 0x000fca000a8f0c16 */
[----:B------:R5:W5:Y:S01]  /*05a0*/  @!P1 LDG.E.U16 R20, desc[UR14][R16.64] ;  /* 0x0000000e10149981 */ /* 0x000b62000c1e1500 */
[----:B-1----:R-:W-:-:S04]  /*05b0*/  @!P2 LEA R12, P5, R15, UR10, 0x1 ;  /* 0x0000000a0f0cac11 */ /* 0x002fc8000f8a08ff */
[----:B------:R-:W-:Y:S02]  /*05c0*/  @!P2 LEA.HI.X R13, R15, UR11, R10, 0x1, P5 ;  /* 0x0000000b0f0dac11 */ /* 0x000fe4000a8f0c0a */
[----:B----4-:R-:W-:-:S04]  /*05d0*/  @!P3 LEA R8, P5, R7, UR10, 0x1 ;  /* 0x0000000a0708bc11 */ /* 0x010fc8000f8a08ff */
[----:B------:R-:W-:Y:S02]  /*05e0*/  @!P3 LEA.HI.X R9, R7, UR11, R18, 0x1, P5 ;  /* 0x0000000b0709bc11 */ /* 0x000fe4000a8f0c12 */
[----:B------:R-:W-:-:S05]  /*05f0*/  IADD3 R7, P5, PT, R15, UR13, RZ ;  /* 0x0000000d0f077c10 */ /* 0x000fca000ffbe0ff */
[----:B------:R-:W-:Y:S02]  /*0600*/  IMAD.X R10, RZ, RZ, R10, P5 ;  /* 0x000000ffff0a7224 */ /* 0x000fe400028e060a */
[----:B--2---:R-:W-:-:S04]  /*0610*/  IMAD.U32 R2, R21, 0x10000, RZ ;  /* 0x0001000015027824 */ /* 0x004fc800078e00ff */
[----:B0-----:R-:W-:-:S06]  /*0620*/  FMUL.FTZ R25, R2, R5 ;  /* 0x0000000502197220 */ /* 0x001fcc0000410000 */
[----:B------:R-:W0:Y:S01]  /*0630*/  MUFU.EX2 R25, R25 ;  /* 0x0000001900197308 */ /* 0x000e220000000800 */
[----:B---3--:R-:W-:Y:S02]  /*0640*/  IMAD.U32 R2, R23, 0x10000, RZ ;  /* 0x0001000017027824 */ /* 0x008fe400078e00ff */
[----:B-----5:R-:W-:Y:S02]  /*0650*/  IMAD.U32 R24, R24, 0x10000, RZ ;  /* 0x0001000018187824 */ /* 0x020fe400078e00ff */
[-C--:B------:R-:W-:Y:S02]  /*0660*/  FMUL.FTZ R21, R2, R5.reuse ;  /* 0x0000000502157220 */ /* 0x080fe40000410000 */
[----:B------:R-:W-:Y:S01]  /*0670*/  FMUL.FTZ R24, R24, R5 ;  /* 0x0000000518187220 */ /* 0x000fe20000410000 */
[----:B0-----:R-:W-:-:S03]  /*0680*/  F2FP.BF16.F32.PACK_AB R3, RZ, R25 ;  /* 0x00000019ff03723e */ /* 0x001fc600000010ff */
[----:B------:R-:W0:Y:S01]  /*0690*/  MUFU.EX2 R21, R21 ;  /* 0x0000001500157308 */ /* 0x000e220000000800 */
[----:B------:R-:W-:-:S03]  /*06a0*/  PRMT R17, R3, 0x7610, R17 ;  /* 0x0000761003117816 */ /* 0x000fc60000000011 */
[----:B------:R-:W1:Y:S02]  /*06b0*/  MUFU.EX2 R24, R24 ;  /* 0x0000001800187308 */ /* 0x000e640000000800 */
[----:B------:R2:W-:Y:S01]  /*06c0*/  @!P2 STG.E.U16 desc[UR14][R12.64], R17 ;  /* 0x000000110c00a986 */ /* 0x0005e2000c10150e */
[----:B------:R-:W-:Y:S01]  /*06d0*/  @!P4 LEA R16, P2, R11, UR10, 0x1 ;  /* 0x0000000a0b10cc11 */ /* 0x000fe2000f8408ff */
[----:B------:R-:W-:Y:S01]  /*06e0*/  IMAD.U32 R20, R20, 0x10000, RZ ;  /* 0x0001000014147824 */ /* 0x000fe200078e00ff */
[----:B------:R-:W-:-:S03]  /*06f0*/  @!P1 LEA R2, P6, R19, UR10, 0x1 ;  /* 0x0000000a13029c11 */ /* 0x000fc6000f8c08ff */
[----:B------:R-:W-:Y:S01]  /*0700*/  FMUL.FTZ R15, R20, R5 ;  /* 0x00000005140f7220 */ /* 0x000fe20000410000 */
[----:B0-----:R-:W-:Y:S02]  /*0710*/  F2FP.BF16.F32.PACK_AB R21, RZ, R21 ;  /* 0x00000015ff15723e */ /* 0x001fe400000010ff */
[C---:B--2---:R-:W-:Y:S02]  /*0720*/  @!P4 LEA.HI.X R17, R11.reuse, UR11, R14, 0x1, P2 ;  /* 0x0000000b0b11cc11 */ /* 0x044fe400090f0c0e */
[----:B------:R-:W-:Y:S02]  /*0730*/  IADD3 R11, P5, PT, R11, UR13, RZ ;  /* 0x0000000d0b0b7c10 */ /* 0x000fe4000ffbe0ff */
[----:B------:R-:W-:Y:S02]  /*0740*/  @!P1 LEA.HI.X R3, R19, UR11, R22, 0x1, P6 ;  /* 0x0000000b13039c11 */ /* 0x000fe4000b0f0c16 */
[----:B-1----:R-:W-:Y:S01]  /*0750*/  F2FP.BF16.F32.PACK_AB R24, RZ, R24 ;  /* 0x00000018ff18723e */ /* 0x002fe200000010ff */
[----:B------:R-:W-:Y:S01]  /*0760*/  IMAD.X R22, RZ, RZ, R14, P5 ;  /* 0x000000ffff167224 */ /* 0x000fe200028e060e */
[C---:B------:R-:W-:Y:S01]  /*0770*/  IADD3 R18, P5, PT, R11.reuse, UR16, RZ ;  /* 0x000000100b127c10 */ /* 0x040fe2000ffbe0ff */
[----:B------:R-:W0:Y:S01]  /*0780*/  MUFU.EX2 R15, R15 ;  /* 0x0000000f000f7308 */ /* 0x000e220000000800 */
[----:B------:R1:W-:Y:S01]  /*0790*/  @!P4 STG.E.U16 desc[UR14][R16.64], R21 ;  /* 0x000000151000c986 */ /* 0x0003e2000c10150e */
[----:B------:R-:W-:-:S03]  /*07a0*/  ISETP.GE.U32.AND P4, PT, R11, UR17, PT ;  /* 0x000000110b007c0c */ /* 0x000fc6000bf86070 */
[----:B------:R2:W-:Y:S01]  /*07b0*/  @!P3 STG.E.U16 desc[UR14][R8.64], R24 ;  /* 0x000000180800b986 */ /* 0x0005e2000c10150e */
[----:B------:R-:W-:Y:S01]  /*07c0*/  IADD3 R20, P3, PT, R18, UR16, RZ ;  /* 0x0000001012147c10 */ /* 0x000fe2000ff7e0ff */
[----:B------:R-:W-:Y:S01]  /*07d0*/  IMAD.X R19, RZ, RZ, R22, P5 ;  /* 0x000000ffff137224 */ /* 0x000fe200028e0616 */
[----:B------:R-:W-:Y:S02]  /*07e0*/  ISETP.GE.U32.AND P2, PT, R7, UR17, PT ;  /* 0x0000001107007c0c */ /* 0x000fe4000bf46070 */
[----:B------:R-:W-:Y:S02]  /*07f0*/  ISETP.GE.AND.EX P4, PT, R22, UR18, PT, P4 ;  /* 0x0000001216007c0c */ /* 0x000fe4000bf86340 */
[----:B------:R-:W-:Y:S01]  /*0800*/  ISETP.GE.AND.EX P2, PT, R10, UR18, PT, P2 ;  /* 0x000000120a007c0c */ /* 0x000fe2000bf46320 */
[----:B-1----:R-:W-:Y:S01]  /*0810*/  IMAD.X R21, RZ, RZ, R19, P3 ;  /* 0x000000ffff157224 */ /* 0x002fe200018e0613 */
[----:B------:R-:W-:Y:S02]  /*0820*/  ISETP.GE.U32.AND P6, PT, R18, UR17, PT ;  /* 0x0000001112007c0c */ /* 0x000fe4000bfc6070 */
[----:B------:R-:W-:-:S02]  /*0830*/  ISETP.GE.U32.AND P5, PT, R20, UR17, PT ;  /* 0x0000001114007c0c */ /* 0x000fc4000bfa6070 */
[----:B------:R-:W-:Y:S02]  /*0840*/  ISETP.GE.AND.EX P3, PT, R19, UR18, PT, P6 ;  /* 0x0000001213007c0c */ /* 0x000fe4000bf66360 */
[----:B------:R-:W-:Y:S02]  /*0850*/  ISETP.GE.AND.EX P5, PT, R21, UR18, PT, P5 ;  /* 0x0000001215007c0c */ /* 0x000fe4000bfa6350 */
[----:B0-----:R-:W-:-:S03]  /*0860*/  F2FP.BF16.F32.PACK_AB R15, RZ, R15 ;  /* 0x0000000fff0f723e */ /* 0x001fc600000010ff */
[----:B------:R-:W-:Y:S02]  /*0870*/  @!P2 LEA R12, P6, R7, UR8, 0x1 ;  /* 0x00000008070cac11 */ /* 0x000fe4000f8c08ff */
[----:B------:R0:W-:Y:S01]  /*0880*/  @!P1 STG.E.U16 desc[UR14][R2.64], R15 ;  /* 0x0000000f02009986 */ /* 0x0001e2000c10150e */
[----:B--2---:R-:W-:Y:S02]  /*0890*/  @!P4 LEA R8, P1, R11, UR8, 0x1 ;  /* 0x000000080b08cc11 */ /* 0x004fe4000f8208ff */
[----:B------:R-:W-:Y:S02]  /*08a0*/  @!P2 LEA.HI.X R13, R7, UR9, R10, 0x1, P6 ;  /* 0x00000009070dac11 */ /* 0x000fe4000b0f0c0a */
[----:B------:R-:W-:Y:S02]  /*08b0*/  @!P4 LEA.HI.X R9, R11, UR9, R22, 0x1, P1 ;  /* 0x000000090b09cc11 */ /* 0x000fe400088f0c16 */
[----:B------:R-:W-:Y:S02]  /*08c0*/  @!P3 LEA R14, P1, R18, UR8, 0x1 ;  /* 0x00000008120ebc11 */ /* 0x000fe4000f8208ff */
[----:B------:R-:W-:-:S02]  /*08d0*/  @!P5 LEA R16, P6, R20, UR8, 0x1 ;  /* 0x000000081410dc11 */ /* 0x000fc4000f8c08ff */
[----:B------:R-:W-:Y:S02]  /*08e0*/  PRMT R24, RZ, 0x7610, R24 ;  /* 0x00007610ff187816 */ /* 0x000fe40000000018 */
[----:B------:R-:W-:Y:S02]  /*08f0*/  PRMT R23, RZ, 0x7610, R23 ;  /* 0x00007610ff177816 */ /* 0x000fe40000000017 */
[----:B------:R-:W-:Y:S02]  /*0900*/  PRMT R25, RZ, 0x7610, R25 ;  /* 0x00007610ff197816 */ /* 0x000fe40000000019 */
[----:B0-----:R-:W-:Y:S01]  /*0910*/  @!P3 LEA.HI.X R15, R18, UR9, R19, 0x1, P1 ;  /* 0x00000009120fbc11 */ /* 0x001fe200088f0c13 */
[----:B------:R0:W2:Y:S01]  /*0920*/  @!P4 LDG.E.U16 R24, desc[UR14][R8.64] ;  /* 0x0000000e0818c981 */ /* 0x0000a2000c1e1500 */
[----:B------:R-:W-:Y:S02]  /*0930*/  PRMT R2, RZ, 0x7610, R2 ;  /* 0x00007610ff027816 */ /* 0x000fe40000000002 */
[----:B------:R-:W-:Y:S01]  /*0940*/  @!P5 LEA.HI.X R17, R20, UR9, R21, 0x1, P6 ;  /* 0x000000091411dc11 */ /* 0x000fe2000b0f0c15 */
[----:B------:R-:W3:Y:S04]  /*0950*/  @!P2 LDG.E.U16 R23, desc[UR14][R12.64] ;  /* 0x0000000e0c17a981 */ /* 0x000ee8000c1e1500 */
[----:B------:R-:W4:Y:S04]  /*0960*/  @!P3 LDG.E.U16 R25, desc[UR14][R14.64] ;  /* 0x0000000e0e19b981 */ /* 0x000f28000c1e1500 */
[----:B------:R-:W5:Y:S01]  /*0970*/  @!P5 LDG.E.U16 R2, desc[UR14][R16.64] ;  /* 0x0000000e1002d981 */ /* 0x000f62000c1e1500 */
[----:B0-----:R-:W-:-:S04]  /*0980*/  @!P2 LEA R8, P1, R7, UR10, 0x1 ;  /* 0x0000000a0708ac11 */ /* 0x001fc8000f8208ff */
[----:B------:R-:W-:Y:S02]  /*0990*/  @!P2 LEA.HI.X R9, R7, UR11, R10, 0x1, P1 ;  /* 0x0000000b0709ac11 */ /* 0x000fe400088f0c0a */
[----:B------:R-:W-:Y:S01]  /*09a0*/  @!P3 LEA R10, P1, R18, UR10, 0x1 ;  /* 0x0000000a120abc11 */ /* 0x000fe2000f8208ff */
[----:B------:R-:W-:-:S04]  /*09b0*/  UIADD3 UR4, UP0, UPT, UR4, 0x2, URZ ;  /* 0x0000000204047890 */ /* 0x000fc8000ff1e0ff */
[----:B------:R-:W-:Y:S02]  /*09c0*/  UIADD3.X UR5, UPT, UPT, URZ, UR5, URZ, UP0, !UPT ;  /* 0x00000005ff057290 */ /* 0x000fe400087fe4ff */
[----:B------:R-:W-:-:S04]  /*09d0*/  ULEA UR6, UP0, UR13, UR6, 0x1 ;  /* 0x000000060d067291 */ /* 0x000fc8000f8008ff */
[----:B------:R-:W-:Y:S01]  /*09e0*/  ULEA.HI.X UR7, UR13, UR7, URZ, 0x1, UP0 ;  /* 0x000000070d077291 */ /* 0x000fe200080f0cff */
[----:B--2---:R-:W-:Y:S02]  /*09f0*/  IMAD.U32 R24, R24, 0x10000, RZ ;  /* 0x0001000018187824 */ /* 0x004fe400078e00ff */
[----:B---3--:R-:W-:Y:S02]  /*0a00*/  IMAD.U32 R12, R23, 0x10000, RZ ;  /* 0x00010000170c7824 */ /* 0x008fe400078e00ff */
[-C--:B------:R-:W-:Y:S01]  /*0a10*/  FMUL.FTZ R24, R24, R5.reuse ;  /* 0x0000000518187220 */ /* 0x080fe20000410000 */
[----:B----4-:R-:W-:Y:S02]  /*0a20*/  IMAD.U32 R26, R25, 0x10000, RZ ;  /* 0x00010000191a7824 */ /* 0x010fe400078e00ff */
[-C--:B------:R-:W-:Y:S01]  /*0a30*/  FMUL.FTZ R12, R12, R5.reuse ;  /* 0x000000050c0c7220 */ /* 0x080fe20000410000 */
[----:B-----5:R-:W-:Y:S02]  /*0a40*/  IMAD.U32 R2, R2, 0x10000, RZ ;  /* 0x0001000002027824 */ /* 0x020fe400078e00ff */
[----:B------:R-:W-:-:S02]  /*0a50*/  FMUL.FTZ R26, R26, R5 ;  /* 0x000000051a1a7220 */ /* 0x000fc40000410000 */
[----:B------:R-:W-:Y:S01]  /*0a60*/  FMUL.FTZ R14, R2, R5 ;  /* 0x00000005020e7220 */ /* 0x000fe20000410000 */
[----:B------:R-:W0:Y:S04]  /*0a70*/  MUFU.EX2 R13, R12 ;  /* 0x0000000c000d7308 */ /* 0x000e280000000800 */
[----:B------:R-:W1:Y:S04]  /*0a80*/  MUFU.EX2 R24, R24 ;  /* 0x0000001800187308 */ /* 0x000e680000000800 */
[----:B------:R-:W2:Y:S04]  /*0a90*/  MUFU.EX2 R26, R26 ;  /* 0x0000001a001a7308 */ /* 0x000ea80000000800 */
[----:B------:R-:W3:Y:S01]  /*0aa0*/  MUFU.EX2 R14, R14 ;  /* 0x0000000e000e7308 */ /* 0x000ee20000000800 */
[----:B------:R-:W-:-:S02]  /*0ab0*/  @!P4 LEA R2, P6, R11, UR10, 0x1 ;  /* 0x0000000a0b02cc11 */ /* 0x000fc4000f8c08ff */
[----:B0-----:R-:W-:Y:S02]  /*0ac0*/  F2FP.BF16.F32.PACK_AB R7, RZ, R13 ;  /* 0x0000000dff07723e */ /* 0x001fe400000010ff */
[----:B------:R-:W-:Y:S02]  /*0ad0*/  @!P4 LEA.HI.X R3, R11, UR11, R22, 0x1, P6 ;  /* 0x0000000b0b03cc11 */ /* 0x000fe4000b0f0c16 */
[----:B------:R-:W-:Y:S02]  /*0ae0*/  @!P5 LEA R12, P6, R20, UR10, 0x1 ;  /* 0x0000000a140cdc11 */ /* 0x000fe4000f8c08ff */
[----:B-1----:R-:W-:Y:S02]  /*0af0*/  F2FP.BF16.F32.PACK_AB R24, RZ, R24 ;  /* 0x00000018ff18723e */ /* 0x002fe400000010ff */
[----:B------:R-:W-:Y:S02]  /*0b00*/  @!P3 LEA.HI.X R11, R18, UR11, R19, 0x1, P1 ;  /* 0x0000000b120bbc11 */ /* 0x000fe400088f0c13 */
[----:B--2---:R-:W-:-:S02]  /*0b10*/  F2FP.BF16.F32.PACK_AB R26, RZ, R26 ;  /* 0x0000001aff1a723e */ /* 0x004fc400000010ff */
[----:B------:R-:W-:Y:S02]  /*0b20*/  @!P5 LEA.HI.X R13, R20, UR11, R21, 0x1, P6 ;  /* 0x0000000b140ddc11 */ /* 0x000fe4000b0f0c15 */
[----:B---3--:R-:W-:Y:S01]  /*0b30*/  F2FP.BF16.F32.PACK_AB R14, RZ, R14 ;  /* 0x0000000eff0e723e */ /* 0x008fe200000010ff */
[----:B------:R2:W-:Y:S01]  /*0b40*/  @!P2 STG.E.U16 desc[UR14][R8.64], R7 ;  /* 0x000000070800a986 */ /* 0x0005e2000c10150e */
[----:B------:R-:W-:-:S03]  /*0b50*/  ISETP.NE.U32.AND P1, PT, R6, UR4, PT ;  /* 0x0000000406007c0c */ /* 0x000fc6000bf25070 */
[----:B------:R2:W-:Y:S04]  /*0b60*/  @!P4 STG.E.U16 desc[UR14][R2.64], R24 ;  /* 0x000000180200c986 */ /* 0x0005e8000c10150e */
[----:B------:R2:W-:Y:S04]  /*0b70*/  @!P3 STG.E.U16 desc[UR14][R10.64], R26 ;  /* 0x0000001a0a00b986 */ /* 0x0005e8000c10150e */
[----:B------:R2:W-:Y:S01]  /*0b80*/  @!P5 STG.E.U16 desc[UR14][R12.64], R14 ;  /* 0x0000000e0c00d986 */ /* 0x0005e2000c10150e */
[----:B------:R-:W-:-:S13]  /*0b90*/  ISETP.NE.AND.EX P1, PT, RZ, UR5, PT, P1 ;  /* 0x00000005ff007c0c */ /* 0x000fda000bf25310 */
[----:B--2---:R-:W-:Y:S05]  /*0ba0*/  @P1 BRA `(.L_x_456) ;  /* 0xfffffff800001947 */ /* 0x004fea000383ffff */
.L_x_455:
[----:B------:R-:W-:Y:S05]  /*0bb0*/  @!P0 EXIT ;  /* 0x000000000000894d */ /* 0x000fea0003800000 */
[----:B-1----:R-:W-:Y:S02]  /*0bc0*/  IADD3 R15, P1, PT, R4, UR6, RZ ;  /* 0x00000006040f7c10 */ /* 0x002fe4000ff3e0ff */
[----:B------:R-:W-:Y:S02]  /*0bd0*/  PRMT R14, RZ, 0x7610, R14 ;  /* 0x00007610ff0e7816 */ /* 0x000fe4000000000e */
[C---:B------:R-:W-:Y:S01]  /*0be0*/  IADD3 R8, P2, PT, R15.reuse, UR16, RZ ;  /* 0x000000100f087c10 */ /* 0x040fe2000ff5e0ff */
[----:B------:R-:W-:Y:S01]  /*0bf0*/  IMAD.X R12, RZ, RZ, UR7, P1 ;  /* 0x00000007ff0c7e24 */ /* 0x000fe200088e06ff */
[----:B------:R-:W-:Y:S02]  /*0c00*/  ISETP.GE.U32.AND P0, PT, R15, UR17, PT ;  /* 0x000000110f007c0c */ /* 0x000fe4000bf06070 */
[----:B------:R-:W-:Y:S01]  /*0c10*/  IADD3 R10, P3, PT, R8, UR16, RZ ;  /* 0x00000010080a7c10 */ /* 0x000fe2000ff7e0ff */
[----:B------:R-:W-:Y:S01]  /*0c20*/  IMAD.X R11, RZ, RZ, R12, P2 ;  /* 0x000000ffff0b7224 */ /* 0x000fe200010e060c */
[----:B------:R-:W-:-:S02]  /*0c30*/  ISETP.GE.AND.EX P0, PT, R12, UR18, PT, P0 ;  /* 0x000000120c007c0c */ /* 0x000fc4000bf06300 */
[----:B------:R-:W-:Y:S01]  /*0c40*/  ISETP.GE.U32.AND P1, PT, R8, UR17, PT ;  /* 0x0000001108007c0c */ /* 0x000fe2000bf26070 */
[----:B------:R-:W-:Y:S01]  /*0c50*/  IMAD.X R13, RZ, RZ, R11, P3 ;  /* 0x000000ffff0d7224 */ /* 0x000fe200018e060b */
[C---:B------:R-:W-:Y:S02]  /*0c60*/  ISETP.GE.U32.AND P2, PT, R10.reuse, UR17, PT ;  /* 0x000000110a007c0c */ /* 0x040fe4000bf46070 */
[----:B------:R-:W-:Y:S02]  /*0c70*/  ISETP.GE.AND.EX P1, PT, R11, UR18, PT, P1 ;  /* 0x000000120b007c0c */ /* 0x000fe4000bf26310 */
[----:B------:R-:W-:Y:S02]  /*0c80*/  ISETP.GE.AND.EX P2, PT, R13, UR18, PT, P2 ;  /* 0x000000120d007c0c */ /* 0x000fe4000bf46320 */
[----:B------:R-:W-:-:S03]  /*0c90*/  IADD3 R4, P4, PT, R10, UR16, RZ ;  /* 0x000000100a047c10 */ /* 0x000fc6000ff9e0ff */
[C---:B------:R-:W-:Y:S02]  /*0ca0*/  @!P0 LEA R16, P3, R15.reuse, UR8, 0x1 ;  /* 0x000000080f108c11 */ /* 0x040fe4000f8608ff */
[----:B------:R-:W-:Y:S02]  /*0cb0*/  IMAD.X R9, RZ, RZ, R13, P4 ;  /* 0x000000ffff097224 */ /* 0x000fe400020e060d */
[----:B------:R-:W-:Y:S02]  /*0cc0*/  @!P0 LEA.HI.X R17, R15, UR9, R12, 0x1, P3 ;  /* 0x000000090f118c11 */ /* 0x000fe400098f0c0c */
[----:B------:R-:W-:Y:S02]  /*0cd0*/  @!P1 LEA R2, P3, R8, UR8, 0x1 ;  /* 0x0000000808029c11 */ /* 0x000fe4000f8608ff */
[----:B------:R-:W-:Y:S01]  /*0ce0*/  @!P2 LEA R6, P4, R10, UR8, 0x1 ;  /* 0x000000080a06ac11 */ /* 0x000fe2000f8808ff */
[----:B------:R1:W2:Y:S01]  /*0cf0*/  @!P0 LDG.E.U16 R14, desc[UR14][R16.64] ;  /* 0x0000000e100e8981 */ /* 0x0002a2000c1e1500 */
[----:B------:R-:W-:-:S02]  /*0d00*/  PRMT R18, RZ, 0x7610, R18 ;  /* 0x00007610ff127816 */ /* 0x000fc40000000012 */
[----:B------:R-:W-:Y:S02]  /*0d10*/  @!P1 LEA.HI.X R3, R8, UR9, R11, 0x1, P3 ;  /* 0x0000000908039c11 */ /* 0x000fe400098f0c0b */
[----:B------:R-:W-:Y:S02]  /*0d20*/  PRMT R19, RZ, 0x7610, R19 ;  /* 0x00007610ff137816 */ /* 0x000fe40000000013 */
[----:B------:R-:W-:Y:S01]  /*0d30*/  @!P2 LEA.HI.X R7, R10, UR9, R13, 0x1, P4 ;  /* 0x000000090a07ac11 */ /* 0x000fe2000a0f0c0d */
[----:B------:R-:W3:Y:S01]  /*0d40*/  @!P1 LDG.E.U16 R18, desc[UR14][R2.64] ;  /* 0x0000000e02129981 */ /* 0x000ee2000c1e1500 */
[----:B------:R-:W-:-:S03]  /*0d50*/  ISETP.GE.U32.AND P3, PT, R4, UR17, PT ;  /* 0x0000001104007c0c */ /* 0x000fc6000bf66070 */
[----:B------:R4:W5:Y:S01]  /*0d60*/  @!P2 LDG.E.U16 R19, desc[UR14][R6.64] ;  /* 0x0000000e0613a981 */ /* 0x000962000c1e1500 */
[----:B------:R-:W-:-:S13]  /*0d70*/  ISETP.GE.AND.EX P3, PT, R9, UR18, PT, P3 ;  /* 0x0000001209007c0c */ /* 0x000fda000bf66330 */
[----:B-1----:R-:W-:-:S04]  /*0d80*/  @!P3 LEA R16, P4, R4, UR8, 0x1 ;  /* 0x000000080410bc11 */ /* 0x002fc8000f8808ff */
[----:B------:R-:W-:-:S05]  /*0d90*/  @!P3 LEA.HI.X R17, R4, UR9, R9, 0x1, P4 ;  /* 0x000000090411bc11 */ /* 0x000fca000a0f0c09 */
[----:B------:R-:W5:Y:S01]  /*0da0*/  @!P3 LDG.E.U16 R0, desc[UR14][R16.64] ;  /* 0x0000000e1000b981 */ /* 0x000f62000c1e1500 */
[----:B----4-:R-:W-:-:S04]  /*0db0*/  @!P2 LEA R6, P5, R10, UR10, 0x1 ;  /* 0x0000000a0a06ac11 */ /* 0x010fc8000f8a08ff */
[----:B------:R-:W-:Y:S01]  /*0dc0*/  @!P2 LEA.HI.X R7, R10, UR11, R13, 0x1, P5 ;  /* 0x0000000b0a07ac11 */ /* 0x000fe2000a8f0c0d */
[----:B--2---:R-:W-:Y:S02]  /*0dd0*/  IMAD.U32 R14, R14, 0x10000, RZ ;  /* 0x000100000e0e7824 */ /* 0x004fe400078e00ff */
[----:B---3--:R-:W-:Y:S02]  /*0de0*/  IMAD.U32 R20, R18, 0x10000, RZ ;  /* 0x0001000012147824 */ /* 0x008fe400078e00ff */
[-C--:B0-----:R-:W-:Y:S01]  /*0df0*/  FMUL.FTZ R18, R14, R5.reuse ;  /* 0x000000050e127220 */ /* 0x081fe20000410000 */
[----:B-----5:R-:W-:Y:S02]  /*0e00*/  IMAD.U32 R2, R19, 0x10000, RZ ;  /* 0x0001000013027824 */ /* 0x020fe400078e00ff */
[-C--:B------:R-:W-:Y:S02]  /*0e10*/  FMUL.FTZ R20, R20, R5.reuse ;  /* 0x0000000514147220 */ /* 0x080fe40000410000 */
[----:B------:R-:W-:Y:S01]  /*0e20*/  FMUL.FTZ R19, R2, R5 ;  /* 0x0000000502137220 */ /* 0x000fe20000410000 */
[----:B------:R-:W0:Y:S04]  /*0e30*/  MUFU.EX2 R18, R18 ;  /* 0x0000001200127308 */ /* 0x000e280000000800 */
[----:B------:R-:W1:Y:S04]  /*0e40*/  MUFU.EX2 R20, R20 ;  /* 0x0000001400147308 */ /* 0x000e680000000800 */
[----:B------:R-:W2:Y:S01]  /*0e50*/  MUFU.EX2 R19, R19 ;  /* 0x0000001300137308 */ /* 0x000ea20000000800 */
[----:B------:R-:W-:-:S04]  /*0e60*/  @!P0 LEA R2, P4, R15, UR10, 0x1 ;  /* 0x0000000a0f028c11 */ /* 0x000fc8000f8808ff */
[----:B------:R-:W-:Y:S02]  /*0e70*/  @!P0 LEA.HI.X R3, R15, UR11, R12, 0x1, P4 ;  /* 0x0000000b0f038c11 */ /* 0x000fe4000a0f0c0c */
[C---:B------:R-:W-:Y:S02]  /*0e80*/  @!P1 LEA R14, P4, R8.reuse, UR10, 0x1 ;  /* 0x0000000a080e9c11 */ /* 0x040fe4000f8808ff */
[----:B0-----:R-:W-:Y:S02]  /*0e90*/  F2FP.BF16.F32.PACK_AB R12, RZ, R18 ;  /* 0x00000012ff0c723e */ /* 0x001fe400000010ff */
[----:B------:R-:W-:Y:S02]  /*0ea0*/  @!P1 LEA.HI.X R15, R8, UR11, R11, 0x1, P4 ;  /* 0x0000000b080f9c11 */ /* 0x000fe4000a0f0c0b */
[----:B-1----:R-:W-:Y:S02]  /*0eb0*/  F2FP.BF16.F32.PACK_AB R20, RZ, R20 ;  /* 0x00000014ff14723e */ /* 0x002fe400000010ff */
[----:B--2---:R-:W-:Y:S01]  /*0ec0*/  F2FP.BF16.F32.PACK_AB R19, RZ, R19 ;  /* 0x00000013ff13723e */ /* 0x004fe200000010ff */
[----:B------:R0:W-:Y:S01]  /*0ed0*/  @!P0 STG.E.U16 desc[UR14][R2.64], R12 ;  /* 0x0000000c02008986 */ /* 0x0001e2000c10150e */
[----:B------:R-:W-:-:S03]  /*0ee0*/  IMAD.U32 R0, R0, 0x10000, RZ ;  /* 0x0001000000007824 */ /* 0x000fc600078e00ff */
[----:B------:R0:W-:Y:S01]  /*0ef0*/  @!P1 STG.E.U16 desc[UR14][R14.64], R20 ;  /* 0x000000140e009986 */ /* 0x0001e2000c10150e */
[----:B------:R-:W-:-:S03]  /*0f00*/  FMUL.FTZ R0, R0, R5 ;  /* 0x0000000500007220 */ /* 0x000fc60000410000 */
[----:B------:R0:W-:Y:S01]  /*0f10*/  @!P2 STG.E.U16 desc[UR14][R6.64], R19 ;  /* 0x000000130600a986 */ /* 0x0001e2000c10150e */
[----:B------:R-:W-:Y:S05]  /*0f20*/  @P3 EXIT ;  /* 0x000000000000394d */ /* 0x000fea0003800000 */
[----:B------:R-:W1:Y:S01]  /*0f30*/  MUFU.EX2 R0, R0 ;  /* 0x0000000000007308 */ /* 0x000e620000000800 */
[----:B0-----:R-:W-:-:S04]  /*0f40*/  LEA R2, P0, R4, UR10, 0x1 ;  /* 0x0000000a04027c11 */ /* 0x001fc8000f8008ff */
[----:B------:R-:W-:Y:S02]  /*0f50*/  LEA.HI.X R3, R4, UR11, R9, 0x1, P0 ;  /* 0x0000000b04037c11 */ /* 0x000fe400080f0c09 */
[----:B-1----:R-:W-:-:S05]  /*0f60*/  F2FP.BF16.F32.PACK_AB R5, RZ, R0 ;  /* 0x00000000ff05723e */ /* 0x002fca00000010ff */
[----:B------:R-:W-:Y:S01]  /*0f70*/  STG.E.U16 desc[UR14][R2.64], R5 ;  /* 0x0000000502007986 */ /* 0x000fe2000c10150e */
[----:B------:R-:W-:Y:S05]  /*0f80*/  EXIT ;  /* 0x000000000000794d */ /* 0x000fea0003800000 */
.L_x_454:
[----:B------:R-:W1:Y:S02]  /*0f90*/  S2R R10, SR_TID.X ;  /* 0x00000000000a7919 */ /* 0x000e640000002100 */
[----:B-1----:R-:W-:-:S03]  /*0fa0*/  IMAD.WIDE.U32 R2, R10, 0x4, RZ ;  /* 0x000000040a027825 */ /* 0x002fc600078e00ff */
[----:B------:R-:W-:-:S04]  /*0fb0*/  ISETP.GE.U32.AND P0, PT, R2, UR19, PT ;  /* 0x0000001302007c0c */ /* 0x000fc8000bf06070 */
[----:B------:R-:W-:-:S13]  /*0fc0*/  ISETP.GE.AND.EX P0, PT, R3, UR12, PT, P0 ;  /* 0x0000000c03007c0c */ /* 0x000fda000bf06300 */
[----:B0-----:R-:W-:Y:S05]  /*0fd0*/  @P0 EXIT ;  /* 0x000000000000094d */ /* 0x001fea0003800000 */
[----:B------:R-:W0:Y:S01]  /*0fe0*/  LDCU UR5, c[0x0][0xfcc] ;  /* 0x0001f980ff0577ac */ /* 0x000e220008000800 */
[----:B------:R-:W-:Y:S01]  /*0ff0*/  IMAD.MOV.U32 R15, RZ, RZ, RZ ;  /* 0x000000ffff0f7224 */ /* 0x000fe200078e00ff */
[----:B------:R-:W1:Y:S01]  /*1000*/  LDCU UR4, c[0x0][0x360] ;  /* 0x00006c00ff0477ac */ /* 0x000e620008000800 */
[----:B0-----:R-:W0:Y:S05]  /*1010*/  MUFU.LG2 R0, UR5 ;  /* 0x0000000500007d08 */ /* 0x001e2a0008000c00 */
.L_x_457:
        /* <DEDUP_REMOVED lines=8> */
[----:B------:R-:W-:Y:S01]  /*10a0*/  IMAD.U32 R11, R3, 0x10000, RZ ;  /* 0x00010000030b7824 */ /* 0x000fe200078e00ff */
[----:B------:R-:W-:Y:S01]  /*10b0*/  IADD3 R2, P0, PT, R8, UR10, RZ ;  /* 0x0000000a08027c10 */ /* 0x000fe2000ff1e0ff */
[----:B------:R-:W-:Y:S02]  /*10c0*/  IMAD.U32 R9, R4, 0x10000, RZ ;  /* 0x0001000004097824 */ /* 0x000fe400078e00ff */
[----:B0-----:R-:W-:Y:S01]  /*10d0*/  FMUL.FTZ R7, R7, R0 ;  /* 0x0000000007077220 */ /* 0x001fe20000410000 */
[----:B------:R-:W-:-:S02]  /*10e0*/  IMAD.U32 R5, R5, 0x10000, RZ ;  /* 0x0001000005057824 */ /* 0x000fc400078e00ff */
[-C--:B------:R-:W-:Y:S01]  /*10f0*/  FMUL.FTZ R11, R11, R0.reuse ;  /* 0x000000000b0b7220 */ /* 0x080fe20000410000 */
[-C--:B------:R-:W-:Y:S01]  /*1100*/  FMUL.FTZ R9, R9, R0.reuse ;  /* 0x0000000009097220 */ /* 0x080fe20000410000 */
[----:B------:R-:W-:Y:S01]  /*1110*/  IADD3.X R3, PT, PT, R13, UR11, RZ, P0, !PT ;  /* 0x0000000b0d037c10 */ /* 0x000fe200087fe4ff */
[----:B------:R-:W-:Y:S01]  /*1120*/  FMUL.FTZ R5, R5, R0 ;  /* 0x0000000005057220 */ /* 0x000fe20000410000 */
[----:B------:R-:W-:Y:S01]  /*1130*/  MUFU.EX2 R7, R7 ;  /* 0x0000000700077308 */ /* 0x000fe20000000800 */
[----:B-1----:R-:W-:-:S03]  /*1140*/  IADD3 R10, P0, PT, R10, UR4, RZ ;  /* 0x000000040a0a7c10 */ /* 0x002fc6000ff1e0ff */
[----:B------:R-:W0:Y:S02]  /*1150*/  MUFU.EX2 R4, R9 ;  /* 0x0000000900047308 */ /* 0x000e240000000800 */
[----:B------:R-:W-:Y:S01]  /*1160*/  IMAD.X R15, RZ, RZ, R15, P0 ;  /* 0x000000ffff0f7224 */ /* 0x000fe200000e060f */
[----:B------:R-:W-:Y:S01]  /*1170*/  LOP3.LUT P0, RZ, R10, 0xffffc000, RZ, 0xc0, !PT ;  /* 0xffffc0000aff7812 */ /* 0x000fe2000780c0ff */
[----:B------:R-:W-:Y:S03]  /*1180*/  MUFU.EX2 R11, R11 ;  /* 0x0000000b000b7308 */ /* 0x000fe60000000800 */
[----:B------:R-:W-:Y:S01]  /*1190*/  LOP3.LUT P0, RZ, R15, 0x3fffffff, RZ, 0xc0, P0 ;  /* 0x3fffffff0fff7812 */ /* 0x000fe2000000c0ff */
[----:B------:R-:W1:Y:S01]  /*11a0*/  MUFU.EX2 R6, R5 ;  /* 0x0000000500067308 */ /* 0x000e620000000800 */
[----:B0-----:R-:W-:Y:S01]  /*11b0*/  F2FP.BF16.F32.PACK_AB R12, R4, R7 ;  /* 0x00000007040c723e */ /* 0x001fe200000010ff */
[----:B------:R-:W-:-:S05]  /*11c0*/  IMAD.SHL.U32 R4, R10, 0x4, RZ ;  /* 0x000000040a047824 */ /* 0x000fca00078e00ff */
[----:B------:R-:W-:Y:S02]  /*11d0*/  ISETP.LT.U32.AND P1, PT, R4, UR19, PT ;  /* 0x0000001304007c0c */ /* 0x000fe4000bf21070 */
[----:B-1----:R-:W-:Y:S02]  /*11e0*/  F2FP.BF16.F32.PACK_AB R13, R6, R11 ;  /* 0x0000000b060d723e */ /* 0x002fe400000010ff */
[----:B------:R-:W-:-:S03]  /*11f0*/  SHF.L.U64.HI R4, R10, 0x2, R15 ;  /* 0x000000020a047819 */ /* 0x000fc6000001020f */
[----:B------:R2:W-:Y:S01]  /*1200*/  STG.E.64 desc[UR14][R2.64], R12 ;  /* 0x0000000c02007986 */ /* 0x0005e2000c101b0e */
[----:B------:R-:W-:-:S13]  /*1210*/  ISETP.LT.AND.EX P1, PT, R4, UR12, PT, P1 ;  /* 0x0000000c04007c0c */ /* 0x000fda000bf21310 */
[----:B--2---:R-:W-:Y:S05]  /*1220*/  @!P0 BRA P1, `(.L_x_457) ;  /* 0xfffffffc007c8947 */ /* 0x004fea000083ffff */
[----:B------:R-:W-:Y:S05]  /*1230*/  EXIT ;  /* 0x000000000000794d */ /* 0x000fea0003800000 */
        .weak           $__internal_60_$__cuda_sm20_div_u16
        .type           $__internal_60_$__cuda_sm20_div_u16,@function
        .size           $__internal_60_$__cuda_sm20_div_u16,(.L_x_4710 - $__internal_60_$__cuda_sm20_div_u16)
$__internal_60_$__cuda_sm20_div_u16:
        /* <DEDUP_REMOVED lines=18> */
[----:B------:R-:W-:Y:S06]  /*1360*/  RET.REL.NODEC R2 `(_ZN2at6native57_GLOBAL__N__f3eca4a2_24_ForeachBinaryOpScalar_cu_86b9896c25multi_tensor_apply_kernelINS1_18TensorListMetadataILi2EEENS1_21BinaryOpScalarFunctorIN3c108BFloat16ELi2ELi1ELi1EEEJNS1_21reverse_power_functorIfEEfEEEvT_T0_DpT1_) ;  /* 0xffffffec02247950 */ /* 0x000fec0003c3ffff */
.L_x_458:
        /* <DEDUP_REMOVED lines=9> */
.L_x_4710:


//--------------------- .text._ZN2at6native57_GLOBAL__N__f3eca4a2_24_ForeachBinaryOpScalar_cu_86b9896c25multi_tensor_apply_kernelINS1_18TensorListMetadataILi2EEENS1_21BinaryOpScalarFunctorIN3c104HalfELi2ELi1ELi1EEEJNS1_21reverse_power_functorIfEEfEEEvT_T0_DpT1_ --------------------------
	.section	.text._ZN2at6native57_GLOBAL__N__f3eca4a2_24_ForeachBinaryOpScalar_cu_86b9896c25multi_tensor_apply_kernelINS1_18TensorListMetadataILi2EEENS1_21BinaryOpScalarFunctorIN3c104HalfELi2ELi1ELi1EEEJNS1_21reverse_power_functorIfEEfEEEvT_T0_DpT1_,"ax",@progbits
	.align	128
.text._ZN2at6native57_GLOBAL__N__f3eca4a2_24_ForeachBinaryOpScalar_cu_86b9896c25multi_tensor_apply_kernelINS1_18TensorListMetadataILi2EEENS1_21BinaryOpScalarFunctorIN3c104HalfELi2ELi1ELi1EEEJNS1_21reverse_power_functorIfEEfEEEvT_T0_DpT1_:
        .type           _ZN2at6native57_GLOBAL__N__f3eca4a2_24_ForeachBinaryOpScalar_cu_86b9896c25multi_tensor_apply_kernelINS1_18TensorListMetadataILi2EEENS1_21BinaryOpScalarFunctorIN3c104HalfELi2ELi1ELi1EEEJNS1_21reverse_power_functorIfEEfEEEvT_T0_DpT1_,@function
        .size           _ZN2at6native57_GLOBAL__N__f3eca4a2_24_ForeachBinaryOpScalar_cu_86b9896c25multi_tensor_apply_kernelINS1_18TensorListMetadataILi2EEENS1_21BinaryOpScalarFunctorIN3c104HalfELi2ELi1ELi1EEEJNS1_21reverse_power_functorIfEEfEEEvT_T0_DpT1_,(.L_x_4712 - _ZN2at6native57_GLOBAL__N__f3eca4a2_24_ForeachBinaryOpScalar_cu_86b9896c25multi_tensor_apply_kernelINS1_18TensorListMetadataILi2EEENS1_21BinaryOpScalarFunctorIN3c104HalfELi2ELi1ELi1EEEJNS1_21reverse_power_functorIfEEfEEEvT_T0_DpT1_)
        .other          _ZN2at6native57_GLOBAL__N__f3eca4a2_24_ForeachBinaryOpScalar_cu_86b9896c25multi_tensor_apply_kernelINS1_18TensorListMetadataILi2EEENS1_21BinaryOpScalarFunctorIN3c104HalfELi2ELi1ELi1EEEJNS1_21reverse_power_functorIfEEfEEEvT_T0_DpT1_,@"STO_CUDA_ENTRY STV_DEFAULT"
_ZN2at6native57_GLOBAL__N__f3eca4a2_24_ForeachBinaryOpScalar_cu_86b9896c25multi_tensor_apply_kernelINS1_18TensorListMetadataILi2EEENS1_21BinaryOpScalarFunctorIN3c104HalfELi2ELi1ELi1EEEJNS1_21reverse_power_functorIfEEfEEEvT_T0_DpT1_:
        /* <DEDUP_REMOVED lines=40> */
[----:B------:R-:W-:Y:S05]  /*0280*/  CALL.REL.NOINC `($__internal_61_$__cuda_sm20_div_u16) ;  /* 0x0000000c00e47944 */ /* 0x000fea0003c00000 */
        /* <DEDUP_REMOVED lines=18> */
.L_x_461:
        /* <DEDUP_REMOVED lines=38> */
[----:B--2---:R-:W-:-:S05]  /*0610*/  HADD2.F32 R2, -RZ, R21.H0_H0 ;  /* 0x20000015ff027230 */ /* 0x004fca0000004100 */
[----:B0-----:R-:W-:-:S06]  /*0620*/  FMUL.FTZ R25, R2, R5 ;  /* 0x0000000502197220 */ /* 0x001fcc0000410000 */
[----:B------:R-:W0:Y:S01]  /*0630*/  MUFU.EX2 R25, R25 ;  /* 0x0000001900197308 */ /* 0x000e220000000800 */
[----:B---3--:R-:W-:Y:S02]  /*0640*/  HADD2.F32 R2, -RZ, R23.H0_H0 ;  /* 0x20000017ff027230 */ /* 0x008fe40000004100 */
[----:B-----5:R-:W-:-:S03]  /*0650*/  HADD2.F32 R24, -RZ, R24.H0_H0 ;  /* 0x20000018ff187230 */ /* 0x020fc60000004100 */
[-C--:B------:R-:W-:Y:S02]  /*0660*/  FMUL.FTZ R21, R2, R5.reuse ;  /* 0x0000000502157220 */ /* 0x080fe40000410000 */
[----:B------:R-:W-:Y:S01]  /*0670*/  FMUL.FTZ R24, R24, R5 ;  /* 0x0000000518187220 */ /* 0x000fe20000410000 */
[----:B0-----:R-:W-:-:S03]  /*0680*/  F2FP.F16.F32.PACK_AB R3, RZ, R25 ;  /* 0x00000019ff03723e */ /* 0x001fc600000000ff */
[----:B------:R-:W0:Y:S01]  /*0690*/  MUFU.EX2 R21, R21 ;  /* 0x0000001500157308 */ /* 0x000e220000000800 */
[----:B------:R-:W-:-:S03]  /*06a0*/  PRMT R17, R3, 0x7610, R17 ;  /* 0x0000761003117816 */ /* 0x000fc60000000011 */
[----:B------:R-:W1:Y:S02]  /*06b0*/  MUFU.EX2 R24, R24 ;  /* 0x0000001800187308 */ /* 0x000e640000000800 */
[----:B------:R2:W-:Y:S01]  /*06c0*/  @!P2 STG.E.U16 desc[UR14][R12.64], R17 ;  /* 0x000000110c00a986 */ /* 0x0005e2000c10150e */
[----:B------:R-:W-:Y:S01]  /*06d0*/  @!P4 LEA R16, P2, R11, UR10, 0x1 ;  /* 0x0000000a0b10cc11 */ /* 0x000fe2000f8408ff */
[----:B------:R-:W-:Y:S01]  /*06e0*/  HADD2.F32 R20, -RZ, R20.H0_H0 ;  /* 0x20000014ff147230 */ /* 0x000fe20000004100 */
[----:B------:R-:W-:-:S04]  /*06f0*/  @!P1 LEA R2, P6, R19, UR10, 0x1 ;  /* 0x0000000a13029c11 */ /* 0x000fc8000f8c08ff */
[----:B------:R-:W-:Y:S01]  /*0700*/  FMUL.FTZ R15, R20, R5 ;  /* 0x00000005140f7220 */ /* 0x000fe20000410000 */
[----:B0-----:R-:W-:Y:S02]  /*0710*/  F2FP.F16.F32.PACK_AB R21, RZ, R21 ;  /* 0x00000015ff15723e */ /* 0x001fe400000000ff */
[C---:B--2---:R-:W-:Y:S02]  /*0720*/  @!P4 LEA.HI.X R17, R11.reuse, UR11, R14, 0x1, P2 ;  /* 0x0000000b0b11cc11 */ /* 0x044fe400090f0c0e */
[----:B------:R-:W-:Y:S02]  /*0730*/  IADD3 R11, P5, PT, R11, UR13, RZ ;  /* 0x0000000d0b0b7c10 */ /* 0x000fe4000ffbe0ff */
[----:B------:R-:W-:Y:S02]  /*0740*/  @!P1 LEA.HI.X R3, R19, UR11, R22, 0x1, P6 ;  /* 0x0000000b13039c11 */ /* 0x000fe4000b0f0c16 */
[----:B-1----:R-:W-:Y:S01]  /*0750*/  F2FP.F16.F32.PACK_AB R24, RZ, R24 ;  /* 0x00000018ff18723e */ /* 0x002fe200000000ff */
        /* <DEDUP_REMOVED lines=16> */
[----:B0-----:R-:W-:-:S03]  /*0860*/  F2FP.F16.F32.PACK_AB R15, RZ, R15 ;  /* 0x0000000fff0f723e */ /* 0x001fc600000000ff */
        /* <DEDUP_REMOVED lines=24> */
[----:B--2---:R-:W-:Y:S02]  /*09f0*/  HADD2.F32 R24, -RZ, R24.H0_H0 ;  /* 0x20000018ff187230 */ /* 0x004fe40000004100 */
[----:B---3--:R-:W-:Y:S02]  /*0a00*/  HADD2.F32 R12, -RZ, R23.H0_H0 ;  /* 0x20000017ff0c7230 */ /* 0x008fe40000004100 */
[----:B----4-:R-:W-:Y:S02]  /*0a10*/  HADD2.F32 R26, -RZ, R25.H0_H0 ;  /* 0x20000019ff1a7230 */ /* 0x010fe40000004100 */
[-C--:B------:R-:W-:Y:S01]  /*0a20*/  FMUL.FTZ R24, R24, R5.reuse ;  /* 0x0000000518187220 */ /* 0x080fe20000410000 */
[----:B-----5:R-:W-:Y:S02]  /*0a30*/  HADD2.F32 R2, -RZ, R2.H0_H0 ;  /* 0x20000002ff027230 */ /* 0x020fe40000004100 */
[-C--:B------:R-:W-:Y:S01]  /*0a40*/  FMUL.FTZ R12, R12, R5.reuse ;  /* 0x000000050c0c7220 */ /* 0x080fe20000410000 */
[----:B------:R-:W-:-:S02]  /*0a50*/  FMUL.FTZ R26, R26, R5 ;  /* 0x000000051a1a7220 */ /* 0x000fc40000410000 */
[----:B------:R-:W-:Y:S01]  /*0a60*/  FMUL.FTZ R14, R2, R5 ;  /* 0x00000005020e7220 */ /* 0x000fe20000410000 */
[----:B------:R-:W0:Y:S04]  /*0a70*/  MUFU.EX2 R13, R12 ;  /* 0x0000000c000d7308 */ /* 0x000e280000000800 */
[----:B------:R-:W1:Y:S04]  /*0a80*/  MUFU.EX2 R24, R24 ;  /* 0x0000001800187308 */ /* 0x000e680000000800 */
[----:B------:R-:W2:Y:S04]  /*0a90*/  MUFU.EX2 R26, R26 ;  /* 0x0000001a001a7308 */ /* 0x000ea80000000800 */
[----:B------:R-:W3:Y:S01]  /*0aa0*/  MUFU.EX2 R14, R14 ;  /* 0x0000000e000e7308 */ /* 0x000ee20000000800 */
[----:B------:R-:W-:-:S02]  /*0ab0*/  @!P4 LEA R2, P6, R11, UR10, 0x1 ;  /* 0x0000000a0b02cc11 */ /* 0x000fc4000f8c08ff */
[----:B0-----:R-:W-:Y:S02]  /*0ac0*/  F2FP.F16.F32.PACK_AB R7, RZ, R13 ;  /* 0x0000000dff07723e */ /* 0x001fe400000000ff */
[----:B------:R-:W-:Y:S02]  /*0ad0*/  @!P4 LEA.HI.X R3, R11, UR11, R22, 0x1, P6 ;  /* 0x0000000b0b03cc11 */ /* 0x000fe4000b0f0c16 */
[----:B------:R-:W-:Y:S02]  /*0ae0*/  @!P5 LEA R12, P6, R20, UR10, 0x1 ;  /* 0x0000000a140cdc11 */ /* 0x000fe4000f8c08ff */
[----:B-1----:R-:W-:Y:S02]  /*0af0*/  F2FP.F16.F32.PACK_AB R24, RZ, R24 ;  /* 0x00000018ff18723e */ /* 0x002fe400000000ff */
[----:B------:R-:W-:Y:S02]  /*0b00*/  @!P3 LEA.HI.X R11, R18, UR11, R19, 0x1, P1 ;  /* 0x0000000b120bbc11 */ /* 0x000fe400088f0c13 */
[----:B--2---:R-:W-:-:S02]  /*0b10*/  F2FP.F16.F32.PACK_AB R26, RZ, R26 ;  /* 0x0000001aff1a723e */ /* 0x004fc400000000ff */
[----:B------:R-:W-:Y:S02]  /*0b20*/  @!P5 LEA.HI.X R13, R20, UR11, R21, 0x1, P6 ;  /* 0x0000000b140ddc11 */ /* 0x000fe4000b0f0c15 */
[----:B---3--:R-:W-:Y:S01]  /*0b30*/  F2FP.F16.F32.PACK_AB R14, RZ, R14 ;  /* 0x0000000eff0e723e */ /* 0x008fe200000000ff */
[----:B------:R2:W-:Y:S01]  /*0b40*/  @!P2 STG.E.U16 desc[UR14][R8.64], R7 ;  /* 0x000000070800a986 */ /* 0x0005e2000c10150e */
[----:B------:R-:W-:-:S03]  /*0b50*/  ISETP.NE.U32.AND P1, PT, R6, UR4, PT ;  /* 0x0000000406007c0c */ /* 0x000fc6000bf25070 */
[----:B------:R2:W-:Y:S04]  /*0b60*/  @!P4 STG.E.U16 desc[UR14][R2.64], R24 ;  /* 0x000000180200c986 */ /* 0x0005e8000c10150e */
[----:B------:R2:W-:Y:S04]  /*0b70*/  @!P3 STG.E.U16 desc[UR14][R10.64], R26 ;  /* 0x0000001a0a00b986 */ /* 0x0005e8000c10150e */
[----:B------:R2:W-:Y:S01]  /*0b80*/  @!P5 STG.E.U16 desc[UR14][R12.64], R14 ;  /* 0x0000000e0c00d986 */ /* 0x0005e2000c10150e */
[----:B------:R-:W-:-:S13]  /*0b90*/  ISETP.NE.AND.EX P1, PT, RZ, UR5, PT, P1 ;  /* 0x00000005ff007c0c */ /* 0x000fda000bf25310 */
[----:B--2---:R-:W-:Y:S05]  /*0ba0*/  @P1 BRA `(.L_x_461) ;  /* 0xfffffff800001947 */ /* 0x004fea000383ffff */
.L_x_460:
        /* <DEDUP_REMOVED lines=34> */
[----:B--2---:R-:W-:Y:S02]  /*0dd0*/  HADD2.F32 R14, -RZ, R14.H0_H0 ;  /* 0x2000000eff0e7230 */ /* 0x004fe40000004100 */
[----:B---3--:R-:W-:-:S03]  /*0de0*/  HADD2.F32 R20, -RZ, R18.H0_H0 ;  /* 0x20000012ff147230 */ /* 0x008fc60000004100 */
[-C--:B0-----:R-:W-:Y:S01]  /*0df0*/  FMUL.FTZ R18, R14, R5.reuse ;  /* 0x000000050e127220 */ /* 0x081fe20000410000 */
[----:B-----5:R-:W-:Y:S02]  /*0e00*/  HADD2.F32 R2, -RZ, R19.H0_H0 ;  /* 0x20000013ff027230 */ /* 0x020fe40000004100 */
[----:B------:R-:W-:-:S03]  /*0e10*/  FMUL.FTZ R20, R20, R5 ;  /* 0x0000000514147220 */ /* 0x000fc60000410000 */
[----:B------:R-:W-:Y:S01]  /*0e20*/  FMUL.FTZ R19, R2, R5 ;  /* 0x0000000502137220 */ /* 0x000fe20000410000 */
[----:B------:R-:W0:Y:S04]  /*0e30*/  MUFU.EX2 R18, R18 ;  /* 0x0000001200127308 */ /* 0x000e280000000800 */
[----:B------:R-:W1:Y:S04]  /*0e40*/  MUFU.EX2 R20, R20 ;  /* 0x0000001400147308 */ /* 0x000e680000000800 */
[----:B------:R-:W2:Y:S01]  /*0e50*/  MUFU.EX2 R19, R19 ;  /* 0x0000001300137308 */ /* 0x000ea20000000800 */
[----:B------:R-:W-:-:S04]  /*0e60*/  @!P0 LEA R2, P4, R15, UR10, 0x1 ;  /* 0x0000000a0f028c11 */ /* 0x000fc8000f8808ff */
[----:B------:R-:W-:Y:S02]  /*0e70*/  @!P0 LEA.HI.X R3, R15, UR11, R12, 0x1, P4 ;  /* 0x0000000b0f038c11 */ /* 0x000fe4000a0f0c0c */
[C---:B------:R-:W-:Y:S02]  /*0e80*/  @!P1 LEA R14, P4, R8.reuse, UR10, 0x1 ;  /* 0x0000000a080e9c11 */ /* 0x040fe4000f8808ff */
[----:B0-----:R-:W-:Y:S02]  /*0e90*/  F2FP.F16.F32.PACK_AB R12, RZ, R18 ;  /* 0x00000012ff0c723e */ /* 0x001fe400000000ff */
[----:B------:R-:W-:Y:S02]  /*0ea0*/  @!P1 LEA.HI.X R15, R8, UR11, R11, 0x1, P4 ;  /* 0x0000000b080f9c11 */ /* 0x000fe4000a0f0c0b */
[----:B-1----:R-:W-:Y:S02]  /*0eb0*/  F2FP.F16.F32.PACK_AB R20, RZ, R20 ;  /* 0x00000014ff14723e */ /* 0x002fe400000000ff */
[----:B--2---:R-:W-:Y:S01]  /*0ec0*/  F2FP.F16.F32.PACK_AB R19, RZ, R19 ;  /* 0x00000013ff13723e */ /* 0x004fe200000000ff */
[----:B------:R-:W-:Y:S01]  /*0ed0*/  HADD2.F32 R0, -RZ, R0.H0_H0 ;  /* 0x20000000ff007230 */ /* 0x000fe20000004100 */
[----:B------:R0:W-:Y:S04]  /*0ee0*/  @!P0 STG.E.U16 desc[UR14][R2.64], R12 ;  /* 0x0000000c02008986 */ /* 0x0001e8000c10150e */
[----:B------:R0:W-:Y:S01]  /*0ef0*/  @!P1 STG.E.U16 desc[UR14][R14.64], R20 ;  /* 0x000000140e009986 */ /* 0x0001e2000c10150e */
[----:B------:R-:W-:-:S03]  /*0f00*/  FMUL.FTZ R0, R0, R5 ;  /* 0x0000000500007220 */ /* 0x000fc60000410000 */
[----:B------:R0:W-:Y:S01]  /*0f10*/  @!P2 STG.E.U16 desc[UR14][R6.64], R19 ;  /* 0x000000130600a986 */ /* 0x0001e2000c10150e */
[----:B------:R-:W-:Y:S05]  /*0f20*/  @P3 EXIT ;  /* 0x000000000000394d */ /* 0x000fea0003800000 */
[----:B------:R-:W1:Y:S01]  /*0f30*/  MUFU.EX2 R0, R0 ;  /* 0x0000000000007308 */ /* 0x000e620000000800 */
[----:B0-----:R-:W-:-:S04]  /*0f40*/  LEA R2, P0, R4, UR10, 0x1 ;  /* 0x0000000a04027c11 */ /* 0x001fc8000f8008ff */
[----:B------:R-:W-:Y:S02]  /*0f50*/  LEA.HI.X R3, R4, UR11, R9, 0x1, P0 ;  /* 0x0000000b04037c11 */ /* 0x000fe400080f0c09 */
[----:B-1----:R-:W-:-:S05]  /*0f60*/  F2FP.F16.F32.PACK_AB R5, RZ, R0 ;  /* 0x00000000ff05723e */ /* 0x002fca00000000ff */
[----:B------:R-:W-:Y:S01]  /*0f70*/  STG.E.U16 desc[UR14][R2.64], R5 ;  /* 0x0000000502007986 */ /* 0x000fe2000c10150e */
[----:B------:R-:W-:Y:S05]  /*0f80*/  EXIT ;  /* 0x000000000000794d */ /* 0x000fea0003800000 */
.L_x_459:
        /* <DEDUP_REMOVED lines=9> */
.L_x_462:
[C---:B------:R-:W-:Y:S01]  /*1020*/  IMAD.SHL.U32 R8, R10.reuse, 0x8, RZ ;  /* 0x000000080a087824 */ /* 0x040fe200078e00ff */
[----:B------:R-:W-:-:S04]  /*1030*/  SHF.L.U64.HI R9, R10, 0x3, R11 ;  /* 0x000000030a097819 */ /* 0x000fc8000001020b */
[----:B------:R-:W-:-:S04]  /*1040*/  IADD3 R2, P0, PT, R8, UR8, RZ ;  /* 0x0000000808027c10 */ /* 0x000fc8000ff1e0ff */
[----:B------:R-:W-:-:S06]  /*1050*/  IADD3.X R3, PT, PT, R9, UR9, RZ, P0, !PT ;  /* 0x0000000909037c10 */ /* 0x000fcc00087fe4ff */
[----:B------:R-:W2:Y:S02]  /*1060*/  LDG.E.64 R2, desc[UR14][R2.64] ;  /* 0x0000000e02027981 */ /* 0x000ea4000c1e1b00 */
[--C-:B--2---:R-:W-:Y:S02]  /*1070*/  HADD2.F32 R0, -RZ, R2.reuse.H0_H0 ;  /* 0x20000002ff007230 */ /* 0x104fe40000004100 */
[--C-:B------:R-:W-:Y:S02]  /*1080*/  HADD2.F32 R5, -RZ, R3.reuse.H0_H0 ;  /* 0x20000003ff057230 */ /* 0x100fe40000004100 */
[----:B------:R-:W-:Y:S02]  /*1090*/  HADD2.F32 R7, -RZ, R3.H1_H1 ;  /* 0x30000003ff077230 */ /* 0x000fe40000004100 */
[-C--:B0-----:R-:W-:Y:S01]  /*10a0*/  FMUL.FTZ R0, R0, R12.reuse ;  /* 0x0000000c00007220 */ /* 0x081fe20000410000 */
[----:B------:R-:W-:Y:S02]  /*10b0*/  HADD2.F32 R4, -RZ, R2.H1_H1 ;  /* 0x30000002ff047230 */ /* 0x000fe40000004100 */
[-C--:B------:R-:W-:Y:S01]  /*10c0*/  FMUL.FTZ R6, R5, R12.reuse ;  /* 0x0000000c05067220 */ /* 0x080fe20000410000 */
[----:B------:R-:W-:Y:S01]  /*10d0*/  IADD3 R2, P0, PT, R8, UR10, RZ ;  /* 0x0000000a08027c10 */ /* 0x000fe2000ff1e0ff */
[-C--:B------:R-:W-:Y:S01]  /*10e0*/  FMUL.FTZ R7, R7, R12.reuse ;  /* 0x0000000c07077220 */ /* 0x080fe20000410000 */
[----:B------:R-:W-:Y:S01]  /*10f0*/  FMUL.FTZ R4, R4, R12 ;  /* 0x0000000c04047220 */ /* 0x000fe20000410000 */
[----:B------:R-:W-:Y:S01]  /*1100*/  MUFU.EX2 R0, R0 ;  /* 0x0000000000007308 */ /* 0x000fe20000000800 */
[----:B------:R-:W-:-:S02]  /*1110*/  IADD3.X R3, PT, PT, R9, UR11, RZ, P0, !PT ;  /* 0x0000000b09037c10 */ /* 0x000fc400087fe4ff */
[----:B-1----:R-:W-:Y:S01]  /*1120*/  IADD3 R10, P0, PT, R10, UR4, RZ ;  /* 0x000000040a0a7c10 */ /* 0x002fe2000ff1e0ff */
[----:B------:R-:W0:Y:S04]  /*1130*/  MUFU.EX2 R5, R4 ;  /* 0x0000000400057308 */ /* 0x000e280000000800 */
[----:B------:R-:W-:Y:S01]  /*1140*/  MUFU.EX2 R6, R6 ;  /* 0x0000000600067308 */ /* 0x000fe20000000800 */
[----:B------:R-:W-:Y:S01]  /*1150*/  IMAD.X R11, RZ, RZ, R11, P0 ;  /* 0x000000ffff0b7224 */ /* 0x000fe200000e060b */
[----:B------:R-:W-:Y:S02]  /*1160*/  LOP3.LUT P0, RZ, R10, 0xffffc000, RZ, 0xc0, !PT ;  /* 0xffffc0000aff7812 */ /* 0x000fe4000780c0ff */
[----:B------:R-:W1:Y:S02]  /*1170*/  MUFU.EX2 R7, R7 ;  /* 0x0000000700077308 */ /* 0x000e640000000800 */
[----:B------:R-:W-:-:S02]  /*1180*/  LOP3.LUT P0, RZ, R11, 0x3fffffff, RZ, 0xc0, P0 ;  /* 0x3fffffff0bff7812 */ /* 0x000fc4000000c0ff */
[----:B0-----:R-:W-:Y:S01]  /*1190*/  F2FP.F16.F32.PACK_AB R8, R5, R0 ;  /* 0x000000000508723e */ /* 0x001fe200000000ff */
[----:B------:R-:W-:-:S05]  /*11a0*/  IMAD.SHL.U32 R0, R10, 0x4, RZ ;  /* 0x000000040a007824 */ /* 0x000fca00078e00ff */
[----:B------:R-:W-:Y:S02]  /*11b0*/  ISETP.LT.U32.AND P1, PT, R0, UR19, PT ;  /* 0x0000001300007c0c */ /* 0x000fe4000bf21070 */
[----:B-1----:R-:W-:Y:S02]  /*11c0*/  F2FP.F16.F32.PACK_AB R9, R7, R6 ;  /* 0x000000060709723e */ /* 0x002fe400000000ff */
[----:B------:R-:W-:-:S03]  /*11d0*/  SHF.L.U64.HI R0, R10, 0x2, R11 ;  /* 0x000000020a007819 */ /* 0x000fc6000001020b */
[----:B------:R2:W-:Y:S01]  /*11e0*/  STG.E.64 desc[UR14][R2.64], R8 ;  /* 0x0000000802007986 */ /* 0x0005e2000c101b0e */
[----:B------:R-:W-:-:S13]  /*11f0*/  ISETP.LT.AND.EX P1, PT, R0, UR12, PT, P1 ;  /* 0x0000000c00007c0c */ /* 0x000fda000bf21310 */
[----:B--2---:R-:W-:Y:S05]  /*1200*/  @!P0 BRA P1, `(.L_x_462) ;  /* 0xfffffffc00848947 */ /* 0x004fea000083ffff */
[----:B------:R-:W-:Y:S05]  /*1210*/  EXIT ;  /* 0x000000000000794d */ /* 0x000fea0003800000 */
        .weak           $__internal_61_$__cuda_sm20_div_u16
        .type           $__internal_61_$__cuda_sm20_div_u16,@function
        .size           $__internal_61_$__cuda_sm20_div_u16,(.L_x_4712 - $__internal_61_$__cuda_sm20_div_u16)
$__internal_61_$__cuda_sm20_div_u16:
        /* <DEDUP_REMOVED lines=18> */
[----:B------:R-:W-:Y:S06]  /*1340*/  RET.REL.NODEC R2 `(_ZN2at6native57_GLOBAL__N__f3eca4a2_24_ForeachBinaryOpScalar_cu_86b9896c25multi_tensor_apply_kernelINS1_18TensorListMetadataILi2EEENS1_21BinaryOpScalarFunctorIN3c104HalfELi2ELi1ELi1EEEJNS1_21reverse_power_functorIfEEfEEEvT_T0_DpT1_) ;  /* 0xffffffec022c7950 */ /* 0x000fec0003c3ffff */
.L_x_463:
        /* <DEDUP_REMOVED lines=11> */
.L_x_4712:


//--------------------- .text._ZN2at6native57_GLOBAL__N__f3eca4a2_24_ForeachBinaryOpScalar_cu_86b9896c25multi_tensor_apply_kernelINS1_18TensorListMetadataILi2EEENS1_21BinaryOpScalarFunctorIN3c107complexIfEELi2ELi1ELi1EEEJNS1_21reverse_power_functorIS8_EES8_EEEvT_T0_DpT1_ --------------------------
	.section	.text._ZN2at6native57_GLOBAL__N__f3eca4a2_24_ForeachBinaryOpScalar_cu_86b9896c25multi_tensor_apply_kernelINS1_18TensorListMetadataILi2EEENS1_21BinaryOpScalarFunctorIN3c107complexIfEELi2ELi1ELi1EEEJNS1_21reverse_power_functorIS8_EES8_EEEvT_T0_DpT1_,"ax",@progbits
	.align	128
.text._ZN2at6native57_GLOBAL__N__f3eca4a2_24_ForeachBinaryOpScalar_cu_86b9896c25multi_tensor_apply_kernelINS1_18TensorListMetadataILi2EEENS1_21BinaryOpScalarFunctorIN3c107complexIfEELi2ELi1ELi1EEEJNS1_21reverse_power_functorIS8_EES8_EEEvT_T0_DpT1_:
        .type           _ZN2at6native57_GLOBAL__N__f3eca4a2_24_ForeachBinaryOpScalar_cu_86b9896c25multi_tensor_apply_kernelINS1_18TensorListMetadataILi2EEENS1_21BinaryOpScalarFunctorIN3c107complexIfEELi2ELi1ELi1EEEJNS1_21reverse_power_functorIS8_EES8_EEEvT_T0_DpT1_,@function
        .size           _ZN2at6native57_GLOBAL__N__f3eca4a2_24_ForeachBinaryOpScalar_cu_86b9896c25multi_tensor_apply_kernelINS1_18TensorListMetadataILi2EEENS1_21BinaryOpScalarFunctorIN3c107complexIfEELi2ELi1ELi1EEEJNS1_21reverse_power_functorIS8_EES8_EEEvT_T0_DpT1_,(.L_x_4714 - _ZN2at6native57_GLOBAL__N__f3eca4a2_24_ForeachBinaryOpScalar_cu_86b9896c25multi_tensor_apply_kernelINS1_18TensorListMetadataILi2EEENS1_21BinaryOpScalarFunctorIN3c107complexIfEELi2ELi1ELi1EEEJNS1_21reverse_power_functorIS8_EES8_EEEvT_T0_DpT1_)
        .other          _ZN2at6native57_GLOBAL__N__f3eca4a2_24_ForeachBinaryOpScalar_cu_86b9896c25multi_tensor_apply_kernelINS1_18TensorListMetadataILi2EEENS1_21BinaryOpScalarFunctorIN3c107complexIfEELi2ELi1ELi1EEEJNS1_21reverse_power_functorIS8_EES8_EEEvT_T0_DpT1_,@"STO_CUDA_ENTRY STV_DEFAULT"
_ZN2at6native57_GLOBAL__N__f3eca4a2_24_ForeachBinaryOpScalar_cu_86b9896c25multi_tensor_apply_kernelINS1_18TensorListMetadataILi2EEENS1_21BinaryOpScalarFunctorIN3c107complexIfEELi2ELi1ELi1EEEJNS1_21reverse_power_functorIS8_EES8_EEEvT_T0_DpT1_:
        /* <DEDUP_REMOVED lines=12> */
[----:B---3--:R-:W-:Y:S02]  /*00c0*/  UIMAD.WIDE UR6, UR12, 0x80000, UR6 ;  /* 0x000800000c0678a5 */ /* 0x008fe4000f8e0206 */
[----:B----4-:R-:W-:Y:S02]  /*00d0*/  UIMAD.WIDE UR8, UR12, 0x80000, UR8 ;  /* 0x000800000c0878a5 */ /* 0x010fe4000f8e0208 */
[----:B------:R-:W-:-:S02]  /*00e0*/  ULOP3.LUT UR12, UR13, 0x1f, UR6, 0xf8, !UPT ;  /* 0x0000001f0d0c7892 */ /* 0x000fc4000f8ef806 */
[----:B------:R-:W-:Y:S02]  /*00f0*/  UIADD3 UR13, UP1, UPT, UR4, -UR10, URZ ;  /* 0x8000000a040d7290 */ /* 0x000fe4000ff3e0ff */
[----:B------:R-:W-:Y:S02]  /*0100*/  ULOP3.LUT UP0, URZ, UR12, 0x1f, UR8, 0xf8, !UPT ;  /* 0x0000001f0cff7892 */ /* 0x000fe4000f80f808 */
[----:B------:R-:W-:Y:S02]  /*0110*/  UIADD3.X UR10, UPT, UPT, UR5, ~UR11, URZ, UP1, !UPT ;  /* 0x8000000b050a7290 */ /* 0x000fe40008ffe4ff */
[----:B------:R-:W-:-:S09]  /*0120*/  ULOP3.LUT UP0, URZ, URZ, URZ, URZ, 0xfc, UP0 ;  /* 0x000000ffffff7292 */ /* 0x000fd2000800fcff */
[----:B-1----:R-:W-:Y:S05]  /*0130*/  BRA.U !UP0, `(.L_x_464) ;  /* 0x0000008d08907547 */ /* 0x002fea000b800000 */
[----:B------:R-:W-:-:S04]  /*0140*/  UISETP.GE.U32.AND UP0, UPT, UR13, 0x1, UPT ;  /* 0x000000010d00788c */ /* 0x000fc8000bf06070 */
[----:B------:R-:W-:-:S06]  /*0150*/  UISETP.GE.AND.EX UP0, UPT, UR10, URZ, UPT, UP0 ;  /* 0x000000ff0a00728c */ /* 0x000fcc000bf06300 */
[----:B------:R-:W-:-:S13]  /*0160*/  PLOP3.LUT P0, PT, PT, PT, UP0, 0x80, 0x8 ;  /* 0x000000000008781c */ /* 0x000fda0003f0f008 */
[----:B------:R-:W-:Y:S05]  /*0170*/  @!P0 EXIT ;  /* 0x000000000000894d */ /* 0x000fea0003800000 */
[----:B------:R-:W0:Y:S01]  /*0180*/  LDC.64 R2, c[0x0][0xfd0] ;  /* 0x0003f400ff027b82 */ /* 0x000e220000000a00 */
[----:B------:R-:W-:Y:S01]  /*0190*/  HFMA2 R9, -RZ, RZ, 1.625, 0 ;  /* 0x3e800000ff097431 */ /* 0x000fe200000001ff */
[----:B------:R-:W-:Y:S01]  /*01a0*/  MOV R15, 0x3d39bf78 ;  /* 0x3d39bf78000f7802 */ /* 0x000fe20000000f00 */
[----:B------:R-:W-:Y:S01]  /*01b0*/  UISETP.LT.U32.AND UP0, UPT, UR13, 0x10000, UPT ;  /* 0x000100000d00788c */ /* 0x000fe2000bf01070 */
[----:B------:R-:W-:Y:S01]  /*01c0*/  HFMA2 R38, -RZ, RZ, 1.857421875, -1409 ;  /* 0x3f6ee581ff267431 */ /* 0x000fe200000001ff */
[----:B------:R-:W-:Y:S01]  /*01d0*/  MOV R36, 0x4016cbe4 ;  /* 0x4016cbe400247802 */ /* 0x000fe20000000f00 */
[----:B------:R-:W-:Y:S01]  /*01e0*/  UMOV UR4, URZ ;  /* 0x000000ff00047c82 */ /* 0x000fe20008000000 */
[----:B------:R-:W-:Y:S01]  /*01f0*/  UISETP.LT.U32.AND.EX UP0, UPT, UR10, URZ, UPT, UP0 ;  /* 0x000000ff0a00728c */ /* 0x000fe2000bf01100 */
[----:B------:R-:W-:-:S03]  /*0200*/  UMOV UR5, URZ ;  /* 0x000000ff00057c82 */ /* 0x000fc60008000000 */
[----:B------:R-:W-:Y:S02]  /*0210*/  USEL UR11, UR13, 0x10000, UP0 ;  /* 0x000100000d0b7887 */ /* 0x000fe40008000000 */
[----:B------:R-:W-:Y:S01]  /*0220*/  USEL UR12, UR10, URZ, UP0 ;  /* 0x000000ff0a0c7287 */ /* 0x000fe20008000000 */
[C---:B0-----:R-:W-:Y:S01]  /*0230*/  FADD.FTZ R16, |R2|.reuse, -RZ ;  /* 0x800000ff02107221 */ /* 0x041fe20000010200 */
[C---:B------:R-:W-:Y:S01]  /*0240*/  FADD.FTZ R5, |R3|.reuse, -RZ ;  /* 0x800000ff03057221 */ /* 0x040fe20000010200 */
[C---:B------:R-:W-:Y:S01]  /*0250*/  FSETP.GEU.FTZ.AND P1, PT, |R2|.reuse, |R3|, PT ;  /* 0x400000030200720b */ /* 0x040fe20003f3e200 */
[C---:B------:R-:W-:Y:S01]  /*0260*/  FADD.FTZ R37, |R2|.reuse, |R3| ;  /* 0x4000000302257221 */ /* 0x040fe20000010200 */
[----:B------:R-:W-:Y:S01]  /*0270*/  FMUL.FTZ R3, R3, 4 ;  /* 0x4080000003037820 */ /* 0x000fe20000410000 */
[C---:B------:R-:W-:Y:S01]  /*0280*/  ISETP.GE.AND P0, PT, R2.reuse, RZ, PT ;  /* 0x000000ff0200720c */ /* 0x040fe20003f06270 */
[----:B------:R-:W-:Y:S01]  /*0290*/  FMUL.FTZ R2, R2, 4 ;  /* 0x4080000002027820 */ /* 0x000fe20000410000 */
[----:B------:R-:W-:-:S02]  /*02a0*/  FSEL R39, R5, R16, !P1 ;  /* 0x0000001005277208 */ /* 0x000fc40004800000 */
[CC--:B------:R-:W-:Y:S02]  /*02b0*/  FSEL R0, R16.reuse, R5.reuse, !P1 ;  /* 0x0000000510007208 */ /* 0x0c0fe40004800000 */
[-C--:B------:R-:W-:Y:S01]  /*02c0*/  VIMNMX R17, PT, PT, R16, R5.reuse, PT ;  /* 0x0000000510117248 */ /* 0x080fe20003fe0100 */
[C---:B------:R-:W-:Y:S01]  /*02d0*/  FADD.FTZ R7, R39.reuse, -1 ;  /* 0xbf80000027077421 */ /* 0x040fe20000010000 */
[----:B------:R-:W-:Y:S01]  /*02e0*/  FADD.FTZ R4, R39, 1 ;  /* 0x3f80000027047421 */ /* 0x000fe20000010000 */
[----:B------:R-:W-:Y:S01]  /*02f0*/  FMUL.FTZ R34, R0, R0 ;  /* 0x0000000000227220 */ /* 0x000fe20000410000 */
[----:B------:R-:W-:Y:S02]  /*0300*/  VIMNMX R16, PT, PT, R16, R5, !PT ;  /* 0x0000000510107248 */ /* 0x000fe40007fe0100 */
[----:B------:R-:W-:Y:S01]  /*0310*/  FSEL R38, R38, 1.8663789033889770508, !P1 ;  /* 0x3feee58126267808 */ /* 0x000fe20004800000 */
[----:B------:R-:W-:Y:S01]  /*0320*/  FFMA.FTZ R4, R7, R4, R34 ;  /* 0x0000000407047223 */ /* 0x000fe20000010022 */
[C---:B------:R-:W-:Y:S01]  /*0330*/  FADD.FTZ.RZ R7, R34.reuse, 1 ;  /* 0x3f80000022077421 */ /* 0x040fe2000001c000 */
[----:B------:R-:W-:-:S02]  /*0340*/  ISETP.GT.U32.AND P4, PT, R34, 0x7f7fffff, PT ;  /* 0x7f7fffff2200780c */ /* 0x000fc40003f84070 */
[----:B------:R-:W-:Y:S01]  /*0350*/  FADD.FTZ.RZ R6, R4, 1 ;  /* 0x3f80000004067421 */ /* 0x000fe2000001c000 */
[----:B------:R-:W-:Y:S02]  /*0360*/  ISETP.GT.AND P6, PT, R34, -0x40800000, PT ;  /* 0xbf8000002200780c */ /* 0x000fe40003fc4270 */
[----:B------:R-:W-:Y:S02]  /*0370*/  IADD3 R7, PT, PT, R7, -0x3f400000, RZ ;  /* 0xc0c0000007077810 */ /* 0x000fe40007ffe0ff */
[----:B------:R-:W-:Y:S02]  /*0380*/  IADD3 R6, PT, PT, R6, -0x3f400000, RZ ;  /* 0xc0c0000006067810 */ /* 0x000fe40007ffe0ff */
[----:B------:R-:W-:Y:S02]  /*0390*/  LOP3.LUT R11, R7, 0xff800000, RZ, 0xc0, !PT ;  /* 0xff800000070b7812 */ /* 0x000fe400078ec0ff */
[----:B------:R-:W-:Y:S02]  /*03a0*/  LOP3.LUT R7, R6, 0xff800000, RZ, 0xc0, !PT ;  /* 0xff80000006077812 */ /* 0x000fe400078ec0ff */
[----:B------:R-:W-:-:S02]  /*03b0*/  IADD3 R6, PT, PT, -R11, 0x40800000, RZ ;  /* 0x408000000b067810 */ /* 0x000fc40007ffe1ff */
[----:B------:R-:W-:Y:S02]  /*03c0*/  IADD3 R8, PT, PT, -R7, 0x40800000, RZ ;  /* 0x4080000007087810 */ /* 0x000fe40007ffe1ff */
[----:B------:R-:W-:Y:S01]  /*03d0*/  IADD3 R10, PT, PT, R34, -R11, RZ ;  /* 0x8000000b220a7210 */ /* 0x000fe20007ffe0ff */
[-C--:B------:R-:W-:Y:S01]  /*03e0*/  FFMA.FTZ R13, R6, R9.reuse, -1 ;  /* 0xbf800000060d7423 */ /* 0x080fe20000010009 */
[----:B------:R-:W-:Y:S02]  /*03f0*/  IMAD.IADD R6, R4, 0x1, -R7 ;  /* 0x0000000104067824 */ /* 0x000fe400078e0a07 */
[----:B------:R-:W-:Y:S01]  /*0400*/  FFMA.FTZ R9, R8, R9, -1 ;  /* 0xbf80000008097423 */ /* 0x000fe20000010009 */
[----:B------:R-:W-:Y:S01]  /*0410*/  I2FP.F32.S32 R7, R7 ;  /* 0x0000000700077245 */ /* 0x000fe20000201400 */
[----:B------:R-:W-:Y:S01]  /*0420*/  FADD.FTZ R10, R10, R13 ;  /* 0x0000000d0a0a7221 */ /* 0x000fe20000010000 */
[----:B------:R-:W-:Y:S01]  /*0430*/  I2FP.F32.S32 R11, R11 ;  /* 0x0000000b000b7245 */ /* 0x000fe20000201400 */
[----:B------:R-:W-:Y:S01]  /*0440*/  FADD.FTZ R6, R6, R9 ;  /* 0x0000000906067221 */ /* 0x000fe20000010000 */
[----:B------:R-:W-:Y:S01]  /*0450*/  FSETP.NEU.FTZ.AND P3, PT, R34, RZ, PT ;  /* 0x000000ff2200720b */ /* 0x000fe20003f7d000 */
[-C--:B------:R-:W-:Y:S01]  /*0460*/  FFMA.FTZ R13, R10, -R15.reuse, 0.10546888411045074463 ;  /* 0x3dd800120a0d7423 */ /* 0x080fe2000001080f */
[----:B------:R-:W-:Y:S01]  /*0470*/  FMUL.FTZ R7, R7, 1.1920928955078125e-07 ;  /* 0x3400000007077820 */ /* 0x000fe20000410000 */
[----:B------:R-:W-:Y:S01]  /*0480*/  FFMA.FTZ R9, R6, -R15, 0.10546888411045074463 ;  /* 0x3dd8001206097423 */ /* 0x000fe2000001080f */
[----:B------:R-:W-:Y:S01]  /*0490*/  FMUL.FTZ R15, R3, R3 ;  /* 0x00000003030f7220 */ /* 0x000fe20000410000 */
[----:B------:R-:W-:Y:S01]  /*04a0*/  FFMA.FTZ R13, R10, R13, -0.13229703903198242188 ;  /* 0xbe0778e00a0d7423 */ /* 0x000fe2000001000d */
[----:B------:R-:W-:Y:S01]  /*04b0*/  MOV R3, 0x7f800000 ;  /* 0x7f80000000037802 */ /* 0x000fe20000000f00 */
[----:B------:R-:W-:Y:S01]  /*04c0*/  FFMA.FTZ R9, R6, R9, -0.13229703903198242188 ;  /* 0xbe0778e006097423 */ /* 0x000fe20000010009 */
[----:B------:R-:W-:Y:S01]  /*04d0*/  FMUL.FTZ R11, R11, 1.1920928955078125e-07 ;  /* 0x340000000b0b7820 */ /* 0x000fe20000410000 */
[----:B------:R-:W-:Y:S01]  /*04e0*/  FFMA.FTZ R13, R10, R13, 0.14491446316242218018 ;  /* 0x3e1464750a0d7423 */ /* 0x000fe2000001000d */
[----:B------:R-:W-:Y:S01]  /*04f0*/  FFMA.FTZ R15, R2, R2, R15 ;  /* 0x00000002020f7223 */ /* 0x000fe2000001000f */
[----:B------:R-:W-:Y:S01]  /*0500*/  FFMA.FTZ R9, R6, R9, 0.14491446316242218018 ;  /* 0x3e14647506097423 */ /* 0x000fe20000010009 */
[----:B------:R-:W-:Y:S01]  /*0510*/  ISETP.GT.U32.AND P2, PT, R4, 0x7f7fffff, PT ;  /* 0x7f7fffff0400780c */ /* 0x000fe20003f44070 */
[----:B------:R-:W-:Y:S01]  /*0520*/  FFMA.FTZ R13, R10, R13, -0.16641564667224884033 ;  /* 0xbe2a68dd0a0d7423 */ /* 0x000fe2000001000d */
[----:B------:R-:W-:Y:S01]  /*0530*/  ISETP.GT.AND P5, PT, R4, -0x40800000, PT ;  /* 0xbf8000000400780c */ /* 0x000fe20003fa4270 */
[----:B------:R-:W-:Y:S01]  /*0540*/  FFMA.FTZ R9, R6, R9, -0.16641564667224884033 ;  /* 0xbe2a68dd06097423 */ /* 0x000fe20000010009 */
[----:B------:R-:W-:Y:S01]  /*0550*/  FSEL R36, R36, 0.78539818525314331055, !P0 ;  /* 0x3f490fdb24247808 */ /* 0x000fe20004000000 */
[----:B------:R-:W-:Y:S01]  /*0560*/  FFMA.FTZ R13, R10, R13, 0.19988867640495300293 ;  /* 0x3e4caf9e0a0d7423 */ /* 0x000fe2000001000d */
[----:B------:R-:W-:Y:S01]  /*0570*/  FSEL R35, RZ, 3.1415927410125732422, P0 ;  /* 0x40490fdbff237808 */ /* 0x000fe20000000000 */
[----:B------:R-:W-:-:S02]  /*0580*/  FFMA.FTZ R9, R6, R9, 0.19988867640495300293 ;  /* 0x3e4caf9e06097423 */ /* 0x000fc40000010009 */
[----:B------:R-:W-:Y:S02]  /*0590*/  FFMA.FTZ R13, R10, R13, -0.25000196695327758789 ;  /* 0xbe8000420a0d7423 */ /* 0x000fe4000001000d */
[----:B------:R-:W-:Y:S02]  /*05a0*/  FFMA.FTZ R9, R6, R9, -0.25000196695327758789 ;  /* 0xbe80004206097423 */ /* 0x000fe40000010009 */
[----:B------:R-:W-:Y:S02]  /*05b0*/  FFMA.FTZ R13, R10, R13, 0.33333510160446166992 ;  /* 0x3eaaaae60a0d7423 */ /* 0x000fe4000001000d */
[----:B------:R-:W-:Y:S02]  /*05c0*/  FFMA.FTZ R9, R6, R9, 0.33333510160446166992 ;  /* 0x3eaaaae606097423 */ /* 0x000fe40000010009 */
[----:B------:R-:W-:Y:S02]  /*05d0*/  FFMA.FTZ R13, R10, R13, -0.5 ;  /* 0xbf0000000a0d7423 */ /* 0x000fe4000001000d */
[----:B------:R-:W-:-:S02]  /*05e0*/  FFMA.FTZ R9, R6, R9, -0.5 ;  /* 0xbf00000006097423 */ /* 0x000fc40000010009 */
[----:B------:R-:W-:Y:S02]  /*05f0*/  FMUL.FTZ R13, R10, R13 ;  /* 0x0000000d0a0d7220 */ /* 0x000fe40000410000 */
[----:B------:R-:W-:Y:S02]  /*0600*/  FMUL.FTZ R9, R6, R9 ;  /* 0x0000000906097220 */ /* 0x000fe40000410000 */
[----:B------:R-:W-:Y:S02]  /*0610*/  FFMA.FTZ R10, R10, R13, R10 ;  /* 0x0000000d0a0a7223 */ /* 0x000fe4000001000a */
[----:B------:R-:W-:Y:S01]  /*0620*/  FFMA.FTZ R6, R6, R9, R6 ;  /* 0x0000000906067223 */ /* 0x000fe20000010006 */
[----:B------:R-:W-:Y:S01]  /*0630*/  LOP3.LUT R9, R16, 0xfe000000, RZ, 0xc0, !PT ;  /* 0xfe00000010097812 */ /* 0x000fe200078ec0ff */
[----:B------:R-:W-:Y:S02]  /*0640*/  FFMA.FTZ R10, R11, 0.69314718246459960938, R10 ;  /* 0x3f3172180b0a7823 */ /* 0x000fe4000001000a */
[----:B------:R-:W-:Y:S01]  /*0650*/  FFMA.FTZ R6, R7, 0.69314718246459960938, R6 ;  /* 0x3f31721807067823 */ /* 0x000fe20000010006 */
[----:B------:R-:W-:Y:S01]  /*0660*/  LOP3.LUT R2, R9, 0x7e800000, RZ, 0x3c, !PT ;  /* 0x7e80000009027812 */ /* 0x000fe200078e3cff */
[-C--:B------:R-:W-:Y:S01]  /*0670*/  FFMA.FTZ R7, R34, R3.reuse, +INF ;  /* 0x7f80000022077423 */ /* 0x080fe20000010003 */
[----:B------:R-:W-:Y:S01]  /*0680*/  FFMA.FTZ R3, R4, R3, +INF ;  /* 0x7f80000004037423 */ /* 0x000fe20000010003 */
[----:B------:R-:W-:-:S02]  /*0690*/  FFMA.FTZ R34, R39, R39, R34 ;  /* 0x0000002727227223 */ /* 0x000fc40000010022 */
[----:B------:R-:W-:Y:S01]  /*06a0*/  FMUL.FTZ R5, R17, R2 ;  /* 0x0000000211057220 */ /* 0x000fe20000410000 */
[----:B------:R-:W-:Y:S01]  /*06b0*/  FSEL R7, R7, R10, P6 ;  /* 0x0000000a07077208 */ /* 0x000fe20003000000 */
[----:B------:R-:W-:Y:S01]  /*06c0*/  FMUL.FTZ R2, R16, R2 ;  /* 0x0000000210027220 */ /* 0x000fe20000410000 */
[----:B------:R-:W-:Y:S01]  /*06d0*/  FSEL R3, R3, R6, P5 ;  /* 0x0000000603037208 */ /* 0x000fe20002800000 */
[----:B------:R-:W-:Y:S01]  /*06e0*/  FMUL.FTZ R5, R5, R5 ;  /* 0x0000000505057220 */ /* 0x000fe20000410000 */
[----:B------:R-:W-:Y:S02]  /*06f0*/  @P4 FSEL R10, R7, -RZ, P3 ;  /* 0x800000ff070a4208 */ /* 0x000fe40001800000 */
[----:B------:R-:W-:Y:S01]  /*0700*/  LOP3.LUT R7, R0, 0xffff0000, RZ, 0xc0, !PT ;  /* 0xffff000000077812 */ /* 0x000fe200078ec0ff */
[----:B------:R-:W-:Y:S01]  /*0710*/  FFMA.FTZ R14, R2, R2, R5 ;  /* 0x00000002020e7223 */ /* 0x000fe20000010005 */
[----:B------:R-:W-:Y:S01]  /*0720*/  LOP3.LUT R2, R39, 0xffff0000, RZ, 0xc0, !PT ;  /* 0xffff000027027812 */ /* 0x000fe200078ec0ff */
[----:B------:R-:W-:Y:S01]  /*0730*/  FMUL.FTZ R19, R10, 0.5 ;  /* 0x3f0000000a137820 */ /* 0x000fe20000410000 */
[----:B------:R-:W-:Y:S01]  /*0740*/  FSETP.NEU.FTZ.AND P5, PT, R4, RZ, PT ;  /* 0x000000ff0400720b */ /* 0x000fe20003fbd000 */
[--C-:B------:R-:W-:Y:S01]  /*0750*/  FADD.FTZ R8, R0, -R7.reuse ;  /* 0x8000000700087221 */ /* 0x100fe20000010000 */
[----:B------:R-:W-:Y:S01]  /*0760*/  FADD.FTZ R7, R7, R7 ;  /* 0x0000000707077221 */ /* 0x000fe20000010000 */
[--C-:B------:R-:W-:Y:S01]  /*0770*/  FADD.FTZ R4, R39, -R2.reuse ;  /* 0x8000000227047221 */ /* 0x100fe20000010000 */
[----:B------:R-:W-:Y:S01]  /*0780*/  @P2 FSEL R6, R3, -RZ, P5 ;  /* 0x800000ff03062208 */ /* 0x000fe20002800000 */
[----:B------:R-:W-:Y:S01]  /*0790*/  FADD.FTZ R2, R2, R2 ;  /* 0x0000000202027221 */ /* 0x000fe20000010000 */
[----:B------:R-:W-:-:S02]  /*07a0*/  LOP3.LUT R3, R9, 0x800000, RZ, 0xfc, !PT ;  /* 0x0080000009037812 */ /* 0x000fc400078efcff */
[----:B------:R-:W-:Y:S01]  /*07b0*/  LOP3.LUT R9, R8, 0xffff0000, RZ, 0xc0, !PT ;  /* 0xffff000008097812 */ /* 0x000fe200078ec0ff */
[----:B------:R-:W-:Y:S01]  /*07c0*/  FMUL.FTZ R20, R6, 0.5 ;  /* 0x3f00000006147820 */ /* 0x000fe20000410000 */
[----:B------:R-:W-:-:S03]  /*07d0*/  LOP3.LUT R5, R4, 0xffff0000, RZ, 0xc0, !PT ;  /* 0xffff000004057812 */ /* 0x000fc600078ec0ff */
[----:B------:R-:W-:Y:S01]  /*07e0*/  FADD.FTZ R8, R8, -R9 ;  /* 0x8000000908087221 */ /* 0x000fe20000010000 */
[----:B------:R-:W-:Y:S01]  /*07f0*/  FMUL.FTZ R32, R9, R7 ;  /* 0x0000000709207220 */ /* 0x000fe20000410000 */
[--C-:B------:R-:W-:Y:S01]  /*0800*/  FADD.FTZ R4, R4, -R5.reuse ;  /* 0x8000000504047221 */ /* 0x100fe20000010000 */
[----:B------:R-:W-:Y:S01]  /*0810*/  FADD.FTZ R29, R5, R5 ;  /* 0x00000005051d7221 */ /* 0x000fe20000010000 */
[----:B------:R-:W-:Y:S01]  /*0820*/  FADD.FTZ R9, R9, R9 ;  /* 0x0000000909097221 */ /* 0x000fe20000010000 */
[-C--:B------:R-:W-:Y:S01]  /*0830*/  FMUL.FTZ R33, R5, R2.reuse ;  /* 0x0000000205217220 */ /* 0x080fe20000410000 */
[C---:B------:R-:W-:Y:S01]  /*0840*/  FMUL.FTZ R31, R4.reuse, R2 ;  /* 0x00000002041f7220 */ /* 0x040fe20000410000 */
[C---:B------:R-:W-:Y:S01]  /*0850*/  FMUL.FTZ R29, R4.reuse, R29 ;  /* 0x0000001d041d7220 */ /* 0x040fe20000410000 */
[----:B------:R-:W-:Y:S01]  /*0860*/  FMUL.FTZ R27, R4, R4 ;  /* 0x00000004041b7220 */ /* 0x000fe20000410000 */
[C---:B------:R-:W-:Y:S01]  /*0870*/  FMUL.FTZ R30, R8.reuse, R7 ;  /* 0x00000007081e7220 */ /* 0x040fe20000410000 */
[C---:B------:R-:W-:Y:S01]  /*0880*/  FMUL.FTZ R28, R8.reuse, R9 ;  /* 0x00000009081c7220 */ /* 0x040fe20000410000 */
[----:B------:R-:W-:-:S07]  /*0890*/  FMUL.FTZ R18, R8, R8 ;  /* 0x0000000808127220 */ /* 0x000fce0000410000 */
.L_x_552:
[----:B0-----:R-:W0:Y:S01]  /*08a0*/  S2R R2, SR_TID.X ;  /* 0x0000000000027919 */ /* 0x001e220000002100 */
[----:B------:R-:W1:Y:S01]  /*08b0*/  LDCU UR10, c[0x0][0x360] ;  /* 0x00006c00ff0a77ac */ /* 0x000e620008000800 */
[----:B------:R-:W-:Y:S02]  /*08c0*/  CS2R R12, SRZ ;  /* 0x00000000000c7805 */ /* 0x000fe4000001ff00 */
[----:B0-----:R-:W-:-:S04]  /*08d0*/  IADD3 R2, P1, PT, R2, UR4, RZ ;  /* 0x0000000402027c10 */ /* 0x001fc8000ff3e0ff */
[C---:B------:R-:W-:Y:S01]  /*08e0*/  ISETP.GE.U32.AND P0, PT, R2.reuse, UR11, PT ;  /* 0x0000000b02007c0c */ /* 0x040fe2000bf06070 */
[----:B------:R-:W-:Y:S01]  /*08f0*/  IMAD.X R5, RZ, RZ, UR5, P1 ;  /* 0x00000005ff057e24 */ /* 0x000fe200088e06ff */
[----:B-1----:R-:W-:-:S04]  /*0900*/  IADD3 R21, P1, PT, R2, UR10, RZ ;  /* 0x0000000a02157c10 */ /* 0x002fc8000ff3e0ff */
[----:B------:R-:W-:Y:S02]  /*0910*/  ISETP.GE.U32.AND.EX P0, PT, R5, UR12, PT, P0 ;  /* 0x0000000c05007c0c */ /* 0x000fe4000bf06100 */
[C---:B------:R-:W-:Y:S02]  /*0920*/  IADD3 R22, P3, PT, R21.reuse, UR10, RZ ;  /* 0x0000000a15167c10 */ /* 0x040fe4000ff7e0ff */
[----:B------:R-:W-:Y:S02]  /*0930*/  IADD3.X R24, PT, PT, RZ, R5, RZ, P1, !PT ;  /* 0x00000005ff187210 */ /* 0x000fe40000ffe4ff */
[----:B------:R-:W-:Y:S02]  /*0940*/  ISETP.GE.U32.AND P1, PT, R21, UR11, PT ;  /* 0x0000000b15007c0c */ /* 0x000fe4000bf26070 */
[----:B------:R-:W-:Y:S02]  /*0950*/  IADD3 R23, P4, PT, R22, UR10, RZ ;  /* 0x0000000a16177c10 */ /* 0x000fe4000ff9e0ff */
[----:B------:R-:W-:-:S02]  /*0960*/  IADD3.X R25, PT, PT, RZ, R24, RZ, P3, !PT ;  /* 0x00000018ff197210 */ /* 0x000fc40001ffe4ff */
[----:B------:R-:W-:Y:S02]  /*0970*/  ISETP.GE.U32.AND.EX P1, PT, R24, UR12, PT, P1 ;  /* 0x0000000c18007c0c */ /* 0x000fe4000bf26110 */
[C---:B------:R-:W-:Y:S02]  /*0980*/  @!P0 LEA R4, P2, R2.reuse, UR8, 0x3 ;  /* 0x0000000802048c11 */ /* 0x040fe4000f8418ff */
[----:B------:R-:W-:Y:S02]  /*0990*/  ISETP.GE.U32.AND P3, PT, R23, UR11, PT ;  /* 0x0000000b17007c0c */ /* 0x000fe4000bf66070 */
[----:B------:R-:W-:Y:S02]  /*09a0*/  @!P0 LEA.HI.X R5, R2, UR9, R5, 0x3, P2 ;  /* 0x0000000902058c11 */ /* 0x000fe400090f1c05 */
[----:B------:R-:W-:Y:S02]  /*09b0*/  ISETP.GE.U32.AND P2, PT, R22, UR11, PT ;  /* 0x0000000b16007c0c */ /* 0x000fe4000bf46070 */
[----:B------:R-:W-:Y:S01]  /*09c0*/  IADD3.X R26, PT, PT, RZ, R25, RZ, P4, !PT ;  /* 0x00000019ff1a7210 */ /* 0x000fe200027fe4ff */
[----:B------:R0:W5:Y:S01]  /*09d0*/  @!P0 LDG.E.64 R12, desc[UR14][R4.64] ;  /* 0x0000000e040c8981 */ /* 0x000162000c1e1b00 */
[----:B------:R-:W-:-:S02]  /*09e0*/  ISETP.GE.U32.AND.EX P2, PT, R25, UR12, PT, P2 ;  /* 0x0000000c19007c0c */ /* 0x000fc4000bf46120 */
[----:B------:R-:W-:Y:S02]  /*09f0*/  ISETP.GE.U32.AND.EX P3, PT, R26, UR12, PT, P3 ;  /* 0x0000000c1a007c0c */ /* 0x000fe4000bf66130 */
[----:B------:R-:W-:-:S04]  /*0a00*/  @!P1 LEA R46, P0, R21, UR8, 0x3 ;  /* 0x00000008152e9c11 */ /* 0x000fc8000f8018ff */
[----:B------:R-:W-:Y:S02]  /*0a10*/  @!P1 LEA.HI.X R47, R21, UR9, R24, 0x3, P0 ;  /* 0x00000009152f9c11 */ /* 0x000fe400080f1c18 */
[----:B------:R-:W-:Y:S02]  /*0a20*/  CS2R R6, SRZ ;  /* 0x0000000000067805 */ /* 0x000fe4000001ff00 */
[----:B------:R-:W-:Y:S02]  /*0a30*/  CS2R R8, SRZ ;  /* 0x0000000000087805 */ /* 0x000fe4000001ff00 */
[----:B------:R-:W-:Y:S01]  /*0a40*/  CS2R R10, SRZ ;  /* 0x00000000000a7805 */ /* 0x000fe2000001ff00 */
[----:B0-----:R-:W0:Y:S01]  /*0a50*/  LDC.64 R4, c[0x0][0xfd0] ;  /* 0x0003f400ff047b82 */ /* 0x001e220000000a00 */
[C---:B------:R-:W-:Y:S02]  /*0a60*/  @!P2 LEA R42, P4, R22.reuse, UR8, 0x3 ;  /* 0x00000008162aac11 */ /* 0x040fe4000f8818ff */
[----:B------:R-:W-:Y:S01]  /*0a70*/  @!P3 LEA R40, P0, R23, UR8, 0x3 ;  /* 0x000000081728bc11 */ /* 0x000fe2000f8018ff */
[----:B------:R1:W5:Y:S01]  /*0a80*/  @!P1 LDG.E.64 R6, desc[UR14][R46.64] ;  /* 0x0000000e2e069981 */ /* 0x000362000c1e1b00 */
[----:B------:R-:W-:-:S02]  /*0a90*/  @!P2 LEA.HI.X R43, R22, UR9, R25, 0x3, P4 ;  /* 0x00000009162bac11 */ /* 0x000fc4000a0f1c19 */
[----:B------:R-:W-:-:S03]  /*0aa0*/  @!P3 LEA.HI.X R41, R23, UR9, R26, 0x3, P0 ;  /* 0x000000091729bc11 */ /* 0x000fc600080f1c1a */
[----:B------:R1:W5:Y:S04]  /*0ab0*/  @!P2 LDG.E.64 R8, desc[UR14][R42.64] ;  /* 0x0000000e2a08a981 */ /* 0x000368000c1e1b00 */
[----:B------:R1:W5:Y:S01]  /*0ac0*/  @!P3 LDG.E.64 R10, desc[UR14][R40.64] ;  /* 0x0000000e280ab981 */ /* 0x000362000c1e1b00 */
[----:B0-----:R-:W-:-:S13]  /*0ad0*/  FSETP.NAN.FTZ.AND P0, PT, R4, R5, PT ;  /* 0x000000050400720b */ /* 0x001fda0003f18000 */
[----:B-1----:R-:W-:Y:S05]  /*0ae0*/  @!P0 BRA `(.L_x_465) ;  /* 0x0000000000bc8947 */ /* 0x002fea0003800000 */
[C---:B------:R-:W-:Y:S01]  /*0af0*/  FSETP.GEU.FTZ.AND P0, PT, |R4|.reuse, 1.084202172485504434e-19, PT ;  /* 0x200000000400780b */ /* 0x040fe20003f1e200 */
[----:B------:R-:W0:Y:S01]  /*0b00*/  MUFU.RCP R2, R39 ;  /* 0x0000002700027308 */ /* 0x000e220000001000 */
[C---:B------:R-:W-:Y:S01]  /*0b10*/  FSETP.GEU.FTZ.AND P1, PT, |R5|.reuse, 1.084202172485504434e-19, PT ;  /* 0x200000000500780b */ /* 0x040fe20003f3e200 */
[-C--:B------:R-:W-:Y:S01]  /*0b20*/  FMUL.FTZ R41, R5, R5.reuse ;  /* 0x0000000505297220 */ /* 0x080fe20000410000 */
[CC--:B------:R-:W-:Y:S02]  /*0b30*/  FSETP.NEU.FTZ.AND P5, PT, |R4|.reuse, |R5|.reuse, PT ;  /* 0x400000050400720b */ /* 0x0c0fe40003fbd200 */
[----:B------:R-:W-:Y:S01]  /*0b40*/  PLOP3.LUT P0, PT, P0, P1, PT, 0xf8, 0x8f ;  /* 0x00000000008f781c */ /* 0x000fe20000703f70 */
[C---:B------:R-:W-:Y:S01]  /*0b50*/  FFMA.FTZ R41, R4.reuse, R4, R41 ;  /* 0x0000000404297223 */ /* 0x040fe20000010029 */
[C---:B------:R-:W-:Y:S02]  /*0b60*/  FSETP.GEU.FTZ.AND P2, PT, |R4|.reuse, |R5|, PT ;  /* 0x400000050400720b */ /* 0x040fe40003f5e200 */
[----:B------:R-:W-:-:S02]  /*0b70*/  ISETP.GE.AND P3, PT, R4, RZ, PT ;  /* 0x000000ff0400720c */ /* 0x000fc40003f66270 */
[----:B------:R-:W-:Y:S02]  /*0b80*/  FSETP.NAN.FTZ.AND P6, PT, |R37|, |R37|, PT ;  /* 0x400000252500720b */ /* 0x000fe40003fd8200 */
[----:B------:R-:W-:-:S05]  /*0b90*/  FSETP.NEU.FTZ.AND P4, PT, R39, RZ, PT ;  /* 0x000000ff2700720b */ /* 0x000fca0003f9d000 */
[----:B------:R-:W-:Y:S01]  /*0ba0*/  @!P0 FMUL.FTZ R41, R15, 0.0625 ;  /* 0x3d8000000f298820 */ /* 0x000fe20000410000 */
[----:B0-----:R-:W-:Y:S01]  /*0bb0*/  FFMA R43, -R39, R2, 1 ;  /* 0x3f800000272b7423 */ /* 0x001fe20000000102 */
[----:B------:R-:W-:Y:S03]  /*0bc0*/  FCHK P0, R0, R39 ;  /* 0x0000002700007302 */ /* 0x000fe60000000000 */
[----:B------:R-:W-:-:S04]  /*0bd0*/  FFMA R43, R2, R43, R2 ;  /* 0x0000002b022b7223 */ /* 0x000fc80000000002 */
[----:B------:R-:W-:Y:S01]  /*0be0*/  FFMA R2, R0, R43, RZ ;  /* 0x0000002b00027223 */ /* 0x000fe200000000ff */
[----:B------:R-:W0:Y:S03]  /*0bf0*/  MUFU.LG2 R41, R41 ;  /* 0x0000002900297308 */ /* 0x000e260000000c00 */
[----:B------:R-:W-:-:S04]  /*0c00*/  FFMA R4, -R39, R2, R0 ;  /* 0x0000000227047223 */ /* 0x000fc80000000100 */
[----:B------:R-:W-:Y:S01]  /*0c10*/  FFMA R2, R43, R4, R2 ;  /* 0x000000042b027223 */ /* 0x000fe20000000002 */
[----:B0-----:R-:W-:Y:S01]  /*0c20*/  FMUL.FTZ R4, R41, 0.69314718246459960938 ;  /* 0x3f31721829047820 */ /* 0x001fe20000410000 */
[----:B------:R-:W-:Y:S06]  /*0c30*/  @!P0 BRA `(.L_x_466) ;  /* 0x00000000000c8947 */ /* 0x000fec0003800000 */
[----:B------:R-:W-:Y:S02]  /*0c40*/  MOV R47, R39 ;  /* 0x00000027002f7202 */ /* 0x000fe40000000f00 */
[----:B------:R-:W-:-:S07]  /*0c50*/  MOV R46, 0xc70 ;  /* 0x00000c70002e7802 */ /* 0x000fce0000000f00 */
[----:B-----5:R-:W-:Y:S05]  /*0c60*/  CALL.REL.NOINC `($__internal_62_$__cuda_sm3x_div_rn_ftz_f32_slowpath) ;  /* 0x0000010c00947944 */ /* 0x020fea0003c00000 */
.L_x_466:
[----:B------:R-:W-:Y:S02]  /*0c70*/  IMAD.MOV.U32 R40, RZ, RZ, 0x3b33710b ;  /* 0x3b33710bff287424 */ /* 0x000fe400078e00ff */
[----:B------:R-:W-:Y:S01]  /*0c80*/  FMUL.FTZ R5, R2, R2 ;  /* 0x0000000202057220 */ /* 0x000fe20000410000 */
[----:B------:R-:W0:Y:S03]  /*0c90*/  LDCU UR10, c[0x0][0xfd4] ;  /* 0x0001fa80ff0a77ac */ /* 0x000e260008000800 */
[----:B------:R-:W-:-:S04]  /*0ca0*/  FFMA.FTZ R40, R5, R40, -0.015681877732276916504 ;  /* 0xbc80774805287423 */ /* 0x000fc80000010028 */
[----:B------:R-:W-:-:S04]  /*0cb0*/  FFMA.FTZ R40, R5, R40, 0.042200751602649688721 ;  /* 0x3d2cdab205287423 */ /* 0x000fc80000010028 */
[----:B------:R-:W-:-:S04]  /*0cc0*/  FFMA.FTZ R40, R5, R40, -0.074792981147766113281 ;  /* 0xbd992d1005287423 */ /* 0x000fc80000010028 */
[----:B------:R-:W-:-:S04]  /*0cd0*/  FFMA.FTZ R40, R5, R40, 0.10640415549278259277 ;  /* 0x3dd9ea6c05287423 */ /* 0x000fc80000010028 */
[----:B------:R-:W-:-:S04]  /*0ce0*/  FFMA.FTZ R40, R5, R40, -0.14207722246646881104 ;  /* 0xbe117cb105287423 */ /* 0x000fc80000010028 */
[----:B------:R-:W-:-:S04]  /*0cf0*/  FFMA.FTZ R40, R5, R40, 0.19993925094604492188 ;  /* 0x3e4cbce005287423 */ /* 0x000fc80000010028 */
[----:B------:R-:W-:-:S04]  /*0d00*/  FFMA.FTZ R40, R5, R40, -0.33333197236061096191 ;  /* 0xbeaaaa7d05287423 */ /* 0x000fc80000010028 */
[----:B------:R-:W-:Y:S01]  /*0d10*/  FMUL.FTZ R5, R5, R40 ;  /* 0x0000002805057220 */ /* 0x000fe20000410000 */
[----:B------:R-:W-:-:S03]  /*0d20*/  HFMA2 R40, -RZ, RZ, 1.9599609375, 20144 ;  /* 0x3fd774ebff287431 */ /* 0x000fc600000001ff */
[----:B------:R-:W-:-:S04]  /*0d30*/  FFMA.FTZ R5, R5, R2, R2 ;  /* 0x0000000205057223 */ /* 0x000fc80000010002 */
[----:B------:R-:W-:-:S05]  /*0d40*/  FFMA.FTZ R2, R40, 0.93318945169448852539, -R5 ;  /* 0x3f6ee58128027823 */ /* 0x000fca0000010805 */
[----:B------:R-:W-:Y:S01]  /*0d50*/  FSEL R41, R2, R5, !P2 ;  /* 0x0000000502297208 */ /* 0x000fe20005000000 */
[----:B------:R-:W-:Y:S01]  /*0d60*/  @P2 FADD.FTZ R5, -R5, -RZ ;  /* 0x800000ff05052221 */ /* 0x000fe20000010100 */
[----:B0-----:R-:W-:-:S03]  /*0d70*/  MOV R2, UR10 ;  /* 0x0000000a00027c02 */ /* 0x001fc60008000f00 */
[----:B------:R-:W-:-:S05]  /*0d80*/  @!P3 FFMA.FTZ R41, R38, 1.6832555532455444336, R5 ;  /* 0x3fd774eb2629b823 */ /* 0x000fca0000010005 */
[----:B------:R-:W-:-:S04]  /*0d90*/  FSEL R40, R36, R41, !P5 ;  /* 0x0000002924287208 */ /* 0x000fc80006800000 */
[----:B------:R-:W-:-:S04]  /*0da0*/  FSEL R5, R35, R40, !P4 ;  /* 0x0000002823057208 */ /* 0x000fc80006000000 */
[----:B------:R-:W-:-:S04]  /*0db0*/  LOP3.LUT R40, R5, 0x80000000, R2, 0xb8, !PT ;  /* 0x8000000005287812 */ /* 0x000fc800078eb802 */
[----:B------:R-:W-:Y:S01]  /*0dc0*/  FSEL R40, R37, R40, P6 ;  /* 0x0000002825287208 */ /* 0x000fe20003000000 */
[----:B------:R-:W-:Y:S06]  /*0dd0*/  BRA `(.L_x_467) ;  /* 0x0000001800787947 */ /* 0x000fec0003800000 */
.L_x_465:
[----:B------:R-:W-:-:S13]  /*0de0*/  FSETP.GT.FTZ.AND P0, PT, R0, 9.99999979021476795361e+33, PT ;  /* 0x77f684df0000780b */ /* 0x000fda0003f14000 */
[----:B------:R-:W-:Y:S05]  /*0df0*/  @!P0 BRA `(.L_x_468) ;  /* 0x0000000000ec8947 */ /* 0x000fea0003800000 */
[C---:B------:R-:W-:Y:S01]  /*0e00*/  FMUL.FTZ R2, R4.reuse, 0.36787945032119750977 ;  /* 0x3ebc5ab204027820 */ /* 0x040fe20000410000 */
[----:B------:R-:W-:Y:S01]  /*0e10*/  FMUL.FTZ R40, R5, 0.36787945032119750977 ;  /* 0x3ebc5ab205287820 */ /* 0x000fe20000410000 */
[----:B------:R-:W-:Y:S01]  /*0e20*/  MUFU.RCP R48, R39 ;  /* 0x0000002700307308 */ /* 0x000fe20000001000 */
[-C--:B------:R-:W-:Y:S01]  /*0e30*/  FSETP.NEU.FTZ.AND P5, PT, |R4|, |R5|.reuse, PT ;  /* 0x400000050400720b */ /* 0x080fe20003fbd200 */
[----:B------:R-:W-:Y:S01]  /*0e40*/  FADD.FTZ R2, |R2|, -RZ ;  /* 0x800000ff02027221 */ /* 0x000fe20000010200 */
[----:B------:R-:W-:Y:S01]  /*0e50*/  FADD.FTZ R41, |R40|, -RZ ;  /* 0x800000ff28297221 */ /* 0x000fe20000010200 */
[C---:B------:R-:W-:Y:S02]  /*0e60*/  FSETP.GEU.FTZ.AND P2, PT, |R4|.reuse, |R5|, PT ;  /* 0x400000050400720b */ /* 0x040fe40003f5e200 */
[----:B------:R-:W-:Y:S02]  /*0e70*/  ISETP.GE.AND P3, PT, R4, RZ, PT ;  /* 0x000000ff0400720c */ /* 0x000fe40003f66270 */
[----:B------:R-:W-:-:S02]  /*0e80*/  VIMNMX R40, PT, PT, R2, R41, !PT ;  /* 0x0000002902287248 */ /* 0x000fc40007fe0100 */
[----:B------:R-:W-:Y:S02]  /*0e90*/  VIMNMX R2, PT, PT, R2, R41, PT ;  /* 0x0000002902027248 */ /* 0x000fe40003fe0100 */
[----:B------:R-:W-:Y:S02]  /*0ea0*/  LOP3.LUT R42, R40, 0xfe000000, RZ, 0xc0, !PT ;  /* 0xfe000000282a7812 */ /* 0x000fe400078ec0ff */
[----:B------:R-:W-:Y:S02]  /*0eb0*/  FSETP.NEU.FTZ.AND P0, PT, R2, RZ, PT ;  /* 0x000000ff0200720b */ /* 0x000fe40003f1d000 */
[----:B------:R-:W-:Y:S02]  /*0ec0*/  LOP3.LUT R41, R42, 0x7e800000, RZ, 0x3c, !PT ;  /* 0x7e8000002a297812 */ /* 0x000fe400078e3cff */
[----:B------:R-:W-:Y:S02]  /*0ed0*/  MOV R5, 0x3f800000 ;  /* 0x3f80000000057802 */ /* 0x000fe40000000f00 */
[----:B------:R-:W-:Y:S01]  /*0ee0*/  FSETP.NAN.FTZ.AND P6, PT, |R37|, |R37|, PT ;  /* 0x400000252500720b */ /* 0x000fe20003fd8200 */
[-C--:B------:R-:W-:Y:S01]  /*0ef0*/  FMUL.FTZ R43, R2, R41.reuse ;  /* 0x00000029022b7220 */ /* 0x080fe20000410000 */
[----:B------:R-:W-:Y:S01]  /*0f00*/  FMUL.FTZ R41, R40, R41 ;  /* 0x0000002928297220 */ /* 0x000fe20000410000 */
[----:B------:R-:W-:-:S02]  /*0f10*/  FSETP.NEU.FTZ.AND P4, PT, R39, RZ, PT ;  /* 0x000000ff2700720b */ /* 0x000fc40003f9d000 */
[----:B------:R-:W-:-:S04]  /*0f20*/  FMUL.FTZ R46, R43, R43 ;  /* 0x0000002b2b2e7220 */ /* 0x000fc80000410000 */
[----:B------:R-:W-:Y:S01]  /*0f30*/  FFMA.FTZ R46, R41, R41, R46 ;  /* 0x00000029292e7223 */ /* 0x000fe2000001002e */
[----:B------:R-:W-:-:S05]  /*0f40*/  LOP3.LUT R41, R42, 0x800000, RZ, 0xfc, !PT ;  /* 0x008000002a297812 */ /* 0x000fca00078efcff */
[----:B------:R-:W0:Y:S02]  /*0f50*/  MUFU.SQRT R46, R46 ;  /* 0x0000002e002e7308 */ /* 0x000e240000002000 */
[----:B0-----:R-:W-:Y:S01]  /*0f60*/  @P0 FMUL.FTZ R40, R46, R41 ;  /* 0x000000292e280220 */ /* 0x001fe20000410000 */
[----:B------:R-:W-:Y:S01]  /*0f70*/  FSETP.NEU.FTZ.AND P0, PT, R2, +INF , PT ;  /* 0x7f8000000200780b */ /* 0x000fe20003f1d000 */
[----:B------:R-:W-:-:S03]  /*0f80*/  FFMA R41, -R39, R48, 1 ;  /* 0x3f80000027297423 */ /* 0x000fc60000000130 */
[----:B------:R-:W-:Y:S01]  /*0f90*/  FSEL R40, R40, +INF , P0 ;  /* 0x7f80000028287808 */ /* 0x000fe20000000000 */
[----:B------:R-:W-:-:S04]  /*0fa0*/  FFMA R41, R48, R41, R48 ;  /* 0x0000002930297223 */ /* 0x000fc80000000030 */
[----:B------:R-:W-:Y:S01]  /*0fb0*/  FFMA R2, R0, R41, RZ ;  /* 0x0000002900027223 */ /* 0x000fe200000000ff */
[----:B------:R-:W0:Y:S03]  /*0fc0*/  MUFU.LG2 R40, R40 ;  /* 0x0000002800287308 */ /* 0x000e260000000c00 */
[----:B------:R-:W-:-:S04]  /*0fd0*/  FFMA R4, -R39, R2, R0 ;  /* 0x0000000227047223 */ /* 0x000fc80000000100 */
[----:B------:R-:W-:Y:S01]  /*0fe0*/  FFMA R2, R41, R4, R2 ;  /* 0x0000000429027223 */ /* 0x000fe20000000002 */
[----:B------:R-:W1:Y:S01]  /*0ff0*/  FCHK P0, R0, R39 ;  /* 0x0000002700007302 */ /* 0x000e620000000000 */
[----:B0-----:R-:W-:Y:S01]  /*1000*/  FFMA.FTZ R4, R40, 0.69314718246459960938, R5 ;  /* 0x3f31721828047823 */ /* 0x001fe20000010005 */
[----:B-1----:R-:W-:Y:S06]  /*1010*/  @!P0 BRA `(.L_x_469) ;  /* 0x00000000000c8947 */ /* 0x002fec0003800000 */
[----:B------:R-:W-:Y:S02]  /*1020*/  MOV R47, R39 ;  /* 0x00000027002f7202 */ /* 0x000fe40000000f00 */
[----:B------:R-:W-:-:S07]  /*1030*/  MOV R46, 0x1050 ;  /* 0x00001050002e7802 */ /* 0x000fce0000000f00 */
[----:B-----5:R-:W-:Y:S05]  /*1040*/  CALL.REL.NOINC `($__internal_62_$__cuda_sm3x_div_rn_ftz_f32_slowpath) ;  /* 0x00000108009c7944 */ /* 0x020fea0003c00000 */
.L_x_469:
[----:B------:R-:W-:Y:S02]  /*1050*/  IMAD.MOV.U32 R40, RZ, RZ, 0x3b33710b ;  /* 0x3b33710bff287424 */ /* 0x000fe400078e00ff */
[----:B------:R-:W-:-:S04]  /*1060*/  FMUL.FTZ R5, R2, R2 ;  /* 0x0000000202057220 */ /* 0x000fc80000410000 */
        /* <DEDUP_REMOVED lines=9> */
[----:B------:R-:W-:Y:S02]  /*1100*/  FFMA.FTZ R5, R5, R2, R2 ;  /* 0x0000000205057223 */ /* 0x000fe40000010002 */
[----:B------:R-:W0:Y:S02]  /*1110*/  LDC R2, c[0x0][0xfd4] ;  /* 0x0003f500ff027b82 */ /* 0x000e240000000800 */
[----:B------:R-:W-:-:S05]  /*1120*/  FFMA.FTZ R40, R40, 0.93318945169448852539, -R5 ;  /* 0x3f6ee58128287823 */ /* 0x000fca0000010805 */
[----:B------:R-:W-:Y:S01]  /*1130*/  FSEL R41, R40, R5, !P2 ;  /* 0x0000000528297208 */ /* 0x000fe20005000000 */
[----:B------:R-:W-:-:S04]  /*1140*/  @P2 FADD.FTZ R5, -R5, -RZ ;  /* 0x800000ff05052221 */ /* 0x000fc80000010100 */
[----:B------:R-:W-:-:S05]  /*1150*/  @!P3 FFMA.FTZ R41, R38, 1.6832555532455444336, R5 ;  /* 0x3fd774eb2629b823 */ /* 0x000fca0000010005 */
[----:B------:R-:W-:-:S04]  /*1160*/  FSEL R40, R36, R41, !P5 ;  /* 0x0000002924287208 */ /* 0x000fc80006800000 */
[----:B------:R-:W-:-:S04]  /*1170*/  FSEL R5, R35, R40, !P4 ;  /* 0x0000002823057208 */ /* 0x000fc80006000000 */
[----:B0-----:R-:W-:-:S04]  /*1180*/  LOP3.LUT R40, R5, 0x80000000, R2, 0xb8, !PT ;  /* 0x8000000005287812 */ /* 0x001fc800078eb802 */
[----:B------:R-:W-:Y:S01]  /*1190*/  FSEL R40, R37, R40, P6 ;  /* 0x0000002825287208 */ /* 0x000fe20003000000 */
[----:B------:R-:W-:Y:S06]  /*11a0*/  BRA `(.L_x_467) ;  /* 0x0000001400847947 */ /* 0x000fec0003800000 */
.L_x_468:
[----:B------:R-:W-:-:S13]  /*11b0*/  FSETP.NEU.FTZ.AND P0, PT, R39, 1, PT ;  /* 0x3f8000002700780b */ /* 0x000fda0003f1d000 */
[----:B------:R-:W-:Y:S05]  /*11c0*/  @P0 BRA `(.L_x_470) ;  /* 0x0000000400440947 */ /* 0x000fea0003800000 */
[----:B------:R-:W-:-:S13]  /*11d0*/  FSETP.GEU.FTZ.AND P0, PT, R0, 9.999999682655225389e-20, PT ;  /* 0x1fec1e4a0000780b */ /* 0x000fda0003f1e000 */
[----:B------:R-:W-:Y:S05]  /*11e0*/  @P0 BRA `(.L_x_471) ;  /* 0x0000000000a00947 */ /* 0x000fea0003800000 */
[----:B------:R-:W-:Y:S01]  /*11f0*/  MOV R41, 0x3f800000 ;  /* 0x3f80000000297802 */ /* 0x000fe20000000f00 */
[----:B------:R-:W0:Y:S01]  /*1200*/  FCHK P0, R0, 1 ;  /* 0x3f80000000007902 */ /* 0x000e220000000000 */
[CC--:B------:R-:W-:Y:S02]  /*1210*/  FSETP.NEU.FTZ.AND P5, PT, |R4|.reuse, |R5|.reuse, PT ;  /* 0x400000050400720b */ /* 0x0c0fe40003fbd200 */
[C---:B------:R-:W-:Y:S01]  /*1220*/  FSETP.GEU.FTZ.AND P2, PT, |R4|.reuse, |R5|, PT ;  /* 0x400000050400720b */ /* 0x040fe20003f5e200 */
[----:B------:R-:W-:Y:S01]  /*1230*/  FFMA R2, R41, -R41, 1 ;  /* 0x3f80000029027423 */ /* 0x000fe20000000829 */
[----:B------:R-:W-:Y:S01]  /*1240*/  ISETP.GE.AND P3, PT, R4, RZ, PT ;  /* 0x000000ff0400720c */ /* 0x000fe20003f66270 */
[----:B------:R-:W-:Y:S01]  /*1250*/  FMUL.FTZ R5, R0, 0.5 ;  /* 0x3f00000000057820 */ /* 0x000fe20000410000 */
[----:B------:R-:W-:Y:S01]  /*1260*/  FSETP.NAN.FTZ.AND P6, PT, |R37|, |R37|, PT ;  /* 0x400000252500720b */ /* 0x000fe20003fd8200 */
[----:B------:R-:W-:Y:S01]  /*1270*/  FFMA R41, R2, R41, 1 ;  /* 0x3f80000002297423 */ /* 0x000fe20000000029 */
[----:B------:R-:W-:-:S03]  /*1280*/  FSETP.NEU.FTZ.AND P4, PT, R39, RZ, PT ;  /* 0x000000ff2700720b */ /* 0x000fc60003f9d000 */
[----:B------:R-:W-:-:S04]  /*1290*/  FFMA R2, R0, R41, RZ ;  /* 0x0000002900027223 */ /* 0x000fc800000000ff */
[----:B------:R-:W-:-:S04]  /*12a0*/  FFMA R4, R2, -1, R0 ;  /* 0xbf80000002047823 */ /* 0x000fc80000000000 */
[----:B------:R-:W-:Y:S01]  /*12b0*/  FFMA R2, R41, R4, R2 ;  /* 0x0000000429027223 */ /* 0x000fe20000000002 */
[----:B------:R-:W-:Y:S01]  /*12c0*/  FMUL.FTZ R4, R0, R5 ;  /* 0x0000000500047220 */ /* 0x000fe20000410000 */
[----:B0-----:R-:W-:Y:S06]  /*12d0*/  @!P0 BRA `(.L_x_472) ;  /* 0x00000000000c8947 */ /* 0x001fec0003800000 */
[----:B------:R-:W-:Y:S01]  /*12e0*/  HFMA2 R47, -RZ, RZ, 1.875, 0 ;  /* 0x3f800000ff2f7431 */ /* 0x000fe200000001ff */
[----:B------:R-:W-:-:S07]  /*12f0*/  MOV R46, 0x1310 ;  /* 0x00001310002e7802 */ /* 0x000fce0000000f00 */
[----:B-----5:R-:W-:Y:S05]  /*1300*/  CALL.REL.NOINC `($__internal_62_$__cuda_sm3x_div_rn_ftz_f32_slowpath) ;  /* 0x0000010400ec7944 */ /* 0x020fea0003c00000 */
.L_x_472:
[----:B------:R-:W-:Y:S01]  /*1310*/  MOV R40, 0x3b33710b ;  /* 0x3b33710b00287802 */ /* 0x000fe20000000f00 */
        /* <DEDUP_REMOVED lines=9> */
[----:B------:R-:W-:-:S03]  /*13b0*/  IMAD.MOV.U32 R40, RZ, RZ, 0x3fd774eb ;  /* 0x3fd774ebff287424 */ /* 0x000fc600078e00ff */
        /* <DEDUP_REMOVED lines=11> */
.L_x_471:
[----:B------:R-:W-:Y:S01]  /*1470*/  HFMA2 R2, -RZ, RZ, 1.875, 0 ;  /* 0x3f800000ff027431 */ /* 0x000fe200000001ff */
[----:B------:R-:W0:Y:S01]  /*1480*/  FCHK P0, R0, 1 ;  /* 0x3f80000000007902 */ /* 0x000e220000000000 */
[CC--:B------:R-:W-:Y:S02]  /*1490*/  FSETP.NEU.FTZ.AND P5, PT, |R4|.reuse, |R5|.reuse, PT ;  /* 0x400000050400720b */ /* 0x0c0fe40003fbd200 */
[----:B------:R-:W-:Y:S01]  /*14a0*/  FSETP.GEU.FTZ.AND P2, PT, |R4|, |R5|, PT ;  /* 0x400000050400720b */ /* 0x000fe20003f5e200 */
[-C--:B------:R-:W-:Y:S01]  /*14b0*/  FFMA R41, R2, -R2.reuse, 1 ;  /* 0x3f80000002297423 */ /* 0x080fe20000000802 */
[----:B------:R-:W-:Y:S02]  /*14c0*/  ISETP.GE.AND P3, PT, R4, RZ, PT ;  /* 0x000000ff0400720c */ /* 0x000fe40003f66270 */
[----:B------:R-:W-:Y:S01]  /*14d0*/  FSETP.NAN.FTZ.AND P6, PT, |R37|, |R37|, PT ;  /* 0x400000252500720b */ /* 0x000fe20003fd8200 */
[----:B------:R-:W-:Y:S01]  /*14e0*/  FFMA R41, R41, R2, 1 ;  /* 0x3f80000029297423 */ /* 0x000fe20000000002 */
[----:B------:R-:W-:-:S03]  /*14f0*/  FSETP.NEU.FTZ.AND P4, PT, R39, RZ, PT ;  /* 0x000000ff2700720b */ /* 0x000fc60003f9d000 */
[----:B------:R-:W-:-:S04]  /*1500*/  FFMA R2, R0, R41, RZ ;  /* 0x0000002900027223 */ /* 0x000fc800000000ff */
[----:B------:R-:W-:-:S04]  /*1510*/  FFMA R4, R2, -1, R0 ;  /* 0xbf80000002047823 */ /* 0x000fc80000000000 */
[----:B------:R-:W-:Y:S01]  /*1520*/  FFMA R2, R41, R4, R2 ;  /* 0x0000000429027223 */ /* 0x000fe20000000002 */
[----:B0-----:R-:W-:Y:S06]  /*1530*/  @!P0 BRA `(.L_x_473) ;  /* 0x00000000000c8947 */ /* 0x001fec0003800000 */
[----:B------:R-:W-:Y:S02]  /*1540*/  MOV R47, 0x3f800000 ;  /* 0x3f800000002f7802 */ /* 0x000fe40000000f00 */
[----:B------:R-:W-:-:S07]  /*1550*/  MOV R46, 0x1570 ;  /* 0x00001570002e7802 */ /* 0x000fce0000000f00 */
[----:B-----5:R-:W-:Y:S05]  /*1560*/  CALL.REL.NOINC `($__internal_62_$__cuda_sm3x_div_rn_ftz_f32_slowpath) ;  /* 0x0000010400547944 */ /* 0x020fea0003c00000 */
.L_x_473:
        /* <DEDUP_REMOVED lines=10> */
[----:B------:R-:W-:-:S03]  /*1610*/  MOV R4, 0x3fd774eb ;  /* 0x3fd774eb00047802 */ /* 0x000fc60000000f00 */
[----:B------:R-:W-:Y:S02]  /*1620*/  FFMA.FTZ R5, R5, R2, R2 ;  /* 0x0000000205057223 */ /* 0x000fe40000010002 */
[----:B------:R-:W0:Y:S02]  /*1630*/  LDC R2, c[0x0][0xfd4] ;  /* 0x0003f500ff027b82 */ /* 0x000e240000000800 */
[----:B------:R-:W-:-:S05]  /*1640*/  FFMA.FTZ R4, R4, 0.93318945169448852539, -R5 ;  /* 0x3f6ee58104047823 */ /* 0x000fca0000010805 */
[----:B------:R-:W-:Y:S01]  /*1650*/  FSEL R41, R4, R5, !P2 ;  /* 0x0000000504297208 */ /* 0x000fe20005000000 */
[----:B------:R-:W-:-:S04]  /*1660*/  @P2 FADD.FTZ R5, -R5, -RZ ;  /* 0x800000ff05052221 */ /* 0x000fc80000010100 */
[----:B------:R-:W-:-:S05]  /*1670*/  @!P3 FFMA.FTZ R41, R38, 1.6832555532455444336, R5 ;  /* 0x3fd774eb2629b823 */ /* 0x000fca0000010005 */
[----:B------:R-:W-:-:S04]  /*1680*/  FSEL R4, R36, R41, !P5 ;  /* 0x0000002924047208 */ /* 0x000fc80006800000 */
[----:B------:R-:W-:Y:S01]  /*1690*/  FSEL R5, R35, R4, !P4 ;  /* 0x0000000423057208 */ /* 0x000fe20006000000 */
[----:B------:R-:W-:-:S03]  /*16a0*/  IMAD.MOV.U32 R4, RZ, RZ, R19 ;  /* 0x000000ffff047224 */ /* 0x000fc600078e0013 */
[----:B0-----:R-:W-:-:S04]  /*16b0*/  LOP3.LUT R40, R5, 0x80000000, R2, 0xb8, !PT ;  /* 0x8000000005287812 */ /* 0x001fc800078eb802 */
[----:B------:R-:W-:Y:S01]  /*16c0*/  FSEL R40, R37, R40, P6 ;  /* 0x0000002825287208 */ /* 0x000fe20003000000 */
[----:B------:R-:W-:Y:S06]  /*16d0*/  BRA `(.L_x_467) ;  /* 0x0000001000387947 */ /* 0x000fec0003800000 */
.L_x_470:
[CC--:B------:R-:W-:Y:S02]  /*16e0*/  FMNMX.FTZ R2, R39.reuse, R0.reuse, PT ;  /* 0x0000000027027209 */ /* 0x0c0fe40003810000 */
[----:B------:R-:W-:Y:S02]  /*16f0*/  FMNMX.FTZ R40, R39, R0, !PT ;  /* 0x0000000027287209 */ /* 0x000fe40007810000 */
[----:B------:R-:W-:Y:S02]  /*1700*/  FSETP.GEU.FTZ.AND P0, PT, R2, 9.9999999747524270788e-07, PT ;  /* 0x358637bd0200780b */ /* 0x000fe40003f1e000 */
[----:B------:R-:W-:-:S13]  /*1710*/  FSETP.GT.FTZ.AND P1, PT, R40, 1000000, PT ;  /* 0x497424002800780b */ /* 0x000fda0003f34000 */
[----:B------:R-:W-:Y:S05]  /*1720*/  @P0 BRA !P1, `(.L_x_474) ;  /* 0x0000000000b80947 */ /* 0x000fea0004800000 */
[----:B------:R-:W0:Y:S01]  /*1730*/  MUFU.SQRT R2, R14 ;  /* 0x0000000e00027308 */ /* 0x000e220000002000 */
[C---:B------:R-:W-:Y:S02]  /*1740*/  FSETP.NEU.FTZ.AND P1, PT, R17.reuse, RZ, PT ;  /* 0x000000ff1100720b */ /* 0x040fe40003f3d000 */
[----:B------:R-:W-:Y:S02]  /*1750*/  FSETP.NEU.FTZ.AND P0, PT, R17, +INF , PT ;  /* 0x7f8000001100780b */ /* 0x000fe40003f1d000 */
[CC--:B------:R-:W-:Y:S02]  /*1760*/  FSETP.NEU.FTZ.AND P5, PT, |R4|.reuse, |R5|.reuse, PT ;  /* 0x400000050400720b */ /* 0x0c0fe40003fbd200 */
[C---:B------:R-:W-:Y:S01]  /*1770*/  FSETP.GEU.FTZ.AND P2, PT, |R4|.reuse, |R5|, PT ;  /* 0x400000050400720b */ /* 0x040fe20003f5e200 */
[----:B------:R-:W1:Y:S01]  /*1780*/  MUFU.RCP R40, R39 ;  /* 0x0000002700287308 */ /* 0x000e620000001000 */
[----:B------:R-:W-:Y:S02]  /*1790*/  ISETP.GE.AND P3, PT, R4, RZ, PT ;  /* 0x000000ff0400720c */ /* 0x000fe40003f66270 */
[----:B------:R-:W-:-:S02]  /*17a0*/  FSETP.NAN.FTZ.AND P6, PT, |R37|, |R37|, PT ;  /* 0x400000252500720b */ /* 0x000fc40003fd8200 */
[----:B------:R-:W-:Y:S01]  /*17b0*/  FSETP.NEU.FTZ.AND P4, PT, R39, RZ, PT ;  /* 0x000000ff2700720b */ /* 0x000fe20003f9d000 */
[----:B0-----:R-:W-:-:S05]  /*17c0*/  FMUL.FTZ R41, R3, R2 ;  /* 0x0000000203297220 */ /* 0x001fca0000410000 */
[----:B------:R-:W-:Y:S01]  /*17d0*/  FSEL R41, R16, R41, !P1 ;  /* 0x0000002910297208 */ /* 0x000fe20004800000 */
[----:B-1----:R-:W-:-:S03]  /*17e0*/  FFMA R43, -R39, R40, 1 ;  /* 0x3f800000272b7423 */ /* 0x002fc60000000128 */
[----:B------:R-:W-:Y:S01]  /*17f0*/  FSEL R41, R41, +INF , P0 ;  /* 0x7f80000029297808 */ /* 0x000fe20000000000 */
[----:B------:R-:W-:Y:S01]  /*1800*/  FCHK P0, R0, R39 ;  /* 0x0000002700007302 */ /* 0x000fe20000000000 */
[----:B------:R-:W-:-:S04]  /*1810*/  FFMA R43, R40, R43, R40 ;  /* 0x0000002b282b7223 */ /* 0x000fc80000000028 */
[----:B------:R-:W-:-:S03]  /*1820*/  FFMA R2, R0, R43, RZ ;  /* 0x0000002b00027223 */ /* 0x000fc600000000ff */
[----:B------:R-:W0:Y:S01]  /*1830*/  MUFU.LG2 R41, R41 ;  /* 0x0000002900297308 */ /* 0x000e220000000c00 */
[----:B------:R-:W-:-:S04]  /*1840*/  FFMA R4, -R39, R2, R0 ;  /* 0x0000000227047223 */ /* 0x000fc80000000100 */
[----:B------:R-:W-:Y:S01]  /*1850*/  FFMA R2, R43, R4, R2 ;  /* 0x000000042b027223 */ /* 0x000fe20000000002 */
[----:B0-----:R-:W-:Y:S01]  /*1860*/  FMUL.FTZ R4, R41, 0.69314718246459960938 ;  /* 0x3f31721829047820 */ /* 0x001fe20000410000 */
[----:B------:R-:W-:Y:S06]  /*1870*/  @!P0 BRA `(.L_x_475) ;  /* 0x00000000000c8947 */ /* 0x000fec0003800000 */
[----:B------:R-:W-:Y:S02]  /*1880*/  MOV R47, R39 ;  /* 0x00000027002f7202 */ /* 0x000fe40000000f00 */
[----:B------:R-:W-:-:S07]  /*1890*/  MOV R46, 0x18b0 ;  /* 0x000018b0002e7802 */ /* 0x000fce0000000f00 */
[----:B-----5:R-:W-:Y:S05]  /*18a0*/  CALL.REL.NOINC `($__internal_62_$__cuda_sm3x_div_rn_ftz_f32_slowpath) ;  /* 0x0000010000847944 */ /* 0x020fea0003c00000 */
.L_x_475:
[----:B------:R-:W-:Y:S02]  /*18b0*/  HFMA2 R40, -RZ, RZ, 0.89990234375, 10328 ;  /* 0x3b33710bff287431 */ /* 0x000fe400000001ff */
        /* <DEDUP_REMOVED lines=21> */
.L_x_474:
[----:B------:R-:W-:-:S13]  /*1a10*/  FSETP.GE.FTZ.AND P0, PT, R39, 1, PT ;  /* 0x3f8000002700780b */ /* 0x000fda0003f16000 */
[----:B------:R-:W-:Y:S05]  /*1a20*/  @!P0 BRA `(.L_x_476) ;  /* 0x00000000009c8947 */ /* 0x000fea0003800000 */
[----:B------:R-:W0:Y:S01]  /*1a30*/  MUFU.RCP R2, R39 ;  /* 0x0000002700027308 */ /* 0x000e220000001000 */
[CC--:B------:R-:W-:Y:S02]  /*1a40*/  FSETP.NEU.FTZ.AND P5, PT, |R4|.reuse, |R5|.reuse, PT ;  /* 0x400000050400720b */ /* 0x0c0fe40003fbd200 */
[C---:B------:R-:W-:Y:S02]  /*1a50*/  FSETP.GEU.FTZ.AND P2, PT, |R4|.reuse, |R5|, PT ;  /* 0x400000050400720b */ /* 0x040fe40003f5e200 */
[----:B------:R-:W-:Y:S02]  /*1a60*/  ISETP.GE.AND P3, PT, R4, RZ, PT ;  /* 0x000000ff0400720c */ /* 0x000fe40003f66270 */
[----:B------:R-:W-:Y:S01]  /*1a70*/  FSETP.NAN.FTZ.AND P6, PT, |R37|, |R37|, PT ;  /* 0x400000252500720b */ /* 0x000fe20003fd8200 */
[----:B------:R-:W1:Y:S01]  /*1a80*/  FCHK P0, R0, R39 ;  /* 0x0000002700007302 */ /* 0x000e620000000000 */
[C---:B------:R-:W-:Y:S01]  /*1a90*/  FSETP.NEU.FTZ.AND P4, PT, R39.reuse, RZ, PT ;  /* 0x000000ff2700720b */ /* 0x040fe20003f9d000 */
[----:B0-----:R-:W-:-:S04]  /*1aa0*/  FFMA R41, -R39, R2, 1 ;  /* 0x3f80000027297423 */ /* 0x001fc80000000102 */
[----:B------:R-:W-:-:S04]  /*1ab0*/  FFMA R41, R2, R41, R2 ;  /* 0x0000002902297223 */ /* 0x000fc80000000002 */
[----:B------:R-:W-:-:S04]  /*1ac0*/  FFMA R2, R0, R41, RZ ;  /* 0x0000002900027223 */ /* 0x000fc800000000ff */
[----:B------:R-:W-:-:S04]  /*1ad0*/  FFMA R4, -R39, R2, R0 ;  /* 0x0000000227047223 */ /* 0x000fc80000000100 */
[----:B------:R-:W-:Y:S01]  /*1ae0*/  FFMA R2, R41, R4, R2 ;  /* 0x0000000429027223 */ /* 0x000fe20000000002 */
[----:B-1----:R-:W-:Y:S06]  /*1af0*/  @!P0 BRA `(.L_x_477) ;  /* 0x00000000000c8947 */ /* 0x002fec0003800000 */
[----:B------:R-:W-:Y:S02]  /*1b00*/  MOV R47, R39 ;  /* 0x00000027002f7202 */ /* 0x000fe40000000f00 */
[----:B------:R-:W-:-:S07]  /*1b10*/  MOV R46, 0x1b30 ;  /* 0x00001b30002e7802 */ /* 0x000fce0000000f00 */
[----:B-----5:R-:W-:Y:S05]  /*1b20*/  CALL.REL.NOINC `($__internal_62_$__cuda_sm3x_div_rn_ftz_f32_slowpath) ;  /* 0x000000fc00e47944 */ /* 0x020fea0003c00000 */
.L_x_477:
        /* <DEDUP_REMOVED lines=18> */
[----:B------:R-:W-:Y:S02]  /*1c50*/  FSEL R5, R35, R4, !P4 ;  /* 0x0000000423057208 */ /* 0x000fe40006000000 */
[----:B------:R-:W-:Y:S02]  /*1c60*/  MOV R4, R20 ;  /* 0x0000001400047202 */ /* 0x000fe40000000f00 */
[----:B0-----:R-:W-:-:S04]  /*1c70*/  LOP3.LUT R40, R5, 0x80000000, R2, 0xb8, !PT ;  /* 0x8000000005287812 */ /* 0x001fc800078eb802 */
[----:B------:R-:W-:Y:S01]  /*1c80*/  FSEL R40, R37, R40, P6 ;  /* 0x0000002825287208 */ /* 0x000fe20003000000 */
[----:B------:R-:W-:Y:S06]  /*1c90*/  BRA `(.L_x_467) ;  /* 0x0000000800c87947 */ /* 0x000fec0003800000 */
.L_x_476:
[----:B------:R-:W-:-:S13]  /*1ca0*/  FSETP.GTU.FTZ.AND P0, PT, R34, 0.69999998807907104492, PT ;  /* 0x3f3333332200780b */ /* 0x000fda0003f1c000 */
[----:B------:R-:W-:Y:S05]  /*1cb0*/  @!P0 BRA `(.L_x_478) ;  /* 0x0000000800208947 */ /* 0x000fea0003800000 */
[C---:B------:R-:W-:Y:S01]  /*1cc0*/  LOP3.LUT R47, R0.reuse, 0xffff0000, RZ, 0xc0, !PT ;  /* 0xffff0000002f7812 */ /* 0x040fe200078ec0ff */
[----:B------:R-:W-:Y:S01]  /*1cd0*/  IMAD.MOV.U32 R43, RZ, RZ, R30 ;  /* 0x000000ffff2b7224 */ /* 0x000fe200078e001e */
[----:B------:R-:W-:Y:S02]  /*1ce0*/  LOP3.LUT R40, R39, 0xffff0000, RZ, 0xc0, !PT ;  /* 0xffff000027287812 */ /* 0x000fe400078ec0ff */
[----:B------:R-:W-:Y:S01]  /*1cf0*/  MOV R41, R28 ;  /* 0x0000001c00297202 */ /* 0x000fe20000000f00 */
[----:B------:R-:W-:Y:S01]  /*1d00*/  FADD.FTZ R2, R0, -R47 ;  /* 0x8000002f00027221 */ /* 0x000fe20000010000 */
[----:B------:R-:W-:Y:S01]  /*1d10*/  FMUL.FTZ R50, R47, R47 ;  /* 0x0000002f2f327220 */ /* 0x000fe20000410000 */
[----:B------:R-:W-:Y:S01]  /*1d20*/  FADD.FTZ R45, R39, -R40 ;  /* 0x80000028272d7221 */ /* 0x000fe20000010000 */
[----:B------:R-:W-:Y:S01]  /*1d30*/  FMUL.FTZ R51, R40, R40 ;  /* 0x0000002828337220 */ /* 0x000fe20000410000 */
[----:B------:R-:W-:Y:S02]  /*1d40*/  MOV R42, R29 ;  /* 0x0000001d002a7202 */ /* 0x000fe40000000f00 */
[----:B------:R-:W-:-:S02]  /*1d50*/  LOP3.LUT R2, R2, 0xffff0000, RZ, 0xc0, !PT ;  /* 0xffff000002027812 */ /* 0x000fc400078ec0ff */
[----:B------:R-:W-:Y:S02]  /*1d60*/  LOP3.LUT R48, R45, 0xffff0000, RZ, 0xc0, !PT ;  /* 0xffff00002d307812 */ /* 0x000fe400078ec0ff */
[----:B------:R-:W-:Y:S01]  /*1d70*/  MOV R45, R31 ;  /* 0x0000001f002d7202 */ /* 0x000fe20000000f00 */
[----:B------:R-:W-:Y:S01]  /*1d80*/  FMUL.FTZ R46, R2, R2 ;  /* 0x00000002022e7220 */ /* 0x000fe20000410000 */
[----:B------:R-:W-:Y:S01]  /*1d90*/  MOV R49, R33 ;  /* 0x0000002100317202 */ /* 0x000fe20000000f00 */
[----:B------:R-:W-:Y:S01]  /*1da0*/  FMUL.FTZ R47, R48, R48 ;  /* 0x00000030302f7220 */ /* 0x000fe20000410000 */
[----:B------:R-:W-:Y:S01]  /*1db0*/  MOV R48, R32 ;  /* 0x0000002000307202 */ /* 0x000fe20000000f00 */
[----:B------:R-:W-:Y:S01]  /*1dc0*/  IMAD.MOV.U32 R2, RZ, RZ, R18 ;  /* 0x000000ffff027224 */ /* 0x000fe200078e0012 */
[----:B------:R-:W-:-:S07]  /*1dd0*/  MOV R40, R27 ;  /* 0x0000001b00287202 */ /* 0x000fce0000000f00 */
.L_x_479:
[----:B------:R-:W-:-:S04]  /*1de0*/  FSETP.GEU.FTZ.AND P0, PT, R51, R50, PT ;  /* 0x000000323300720b */ /* 0x000fc80003f1e000 */
[----:B------:R-:W-:Y:S02]  /*1df0*/  FSEL R52, R50, R51, P0 ;  /* 0x0000003332347208 */ /* 0x000fe40000000000 */
[----:B------:R-:W-:Y:S02]  /*1e00*/  FSEL R51, R51, R50, P0 ;  /* 0x0000003233337208 */ /* 0x000fe40000000000 */
        /* <DEDUP_REMOVED lines=17> */
[----:B------:R-:W-:Y:S02]  /*1f20*/  PLOP3.LUT P4, PT, P6, P4, P5, 0x80, 0x0 ;  /* 0x000000000000781c */ /* 0x000fe40003789050 */
[CC--:B------:R-:W-:Y:S02]  /*1f30*/  FSETP.GEU.FTZ.AND P5, PT, R53.reuse, R42.reuse, PT ;  /* 0x0000002a3500720b */ /* 0x0c0fe40003fbe000 */
[----:B------:R-:W-:Y:S02]  /*1f40*/  FSEL R45, R54, R43, P6 ;  /* 0x0000002b362d7208 */ /* 0x000fe40003000000 */
[----:B------:R-:W-:Y:S02]  /*1f50*/  FSEL R52, R42, R53, P5 ;  /* 0x000000352a347208 */ /* 0x000fe40002800000 */
[----:B------:R-:W-:-:S02]  /*1f60*/  FSEL R43, R53, R42, P5 ;  /* 0x0000002a352b7208 */ /* 0x000fc40002800000 */
[----:B------:R-:W-:-:S04]  /*1f70*/  FSETP.GEU.FTZ.AND P6, PT, R52, R41, PT ;  /* 0x000000293400720b */ /* 0x000fc80003fde000 */
[----:B------:R-:W-:Y:S02]  /*1f80*/  FSEL R53, R41, R52, P6 ;  /* 0x0000003429357208 */ /* 0x000fe40003000000 */
[----:B------:R-:W-:Y:S02]  /*1f90*/  PLOP3.LUT P4, PT, P6, P4, P5, 0x80, 0x0 ;  /* 0x000000000000781c */ /* 0x000fe40003789050 */
[CC--:B------:R-:W-:Y:S02]  /*1fa0*/  FSETP.GEU.FTZ.AND P5, PT, R53.reuse, R40.reuse, PT ;  /* 0x000000283500720b */ /* 0x0c0fe40003fbe000 */
[----:B------:R-:W-:Y:S02]  /*1fb0*/  FSEL R42, R52, R41, P6 ;  /* 0x00000029342a7208 */ /* 0x000fe40003000000 */
[----:B------:R-:W-:Y:S02]  /*1fc0*/  FSEL R41, R53, R40, P5 ;  /* 0x0000002835297208 */ /* 0x000fe40002800000 */
[----:B------:R-:W-:-:S04]  /*1fd0*/  FSEL R53, R40, R53, P5 ;  /* 0x0000003528357208 */ /* 0x000fc80002800000 */
[----:B------:R-:W-:-:S04]  /*1fe0*/  FSETP.GEU.FTZ.AND P6, PT, R53, R2, PT ;  /* 0x000000023500720b */ /* 0x000fc80003fde000 */
[----:B------:R-:W-:Y:S02]  /*1ff0*/  PLOP3.LUT P4, PT, P6, P4, P5, 0x80, 0x0 ;  /* 0x000000000000781c */ /* 0x000fe40003789050 */
[----:B------:R-:W-:Y:S02]  /*2000*/  FSEL R40, R53, R2, P6 ;  /* 0x0000000235287208 */ /* 0x000fe40003000000 */
[----:B------:R-:W-:Y:S02]  /*2010*/  PLOP3.LUT P4, PT, P4, P3, P2, 0x80, 0x0 ;  /* 0x000000000000781c */ /* 0x000fe40002787020 */
[----:B------:R-:W-:Y:S02]  /*2020*/  FSEL R2, R2, R53, P6 ;  /* 0x0000003502027208 */ /* 0x000fe40003000000 */
[----:B------:R-:W-:-:S13]  /*2030*/  PLOP3.LUT P4, PT, P4, P1, P0, 0x80, 0x0 ;  /* 0x000000000000781c */ /* 0x000fda0002783000 */
[----:B------:R-:W-:Y:S05]  /*2040*/  @!P4 BRA `(.L_x_479) ;  /* 0xfffffffc0064c947 */ /* 0x000fea000383ffff */
[----:B------:R-:W-:Y:S01]  /*2050*/  FADD.FTZ R51, R51, -1 ;  /* 0xbf80000033337421 */ /* 0x000fe20000010000 */
[CC--:B------:R-:W-:Y:S02]  /*2060*/  FSETP.NEU.FTZ.AND P5, PT, |R4|.reuse, |R5|.reuse, PT ;  /* 0x400000050400720b */ /* 0x0c0fe40003fbd200 */
[----:B------:R-:W-:Y:S01]  /*2070*/  FSETP.GEU.FTZ.AND P2, PT, |R4|, |R5|, PT ;  /* 0x400000050400720b */ /* 0x000fe20003f5e200 */
[----:B------:R-:W-:Y:S01]  /*2080*/  FADD.FTZ R50, R50, R51 ;  /* 0x0000003332327221 */ /* 0x000fe20000010000 */
[----:B------:R-:W-:Y:S02]  /*2090*/  ISETP.GE.AND P3, PT, R4, RZ, PT ;  /* 0x000000ff0400720c */ /* 0x000fe40003f66270 */
[----:B------:R-:W-:Y:S01]  /*20a0*/  FSETP.NAN.FTZ.AND P6, PT, |R37|, |R37|, PT ;  /* 0x400000252500720b */ /* 0x000fe20003fd8200 */
[----:B------:R-:W-:-:S04]  /*20b0*/  FADD.FTZ R49, R49, R50 ;  /* 0x0000003231317221 */ /* 0x000fc80000010000 */
[----:B------:R-:W-:-:S04]  /*20c0*/  FADD.FTZ R48, R48, R49 ;  /* 0x0000003130307221 */ /* 0x000fc80000010000 */
[----:B------:R-:W-:-:S04]  /*20d0*/  FADD.FTZ R47, R47, R48 ;  /* 0x000000302f2f7221 */ /* 0x000fc80000010000 */
[----:B------:R-:W-:-:S04]  /*20e0*/  FADD.FTZ R46, R46, R47 ;  /* 0x0000002f2e2e7221 */ /* 0x000fc80000010000 */
[----:B------:R-:W-:Y:S01]  /*20f0*/  FADD.FTZ R46, R45, R46 ;  /* 0x0000002e2d2e7221 */ /* 0x000fe20000010000 */
[----:B------:R-:W-:-:S03]  /*2100*/  MOV R45, 0x3d39bf78 ;  /* 0x3d39bf78002d7802 */ /* 0x000fc60000000f00 */
[----:B------:R-:W-:-:S04]  /*2110*/  FADD.FTZ R43, R43, R46 ;  /* 0x0000002e2b2b7221 */ /* 0x000fc80000010000 */
[----:B------:R-:W-:Y:S01]  /*2120*/  FADD.FTZ R42, R42, R43 ;  /* 0x0000002b2a2a7221 */ /* 0x000fe20000010000 */
[----:B------:R-:W-:-:S03]  /*2130*/  HFMA2 R43, -RZ, RZ, 1.875, 0 ;  /* 0x3f800000ff2b7431 */ /* 0x000fc600000001ff */
[----:B------:R-:W-:-:S04]  /*2140*/  FADD.FTZ R41, R41, R42 ;  /* 0x0000002a29297221 */ /* 0x000fc80000010000 */
[----:B------:R-:W-:-:S04]  /*2150*/  FADD.FTZ R41, R40, R41 ;  /* 0x0000002928297221 */ /* 0x000fc80000010000 */
[----:B------:R-:W-:-:S04]  /*2160*/  FADD.FTZ R2, R2, R41 ;  /* 0x0000002902027221 */ /* 0x000fc80000010000 */
[C---:B------:R-:W-:Y:S01]  /*2170*/  FADD.FTZ.RZ R40, R2.reuse, 1 ;  /* 0x3f80000002287421 */ /* 0x040fe2000001c000 */
[----:B------:R-:W-:-:S04]  /*2180*/  ISETP.GE.U32.AND P1, PT, R2, 0x7f800000, PT ;  /* 0x7f8000000200780c */ /* 0x000fc80003f26070 */
[----:B------:R-:W-:Y:S02]  /*2190*/  IADD3 R40, PT, PT, R40, -0x3f400000, RZ ;  /* 0xc0c0000028287810 */ /* 0x000fe40007ffe0ff */
[----:B------:R-:W-:Y:S02]  /*21a0*/  ISETP.GT.AND P0, PT, R2, -0x40800000, P1 ;  /* 0xbf8000000200780c */ /* 0x000fe40000f04270 */
[----:B------:R-:W-:-:S04]  /*21b0*/  LOP3.LUT R41, R40, 0xff800000, RZ, 0xc0, !PT ;  /* 0xff80000028297812 */ /* 0x000fc800078ec0ff */
[----:B------:R-:W-:Y:S02]  /*21c0*/  IADD3 R42, PT, PT, -R41, 0x40800000, RZ ;  /* 0x40800000292a7810 */ /* 0x000fe40007ffe1ff */
[-C--:B------:R-:W-:Y:S02]  /*21d0*/  IADD3 R40, PT, PT, R2, -R41.reuse, RZ ;  /* 0x8000002902287210 */ /* 0x080fe40007ffe0ff */
[----:B------:R-:W-:Y:S01]  /*21e0*/  I2FP.F32.S32 R41, R41 ;  /* 0x0000002900297245 */ /* 0x000fe20000201400 */
[----:B------:R-:W-:Y:S01]  /*21f0*/  FFMA.FTZ R43, R42, 0.25, -R43 ;  /* 0x3e8000002a2b7823 */ /* 0x000fe2000001082b */
[----:B------:R-:W-:Y:S01]  /*2200*/  @P1 FSETP.NEU.FTZ.AND P4, PT, R2, RZ, PT ;  /* 0x000000ff0200120b */ /* 0x000fe20003f9d000 */
[----:B------:R-:W0:Y:S02]  /*2210*/  MUFU.RCP R42, R39 ;  /* 0x00000027002a7308 */ /* 0x000e240000001000 */
[----:B------:R-:W-:Y:S01]  /*2220*/  FADD.FTZ R40, R40, R43 ;  /* 0x0000002b28287221 */ /* 0x000fe20000010000 */
[----:B------:R-:W-:-:S03]  /*2230*/  FMUL.FTZ R41, R41, 1.1920928955078125e-07 ;  /* 0x3400000029297820 */ /* 0x000fc60000410000 */
[----:B------:R-:W-:-:S04]  /*2240*/  FFMA.FTZ R43, R40, -R45, 0.10546888411045074463 ;  /* 0x3dd80012282b7423 */ /* 0x000fc8000001082d */
[----:B------:R-:W-:-:S04]  /*2250*/  FFMA.FTZ R43, R40, R43, -0.13229703903198242188 ;  /* 0xbe0778e0282b7423 */ /* 0x000fc8000001002b */
[----:B------:R-:W-:-:S04]  /*2260*/  FFMA.FTZ R43, R40, R43, 0.14491446316242218018 ;  /* 0x3e146475282b7423 */ /* 0x000fc8000001002b */
[----:B------:R-:W-:-:S04]  /*2270*/  FFMA.FTZ R43, R40, R43, -0.16641564667224884033 ;  /* 0xbe2a68dd282b7423 */ /* 0x000fc8000001002b */
[----:B------:R-:W-:-:S04]  /*2280*/  FFMA.FTZ R43, R40, R43, 0.19988867640495300293 ;  /* 0x3e4caf9e282b7423 */ /* 0x000fc8000001002b */
[----:B------:R-:W-:-:S04]  /*2290*/  FFMA.FTZ R43, R40, R43, -0.25000196695327758789 ;  /* 0xbe800042282b7423 */ /* 0x000fc8000001002b */
[----:B------:R-:W-:-:S04]  /*22a0*/  FFMA.FTZ R43, R40, R43, 0.33333510160446166992 ;  /* 0x3eaaaae6282b7423 */ /* 0x000fc8000001002b */
[----:B------:R-:W-:-:S04]  /*22b0*/  FFMA.FTZ R43, R40, R43, -0.5 ;  /* 0xbf000000282b7423 */ /* 0x000fc8000001002b */
[----:B------:R-:W-:-:S04]  /*22c0*/  FMUL.FTZ R43, R40, R43 ;  /* 0x0000002b282b7220 */ /* 0x000fc80000410000 */
[----:B------:R-:W-:Y:S01]  /*22d0*/  FFMA.FTZ R40, R40, R43, R40 ;  /* 0x0000002b28287223 */ /* 0x000fe20000010028 */
[----:B0-----:R-:W-:-:S03]  /*22e0*/  FFMA R43, -R39, R42, 1 ;  /* 0x3f800000272b7423 */ /* 0x001fc6000000012a */
[----:B------:R-:W-:Y:S01]  /*22f0*/  FFMA.FTZ R40, R41, 0.69314718246459960938, R40 ;  /* 0x3f31721829287823 */ /* 0x000fe20000010028 */
[----:B------:R-:W-:Y:S02]  /*2300*/  @P1 IMAD.MOV.U32 R41, RZ, RZ, 0x7f800000 ;  /* 0x7f800000ff291424 */ /* 0x000fe400078e00ff */
[----:B------:R-:W-:Y:S02]  /*2310*/  FFMA R43, R42, R43, R42 ;  /* 0x0000002b2a2b7223 */ /* 0x000fe4000000002a */
[----:B------:R-:W-:Y:S01]  /*2320*/  @P0 FFMA.FTZ R40, R2, R41, +INF ;  /* 0x7f80000002280423 */ /* 0x000fe20000010029 */
[----:B------:R-:W0:Y:S01]  /*2330*/  FCHK P0, R0, R39 ;  /* 0x0000002700007302 */ /* 0x000e220000000000 */
[----:B------:R-:W-:-:S03]  /*2340*/  FFMA R2, R0, R43, RZ ;  /* 0x0000002b00027223 */ /* 0x000fc600000000ff */
[----:B------:R-:W-:Y:S01]  /*2350*/  @P1 FSEL R40, R40, -RZ, P4 ;  /* 0x800000ff28281208 */ /* 0x000fe20002000000 */
[C---:B------:R-:W-:Y:S01]  /*2360*/  FFMA R4, -R39.reuse, R2, R0 ;  /* 0x0000000227047223 */ /* 0x040fe20000000100 */
[----:B------:R-:W-:-:S03]  /*2370*/  FSETP.NEU.FTZ.AND P4, PT, R39, RZ, PT ;  /* 0x000000ff2700720b */ /* 0x000fc60003f9d000 */
[----:B------:R-:W-:Y:S01]  /*2380*/  FFMA R2, R43, R4, R2 ;  /* 0x000000042b027223 */ /* 0x000fe20000000002 */
[----:B------:R-:W-:Y:S01]  /*2390*/  FMUL.FTZ R4, R40, 0.5 ;  /* 0x3f00000028047820 */ /* 0x000fe20000410000 */
[----:B0-----:R-:W-:Y:S08]  /*23a0*/  @!P0 BRA `(.L_x_480) ;  /* 0x00000000000c8947 */ /* 0x001ff00003800000 */
[----:B------:R-:W-:Y:S02]  /*23b0*/  MOV R47, R39 ;  /* 0x00000027002f7202 */ /* 0x000fe40000000f00 */
[----:B------:R-:W-:-:S07]  /*23c0*/  MOV R46, 0x23e0 ;  /* 0x000023e0002e7802 */ /* 0x000fce0000000f00 */
[----:B-----5:R-:W-:Y:S05]  /*23d0*/  CALL.REL.NOINC `($__internal_62_$__cuda_sm3x_div_rn_ftz_f32_slowpath) ;  /* 0x000000f400b87944 */ /* 0x020fea0003c00000 */
.L_x_480:
        /* <DEDUP_REMOVED lines=22> */
.L_x_478:
[----:B------:R-:W0:Y:S01]  /*2540*/  MUFU.RCP R40, R39 ;  /* 0x0000002700287308 */ /* 0x000e220000001000 */
[CC--:B------:R-:W-:Y:S02]  /*2550*/  FSETP.NEU.FTZ.AND P5, PT, |R4|.reuse, |R5|.reuse, PT ;  /* 0x400000050400720b */ /* 0x0c0fe40003fbd200 */
[C---:B------:R-:W-:Y:S02]  /*2560*/  FSETP.GEU.FTZ.AND P2, PT, |R4|.reuse, |R5|, PT ;  /* 0x400000050400720b */ /* 0x040fe40003f5e200 */
[----:B------:R-:W-:Y:S02]  /*2570*/  ISETP.GE.AND P3, PT, R4, RZ, PT ;  /* 0x000000ff0400720c */ /* 0x000fe40003f66270 */
[----:B------:R-:W-:Y:S01]  /*2580*/  FSETP.NAN.FTZ.AND P6, PT, |R37|, |R37|, PT ;  /* 0x400000252500720b */ /* 0x000fe20003fd8200 */
[----:B------:R-:W1:Y:S01]  /*2590*/  MUFU.LG2 R2, R34 ;  /* 0x0000002200027308 */ /* 0x000e620000000c00 */
[----:B------:R-:W-:-:S07]  /*25a0*/  FSETP.NEU.FTZ.AND P4, PT, R39, RZ, PT ;  /* 0x000000ff2700720b */ /* 0x000fce0003f9d000 */
[----:B------:R-:W2:Y:S01]  /*25b0*/  FCHK P0, R0, R39 ;  /* 0x0000002700007302 */ /* 0x000ea20000000000 */
[----:B0-----:R-:W-:-:S04]  /*25c0*/  FFMA R41, -R39, R40, 1 ;  /* 0x3f80000027297423 */ /* 0x001fc80000000128 */
[----:B------:R-:W-:-:S04]  /*25d0*/  FFMA R41, R40, R41, R40 ;  /* 0x0000002928297223 */ /* 0x000fc80000000028 */
[----:B------:R-:W-:-:S04]  /*25e0*/  FFMA R4, R0, R41, RZ ;  /* 0x0000002900047223 */ /* 0x000fc800000000ff */
[----:B------:R-:W-:-:S04]  /*25f0*/  FFMA R5, -R39, R4, R0 ;  /* 0x0000000427057223 */ /* 0x000fc80000000100 */
[----:B------:R-:W-:Y:S01]  /*2600*/  FFMA R5, R41, R5, R4 ;  /* 0x0000000529057223 */ /* 0x000fe20000000004 */
[----:B-1----:R-:W-:Y:S01]  /*2610*/  FMUL.FTZ.D2 R4, R2, 0.69314718246459960938 ;  /* 0x3f31721802047820 */ /* 0x002fe20000310000 */
[----:B--2---:R-:W-:Y:S06]  /*2620*/  @!P0 BRA `(.L_x_481) ;  /* 0x0000000000108947 */ /* 0x004fec0003800000 */
[----:B------:R-:W-:Y:S02]  /*2630*/  MOV R47, R39 ;  /* 0x00000027002f7202 */ /* 0x000fe40000000f00 */
[----:B------:R-:W-:-:S07]  /*2640*/  MOV R46, 0x2660 ;  /* 0x00002660002e7802 */ /* 0x000fce0000000f00 */
[----:B-----5:R-:W-:Y:S05]  /*2650*/  CALL.REL.NOINC `($__internal_62_$__cuda_sm3x_div_rn_ftz_f32_slowpath) ;  /* 0x000000f400187944 */ /* 0x020fea0003c00000 */
[----:B------:R-:W-:-:S07]  /*2660*/  IMAD.MOV.U32 R5, RZ, RZ, R2 ;  /* 0x000000ffff057224 */ /* 0x000fce00078e0002 */
.L_x_481:
[----:B------:R-:W-:Y:S02]  /*2670*/  HFMA2 R41, -RZ, RZ, 0.89990234375, 10328 ;  /* 0x3b33710bff297431 */ /* 0x000fe400000001ff */
[----:B------:R-:W-:Y:S01]  /*2680*/  FMUL.FTZ R2, R5, R5 ;  /* 0x0000000505027220 */ /* 0x000fe20000410000 */
[----:B------:R-:W-:-:S03]  /*2690*/  MOV R40, 0x3fd774eb ;  /* 0x3fd774eb00287802 */ /* 0x000fc60000000f00 */
[----:B------:R-:W-:-:S04]  /*26a0*/  FFMA.FTZ R41, R2, R41, -0.015681877732276916504 ;  /* 0xbc80774802297423 */ /* 0x000fc80000010029 */
[----:B------:R-:W-:-:S04]  /*26b0*/  FFMA.FTZ R41, R2, R41, 0.042200751602649688721 ;  /* 0x3d2cdab202297423 */ /* 0x000fc80000010029 */
[----:B------:R-:W-:-:S04]  /*26c0*/  FFMA.FTZ R41, R2, R41, -0.074792981147766113281 ;  /* 0xbd992d1002297423 */ /* 0x000fc80000010029 */
[----:B------:R-:W-:-:S04]  /*26d0*/  FFMA.FTZ R41, R2, R41, 0.10640415549278259277 ;  /* 0x3dd9ea6c02297423 */ /* 0x000fc80000010029 */
[----:B------:R-:W-:-:S04]  /*26e0*/  FFMA.FTZ R41, R2, R41, -0.14207722246646881104 ;  /* 0xbe117cb102297423 */ /* 0x000fc80000010029 */
[----:B------:R-:W-:-:S04]  /*26f0*/  FFMA.FTZ R41, R2, R41, 0.19993925094604492188 ;  /* 0x3e4cbce002297423 */ /* 0x000fc80000010029 */
[----:B------:R-:W-:-:S04]  /*2700*/  FFMA.FTZ R41, R2, R41, -0.33333197236061096191 ;  /* 0xbeaaaa7d02297423 */ /* 0x000fc80000010029 */
[----:B------:R-:W-:-:S04]  /*2710*/  FMUL.FTZ R2, R2, R41 ;  /* 0x0000002902027220 */ /* 0x000fc80000410000 */
        /* <DEDUP_REMOVED lines=9> */
[----:B------:R-:W-:-:S07]  /*27b0*/  FSEL R40, R37, R40, P6 ;  /* 0x0000002825287208 */ /* 0x000fce0003000000 */
.L_x_467:
[----:B-----5:R-:W-:Y:S01]  /*27c0*/  FMUL.FTZ R5, R40, R12 ;  /* 0x0000000c28057220 */ /* 0x020fe20000410000 */
[----:B------:R-:W-:Y:S03]  /*27d0*/  BSSY.RECONVERGENT B0, `(.L_x_482) ;  /* 0x0000039000007945 */ /* 0x000fe60003800200 */
[-C--:B------:R-:W-:Y:S01]  /*27e0*/  FFMA.FTZ R5, R4, R13.reuse, R5 ;  /* 0x0000000d04057223 */ /* 0x080fe20000010005 */
[----:B------:R-:W-:-:S04]  /*27f0*/  FMUL.FTZ R13, R40, R13 ;  /* 0x0000000d280d7220 */ /* 0x000fc80000410000 */
[----:B------:R-:W-:Y:S01]  /*2800*/  LOP3.LUT P0, R41, R5, 0x7fffffff, RZ, 0xc0, !PT ;  /* 0x7fffffff05297812 */ /* 0x000fe2000780c0ff */
[----:B------:R-:W-:-:S12]  /*2810*/  FFMA.FTZ R13, R4, R12, -R13 ;  /* 0x0000000c040d7223 */ /* 0x000fd8000001080d */
[----:B------:R-:W-:-:S06]  /*2820*/  @!P0 FMUL.FTZ R4, R13, 1.4426950216293334961 ;  /* 0x3fb8aa3b0d048820 */ /* 0x000fcc0000410000 */
[----:B------:R-:W0:Y:S01]  /*2830*/  @!P0 MUFU.EX2 R4, R4 ;  /* 0x0000000400048308 */ /* 0x000e220000000800 */
[----:B------:R-:W-:Y:S05]  /*2840*/  @!P0 BRA `(.L_x_483) ;  /* 0x0000000000c48947 */ /* 0x000fea0003800000 */
[----:B------:R-:W-:-:S13]  /*2850*/  LOP3.LUT P0, R40, R13, 0x7fffffff, RZ, 0xc0, !PT ;  /* 0x7fffffff0d287812 */ /* 0x000fda000780c0ff */
[----:B------:R-:W-:-:S04]  /*2860*/  @!P0 FMUL.RZ R12, R5, 0.15915493667125701904 ;  /* 0x3e22f983050c8820 */ /* 0x000fc8000040c000 */
[----:B------:R1:W2:Y:S08]  /*2870*/  @!P0 MUFU.SIN R5, R12 ;  /* 0x0000000c00058308 */ /* 0x0002b00000000400 */
[----:B0-----:R1:W3:Y:S01]  /*2880*/  @!P0 MUFU.COS R4, R12 ;  /* 0x0000000c00048308 */ /* 0x0012e20000000000 */
[----:B------:R-:W-:Y:S05]  /*2890*/  @!P0 BRA `(.L_x_483) ;  /* 0x0000000000b08947 */ /* 0x000fea0003800000 */
[----:B------:R-:W-:-:S13]  /*28a0*/  ISETP.GE.U32.AND P0, PT, R41, 0x7f800000, PT ;  /* 0x7f8000002900780c */ /* 0x000fda0003f06070 */
[----:B------:R-:W-:Y:S05]  /*28b0*/  @!P0 BRA `(.L_x_484) ;  /* 0x0000000000208947 */ /* 0x000fea0003800000 */
[----:B------:R-:W-:-:S13]  /*28c0*/  ISETP.NE.AND P1, PT, R40, 0x7f800000, PT ;  /* 0x7f8000002800780c */ /* 0x000fda0003f25270 */
[----:B--2---:R-:W-:Y:S01]  /*28d0*/  @P1 FADD.FTZ R5, R5, -R5 ;  /* 0x8000000505051221 */ /* 0x004fe20000010000 */
[----:B------:R-:W-:-:S03]  /*28e0*/  @!P1 ISETP.GT.AND P0, PT, R13, -0x1, PT ;  /* 0xffffffff0d00980c */ /* 0x000fc60003f04270 */
[----:B-1----:R-:W-:Y:S01]  /*28f0*/  @!P1 FADD.FTZ R12, R5, -R5 ;  /* 0x80000005050c9221 */ /* 0x002fe20000010000 */
[----:B---3--:R-:W-:Y:S02]  /*2900*/  @P1 MOV R4, R5 ;  /* 0x0000000500041202 */ /* 0x008fe40000000f00 */
[----:B------:R-:W-:Y:S02]  /*2910*/  @!P1 FSEL R4, R13, RZ, P0 ;  /* 0x000000ff0d049208 */ /* 0x000fe40000000000 */
[----:B------:R-:W-:Y:S01]  /*2920*/  @!P1 FSEL R5, R12, RZ, P0 ;  /* 0x000000ff0c059208 */ /* 0x000fe20000000000 */
[----:B------:R-:W-:Y:S06]  /*2930*/  BRA `(.L_x_483) ;  /* 0x0000000000887947 */ /* 0x000fec0003800000 */
.L_x_484:
[----:B---3--:R-:W-:-:S04]  /*2940*/  IADD3 R4, PT, PT, R13, -0x42b17218, RZ ;  /* 0xbd4e8de80d047810 */ /* 0x008fc80007ffe0ff */
[----:B------:R-:W-:-:S13]  /*2950*/  ISETP.GT.U32.AND P0, PT, R4, 0x8e8e5c, PT ;  /* 0x008e8e5c0400780c */ /* 0x000fda0003f04070 */
[----:B------:R-:W-:Y:S05]  /*2960*/  @P0 BRA `(.L_x_485) ;  /* 0x0000000000600947 */ /* 0x000fea0003800000 */
[----:B------:R-:W-:Y:S01]  /*2970*/  FADD.FTZ R4, R13, -162.88958740234375 ;  /* 0xc322e3bc0d047421 */ /* 0x000fe20000010000 */
[----:B--2---:R-:W-:-:S03]  /*2980*/  FMUL.RZ R41, R5, 0.15915493667125701904 ;  /* 0x3e22f98305297820 */ /* 0x004fc6000040c000 */
[----:B------:R-:W-:Y:S01]  /*2990*/  FMUL.FTZ R4, R4, 1.4426950216293334961 ;  /* 0x3fb8aa3b04047820 */ /* 0x000fe20000410000 */
[----:B------:R-:W-:Y:S08]  /*29a0*/  MUFU.SIN R43, R41 ;  /* 0x00000029002b7308 */ /* 0x000ff00000000400 */
[----:B------:R-:W1:Y:S02]  /*29b0*/  MUFU.EX2 R4, R4 ;  /* 0x0000000400047308 */ /* 0x000e640000000800 */
[----:B-1----:R-:W-:-:S02]  /*29c0*/  LEA.HI R12, R4, 0xffffffed, RZ, 0x9 ;  /* 0xffffffed040c7811 */ /* 0x002fc400078f48ff */
[----:B------:R-:W-:Y:S02]  /*29d0*/  LOP3.LUT R4, R4, 0x7fffff, RZ, 0xc0, !PT ;  /* 0x007fffff04047812 */ /* 0x000fe400078ec0ff */
[----:B------:R-:W-:Y:S02]  /*29e0*/  LOP3.LUT R13, R12, 0xffff, RZ, 0xc0, !PT ;  /* 0x0000ffff0c0d7812 */ /* 0x000fe400078ec0ff */
[----:B------:R-:W-:Y:S02]  /*29f0*/  LOP3.LUT R4, R4, 0x7f000000, RZ, 0xfc, !PT ;  /* 0x7f00000004047812 */ /* 0x000fe400078efcff */
[----:B------:R-:W-:Y:S02]  /*2a00*/  LEA.HI R5, R13, R12, RZ, 0x11 ;  /* 0x0000000c0d057211 */ /* 0x000fe400078f88ff */
[----:B------:R-:W0:Y:S02]  /*2a10*/  MUFU.COS R13, R41 ;  /* 0x00000029000d7308 */ /* 0x000e240000000000 */
[----:B------:R-:W-:-:S04]  /*2a20*/  PRMT R5, R5, 0x9910, RZ ;  /* 0x0000991005057816 */ /* 0x000fc800000000ff */
[----:B------:R-:W-:-:S04]  /*2a30*/  SHF.R.S32.HI R5, RZ, 0x1, R5 ;  /* 0x00000001ff057819 */ /* 0x000fc80000011405 */
[----:B------:R-:W-:-:S05]  /*2a40*/  PRMT R5, R5, 0x9910, RZ ;  /* 0x0000991005057816 */ /* 0x000fca00000000ff */
[----:B------:R-:W-:Y:S01]  /*2a50*/  IMAD.IADD R12, R12, 0x1, -R5 ;  /* 0x000000010c0c7824 */ /* 0x000fe200078e0a05 */
[----:B------:R-:W-:Y:S01]  /*2a60*/  LEA R5, R5, 0x3f800000, 0x17 ;  /* 0x3f80000005057811 */ /* 0x000fe200078eb8ff */
[-C--:B0-----:R-:W-:Y:S01]  /*2a70*/  FMUL.FTZ R40, R13, R4.reuse ;  /* 0x000000040d287220 */ /* 0x081fe20000410000 */
[----:B------:R-:W-:Y:S02]  /*2a80*/  FMUL.FTZ R4, R43, R4 ;  /* 0x000000042b047220 */ /* 0x000fe40000410000 */
[----:B------:R-:W-:Y:S01]  /*2a90*/  LEA R12, R12, 0x3f800000, 0x17 ;  /* 0x3f8000000c0c7811 */ /* 0x000fe200078eb8ff */
[C---:B------:R-:W-:Y:S01]  /*2aa0*/  FMUL.FTZ R13, R5.reuse, R40 ;  /* 0x00000028050d7220 */ /* 0x040fe20000410000 */
[----:B------:R-:W-:-:S03]  /*2ab0*/  FMUL.FTZ R5, R5, R4 ;  /* 0x0000000405057220 */ /* 0x000fc60000410000 */
[C---:B------:R-:W-:Y:S01]  /*2ac0*/  FMUL.FTZ R4, R12.reuse, R13 ;  /* 0x0000000d0c047220 */ /* 0x040fe20000410000 */
[----:B------:R-:W-:Y:S01]  /*2ad0*/  FMUL.FTZ R5, R12, R5 ;  /* 0x000000050c057220 */ /* 0x000fe20000410000 */
[----:B------:R-:W-:Y:S06]  /*2ae0*/  BRA `(.L_x_483) ;  /* 0x00000000001c7947 */ /* 0x000fec0003800000 */
.L_x_485:
[----:B-12---:R-:W-:Y:S01]  /*2af0*/  FMUL.RZ R12, R5, 0.15915493667125701904 ;  /* 0x3e22f983050c7820 */ /* 0x006fe2000040c000 */
[----:B------:R-:W-:-:S03]  /*2b00*/  FMUL.FTZ R13, R13, 1.4426950216293334961 ;  /* 0x3fb8aa3b0d0d7820 */ /* 0x000fc60000410000 */
[----:B------:R-:W0:Y:S08]  /*2b10*/  MUFU.COS R4, R12 ;  /* 0x0000000c00047308 */ /* 0x000e300000000000 */
[----:B------:R-:W1:Y:S08]  /*2b20*/  MUFU.SIN R40, R12 ;  /* 0x0000000c00287308 */ /* 0x000e700000000400 */
[----:B------:R-:W0:Y:S02]  /*2b30*/  MUFU.EX2 R13, R13 ;  /* 0x0000000d000d7308 */ /* 0x000e240000000800 */
[C---:B0-----:R-:W-:Y:S01]  /*2b40*/  FMUL.FTZ R4, R13.reuse, R4 ;  /* 0x000000040d047220 */ /* 0x041fe20000410000 */
[----:B-1----:R-:W-:-:S07]  /*2b50*/  FMUL.FTZ R5, R13, R40 ;  /* 0x000000280d057220 */ /* 0x002fce0000410000 */
.L_x_483:
[----:B------:R-:W-:Y:S05]  /*2b60*/  BSYNC.RECONVERGENT B0 ;  /* 0x0000000000007941 */ /* 0x000fea0003800200 */
.L_x_482:
[----:B------:R-:W4:Y:S02]  /*2b70*/  LDC R13, c[0x0][0xfd0] ;  /* 0x0003f400ff0d7b82 */ /* 0x000f240000000800 */
[----:B----4-:R-:W-:-:S13]  /*2b80*/  FSETP.NAN.FTZ.AND P0, PT, R13, R2, PT ;  /* 0x000000020d00720b */ /* 0x010fda0003f18000 */
[----:B------:R-:W-:Y:S05]  /*2b90*/  @P0 BRA `(.L_x_486) ;  /* 0x0000001800800947 */ /* 0x000fea0003800000 */
[----:B------:R-:W-:-:S13]  /*2ba0*/  FSETP.GT.FTZ.AND P0, PT, R0, 9.99999979021476795361e+33, PT ;  /* 0x77f684df0000780b */ /* 0x000fda0003f14000 */
[----:B------:R-:W-:Y:S05]  /*2bb0*/  @P0 BRA `(.L_x_487) ;  /* 0x00000014008c0947 */ /* 0x000fea0003800000 */
[----:B------:R-:W-:-:S13]  /*2bc0*/  FSETP.NEU.FTZ.AND P0, PT, R39, 1, PT ;  /* 0x3f8000002700780b */ /* 0x000fda0003f1d000 */
[----:B------:R-:W-:Y:S05]  /*2bd0*/  @!P0 BRA `(.L_x_488) ;  /* 0x0000001000408947 */ /* 0x000fea0003800000 */
[CC--:B-1----:R-:W-:Y:S02]  /*2be0*/  FMNMX.FTZ R12, R39.reuse, R0.reuse, PT ;  /* 0x00000000270c7209 */ /* 0x0c2fe40003810000 */
[----:B------:R-:W-:Y:S02]  /*2bf0*/  FMNMX.FTZ R40, R39, R0, !PT ;  /* 0x0000000027287209 */ /* 0x000fe40007810000 */
[----:B------:R-:W-:Y:S02]  /*2c00*/  FSETP.GEU.FTZ.AND P0, PT, R12, 9.9999999747524270788e-07, PT ;  /* 0x358637bd0c00780b */ /* 0x000fe40003f1e000 */
[----:B------:R-:W-:-:S04]  /*2c10*/  FSETP.GT.FTZ.AND P1, PT, R40, 1000000, PT ;  /* 0x497424002800780b */ /* 0x000fc80003f34000 */
[----:B------:R-:W-:-:S13]  /*2c20*/  PLOP3.LUT P0, PT, P1, P0, PT, 0xf2, 0x2f ;  /* 0x00000000002f781c */ /* 0x000fda0000f01e72 */
[----:B------:R-:W-:Y:S05]  /*2c30*/  @P0 BRA `(.L_x_489) ;  /* 0x0000000c00700947 */ /* 0x000fea0003800000 */
[----:B------:R-:W-:-:S13]  /*2c40*/  FSETP.GE.FTZ.AND P0, PT, R39, 1, PT ;  /* 0x3f8000002700780b */ /* 0x000fda0003f16000 */
[----:B------:R-:W-:Y:S05]  /*2c50*/  @!P0 BRA `(.L_x_490) ;  /* 0x0000000000a08947 */ /* 0x000fea0003800000 */
[----:B------:R-:W1:Y:S01]  /*2c60*/  MUFU.RCP R12, R39 ;  /* 0x00000027000c7308 */ /* 0x000e620000001000 */
[CC--:B------:R-:W-:Y:S02]  /*2c70*/  FSETP.NEU.FTZ.AND P4, PT, |R13|.reuse, |R2|.reuse, PT ;  /* 0x400000020d00720b */ /* 0x0c0fe40003f9d200 */
[C---:B------:R-:W-:Y:S02]  /*2c80*/  FSETP.GEU.FTZ.AND P2, PT, |R13|.reuse, |R2|, PT ;  /* 0x400000020d00720b */ /* 0x040fe40003f5e200 */
[----:B------:R-:W-:Y:S02]  /*2c90*/  ISETP.GE.AND P6, PT, R13, RZ, PT ;  /* 0x000000ff0d00720c */ /* 0x000fe40003fc6270 */
[----:B------:R-:W-:Y:S01]  /*2ca0*/  FSETP.NAN.FTZ.AND P5, PT, |R37|, |R37|, PT ;  /* 0x400000252500720b */ /* 0x000fe20003fb8200 */
[----:B------:R-:W4:Y:S01]  /*2cb0*/  FCHK P0, R0, R39 ;  /* 0x0000002700007302 */ /* 0x000f220000000000 */
[C---:B------:R-:W-:Y:S01]  /*2cc0*/  FSETP.NEU.FTZ.AND P3, PT, R39.reuse, RZ, PT ;  /* 0x000000ff2700720b */ /* 0x040fe20003f7d000 */
[----:B-1----:R-:W-:-:S04]  /*2cd0*/  FFMA R41, -R39, R12, 1 ;  /* 0x3f80000027297423 */ /* 0x002fc8000000010c */
[----:B------:R-:W-:-:S04]  /*2ce0*/  FFMA R41, R12, R41, R12 ;  /* 0x000000290c297223 */ /* 0x000fc8000000000c */
[----:B------:R-:W-:-:S04]  /*2cf0*/  FFMA R2, R0, R41, RZ ;  /* 0x0000002900027223 */ /* 0x000fc800000000ff */
[----:B------:R-:W-:-:S04]  /*2d00*/  FFMA R12, -R39, R2, R0 ;  /* 0x00000002270c7223 */ /* 0x000fc80000000100 */
[----:B------:R-:W-:Y:S01]  /*2d10*/  FFMA R2, R41, R12, R2 ;  /* 0x0000000c29027223 */ /* 0x000fe20000000002 */
[----:B----4-:R-:W-:Y:S06]  /*2d20*/  @!P0 BRA `(.L_x_491) ;  /* 0x00000000000c8947 */ /* 0x010fec0003800000 */
[----:B------:R-:W-:Y:S02]  /*2d30*/  MOV R47, R39 ;  /* 0x00000027002f7202 */ /* 0x000fe40000000f00 */
[----:B------:R-:W-:-:S07]  /*2d40*/  MOV R46, 0x2d60 ;  /* 0x00002d60002e7802 */ /* 0x000fce0000000f00 */
[----:B0-23--:R-:W-:Y:S05]  /*2d50*/  CALL.REL.NOINC `($__internal_62_$__cuda_sm3x_div_rn_ftz_f32_slowpath) ;  /* 0x000000ec00587944 */ /* 0x00dfea0003c00000 */
.L_x_491:
[----:B------:R-:W-:Y:S02]  /*2d60*/  HFMA2 R13, -RZ, RZ, 0.89990234375, 10328 ;  /* 0x3b33710bff0d7431 */ /* 0x000fe400000001ff */
[----:B------:R-:W-:Y:S01]  /*2d70*/  FMUL.FTZ R12, R2, R2 ;  /* 0x00000002020c7220 */ /* 0x000fe20000410000 */
[----:B------:R-:W1:Y:S03]  /*2d80*/  LDCU UR10, c[0x0][0xfd4] ;  /* 0x0001fa80ff0a77ac */ /* 0x000e660008000800 */
        /* <DEDUP_REMOVED lines=9> */
[----:B------:R-:W-:-:S04]  /*2e20*/  FFMA.FTZ R13, R13, R2, R2 ;  /* 0x000000020d0d7223 */ /* 0x000fc80000010002 */
[----:B------:R-:W-:-:S05]  /*2e30*/  FFMA.FTZ R2, R12, 0.93318945169448852539, -R13 ;  /* 0x3f6ee5810c027823 */ /* 0x000fca000001080d */
[----:B------:R-:W-:Y:S01]  /*2e40*/  FSEL R41, R2, R13, !P2 ;  /* 0x0000000d02297208 */ /* 0x000fe20005000000 */
[----:B------:R-:W-:Y:S01]  /*2e50*/  @P2 FADD.FTZ R13, -R13, -RZ ;  /* 0x800000ff0d0d2221 */ /* 0x000fe20000010100 */
[----:B-1----:R-:W-:-:S03]  /*2e60*/  MOV R2, UR10 ;  /* 0x0000000a00027c02 */ /* 0x002fc60008000f00 */
[----:B------:R-:W-:-:S05]  /*2e70*/  @!P6 FFMA.FTZ R41, R38, 1.6832555532455444336, R13 ;  /* 0x3fd774eb2629e823 */ /* 0x000fca000001000d */
[----:B------:R-:W-:-:S04]  /*2e80*/  FSEL R12, R36, R41, !P4 ;  /* 0x00000029240c7208 */ /* 0x000fc80006000000 */
[----:B------:R-:W-:Y:S01]  /*2e90*/  FSEL R13, R35, R12, !P3 ;  /* 0x0000000c230d7208 */ /* 0x000fe20005800000 */
[----:B------:R-:W-:-:S03]  /*2ea0*/  IMAD.MOV.U32 R12, RZ, RZ, R20 ;  /* 0x000000ffff0c7224 */ /* 0x000fc600078e0014 */
[----:B------:R-:W-:-:S04]  /*2eb0*/  LOP3.LUT R40, R13, 0x80000000, R2, 0xb8, !PT ;  /* 0x800000000d287812 */ /* 0x000fc800078eb802 */
[----:B------:R-:W-:Y:S01]  /*2ec0*/  FSEL R40, R37, R40, P5 ;  /* 0x0000002825287208 */ /* 0x000fe20002800000 */
[----:B------:R-:W-:Y:S06]  /*2ed0*/  BRA `(.L_x_492) ;  /* 0x0000001800647947 */ /* 0x000fec0003800000 */
.L_x_490:
[----:B------:R-:W-:-:S13]  /*2ee0*/  FSETP.GTU.FTZ.AND P0, PT, R34, 0.69999998807907104492, PT ;  /* 0x3f3333332200780b */ /* 0x000fda0003f1c000 */
[----:B------:R-:W-:Y:S05]  /*2ef0*/  @!P0 BRA `(.L_x_493) ;  /* 0x0000000800208947 */ /* 0x000fea0003800000 */
[C---:B------:R-:W-:Y:S02]  /*2f00*/  LOP3.LUT R47, R0.reuse, 0xffff0000, RZ, 0xc0, !PT ;  /* 0xffff0000002f7812 */ /* 0x040fe400078ec0ff */
        /* <DEDUP_REMOVED lines=13> */
[----:B------:R-:W-:Y:S01]  /*2fe0*/  IMAD.MOV.U32 R48, RZ, RZ, R32 ;  /* 0x000000ffff307224 */ /* 0x000fe200078e0020 */
[----:B------:R-:W-:Y:S02]  /*2ff0*/  MOV R49, R33 ;  /* 0x0000002100317202 */ /* 0x000fe40000000f00 */
[----:B------:R-:W-:Y:S02]  /*3000*/  MOV R40, R27 ;  /* 0x0000001b00287202 */ /* 0x000fe40000000f00 */
[----:B------:R-:W-:-:S07]  /*3010*/  MOV R12, R18 ;  /* 0x00000012000c7202 */ /* 0x000fce0000000f00 */
.L_x_494:
        /* <DEDUP_REMOVED lines=41> */
[C---:B------:R-:W-:Y:S01]  /*32b0*/  FSETP.GEU.FTZ.AND P2, PT, |R13|.reuse, |R2|, PT ;  /* 0x400000020d00720b */ /* 0x040fe20003f5e200 */
        /* <DEDUP_REMOVED lines=8> */
[----:B------:R-:W-:-:S03]  /*3340*/  HFMA2 R45, -RZ, RZ, 1.3056640625, -1.8671875 ;  /* 0x3d39bf78ff2d7431 */ /* 0x000fc600000001ff */
[----:B------:R-:W-:-:S04]  /*3350*/  FADD.FTZ R43, R43, R46 ;  /* 0x0000002e2b2b7221 */ /* 0x000fc80000010000 */
[----:B------:R-:W-:Y:S01]  /*3360*/  FADD.FTZ R42, R42, R43 ;  /* 0x0000002b2a2a7221 */ /* 0x000fe20000010000 */
[----:B------:R-:W-:-:S03]  /*3370*/  IMAD.MOV.U32 R43, RZ, RZ, 0x3e800000 ;  /* 0x3e800000ff2b7424 */ /* 0x000fc600078e00ff */
        /* <DEDUP_REMOVED lines=11> */
[----:B------:R-:W-:Y:S01]  /*3430*/  FFMA.FTZ R43, R42, R43, -1 ;  /* 0xbf8000002a2b7423 */ /* 0x000fe2000001002b */
[----:B------:R-:W-:Y:S01]  /*3440*/  @P1 FSETP.NEU.FTZ.AND P3, PT, R12, RZ, PT ;  /* 0x000000ff0c00120b */ /* 0x000fe20003f7d000 */
[----:B------:R-:W1:Y:S02]  /*3450*/  MUFU.RCP R42, R39 ;  /* 0x00000027002a7308 */ /* 0x000e640000001000 */
        /* <DEDUP_REMOVED lines=12> */
[----:B-1----:R-:W-:-:S03]  /*3520*/  FFMA R43, -R39, R42, 1 ;  /* 0x3f800000272b7423 */ /* 0x002fc6000000012a */
[----:B------:R-:W-:Y:S01]  /*3530*/  FFMA.FTZ R40, R41, 0.69314718246459960938, R40 ;  /* 0x3f31721829287823 */ /* 0x000fe20000010028 */
[----:B------:R-:W-:Y:S01]  /*3540*/  @P1 MOV R41, 0x7f800000 ;  /* 0x7f80000000291802 */ /* 0x000fe20000000f00 */
[----:B------:R-:W-:-:S04]  /*3550*/  FFMA R43, R42, R43, R42 ;  /* 0x0000002b2a2b7223 */ /* 0x000fc8000000002a */
[----:B------:R-:W-:Y:S01]  /*3560*/  @P0 FFMA.FTZ R40, R12, R41, +INF ;  /* 0x7f8000000c280423 */ /* 0x000fe20000010029 */
[----:B------:R-:W1:Y:S01]  /*3570*/  FCHK P0, R0, R39 ;  /* 0x0000002700007302 */ /* 0x000e620000000000 */
[----:B------:R-:W-:-:S03]  /*3580*/  FFMA R2, R0, R43, RZ ;  /* 0x0000002b00027223 */ /* 0x000fc600000000ff */
[----:B------:R-:W-:Y:S01]  /*3590*/  @P1 FSEL R40, R40, -RZ, P3 ;  /* 0x800000ff28281208 */ /* 0x000fe20001800000 */
[C---:B------:R-:W-:Y:S01]  /*35a0*/  FFMA R12, -R39.reuse, R2, R0 ;  /* 0x00000002270c7223 */ /* 0x040fe20000000100 */
[----:B------:R-:W-:-:S03]  /*35b0*/  FSETP.NEU.FTZ.AND P3, PT, R39, RZ, PT ;  /* 0x000000ff2700720b */ /* 0x000fc60003f7d000 */
[----:B------:R-:W-:Y:S01]  /*35c0*/  FFMA R2, R43, R12, R2 ;  /* 0x0000000c2b027223 */ /* 0x000fe20000000002 */
[----:B------:R-:W-:Y:S01]  /*35d0*/  FMUL.FTZ R12, R40, 0.5 ;  /* 0x3f000000280c7820 */ /* 0x000fe20000410000 */
[----:B-1----:R-:W-:Y:S08]  /*35e0*/  @!P0 BRA `(.L_x_495) ;  /* 0x00000000000c8947 */ /* 0x002ff00003800000 */
[----:B------:R-:W-:Y:S02]  /*35f0*/  MOV R47, R39 ;  /* 0x00000027002f7202 */ /* 0x000fe40000000f00 */
[----:B------:R-:W-:-:S07]  /*3600*/  MOV R46, 0x3620 ;  /* 0x00003620002e7802 */ /* 0x000fce0000000f00 */
[----:B0-23--:R-:W-:Y:S05]  /*3610*/  CALL.REL.NOINC `($__internal_62_$__cuda_sm3x_div_rn_ftz_f32_slowpath) ;  /* 0x000000e400287944 */ /* 0x00dfea0003c00000 */
.L_x_495:
        /* <DEDUP_REMOVED lines=12> */
[----:B------:R-:W1:Y:S02]  /*36e0*/  LDC R2, c[0x0][0xfd4] ;  /* 0x0003f500ff027b82 */ /* 0x000e640000000800 */
[----:B------:R-:W-:-:S05]  /*36f0*/  FFMA.FTZ R40, R40, 0.93318945169448852539, -R13 ;  /* 0x3f6ee58128287823 */ /* 0x000fca000001080d */
[----:B------:R-:W-:Y:S01]  /*3700*/  FSEL R41, R40, R13, !P2 ;  /* 0x0000000d28297208 */ /* 0x000fe20005000000 */
[----:B------:R-:W-:-:S04]  /*3710*/  @P2 FADD.FTZ R13, -R13, -RZ ;  /* 0x800000ff0d0d2221 */ /* 0x000fc80000010100 */
[----:B------:R-:W-:-:S05]  /*3720*/  @!P6 FFMA.FTZ R41, R38, 1.6832555532455444336, R13 ;  /* 0x3fd774eb2629e823 */ /* 0x000fca000001000d */
[----:B------:R-:W-:-:S04]  /*3730*/  FSEL R40, R36, R41, !P4 ;  /* 0x0000002924287208 */ /* 0x000fc80006000000 */
[----:B------:R-:W-:-:S04]  /*3740*/  FSEL R13, R35, R40, !P3 ;  /* 0x00000028230d7208 */ /* 0x000fc80005800000 */
[----:B-1----:R-:W-:-:S04]  /*3750*/  LOP3.LUT R40, R13, 0x80000000, R2, 0xb8, !PT ;  /* 0x800000000d287812 */ /* 0x002fc800078eb802 */
[----:B------:R-:W-:Y:S01]  /*3760*/  FSEL R40, R37, R40, P5 ;  /* 0x0000002825287208 */ /* 0x000fe20002800000 */
[----:B------:R-:W-:Y:S06]  /*3770*/  BRA `(.L_x_492) ;  /* 0x00000010003c7947 */ /* 0x000fec0003800000 */
.L_x_493:
[----:B------:R-:W1:Y:S01]  /*3780*/  MUFU.RCP R40, R39 ;  /* 0x0000002700287308 */ /* 0x000e620000001000 */
[CC--:B------:R-:W-:Y:S02]  /*3790*/  FSETP.NEU.FTZ.AND P4, PT, |R13|.reuse, |R2|.reuse, PT ;  /* 0x400000020d00720b */ /* 0x0c0fe40003f9d200 */
[C---:B------:R-:W-:Y:S02]  /*37a0*/  FSETP.GEU.FTZ.AND P2, PT, |R13|.reuse, |R2|, PT ;  /* 0x400000020d00720b */ /* 0x040fe40003f5e200 */
[----:B------:R-:W-:Y:S02]  /*37b0*/  ISETP.GE.AND P6, PT, R13, RZ, PT ;  /* 0x000000ff0d00720c */ /* 0x000fe40003fc6270 */
[----:B------:R-:W-:Y:S01]  /*37c0*/  FSETP.NAN.FTZ.AND P5, PT, |R37|, |R37|, PT ;  /* 0x400000252500720b */ /* 0x000fe20003fb8200 */
[----:B------:R-:W4:Y:S01]  /*37d0*/  MUFU.LG2 R12, R34 ;  /* 0x00000022000c7308 */ /* 0x000f220000000c00 */
[----:B------:R-:W-:-:S07]  /*37e0*/  FSETP.NEU.FTZ.AND P3, PT, R39, RZ, PT ;  /* 0x000000ff2700720b */ /* 0x000fce0003f7d000 */
[----:B------:R-:W5:Y:S01]  /*37f0*/  FCHK P0, R0, R39 ;  /* 0x0000002700007302 */ /* 0x000f620000000000 */
[----:B-1----:R-:W-:-:S04]  /*3800*/  FFMA R41, -R39, R40, 1 ;  /* 0x3f80000027297423 */ /* 0x002fc80000000128 */
[----:B------:R-:W-:-:S04]  /*3810*/  FFMA R41, R40, R41, R40 ;  /* 0x0000002928297223 */ /* 0x000fc80000000028 */
[----:B------:R-:W-:Y:S01]  /*3820*/  FFMA R2, R0, R41, RZ ;  /* 0x0000002900027223 */ /* 0x000fe200000000ff */
[----:B----4-:R-:W-:-:S03]  /*3830*/  FMUL.FTZ.D2 R12, R12, 0.69314718246459960938 ;  /* 0x3f3172180c0c7820 */ /* 0x010fc60000310000 */
[----:B------:R-:W-:-:S04]  /*3840*/  FFMA R13, -R39, R2, R0 ;  /* 0x00000002270d7223 */ /* 0x000fc80000000100 */
[----:B------:R-:W-:Y:S01]  /*3850*/  FFMA R2, R41, R13, R2 ;  /* 0x0000000d29027223 */ /* 0x000fe20000000002 */
[----:B-----5:R-:W-:Y:S06]  /*3860*/  @!P0 BRA `(.L_x_496) ;  /* 0x00000000000c8947 */ /* 0x020fec0003800000 */
[----:B------:R-:W-:Y:S02]  /*3870*/  MOV R47, R39 ;  /* 0x00000027002f7202 */ /* 0x000fe40000000f00 */
[----:B------:R-:W-:-:S07]  /*3880*/  MOV R46, 0x38a0 ;  /* 0x000038a0002e7802 */ /* 0x000fce0000000f00 */
[----:B0-23--:R-:W-:Y:S05]  /*3890*/  CALL.REL.NOINC `($__internal_62_$__cuda_sm3x_div_rn_ftz_f32_slowpath) ;  /* 0x000000e000887944 */ /* 0x00dfea0003c00000 */
.L_x_496:
        /* <DEDUP_REMOVED lines=22> */
.L_x_489:
[----:B------:R-:W1:Y:S01]  /*3a00*/  MUFU.SQRT R12, R14 ;  /* 0x0000000e000c7308 */ /* 0x000e620000002000 */
[C---:B------:R-:W-:Y:S02]  /*3a10*/  FSETP.NEU.FTZ.AND P1, PT, R17.reuse, RZ, PT ;  /* 0x000000ff1100720b */ /* 0x040fe40003f3d000 */
[----:B------:R-:W-:Y:S02]  /*3a20*/  FSETP.NEU.FTZ.AND P0, PT, R17, +INF , PT ;  /* 0x7f8000001100780b */ /* 0x000fe40003f1d000 */
[CC--:B------:R-:W-:Y:S02]  /*3a30*/  FSETP.NEU.FTZ.AND P4, PT, |R13|.reuse, |R2|.reuse, PT ;  /* 0x400000020d00720b */ /* 0x0c0fe40003f9d200 */
[C---:B------:R-:W-:Y:S01]  /*3a40*/  FSETP.GEU.FTZ.AND P2, PT, |R13|.reuse, |R2|, PT ;  /* 0x400000020d00720b */ /* 0x040fe20003f5e200 */
[----:B------:R-:W4:Y:S01]  /*3a50*/  MUFU.RCP R40, R39 ;  /* 0x0000002700287308 */ /* 0x000f220000001000 */
[----:B------:R-:W-:Y:S02]  /*3a60*/  ISETP.GE.AND P6, PT, R13, RZ, PT ;  /* 0x000000ff0d00720c */ /* 0x000fe40003fc6270 */
[----:B------:R-:W-:-:S02]  /*3a70*/  FSETP.NAN.FTZ.AND P5, PT, |R37|, |R37|, PT ;  /* 0x400000252500720b */ /* 0x000fc40003fb8200 */
[----:B------:R-:W-:Y:S01]  /*3a80*/  FSETP.NEU.FTZ.AND P3, PT, R39, RZ, PT ;  /* 0x000000ff2700720b */ /* 0x000fe20003f7d000 */
[----:B-1----:R-:W-:-:S05]  /*3a90*/  FMUL.FTZ R41, R3, R12 ;  /* 0x0000000c03297220 */ /* 0x002fca0000410000 */
[----:B------:R-:W-:Y:S01]  /*3aa0*/  FSEL R41, R16, R41, !P1 ;  /* 0x0000002910297208 */ /* 0x000fe20004800000 */
[----:B----4-:R-:W-:-:S03]  /*3ab0*/  FFMA R43, -R39, R40, 1 ;  /* 0x3f800000272b7423 */ /* 0x010fc60000000128 */
[----:B------:R-:W-:Y:S01]  /*3ac0*/  FSEL R41, R41, +INF , P0 ;  /* 0x7f80000029297808 */ /* 0x000fe20000000000 */
[----:B------:R-:W-:Y:S01]  /*3ad0*/  FCHK P0, R0, R39 ;  /* 0x0000002700007302 */ /* 0x000fe20000000000 */
[----:B------:R-:W-:-:S04]  /*3ae0*/  FFMA R43, R40, R43, R40 ;  /* 0x0000002b282b7223 */ /* 0x000fc80000000028 */
[----:B------:R-:W-:-:S03]  /*3af0*/  FFMA R2, R0, R43, RZ ;  /* 0x0000002b00027223 */ /* 0x000fc600000000ff */
[----:B------:R-:W1:Y:S01]  /*3b00*/  MUFU.LG2 R41, R41 ;  /* 0x0000002900297308 */ /* 0x000e620000000c00 */
[----:B------:R-:W-:-:S04]  /*3b10*/  FFMA R12, -R39, R2, R0 ;  /* 0x00000002270c7223 */ /* 0x000fc80000000100 */
[----:B------:R-:W-:Y:S01]  /*3b20*/  FFMA R2, R43, R12, R2 ;  /* 0x0000000c2b027223 */ /* 0x000fe20000000002 */
[----:B-1----:R-:W-:Y:S01]  /*3b30*/  FMUL.FTZ R12, R41, 0.69314718246459960938 ;  /* 0x3f317218290c7820 */ /* 0x002fe20000410000 */
[----:B------:R-:W-:Y:S06]  /*3b40*/  @!P0 BRA `(.L_x_497) ;  /* 0x00000000000c8947 */ /* 0x000fec0003800000 */
[----:B------:R-:W-:Y:S01]  /*3b50*/  IMAD.MOV.U32 R47, RZ, RZ, R39 ;  /* 0x000000ffff2f7224 */ /* 0x000fe200078e0027 */
[----:B------:R-:W-:-:S07]  /*3b60*/  MOV R46, 0x3b80 ;  /* 0x00003b80002e7802 */ /* 0x000fce0000000f00 */
[----:B0-23--:R-:W-:Y:S05]  /*3b70*/  CALL.REL.NOINC `($__internal_62_$__cuda_sm3x_div_rn_ftz_f32_slowpath) ;  /* 0x000000dc00d07944 */ /* 0x00dfea0003c00000 */
.L_x_497:
        /* <DEDUP_REMOVED lines=22> */
.L_x_488:
[----:B------:R-:W-:-:S13]  /*3ce0*/  FSETP.GEU.FTZ.AND P0, PT, R0, 9.999999682655225389e-20, PT ;  /* 0x1fec1e4a0000780b */ /* 0x000fda0003f1e000 */
[----:B------:R-:W-:Y:S05]  /*3cf0*/  @!P0 BRA `(.L_x_498) ;  /* 0x00000000009c8947 */ /* 0x000fea0003800000 */
[----:B------:R-:W-:Y:S01]  /*3d00*/  HFMA2 R41, -RZ, RZ, 1.875, 0 ;  /* 0x3f800000ff297431 */ /* 0x000fe200000001ff */
[----:B------:R-:W4:Y:S01]  /*3d10*/  FCHK P0, R0, 1 ;  /* 0x3f80000000007902 */ /* 0x000f220000000000 */
[CC--:B------:R-:W-:Y:S02]  /*3d20*/  FSETP.NEU.FTZ.AND P4, PT, |R13|.reuse, |R2|.reuse, PT ;  /* 0x400000020d00720b */ /* 0x0c0fe40003f9d200 */
[----:B------:R-:W-:Y:S01]  /*3d30*/  FSETP.GEU.FTZ.AND P2, PT, |R13|, |R2|, PT ;  /* 0x400000020d00720b */ /* 0x000fe20003f5e200 */
[----:B-1----:R-:W-:Y:S01]  /*3d40*/  FFMA R12, R41, -1, R41 ;  /* 0xbf800000290c7823 */ /* 0x002fe20000000029 */
[----:B------:R-:W-:Y:S02]  /*3d50*/  ISETP.GE.AND P6, PT, R13, RZ, PT ;  /* 0x000000ff0d00720c */ /* 0x000fe40003fc6270 */
[----:B------:R-:W-:Y:S01]  /*3d60*/  FSETP.NAN.FTZ.AND P5, PT, |R37|, |R37|, PT ;  /* 0x400000252500720b */ /* 0x000fe20003fb8200 */
[----:B------:R-:W-:Y:S01]  /*3d70*/  FFMA R41, R12, R41, 1 ;  /* 0x3f8000000c297423 */ /* 0x000fe20000000029 */
[----:B------:R-:W-:-:S03]  /*3d80*/  FSETP.NEU.FTZ.AND P3, PT, R39, RZ, PT ;  /* 0x000000ff2700720b */ /* 0x000fc60003f7d000 */
[----:B------:R-:W-:-:S04]  /*3d90*/  FFMA R2, R0, R41, RZ ;  /* 0x0000002900027223 */ /* 0x000fc800000000ff */
[----:B------:R-:W-:-:S04]  /*3da0*/  FFMA R12, R2, -1, R0 ;  /* 0xbf800000020c7823 */ /* 0x000fc80000000000 */
[----:B------:R-:W-:Y:S01]  /*3db0*/  FFMA R2, R41, R12, R2 ;  /* 0x0000000c29027223 */ /* 0x000fe20000000002 */
[----:B----4-:R-:W-:Y:S06]  /*3dc0*/  @!P0 BRA `(.L_x_499) ;  /* 0x00000000000c8947 */ /* 0x010fec0003800000 */
[----:B------:R-:W-:Y:S02]  /*3dd0*/  MOV R47, 0x3f800000 ;  /* 0x3f800000002f7802 */ /* 0x000fe40000000f00 */
[----:B------:R-:W-:-:S07]  /*3de0*/  MOV R46, 0x3e00 ;  /* 0x00003e00002e7802 */ /* 0x000fce0000000f00 */
[----:B0-23--:R-:W-:Y:S05]  /*3df0*/  CALL.REL.NOINC `($__internal_62_$__cuda_sm3x_div_rn_ftz_f32_slowpath) ;  /* 0x000000dc00307944 */ /* 0x00dfea0003c00000 */
.L_x_499:
        /* <DEDUP_REMOVED lines=18> */
[----:B------:R-:W-:Y:S02]  /*3f20*/  FSEL R13, R35, R12, !P3 ;  /* 0x0000000c230d7208 */ /* 0x000fe40005800000 */
[----:B------:R-:W-:Y:S02]  /*3f30*/  MOV R12, R19 ;  /* 0x00000013000c7202 */ /* 0x000fe40000000f00 */
[----:B-1----:R-:W-:-:S04]  /*3f40*/  LOP3.LUT R40, R13, 0x80000000, R2, 0xb8, !PT ;  /* 0x800000000d287812 */ /* 0x002fc800078eb802 */
[----:B------:R-:W-:Y:S01]  /*3f50*/  FSEL R40, R37, R40, P5 ;  /* 0x0000002825287208 */ /* 0x000fe20002800000 */
[----:B------:R-:W-:Y:S06]  /*3f60*/  BRA `(.L_x_492) ;  /* 0x0000000800407947 */ /* 0x000fec0003800000 */
.L_x_498:
[----:B-1----:R-:W-:Y:S01]  /*3f70*/  MOV R12, 0x3f800000 ;  /* 0x3f800000000c7802 */ /* 0x002fe20000000f00 */
[----:B------:R-:W1:Y:S01]  /*3f80*/  FCHK P0, R0, 1 ;  /* 0x3f80000000007902 */ /* 0x000e620000000000 */
[CC--:B------:R-:W-:Y:S02]  /*3f90*/  FSETP.NEU.FTZ.AND P4, PT, |R13|.reuse, |R2|.reuse, PT ;  /* 0x400000020d00720b */ /* 0x0c0fe40003f9d200 */
[C---:B------:R-:W-:Y:S01]  /*3fa0*/  FSETP.GEU.FTZ.AND P2, PT, |R13|.reuse, |R2|, PT ;  /* 0x400000020d00720b */ /* 0x040fe20003f5e200 */
[-C--:B------:R-:W-:Y:S01]  /*3fb0*/  FFMA R41, R12, -R12.reuse, 1 ;  /* 0x3f8000000c297423 */ /* 0x080fe2000000080c */
        /* <DEDUP_REMOVED lines=9> */
[----:B-1----:R-:W-:Y:S06]  /*4050*/  @!P0 BRA `(.L_x_500) ;  /* 0x00000000000c8947 */ /* 0x002fec0003800000 */
[----:B------:R-:W-:Y:S01]  /*4060*/  HFMA2 R47, -RZ, RZ, 1.875, 0 ;  /* 0x3f800000ff2f7431 */ /* 0x000fe200000001ff */
[----:B------:R-:W-:-:S07]  /*4070*/  MOV R46, 0x4090 ;  /* 0x00004090002e7802 */ /* 0x000fce0000000f00 */
[----:B0-23--:R-:W-:Y:S05]  /*4080*/  CALL.REL.NOINC `($__internal_62_$__cuda_sm3x_div_rn_ftz_f32_slowpath) ;  /* 0x000000d8008c7944 */ /* 0x00dfea0003c00000 */
.L_x_500:
        /* <DEDUP_REMOVED lines=22> */
.L_x_487:
[C---:B-1----:R-:W-:Y:S01]  /*41f0*/  FMUL.FTZ R12, R13.reuse, 0.36787945032119750977 ;  /* 0x3ebc5ab20d0c7820 */ /* 0x042fe20000410000 */
[----:B------:R-:W-:Y:S01]  /*4200*/  FMUL.FTZ R40, R2, 0.36787945032119750977 ;  /* 0x3ebc5ab202287820 */ /* 0x000fe20000410000 */
[----:B------:R-:W-:Y:S01]  /*4210*/  MUFU.RCP R48, R39 ;  /* 0x0000002700307308 */ /* 0x000fe20000001000 */
[CC--:B------:R-:W-:Y:S01]  /*4220*/  FSETP.NEU.FTZ.AND P4, PT, |R13|.reuse, |R2|.reuse, PT ;  /* 0x400000020d00720b */ /* 0x0c0fe20003f9d200 */
[----:B------:R-:W-:Y:S01]  /*4230*/  FADD.FTZ R12, |R12|, -RZ ;  /* 0x800000ff0c0c7221 */ /* 0x000fe20000010200 */
[----:B------:R-:W-:Y:S01]  /*4240*/  FADD.FTZ R41, |R40|, -RZ ;  /* 0x800000ff28297221 */ /* 0x000fe20000010200 */
[C---:B------:R-:W-:Y:S02]  /*4250*/  FSETP.GEU.FTZ.AND P2, PT, |R13|.reuse, |R2|, PT ;  /* 0x400000020d00720b */ /* 0x040fe40003f5e200 */
[----:B------:R-:W-:Y:S01]  /*4260*/  ISETP.GE.AND P6, PT, R13, RZ, PT ;  /* 0x000000ff0d00720c */ /* 0x000fe20003fc6270 */
[----:B------:R-:W-:Y:S01]  /*4270*/  HFMA2 R13, -RZ, RZ, 1.875, 0 ;  /* 0x3f800000ff0d7431 */ /* 0x000fe200000001ff */
[----:B------:R-:W-:-:S02]  /*4280*/  VIMNMX R40, PT, PT, R12, R41, !PT ;  /* 0x000000290c287248 */ /* 0x000fc40007fe0100 */
[----:B------:R-:W-:Y:S02]  /*4290*/  VIMNMX R12, PT, PT, R12, R41, PT ;  /* 0x000000290c0c7248 */ /* 0x000fe40003fe0100 */
[----:B------:R-:W-:Y:S02]  /*42a0*/  LOP3.LUT R42, R40, 0xfe000000, RZ, 0xc0, !PT ;  /* 0xfe000000282a7812 */ /* 0x000fe400078ec0ff */
[----:B------:R-:W-:Y:S02]  /*42b0*/  FSETP.NEU.FTZ.AND P0, PT, R12, RZ, PT ;  /* 0x000000ff0c00720b */ /* 0x000fe40003f1d000 */
[----:B------:R-:W-:Y:S02]  /*42c0*/  LOP3.LUT R41, R42, 0x7e800000, RZ, 0x3c, !PT ;  /* 0x7e8000002a297812 */ /* 0x000fe400078e3cff */
[----:B------:R-:W-:Y:S02]  /*42d0*/  FSETP.NAN.FTZ.AND P5, PT, |R37|, |R37|, PT ;  /* 0x400000252500720b */ /* 0x000fe40003fb8200 */
[----:B------:R-:W-:Y:S01]  /*42e0*/  FSETP.NEU.FTZ.AND P3, PT, R39, RZ, PT ;  /* 0x000000ff2700720b */ /* 0x000fe20003f7d000 */
[-C--:B------:R-:W-:Y:S01]  /*42f0*/  FMUL.FTZ R43, R12, R41.reuse ;  /* 0x000000290c2b7220 */ /* 0x080fe20000410000 */
[----:B------:R-:W-:-:S03]  /*4300*/  FMUL.FTZ R41, R40, R41 ;  /* 0x0000002928297220 */ /* 0x000fc60000410000 */
[----:B------:R-:W-:-:S04]  /*4310*/  FMUL.FTZ R46, R43, R43 ;  /* 0x0000002b2b2e7220 */ /* 0x000fc80000410000 */
[----:B------:R-:W-:Y:S01]  /*4320*/  FFMA.FTZ R46, R41, R41, R46 ;  /* 0x00000029292e7223 */ /* 0x000fe2000001002e */
[----:B------:R-:W-:-:S05]  /*4330*/  LOP3.LUT R41, R42, 0x800000, RZ, 0xfc, !PT ;  /* 0x008000002a297812 */ /* 0x000fca00078efcff */
[----:B------:R-:W1:Y:S02]  /*4340*/  MUFU.SQRT R46, R46 ;  /* 0x0000002e002e7308 */ /* 0x000e640000002000 */
[----:B-1----:R-:W-:Y:S01]  /*4350*/  @P0 FMUL.FTZ R40, R46, R41 ;  /* 0x000000292e280220 */ /* 0x002fe20000410000 */
[----:B------:R-:W-:Y:S01]  /*4360*/  FSETP.NEU.FTZ.AND P0, PT, R12, +INF , PT ;  /* 0x7f8000000c00780b */ /* 0x000fe20003f1d000 */
[----:B------:R-:W-:-:S03]  /*4370*/  FFMA R41, -R39, R48, 1 ;  /* 0x3f80000027297423 */ /* 0x000fc60000000130 */
[----:B------:R-:W-:Y:S01]  /*4380*/  FSEL R40, R40, +INF , P0 ;  /* 0x7f80000028287808 */ /* 0x000fe20000000000 */
[----:B------:R-:W-:-:S04]  /*4390*/  FFMA R41, R48, R41, R48 ;  /* 0x0000002930297223 */ /* 0x000fc80000000030 */
[----:B------:R-:W-:Y:S01]  /*43a0*/  FFMA R2, R0, R41, RZ ;  /* 0x0000002900027223 */ /* 0x000fe200000000ff */
[----:B------:R-:W1:Y:S03]  /*43b0*/  MUFU.LG2 R40, R40 ;  /* 0x0000002800287308 */ /* 0x000e660000000c00 */
[----:B------:R-:W-:-:S04]  /*43c0*/  FFMA R12, -R39, R2, R0 ;  /* 0x00000002270c7223 */ /* 0x000fc80000000100 */
[----:B------:R-:W-:Y:S01]  /*43d0*/  FFMA R2, R41, R12, R2 ;  /* 0x0000000c29027223 */ /* 0x000fe20000000002 */
[----:B------:R-:W4:Y:S01]  /*43e0*/  FCHK P0, R0, R39 ;  /* 0x0000002700007302 */ /* 0x000f220000000000 */
[----:B-1----:R-:W-:Y:S01]  /*43f0*/  FFMA.FTZ R12, R40, 0.69314718246459960938, R13 ;  /* 0x3f317218280c7823 */ /* 0x002fe2000001000d */
[----:B----4-:R-:W-:Y:S06]  /*4400*/  @!P0 BRA `(.L_x_501) ;  /* 0x00000000000c8947 */ /* 0x010fec0003800000 */
[----:B------:R-:W-:Y:S02]  /*4410*/  MOV R47, R39 ;  /* 0x00000027002f7202 */ /* 0x000fe40000000f00 */
[----:B------:R-:W-:-:S07]  /*4420*/  MOV R46, 0x4440 ;  /* 0x00004440002e7802 */ /* 0x000fce0000000f00 */
[----:B0-23--:R-:W-:Y:S05]  /*4430*/  CALL.REL.NOINC `($__internal_62_$__cuda_sm3x_div_rn_ftz_f32_slowpath) ;  /* 0x000000d400a07944 */ /* 0x00dfea0003c00000 */
.L_x_501:
        /* <DEDUP_REMOVED lines=22> */
.L_x_486:
[C---:B------:R-:W-:Y:S01]  /*45a0*/  FSETP.GEU.FTZ.AND P0, PT, |R13|.reuse, 1.084202172485504434e-19, PT ;  /* 0x200000000d00780b */ /* 0x040fe20003f1e200 */
[----:B------:R-:W4:Y:S01]  /*45b0*/  MUFU.RCP R40, R39 ;  /* 0x0000002700287308 */ /* 0x000f220000001000 */
[C---:B------:R-:W-:Y:S01]  /*45c0*/  FSETP.GEU.FTZ.AND P1, PT, |R2|.reuse, 1.084202172485504434e-19, PT ;  /* 0x200000000200780b */ /* 0x040fe20003f3e200 */
[-C--:B-1----:R-:W-:Y:S01]  /*45d0*/  FMUL.FTZ R12, R2, R2.reuse ;  /* 0x00000002020c7220 */ /* 0x082fe20000410000 */
        /* <DEDUP_REMOVED lines=8> */
[----:B------:R-:W-:Y:S01]  /*4660*/  FCHK P0, R0, R39 ;  /* 0x0000002700007302 */ /* 0x000fe20000000000 */
[----:B----4-:R-:W-:-:S04]  /*4670*/  FFMA R41, -R39, R40, 1 ;  /* 0x3f80000027297423 */ /* 0x010fc80000000128 */
[----:B------:R-:W-:-:S03]  /*4680*/  FFMA R41, R40, R41, R40 ;  /* 0x0000002928297223 */ /* 0x000fc60000000028 */
[----:B------:R-:W1:Y:S01]  /*4690*/  MUFU.LG2 R12, R12 ;  /* 0x0000000c000c7308 */ /* 0x000e620000000c00 */
[----:B------:R-:W-:-:S04]  /*46a0*/  FFMA R2, R0, R41, RZ ;  /* 0x0000002900027223 */ /* 0x000fc800000000ff */
[----:B------:R-:W-:-:S04]  /*46b0*/  FFMA R13, -R39, R2, R0 ;  /* 0x00000002270d7223 */ /* 0x000fc80000000100 */
[----:B------:R-:W-:Y:S01]  /*46c0*/  FFMA R2, R41, R13, R2 ;  /* 0x0000000d29027223 */ /* 0x000fe20000000002 */
[----:B-1----:R-:W-:Y:S01]  /*46d0*/  FMUL.FTZ R12, R12, 0.69314718246459960938 ;  /* 0x3f3172180c0c7820 */ /* 0x002fe20000410000 */
[----:B------:R-:W-:Y:S06]  /*46e0*/  @!P0 BRA `(.L_x_502) ;  /* 0x00000000000c8947 */ /* 0x000fec0003800000 */
[----:B------:R-:W-:Y:S02]  /*46f0*/  MOV R47, R39 ;  /* 0x00000027002f7202 */ /* 0x000fe40000000f00 */
[----:B------:R-:W-:-:S07]  /*4700*/  MOV R46, 0x4720 ;  /* 0x00004720002e7802 */ /* 0x000fce0000000f00 */
[----:B0-23--:R-:W-:Y:S05]  /*4710*/  CALL.REL.NOINC `($__internal_62_$__cuda_sm3x_div_rn_ftz_f32_slowpath) ;  /* 0x000000d000e87944 */ /* 0x00dfea0003c00000 */
.L_x_502:
        /* <DEDUP_REMOVED lines=20> */
[----:B------:R-:W-:-:S07]  /*4860*/  FSEL R40, R37, R40, P5 ;  /* 0x0000002825287208 */ /* 0x000fce0002800000 */
.L_x_492:
[----:B------:R-:W-:Y:S01]  /*4870*/  FMUL.FTZ R13, R40, R6 ;  /* 0x00000006280d7220 */ /* 0x000fe20000410000 */
[----:B------:R-:W-:Y:S03]  /*4880*/  BSSY.RECONVERGENT B0, `(.L_x_503) ;  /* 0x000003a000007945 */ /* 0x000fe60003800200 */
[-C--:B------:R-:W-:Y:S01]  /*4890*/  FFMA.FTZ R13, R12, R7.reuse, R13 ;  /* 0x000000070c0d7223 */ /* 0x080fe2000001000d */
[----:B------:R-:W-:-:S04]  /*48a0*/  FMUL.FTZ R7, R40, R7 ;  /* 0x0000000728077220 */ /* 0x000fc80000410000 */
[----:B------:R-:W-:Y:S01]  /*48b0*/  LOP3.LUT P0, R41, R13, 0x7fffffff, RZ, 0xc0, !PT ;  /* 0x7fffffff0d297812 */ /* 0x000fe2000780c0ff */
[----:B------:R-:W-:-:S12]  /*48c0*/  FFMA.FTZ R42, R12, R6, -R7 ;  /* 0x000000060c2a7223 */ /* 0x000fd80000010807 */
[----:B------:R-:W-:Y:S05]  /*48d0*/  @!P0 BRA `(.L_x_504) ;  /* 0x0000000000c88947 */ /* 0x000fea0003800000 */
[----:B------:R-:W-:-:S13]  /*48e0*/  LOP3.LUT P0, R6, R42, 0x7fffffff, RZ, 0xc0, !PT ;  /* 0x7fffffff2a067812 */ /* 0x000fda000780c0ff */
[----:B------:R-:W-:Y:S05]  /*48f0*/  @!P0 BRA `(.L_x_505) ;  /* 0x0000000000b08947 */ /* 0x000fea0003800000 */
[----:B------:R-:W-:-:S13]  /*4900*/  ISETP.GT.U32.AND P0, PT, R41, 0x7f7fffff, PT ;  /* 0x7f7fffff2900780c */ /* 0x000fda0003f04070 */
[----:B------:R-:W-:Y:S05]  /*4910*/  @P0 BRA `(.L_x_506) ;  /* 0x0000000000880947 */ /* 0x000fea0003800000 */
[----:B------:R-:W-:-:S04]  /*4920*/  IADD3 R6, PT, PT, R42, -0x42b17218, RZ ;  /* 0xbd4e8de82a067810 */ /* 0x000fc80007ffe0ff */
[----:B------:R-:W-:-:S13]  /*4930*/  ISETP.GE.U32.AND P0, PT, R6, 0x8e8e5d, PT ;  /* 0x008e8e5d0600780c */ /* 0x000fda0003f06070 */
[----:B------:R-:W-:Y:S01]  /*4940*/  @P0 FMUL.RZ R40, R13, 0.15915493667125701904 ;  /* 0x3e22f9830d280820 */ /* 0x000fe2000040c000 */
[----:B------:R-:W-:-:S03]  /*4950*/  @P0 FMUL.FTZ R6, R42, 1.4426950216293334961 ;  /* 0x3fb8aa3b2a060820 */ /* 0x000fc60000410000 */
[----:B------:R-:W-:Y:S08]  /*4960*/  @P0 MUFU.COS R7, R40 ;  /* 0x0000002800070308 */ /* 0x000ff00000000000 */
[----:B------:R-:W1:Y:S08]  /*4970*/  @P0 MUFU.SIN R41, R40 ;  /* 0x0000002800290308 */ /* 0x000e700000000400 */
[----:B------:R-:W1:Y:S02]  /*4980*/  @P0 MUFU.EX2 R6, R6 ;  /* 0x0000000600060308 */ /* 0x000e640000000800 */
[C---:B-1----:R-:W-:Y:S01]  /*4990*/  @P0 FMUL.FTZ R13, R6.reuse, R41 ;  /* 0x00000029060d0220 */ /* 0x042fe20000410000 */
[----:B------:R-:W-:Y:S01]  /*49a0*/  @P0 FMUL.FTZ R12, R6, R7 ;  /* 0x00000007060c0220 */ /* 0x000fe20000410000 */
[----:B------:R-:W-:Y:S06]  /*49b0*/  @P0 BRA `(.L_x_507) ;  /* 0x0000000000980947 */ /* 0x000fec0003800000 */
[----:B------:R-:W-:Y:S01]  /*49c0*/  FADD.FTZ R6, R42, -162.88958740234375 ;  /* 0xc322e3bc2a067421 */ /* 0x000fe20000010000 */
[----:B------:R-:W-:-:S03]  /*49d0*/  FMUL.RZ R40, R13, 0.15915493667125701904 ;  /* 0x3e22f9830d287820 */ /* 0x000fc6000040c000 */
[----:B------:R-:W-:Y:S01]  /*49e0*/  FMUL.FTZ R6, R6, 1.4426950216293334961 ;  /* 0x3fb8aa3b06067820 */ /* 0x000fe20000410000 */
[----:B------:R-:W1:Y:S08]  /*49f0*/  MUFU.COS R13, R40 ;  /* 0x00000028000d7308 */ /* 0x000e700000000000 */
[----:B------:R-:W4:Y:S04]  /*4a00*/  MUFU.EX2 R6, R6 ;  /* 0x0000000600067308 */ /* 0x000f280000000800 */
[----:B------:R-:W5:Y:S01]  /*4a10*/  MUFU.SIN R41, R40 ;  /* 0x0000002800297308 */ /* 0x000f620000000400 */
[----:B----4-:R-:W-:-:S02]  /*4a20*/  LEA.HI R7, R6, 0xffffffed, RZ, 0x9 ;  /* 0xffffffed06077811 */ /* 0x010fc400078f48ff */
[----:B------:R-:W-:Y:S02]  /*4a30*/  LOP3.LUT R6, R6, 0x7fffff, RZ, 0xc0, !PT ;  /* 0x007fffff06067812 */ /* 0x000fe400078ec0ff */
[----:B------:R-:W-:Y:S02]  /*4a40*/  LOP3.LUT R12, R7, 0xffff, RZ, 0xc0, !PT ;  /* 0x0000ffff070c7812 */ /* 0x000fe400078ec0ff */
[----:B------:R-:W-:Y:S02]  /*4a50*/  LOP3.LUT R6, R6, 0x7f000000, RZ, 0xfc, !PT ;  /* 0x7f00000006067812 */ /* 0x000fe400078efcff */
[----:B------:R-:W-:-:S03]  /*4a60*/  LEA.HI R12, R12, R7, RZ, 0x11 ;  /* 0x000000070c0c7211 */ /* 0x000fc600078f88ff */
[-C--:B-1----:R-:W-:Y:S01]  /*4a70*/  FMUL.FTZ R13, R13, R6.reuse ;  /* 0x000000060d0d7220 */ /* 0x082fe20000410000 */
[----:B------:R-:W-:Y:S01]  /*4a80*/  PRMT R12, R12, 0x9910, RZ ;  /* 0x000099100c0c7816 */ /* 0x000fe200000000ff */
[----:B-----5:R-:W-:-:S03]  /*4a90*/  FMUL.FTZ R41, R41, R6 ;  /* 0x0000000629297220 */ /* 0x020fc60000410000 */
[----:B------:R-:W-:-:S04]  /*4aa0*/  SHF.R.S32.HI R12, RZ, 0x1, R12 ;  /* 0x00000001ff0c7819 */ /* 0x000fc8000001140c */
[----:B------:R-:W-:-:S05]  /*4ab0*/  PRMT R12, R12, 0x9910, RZ ;  /* 0x000099100c0c7816 */ /* 0x000fca00000000ff */
[----:B------:R-:W-:Y:S01]  /*4ac0*/  IMAD.IADD R7, R7, 0x1, -R12 ;  /* 0x0000000107077824 */ /* 0x000fe200078e0a0c */
[----:B------:R-:W-:-:S04]  /*4ad0*/  LEA R12, R12, 0x3f800000, 0x17 ;  /* 0x3f8000000c0c7811 */ /* 0x000fc800078eb8ff */
[----:B------:R-:W-:Y:S01]  /*4ae0*/  LEA R7, R7, 0x3f800000, 0x17 ;  /* 0x3f80000007077811 */ /* 0x000fe200078eb8ff */
[C---:B------:R-:W-:Y:S01]  /*4af0*/  FMUL.FTZ R6, R12.reuse, R13 ;  /* 0x0000000d0c067220 */ /* 0x040fe20000410000 */
[----:B------:R-:W-:-:S03]  /*4b00*/  FMUL.FTZ R40, R12, R41 ;  /* 0x000000290c287220 */ /* 0x000fc60000410000 */
[C---:B------:R-:W-:Y:S01]  /*4b10*/  FMUL.FTZ R12, R7.reuse, R6 ;  /* 0x00000006070c7220 */ /* 0x040fe20000410000 */
[----:B------:R-:W-:Y:S01]  /*4b20*/  FMUL.FTZ R13, R7, R40 ;  /* 0x00000028070d7220 */ /* 0x000fe20000410000 */
[----:B------:R-:W-:Y:S06]  /*4b30*/  BRA `(.L_x_507) ;  /* 0x0000000000387947 */ /* 0x000fec0003800000 */
.L_x_506:
[----:B------:R-:W-:-:S13]  /*4b40*/  ISETP.NE.AND P1, PT, R6, 0x7f800000, PT ;  /* 0x7f8000000600780c */ /* 0x000fda0003f25270 */
[----:B------:R-:W-:Y:S01]  /*4b50*/  @P1 FADD.FTZ R13, R13, -R13 ;  /* 0x8000000d0d0d1221 */ /* 0x000fe20000010000 */
[----:B------:R-:W-:-:S03]  /*4b60*/  @!P1 ISETP.GT.AND P0, PT, R42, -0x1, PT ;  /* 0xffffffff2a00980c */ /* 0x000fc60003f04270 */
[----:B------:R-:W-:Y:S01]  /*4b70*/  @!P1 FADD.FTZ R6, R13, -R13 ;  /* 0x8000000d0d069221 */ /* 0x000fe20000010000 */
[----:B------:R-:W-:Y:S02]  /*4b80*/  @P1 MOV R12, R13 ;  /* 0x0000000d000c1202 */ /* 0x000fe40000000f00 */
[----:B------:R-:W-:Y:S02]  /*4b90*/  @!P1 FSEL R12, R42, RZ, P0 ;  /* 0x000000ff2a0c9208 */ /* 0x000fe40000000000 */
[----:B------:R-:W-:Y:S01]  /*4ba0*/  @!P1 FSEL R13, R6, RZ, P0 ;  /* 0x000000ff060d9208 */ /* 0x000fe20000000000 */
[----:B------:R-:W-:Y:S06]  /*4bb0*/  BRA `(.L_x_507) ;  /* 0x0000000000187947 */ /* 0x000fec0003800000 */
.L_x_505:
[----:B------:R-:W-:-:S04]  /*4bc0*/  FMUL.RZ R6, R13, 0.15915493667125701904 ;  /* 0x3e22f9830d067820 */ /* 0x000fc8000040c000 */
[----:B------:R1:W4:Y:S08]  /*4bd0*/  MUFU.COS R12, R6 ;  /* 0x00000006000c7308 */ /* 0x0003300000000000 */
[----:B------:R1:W0:Y:S01]  /*4be0*/  MUFU.SIN R13, R6 ;  /* 0x00000006000d7308 */ /* 0x0002220000000400 */
[----:B------:R-:W-:Y:S05]  /*4bf0*/  BRA `(.L_x_507) ;  /* 0x0000000000087947 */ /* 0x000fea0003800000 */
.L_x_504:
[----:B------:R-:W-:-:S06]  /*4c00*/  FMUL.FTZ R12, R42, 1.4426950216293334961 ;  /* 0x3fb8aa3b2a0c7820 */ /* 0x000fcc0000410000 */
[----:B------:R-:W1:Y:S02]  /*4c10*/  MUFU.EX2 R12, R12 ;  /* 0x0000000c000c7308 */ /* 0x000e640000000800 */
.L_x_507:
[----:B------:R-:W-:Y:S05]  /*4c20*/  BSYNC.RECONVERGENT B0 ;  /* 0x0000000000007941 */ /* 0x000fea0003800200 */
.L_x_503:
[----:B------:R-:W5:Y:S02]  /*4c30*/  LDC R7, c[0x0][0xfd0] ;  /* 0x0003f400ff077b82 */ /* 0x000f640000000800 */
[----:B-----5:R-:W-:-:S13]  /*4c40*/  FSETP.NAN.FTZ.AND P0, PT, R7, R2, PT ;  /* 0x000000020700720b */ /* 0x020fda0003f18000 */
        /* <DEDUP_REMOVED lines=18> */
[----:B------:R-:W5:Y:S01]  /*4d70*/  FCHK P0, R0, R39 ;  /* 0x0000002700007302 */ /* 0x000f620000000000 */
[C---:B------:R-:W-:Y:S01]  /*4d80*/  FSETP.NEU.FTZ.AND P3, PT, R39.reuse, RZ, PT ;  /* 0x000000ff2700720b */ /* 0x040fe20003f7d000 */
[----:B-1----:R-:W-:-:S04]  /*4d90*/  FFMA R41, -R39, R6, 1 ;  /* 0x3f80000027297423 */ /* 0x002fc80000000106 */
[----:B------:R-:W-:-:S04]  /*4da0*/  FFMA R41, R6, R41, R6 ;  /* 0x0000002906297223 */ /* 0x000fc80000000006 */
[----:B------:R-:W-:-:S04]  /*4db0*/  FFMA R2, R0, R41, RZ ;  /* 0x0000002900027223 */ /* 0x000fc800000000ff */
[----:B------:R-:W-:-:S04]  /*4dc0*/  FFMA R6, -R39, R2, R0 ;  /* 0x0000000227067223 */ /* 0x000fc80000000100 */
[----:B------:R-:W-:Y:S01]  /*4dd0*/  FFMA R2, R41, R6, R2 ;  /* 0x0000000629027223 */ /* 0x000fe20000000002 */
[----:B-----5:R-:W-:Y:S06]  /*4de0*/  @!P0 BRA `(.L_x_513) ;  /* 0x00000000000c8947 */ /* 0x020fec0003800000 */
[----:B------:R-:W-:Y:S02]  /*4df0*/  MOV R47, R39 ;  /* 0x00000027002f7202 */ /* 0x000fe40000000f00 */
[----:B------:R-:W-:-:S07]  /*4e00*/  MOV R46, 0x4e20 ;  /* 0x00004e20002e7802 */ /* 0x000fce0000000f00 */
[----:B0-234-:R-:W-:Y:S05]  /*4e10*/  CALL.REL.NOINC `($__internal_62_$__cuda_sm3x_div_rn_ftz_f32_slowpath) ;  /* 0x000000cc00287944 */ /* 0x01dfea0003c00000 */
.L_x_513:
        /* <DEDUP_REMOVED lines=16> */
[----:B-1----:R-:W-:-:S03]  /*4f20*/  IMAD.U32 R2, RZ, RZ, UR10 ;  /* 0x0000000aff027e24 */ /* 0x002fc6000f8e00ff */
[----:B------:R-:W-:-:S05]  /*4f30*/  @!P6 FFMA.FTZ R41, R38, 1.6832555532455444336, R7 ;  /* 0x3fd774eb2629e823 */ /* 0x000fca0000010007 */
[----:B------:R-:W-:-:S04]  /*4f40*/  FSEL R6, R36, R41, !P4 ;  /* 0x0000002924067208 */ /* 0x000fc80006000000 */
[----:B------:R-:W-:Y:S02]  /*4f50*/  FSEL R7, R35, R6, !P3 ;  /* 0x0000000623077208 */ /* 0x000fe40005800000 */
[----:B------:R-:W-:Y:S02]  /*4f60*/  MOV R6, R20 ;  /* 0x0000001400067202 */ /* 0x000fe40000000f00 */
[----:B------:R-:W-:-:S04]  /*4f70*/  LOP3.LUT R40, R7, 0x80000000, R2, 0xb8, !PT ;  /* 0x8000000007287812 */ /* 0x000fc800078eb802 */
[----:B------:R-:W-:Y:S01]  /*4f80*/  FSEL R40, R37, R40, P5 ;  /* 0x0000002825287208 */ /* 0x000fe20002800000 */
[----:B------:R-:W-:Y:S06]  /*4f90*/  BRA `(.L_x_514) ;  /* 0x0000001800647947 */ /* 0x000fec0003800000 */
.L_x_512:
        /* <DEDUP_REMOVED lines=11> */
[----:B------:R-:W-:Y:S01]  /*5050*/  LOP3.LUT R48, R45, 0xffff0000, RZ, 0xc0, !PT ;  /* 0xffff00002d307812 */ /* 0x000fe200078ec0ff */
[----:B------:R-:W-:Y:S01]  /*5060*/  IMAD.MOV.U32 R45, RZ, RZ, R31 ;  /* 0x000000ffff2d7224 */ /* 0x000fe200078e001f */
[----:B------:R-:W-:Y:S01]  /*5070*/  MOV R43, R30 ;  /* 0x0000001e002b7202 */ /* 0x000fe20000000f00 */
[----:B------:R-:W-:Y:S01]  /*5080*/  FMUL.FTZ R46, R6, R6 ;  /* 0x00000006062e7220 */ /* 0x000fe20000410000 */
[----:B------:R-:W-:Y:S01]  /*5090*/  MOV R49, R33 ;  /* 0x0000002100317202 */ /* 0x000fe20000000f00 */
[----:B------:R-:W-:Y:S01]  /*50a0*/  FMUL.FTZ R47, R48, R48 ;  /* 0x00000030302f7220 */ /* 0x000fe20000410000 */
[----:B------:R-:W-:Y:S02]  /*50b0*/  MOV R48, R32 ;  /* 0x0000002000307202 */ /* 0x000fe40000000f00 */
[----:B------:R-:W-:Y:S02]  /*50c0*/  MOV R40, R27 ;  /* 0x0000001b00287202 */ /* 0x000fe40000000f00 */
[----:B------:R-:W-:-:S07]  /*50d0*/  MOV R6, R18 ;  /* 0x0000001200067202 */ /* 0x000fce0000000f00 */
.L_x_516:
        /* <DEDUP_REMOVED lines=58> */
[----:B------:R-:W-:-:S03]  /*5480*/  ISETP.GE.U32.AND P1, PT, R6, 0x7f800000, PT ;  /* 0x7f8000000600780c */ /* 0x000fc60003f26070 */
[----:B------:R-:W-:Y:S01]  /*5490*/  VIADD R40, R40, 0xc0c00000 ;  /* 0xc0c0000028287836 */ /* 0x000fe20000000000 */
[----:B------:R-:W-:-:S04]  /*54a0*/  ISETP.GT.AND P0, PT, R6, -0x40800000, P1 ;  /* 0xbf8000000600780c */ /* 0x000fc80000f04270 */
[----:B------:R-:W-:-:S04]  /*54b0*/  LOP3.LUT R41, R40, 0xff800000, RZ, 0xc0, !PT ;  /* 0xff80000028297812 */ /* 0x000fc800078ec0ff */
[----:B------:R-:W-:Y:S02]  /*54c0*/  IADD3 R42, PT, PT, -R41, 0x40800000, RZ ;  /* 0x40800000292a7810 */ /* 0x000fe40007ffe1ff */
[-C--:B------:R-:W-:Y:S02]  /*54d0*/  IADD3 R40, PT, PT, R6, -R41.reuse, RZ ;  /* 0x8000002906287210 */ /* 0x080fe40007ffe0ff */
[----:B------:R-:W-:Y:S01]  /*54e0*/  I2FP.F32.S32 R41, R41 ;  /* 0x0000002900297245 */ /* 0x000fe20000201400 */
[----:B------:R-:W-:Y:S01]  /*54f0*/  FFMA.FTZ R43, R42, 0.25, -R43 ;  /* 0x3e8000002a2b7823 */ /* 0x000fe2000001082b */
        /* <DEDUP_REMOVED lines=27> */
[----:B------:R-:W-:Y:S01]  /*56b0*/  IMAD.MOV.U32 R47, RZ, RZ, R39 ;  /* 0x000000ffff2f7224 */ /* 0x000fe200078e0027 */
[----:B------:R-:W-:-:S07]  /*56c0*/  MOV R46, 0x56e0 ;  /* 0x000056e0002e7802 */ /* 0x000fce0000000f00 */
[----:B0-234-:R-:W-:Y:S05]  /*56d0*/  CALL.REL.NOINC `($__internal_62_$__cuda_sm3x_div_rn_ftz_f32_slowpath) ;  /* 0x000000c000f87944 */ /* 0x01dfea0003c00000 */
.L_x_517:
        /* <DEDUP_REMOVED lines=22> */
.L_x_515:
[----:B------:R-:W1:Y:S01]  /*5840*/  MUFU.RCP R40, R39 ;  /* 0x0000002700287308 */ /* 0x000e620000001000 */
[CC--:B------:R-:W-:Y:S02]  /*5850*/  FSETP.NEU.FTZ.AND P4, PT, |R7|.reuse, |R2|.reuse, PT ;  /* 0x400000020700720b */ /* 0x0c0fe40003f9d200 */
[C---:B------:R-:W-:Y:S02]  /*5860*/  FSETP.GEU.FTZ.AND P2, PT, |R7|.reuse, |R2|, PT ;  /* 0x400000020700720b */ /* 0x040fe40003f5e200 */
[----:B------:R-:W-:Y:S02]  /*5870*/  ISETP.GE.AND P6, PT, R7, RZ, PT ;  /* 0x000000ff0700720c */ /* 0x000fe40003fc6270 */
[----:B------:R-:W-:Y:S01]  /*5880*/  FSETP.NAN.FTZ.AND P5, PT, |R37|, |R37|, PT ;  /* 0x400000252500720b */ /* 0x000fe20003fb8200 */
[----:B------:R-:W5:Y:S01]  /*5890*/  MUFU.LG2 R6, R34 ;  /* 0x0000002200067308 */ /* 0x000f620000000c00 */
[----:B------:R-:W-:-:S07]  /*58a0*/  FSETP.NEU.FTZ.AND P3, PT, R39, RZ, PT ;  /* 0x000000ff2700720b */ /* 0x000fce0003f7d000 */
[----:B------:R-:W0:Y:S01]  /*58b0*/  FCHK P0, R0, R39 ;  /* 0x0000002700007302 */ /* 0x000e220000000000 */
[----:B-1----:R-:W-:-:S04]  /*58c0*/  FFMA R41, -R39, R40, 1 ;  /* 0x3f80000027297423 */ /* 0x002fc80000000128 */
[----:B------:R-:W-:-:S04]  /*58d0*/  FFMA R41, R40, R41, R40 ;  /* 0x0000002928297223 */ /* 0x000fc80000000028 */
[----:B------:R-:W-:Y:S01]  /*58e0*/  FFMA R2, R0, R41, RZ ;  /* 0x0000002900027223 */ /* 0x000fe200000000ff */
[----:B-----5:R-:W-:-:S03]  /*58f0*/  FMUL.FTZ.D2 R6, R6, 0.69314718246459960938 ;  /* 0x3f31721806067820 */ /* 0x020fc60000310000 */
[----:B------:R-:W-:-:S04]  /*5900*/  FFMA R7, -R39, R2, R0 ;  /* 0x0000000227077223 */ /* 0x000fc80000000100 */
[----:B------:R-:W-:Y:S01]  /*5910*/  FFMA R2, R41, R7, R2 ;  /* 0x0000000729027223 */ /* 0x000fe20000000002 */
[----:B0-----:R-:W-:Y:S06]  /*5920*/  @!P0 BRA `(.L_x_518) ;  /* 0x00000000000c8947 */ /* 0x001fec0003800000 */
[----:B------:R-:W-:Y:S02]  /*5930*/  MOV R47, R39 ;  /* 0x00000027002f7202 */ /* 0x000fe40000000f00 */
[----:B------:R-:W-:-:S07]  /*5940*/  MOV R46, 0x5960 ;  /* 0x00005960002e7802 */ /* 0x000fce0000000f00 */
[----:B--234-:R-:W-:Y:S05]  /*5950*/  CALL.REL.NOINC `($__internal_62_$__cuda_sm3x_div_rn_ftz_f32_slowpath) ;  /* 0x000000c000587944 */ /* 0x01cfea0003c00000 */
.L_x_518:
        /* <DEDUP_REMOVED lines=22> */
.L_x_511:
[----:B------:R-:W1:Y:S01]  /*5ac0*/  MUFU.SQRT R6, R14 ;  /* 0x0000000e00067308 */ /* 0x000e620000002000 */
[C---:B------:R-:W-:Y:S02]  /*5ad0*/  FSETP.NEU.FTZ.AND P1, PT, R17.reuse, RZ, PT ;  /* 0x000000ff1100720b */ /* 0x040fe40003f3d000 */
[----:B------:R-:W-:Y:S02]  /*5ae0*/  FSETP.NEU.FTZ.AND P0, PT, R17, +INF , PT ;  /* 0x7f8000001100780b */ /* 0x000fe40003f1d000 */
[CC--:B------:R-:W-:Y:S02]  /*5af0*/  FSETP.NEU.FTZ.AND P4, PT, |R7|.reuse, |R2|.reuse, PT ;  /* 0x400000020700720b */ /* 0x0c0fe40003f9d200 */
[C---:B------:R-:W-:Y:S01]  /*5b00*/  FSETP.GEU.FTZ.AND P2, PT, |R7|.reuse, |R2|, PT ;  /* 0x400000020700720b */ /* 0x040fe20003f5e200 */
[----:B------:R-:W5:Y:S01]  /*5b10*/  MUFU.RCP R40, R39 ;  /* 0x0000002700287308 */ /* 0x000f620000001000 */
[----:B------:R-:W-:Y:S02]  /*5b20*/  ISETP.GE.AND P6, PT, R7, RZ, PT ;  /* 0x000000ff0700720c */ /* 0x000fe40003fc6270 */
[----:B------:R-:W-:-:S02]  /*5b30*/  FSETP.NAN.FTZ.AND P5, PT, |R37|, |R37|, PT ;  /* 0x400000252500720b */ /* 0x000fc40003fb8200 */
[----:B------:R-:W-:Y:S01]  /*5b40*/  FSETP.NEU.FTZ.AND P3, PT, R39, RZ, PT ;  /* 0x000000ff2700720b */ /* 0x000fe20003f7d000 */
[----:B-1----:R-:W-:-:S05]  /*5b50*/  FMUL.FTZ R41, R3, R6 ;  /* 0x0000000603297220 */ /* 0x002fca0000410000 */
[----:B------:R-:W-:Y:S01]  /*5b60*/  FSEL R41, R16, R41, !P1 ;  /* 0x0000002910297208 */ /* 0x000fe20004800000 */
[----:B-----5:R-:W-:-:S03]  /*5b70*/  FFMA R43, -R39, R40, 1 ;  /* 0x3f800000272b7423 */ /* 0x020fc60000000128 */
        /* <DEDUP_REMOVED lines=9> */
[----:B------:R-:W-:Y:S02]  /*5c10*/  MOV R47, R39 ;  /* 0x00000027002f7202 */ /* 0x000fe40000000f00 */
[----:B------:R-:W-:-:S07]  /*5c20*/  MOV R46, 0x5c40 ;  /* 0x00005c40002e7802 */ /* 0x000fce0000000f00 */
[----:B0-234-:R-:W-:Y:S05]  /*5c30*/  CALL.REL.NOINC `($__internal_62_$__cuda_sm3x_div_rn_ftz_f32_slowpath) ;  /* 0x000000bc00a07944 */ /* 0x01dfea0003c00000 */
.L_x_519:
        /* <DEDUP_REMOVED lines=22> */
.L_x_510:
[----:B------:R-:W-:-:S13]  /*5da0*/  FSETP.GEU.FTZ.AND P0, PT, R0, 9.999999682655225389e-20, PT ;  /* 0x1fec1e4a0000780b */ /* 0x000fda0003f1e000 */
[----:B------:R-:W-:Y:S05]  /*5db0*/  @!P0 BRA `(.L_x_520) ;  /* 0x00000000009c8947 */ /* 0x000fea0003800000 */
[----:B-1----:R-:W-:Y:S01]  /*5dc0*/  HFMA2 R6, -RZ, RZ, 1.875, 0 ;  /* 0x3f800000ff067431 */ /* 0x002fe200000001ff */
[----:B------:R-:W1:Y:S01]  /*5dd0*/  FCHK P0, R0, 1 ;  /* 0x3f80000000007902 */ /* 0x000e620000000000 */
[CC--:B------:R-:W-:Y:S02]  /*5de0*/  FSETP.NEU.FTZ.AND P4, PT, |R7|.reuse, |R2|.reuse, PT ;  /* 0x400000020700720b */ /* 0x0c0fe40003f9d200 */
[C---:B------:R-:W-:Y:S01]  /*5df0*/  FSETP.GEU.FTZ.AND P2, PT, |R7|.reuse, |R2|, PT ;  /* 0x400000020700720b */ /* 0x040fe20003f5e200 */
[----:B------:R-:W-:Y:S01]  /*5e00*/  FFMA R41, R6, -1, R6 ;  /* 0xbf80000006297823 */ /* 0x000fe20000000006 */
[----:B------:R-:W-:Y:S02]  /*5e10*/  ISETP.GE.AND P6, PT, R7, RZ, PT ;  /* 0x000000ff0700720c */ /* 0x000fe40003fc6270 */
[----:B------:R-:W-:Y:S01]  /*5e20*/  FSETP.NAN.FTZ.AND P5, PT, |R37|, |R37|, PT ;  /* 0x400000252500720b */ /* 0x000fe20003fb8200 */
[----:B------:R-:W-:Y:S01]  /*5e30*/  FFMA R41, R41, R6, 1 ;  /* 0x3f80000029297423 */ /* 0x000fe20000000006 */
[----:B------:R-:W-:-:S03]  /*5e40*/  FSETP.NEU.FTZ.AND P3, PT, R39, RZ, PT ;  /* 0x000000ff2700720b */ /* 0x000fc60003f7d000 */
[----:B------:R-:W-:-:S04]  /*5e50*/  FFMA R2, R0, R41, RZ ;  /* 0x0000002900027223 */ /* 0x000fc800000000ff */
[----:B------:R-:W-:-:S04]  /*5e60*/  FFMA R6, R2, -1, R0 ;  /* 0xbf80000002067823 */ /* 0x000fc80000000000 */
[----:B------:R-:W-:Y:S01]  /*5e70*/  FFMA R2, R41, R6, R2 ;  /* 0x0000000629027223 */ /* 0x000fe20000000002 */
[----:B-1----:R-:W-:Y:S06]  /*5e80*/  @!P0 BRA `(.L_x_521) ;  /* 0x00000000000c8947 */ /* 0x002fec0003800000 */
[----:B------:R-:W-:Y:S01]  /*5e90*/  IMAD.MOV.U32 R47, RZ, RZ, 0x3f800000 ;  /* 0x3f800000ff2f7424 */ /* 0x000fe200078e00ff */
[----:B------:R-:W-:-:S07]  /*5ea0*/  MOV R46, 0x5ec0 ;  /* 0x00005ec0002e7802 */ /* 0x000fce0000000f00 */
[----:B0-234-:R-:W-:Y:S05]  /*5eb0*/  CALL.REL.NOINC `($__internal_62_$__cuda_sm3x_div_rn_ftz_f32_slowpath) ;  /* 0x000000bc00007944 */ /* 0x01dfea0003c00000 */
.L_x_521:
        /* <DEDUP_REMOVED lines=23> */
.L_x_520:
        /* <DEDUP_REMOVED lines=15> */
[----:B------:R-:W-:Y:S01]  /*6120*/  IMAD.MOV.U32 R47, RZ, RZ, 0x3f800000 ;  /* 0x3f800000ff2f7424 */ /* 0x000fe200078e00ff */
[----:B------:R-:W-:-:S07]  /*6130*/  MOV R46, 0x6150 ;  /* 0x00006150002e7802 */ /* 0x000fce0000000f00 */
[----:B0-234-:R-:W-:Y:S05]  /*6140*/  CALL.REL.NOINC `($__internal_62_$__cuda_sm3x_div_rn_ftz_f32_slowpath) ;  /* 0x000000b8005c7944 */ /* 0x01dfea0003c00000 */
.L_x_522:
        /* <DEDUP_REMOVED lines=22> */
.L_x_509:
        /* <DEDUP_REMOVED lines=31> */
[----:B------:R-:W5:Y:S01]  /*64a0*/  FCHK P0, R0, R39 ;  /* 0x0000002700007302 */ /* 0x000f620000000000 */
[----:B-1----:R-:W-:Y:S01]  /*64b0*/  FFMA.FTZ R6, R40, 0.69314718246459960938, R7 ;  /* 0x3f31721828067823 */ /* 0x002fe20000010007 */
[----:B-----5:R-:W-:Y:S06]  /*64c0*/  @!P0 BRA `(.L_x_523) ;  /* 0x00000000000c8947 */ /* 0x020fec0003800000 */
[----:B------:R-:W-:Y:S02]  /*64d0*/  MOV R47, R39 ;  /* 0x00000027002f7202 */ /* 0x000fe40000000f00 */
[----:B------:R-:W-:-:S07]  /*64e0*/  MOV R46, 0x6500 ;  /* 0x00006500002e7802 */ /* 0x000fce0000000f00 */
[----:B0-234-:R-:W-:Y:S05]  /*64f0*/  CALL.REL.NOINC `($__internal_62_$__cuda_sm3x_div_rn_ftz_f32_slowpath) ;  /* 0x000000b400707944 */ /* 0x01dfea0003c00000 */
.L_x_523:
        /* <DEDUP_REMOVED lines=22> */
.L_x_508:
[C---:B------:R-:W-:Y:S01]  /*6660*/  FSETP.GEU.FTZ.AND P0, PT, |R7|.reuse, 1.084202172485504434e-19, PT ;  /* 0x200000000700780b */ /* 0x040fe20003f1e200 */
[----:B------:R-:W5:Y:S01]  /*6670*/  MUFU.RCP R40, R39 ;  /* 0x0000002700287308 */ /* 0x000f620000001000 */
        /* <DEDUP_REMOVED lines=11> */
[----:B-----5:R-:W-:-:S04]  /*6730*/  FFMA R41, -R39, R40, 1 ;  /* 0x3f80000027297423 */ /* 0x020fc80000000128 */
        /* <DEDUP_REMOVED lines=9> */
[----:B0-234-:R-:W-:Y:S05]  /*67d0*/  CALL.REL.NOINC `($__internal_62_$__cuda_sm3x_div_rn_ftz_f32_slowpath) ;  /* 0x000000b000b87944 */ /* 0x01dfea0003c00000 */
.L_x_524:
        /* <DEDUP_REMOVED lines=21> */
.L_x_514:
        /* <DEDUP_REMOVED lines=11> */
[----:B------:R-:W-:-:S05]  /*69e0*/  VIADD R6, R42, 0xbd4e8de8 ;  /* 0xbd4e8de82a067836 */ /* 0x000fca0000000000 */
        /* <DEDUP_REMOVED lines=19> */
[----:B------:R-:W1:Y:S02]  /*6b20*/  MUFU.COS R9, R41 ;  /* 0x0000002900097308 */ /* 0x000e640000000000 */
[----:B------:R-:W-:-:S04]  /*6b30*/  PRMT R7, R7, 0x9910, RZ ;  /* 0x0000991007077816 */ /* 0x000fc800000000ff */
[----:B------:R-:W-:-:S04]  /*6b40*/  SHF.R.S32.HI R7, RZ, 0x1, R7 ;  /* 0x00000001ff077819 */ /* 0x000fc80000011407 */
[----:B------:R-:W-:-:S04]  /*6b50*/  PRMT R7, R7, 0x9910, RZ ;  /* 0x0000991007077816 */ /* 0x000fc800000000ff */
[----:B------:R-:W-:Y:S02]  /*6b60*/  IADD3 R8, PT, PT, R8, -R7, RZ ;  /* 0x8000000708087210 */ /* 0x000fe40007ffe0ff */
[----:B------:R-:W-:Y:S01]  /*6b70*/  LEA R7, R7, 0x3f800000, 0x17 ;  /* 0x3f80000007077811 */ /* 0x000fe200078eb8ff */
[-C--:B-1----:R-:W-:Y:S01]  /*6b80*/  FMUL.FTZ R40, R9, R6.reuse ;  /* 0x0000000609287220 */ /* 0x082fe20000410000 */
[----:B------:R-:W-:Y:S01]  /*6b90*/  FMUL.FTZ R6, R43, R6 ;  /* 0x000000062b067220 */ /* 0x000fe20000410000 */
[----:B------:R-:W-:Y:S02]  /*6ba0*/  LEA R8, R8, 0x3f800000, 0x17 ;  /* 0x3f80000008087811 */ /* 0x000fe400078eb8ff */
[C---:B------:R-:W-:Y:S01]  /*6bb0*/  FMUL.FTZ R9, R7.reuse, R40 ;  /* 0x0000002807097220 */ /* 0x040fe20000410000 */
[----:B------:R-:W-:-:S03]  /*6bc0*/  FMUL.FTZ R7, R7, R6 ;  /* 0x0000000607077220 */ /* 0x000fc60000410000 */
[C---:B------:R-:W-:Y:S01]  /*6bd0*/  FMUL.FTZ R6, R8.reuse, R9 ;  /* 0x0000000908067220 */ /* 0x040fe20000410000 */
[----:B------:R-:W-:Y:S01]  /*6be0*/  FMUL.FTZ R7, R8, R7 ;  /* 0x0000000708077220 */ /* 0x000fe20000410000 */
[----:B------:R-:W-:Y:S06]  /*6bf0*/  BRA `(.L_x_529) ;  /* 0x0000000000387947 */ /* 0x000fec0003800000 */
.L_x_528:
        /* <DEDUP_REMOVED lines=8> */
.L_x_527:
[----:B------:R-:W-:-:S04]  /*6c80*/  FMUL.RZ R8, R7, 0.15915493667125701904 ;  /* 0x3e22f98307087820 */ /* 0x000fc8000040c000 */
[----:B------:R1:W0:Y:S08]  /*6c90*/  MUFU.COS R6, R8 ;  /* 0x0000000800067308 */ /* 0x0002300000000000 */
[----:B------:R1:W0:Y:S01]  /*6ca0*/  MUFU.SIN R7, R8 ;  /* 0x0000000800077308 */ /* 0x0002220000000400 */
[----:B------:R-:W-:Y:S05]  /*6cb0*/  BRA `(.L_x_529) ;  /* 0x0000000000087947 */ /* 0x000fea0003800000 */
.L_x_526:
[----:B------:R-:W-:-:S06]  /*6cc0*/  FMUL.FTZ R6, R42, 1.4426950216293334961 ;  /* 0x3fb8aa3b2a067820 */ /* 0x000fcc0000410000 */
[----:B------:R-:W1:Y:S02]  /*6cd0*/  MUFU.EX2 R6, R6 ;  /* 0x0000000600067308 */ /* 0x000e640000000800 */
.L_x_529:
[----:B------:R-:W-:Y:S05]  /*6ce0*/  BSYNC.RECONVERGENT B0 ;  /* 0x0000000000007941 */ /* 0x000fea0003800200 */
.L_x_525:
        /* <DEDUP_REMOVED lines=31> */
.L_x_535:
[----:B------:R-:W-:Y:S02]  /*6ee0*/  HFMA2 R9, -RZ, RZ, 0.89990234375, 10328 ;  /* 0x3b33710bff097431 */ /* 0x000fe400000001ff */
[----:B------:R-:W-:Y:S01]  /*6ef0*/  FMUL.FTZ R8, R2, R2 ;  /* 0x0000000202087220 */ /* 0x000fe20000410000 */
[----:B------:R-:W1:Y:S03]  /*6f00*/  LDC R43, c[0x0][0xfd4] ;  /* 0x0003f500ff2b7b82 */ /* 0x000e660000000800 */
        /* <DEDUP_REMOVED lines=9> */
[----:B------:R-:W-:-:S04]  /*6fa0*/  FFMA.FTZ R9, R9, R2, R2 ;  /* 0x0000000209097223 */ /* 0x000fc80000010002 */
[----:B------:R-:W-:Y:S01]  /*6fb0*/  FFMA.FTZ R2, R8, 0.93318945169448852539, -R9 ;  /* 0x3f6ee58108027823 */ /* 0x000fe20000010809 */
[----:B------:R-:W-:-:S04]  /*6fc0*/  MOV R8, R20 ;  /* 0x0000001400087202 */ /* 0x000fc80000000f00 */
        /* <DEDUP_REMOVED lines=8> */
.L_x_534:
        /* <DEDUP_REMOVED lines=20> */
.L_x_538:
        /* <DEDUP_REMOVED lines=96> */
.L_x_539:
[----:B------:R-:W-:Y:S01]  /*7790*/  MOV R40, 0x3b33710b ;  /* 0x3b33710b00287802 */ /* 0x000fe20000000f00 */
        /* <DEDUP_REMOVED lines=21> */
.L_x_537:
        /* <DEDUP_REMOVED lines=18> */
.L_x_540:
[----:B------:R-:W-:Y:S02]  /*7a10*/  HFMA2 R40, -RZ, RZ, 0.89990234375, 10328 ;  /* 0x3b33710bff287431 */ /* 0x000fe400000001ff */
[----:B------:R-:W-:Y:S01]  /*7a20*/  FMUL.FTZ R9, R2, R2 ;  /* 0x0000000202097220 */ /* 0x000fe20000410000 */
[----:B------:R-:W0:Y:S03]  /*7a30*/  LDC R43, c[0x0][0xfd4] ;  /* 0x0003f500ff2b7b82 */ /* 0x000e260000000800 */
        /* <DEDUP_REMOVED lines=19> */
.L_x_533:
        /* <DEDUP_REMOVED lines=24> */
.L_x_541:
        /* <DEDUP_REMOVED lines=22> */
.L_x_532:
        /* <DEDUP_REMOVED lines=18> */
.L_x_543:
        /* <DEDUP_REMOVED lines=23> */
.L_x_542:
        /* <DEDUP_REMOVED lines=18> */
.L_x_544:
        /* <DEDUP_REMOVED lines=22> */
.L_x_531:
        /* <DEDUP_REMOVED lines=37> */
.L_x_545:
[----:B------:R-:W-:Y:S02]  /*85b0*/  IMAD.MOV.U32 R40, RZ, RZ, 0x3b33710b ;  /* 0x3b33710bff287424 */ /* 0x000fe400078e00ff */
        /* <DEDUP_REMOVED lines=21> */
.L_x_530:
        /* <DEDUP_REMOVED lines=24> */
.L_x_546:
        /* <DEDUP_REMOVED lines=21> */
.L_x_536:
        /* <DEDUP_REMOVED lines=24> */
[----:B------:R-:W1:Y:S08]  /*8b60*/  MUFU.SIN R43, R41 ;  /* 0x00000029002b7308 */ /* 0x000e700000000400 */
[----:B------:R-:W5:Y:S02]  /*8b70*/  MUFU.EX2 R2, R2 ;  /* 0x0000000200027308 */ /* 0x000f640000000800 */
[----:B-----5:R-:W-:-:S02]  /*8b80*/  LEA.HI R8, R2, 0xffffffed, RZ, 0x9 ;  /* 0xffffffed02087811 */ /* 0x020fc400078f48ff */
[----:B------:R-:W-:Y:S02]  /*8b90*/  LOP3.LUT R2, R2, 0x7fffff, RZ, 0xc0, !PT ;  /* 0x007fffff02027812 */ /* 0x000fe400078ec0ff */
[----:B------:R-:W-:Y:S02]  /*8ba0*/  LOP3.LUT R11, R8, 0xffff, RZ, 0xc0, !PT ;  /* 0x0000ffff080b7812 */ /* 0x000fe400078ec0ff */
[----:B------:R-:W-:Y:S02]  /*8bb0*/  LOP3.LUT R2, R2, 0x7f000000, RZ, 0xfc, !PT ;  /* 0x7f00000002027812 */ /* 0x000fe400078efcff */
[----:B------:R-:W-:Y:S02]  /*8bc0*/  LEA.HI R9, R11, R8, RZ, 0x11 ;  /* 0x000000080b097211 */ /* 0x000fe400078f88ff */
[----:B------:R-:W5:Y:S01]  /*8bd0*/  MUFU.COS R11, R41 ;  /* 0x00000029000b7308 */ /* 0x000f620000000000 */
[----:B-1----:R-:W-:Y:S01]  /*8be0*/  FMUL.FTZ R40, R43, R2 ;  /* 0x000000022b287220 */ /* 0x002fe20000410000 */
[----:B------:R-:W-:-:S04]  /*8bf0*/  PRMT R9, R9, 0x9910, RZ ;  /* 0x0000991009097816 */ /* 0x000fc800000000ff */
[----:B------:R-:W-:-:S04]  /*8c00*/  SHF.R.S32.HI R9, RZ, 0x1, R9 ;  /* 0x00000001ff097819 */ /* 0x000fc80000011409 */
[----:B------:R-:W-:-:S04]  /*8c10*/  PRMT R9, R9, 0x9910, RZ ;  /* 0x0000991009097816 */ /* 0x000fc800000000ff */
[----:B------:R-:W-:Y:S02]  /*8c20*/  IADD3 R8, PT, PT, R8, -R9, RZ ;  /* 0x8000000908087210 */ /* 0x000fe40007ffe0ff */
[----:B------:R-:W-:Y:S01]  /*8c30*/  LEA R9, R9, 0x3f800000, 0x17 ;  /* 0x3f80000009097811 */ /* 0x000fe200078eb8ff */
[----:B-----5:R-:W-:Y:S01]  /*8c40*/  FMUL.FTZ R10, R11, R2 ;  /* 0x000000020b0a7220 */ /* 0x020fe20000410000 */
[----:B------:R-:W-:-:S03]  /*8c50*/  LEA R2, R8, 0x3f800000, 0x17 ;  /* 0x3f80000008027811 */ /* 0x000fc600078eb8ff */
[C---:B------:R-:W-:Y:S01]  /*8c60*/  FMUL.FTZ R11, R9.reuse, R10 ;  /* 0x0000000a090b7220 */ /* 0x040fe20000410000 */
[----:B------:R-:W-:-:S03]  /*8c70*/  FMUL.FTZ R9, R9, R40 ;  /* 0x0000002809097220 */ /* 0x000fc60000410000 */
[C---:B------:R-:W-:Y:S01]  /*8c80*/  FMUL.FTZ R8, R2.reuse, R11 ;  /* 0x0000000b02087220 */ /* 0x040fe20000410000 */
[----:B------:R-:W-:Y:S01]  /*8c90*/  FMUL.FTZ R9, R2, R9 ;  /* 0x0000000902097220 */ /* 0x000fe20000410000 */
[----:B------:R-:W-:Y:S06]  /*8ca0*/  BRA `(.L_x_551) ;  /* 0x0000000000387947 */ /* 0x000fec0003800000 */
.L_x_550:
        /* <DEDUP_REMOVED lines=8> */
.L_x_549:
[----:B------:R-:W-:-:S04]  /*8d30*/  FMUL.RZ R2, R9, 0.15915493667125701904 ;  /* 0x3e22f98309027820 */ /* 0x000fc8000040c000 */
[----:B------:R1:W0:Y:S08]  /*8d40*/  MUFU.COS R8, R2 ;  /* 0x0000000200087308 */ /* 0x0002300000000000 */
[----:B------:R1:W0:Y:S01]  /*8d50*/  MUFU.SIN R9, R2 ;  /* 0x0000000200097308 */ /* 0x0002220000000400 */
[----:B------:R-:W-:Y:S05]  /*8d60*/  BRA `(.L_x_551) ;  /* 0x0000000000087947 */ /* 0x000fea0003800000 */
.L_x_548:
[----:B------:R-:W-:-:S06]  /*8d70*/  FMUL.FTZ R8, R40, 1.4426950216293334961 ;  /* 0x3fb8aa3b28087820 */ /* 0x000fcc0000410000 */
[----:B------:R-:W1:Y:S02]  /*8d80*/  MUFU.EX2 R8, R8 ;  /* 0x0000000800087308 */ /* 0x000e640000000800 */
.L_x_551:
[----:B------:R-:W-:Y:S05]  /*8d90*/  BSYNC.RECONVERGENT B0 ;  /* 0x0000000000007941 */ /* 0x000fea0003800200 */
.L_x_547:
[----:B-1----:R-:W1:Y:S01]  /*8da0*/  S2R R2, SR_TID.X ;  /* 0x0000000000027919 */ /* 0x002e620000002100 */
[----:B------:R-:W-:Y:S01]  /*8db0*/  ISETP.GE.U32.AND P2, PT, R22, UR11, PT ;  /* 0x0000000b16007c0c */ /* 0x000fe2000bf46070 */
[----:B------:R-:W5:Y:S01]  /*8dc0*/  LDCU UR10, c[0x0][0x360] ;  /* 0x00006c00ff0a77ac */ /* 0x000f620008000800 */
[----:B------:R-:W-:Y:S02]  /*8dd0*/  ISETP.GE.U32.AND P3, PT, R23, UR11, PT ;  /* 0x0000000b17007c0c */ /* 0x000fe4000bf66070 */
[----:B------:R-:W-:Y:S02]  /*8de0*/  ISETP.GE.U32.AND.EX P2, PT, R25, UR12, PT, P2 ;  /* 0x0000000c19007c0c */ /* 0x000fe4000bf46120 */
[----:B------:R-:W-:-:S11]  /*8df0*/  ISETP.GE.U32.AND.EX P3, PT, R26, UR12, PT, P3 ;  /* 0x0000000c1a007c0c */ /* 0x000fd6000bf66130 */
[C---:B------:R-:W-:Y:S02]  /*8e00*/  @!P2 LEA R40, P5, R22.reuse, UR6, 0x3 ;  /* 0x000000061628ac11 */ /* 0x040fe4000f8a18ff */
[----:B------:R-:W-:Y:S02]  /*8e10*/  @!P3 LEA R10, P6, R23, UR6, 0x3 ;  /* 0x00000006170abc11 */ /* 0x000fe4000f8c18ff */
[----:B------:R-:W-:Y:S02]  /*8e20*/  @!P2 LEA.HI.X R41, R22, UR7, R25, 0x3, P5 ;  /* 0x000000071629ac11 */ /* 0x000fe4000a8f1c19 */
[----:B-1----:R-:W-:Y:S01]  /*8e30*/  IADD3 R2, P1, PT, R2, UR4, RZ ;  /* 0x0000000402027c10 */ /* 0x002fe2000ff3e0ff */
[----:B-----5:R-:W-:-:S03]  /*8e40*/  ULEA UR4, UP0, UR10, UR4, 0x2 ;  /* 0x000000040a047291 */ /* 0x020fc6000f8010ff */
[----:B------:R-:W-:Y:S02]  /*8e50*/  ISETP.GE.U32.AND P0, PT, R2, UR11, PT ;  /* 0x0000000b02007c0c */ /* 0x000fe4000bf06070 */
[----:B------:R-:W-:Y:S01]  /*8e60*/  IADD3.X R11, PT, PT, RZ, UR5, RZ, P1, !PT ;  /* 0x00000005ff0b7c10 */ /* 0x000fe20008ffe4ff */
[----:B------:R-:W-:Y:S01]  /*8e70*/  UIADD3.X UR5, UPT, UPT, URZ, UR5, URZ, UP0, !UPT ;  /* 0x00000005ff057290 */ /* 0x000fe200087fe4ff */
[----:B------:R-:W-:Y:S01]  /*8e80*/  ISETP.GE.U32.AND P1, PT, R21, UR11, PT ;  /* 0x0000000b15007c0c */ /* 0x000fe2000bf26070 */
[----:B------:R-:W-:Y:S01]  /*8e90*/  UISETP.GE.U32.AND UP0, UPT, UR4, UR11, UPT ;  /* 0x0000000b0400728c */ /* 0x000fe2000bf06070 */
[----:B------:R-:W-:Y:S02]  /*8ea0*/  ISETP.GE.U32.AND.EX P0, PT, R11, UR12, PT, P0 ;  /* 0x0000000c0b007c0c */ /* 0x000fe4000bf06100 */
[----:B------:R-:W-:Y:S01]  /*8eb0*/  ISETP.GE.U32.AND.EX P1, PT, R24, UR12, PT, P1 ;  /* 0x0000000c18007c0c */ /* 0x000fe2000bf26110 */
[----:B------:R-:W-:-:S10]  /*8ec0*/  UISETP.GE.U32.AND.EX UP0, UPT, UR5, UR12, UPT, UP0 ;  /* 0x0000000c0500728c */ /* 0x000fd4000bf06100 */
[----:B------:R-:W-:-:S04]  /*8ed0*/  @!P0 LEA R46, P4, R2, UR6, 0x3 ;  /* 0x00000006022e8c11 */ /* 0x000fc8000f8818ff */
[----:B------:R-:W-:Y:S02]  /*8ee0*/  @!P0 LEA.HI.X R47, R2, UR7, R11, 0x3, P4 ;  /* 0x00000007022f8c11 */ /* 0x000fe4000a0f1c0b */
[----:B------:R-:W-:Y:S02]  /*8ef0*/  @!P1 LEA R42, P4, R21, UR6, 0x3 ;  /* 0x00000006152a9c11 */ /* 0x000fe4000f8818ff */
[----:B------:R-:W-:Y:S01]  /*8f00*/  @!P3 LEA.HI.X R11, R23, UR7, R26, 0x3, P6 ;  /* 0x00000007170bbc11 */ /* 0x000fe2000b0f1c1a */
[----:B0-23--:R0:W-:Y:S01]  /*8f10*/  @!P0 STG.E.64 desc[UR14][R46.64], R4 ;  /* 0x000000042e008986 */ /* 0x00d1e2000c101b0e */
[----:B------:R-:W-:-:S05]  /*8f20*/  @!P1 LEA.HI.X R43, R21, UR7, R24, 0x3, P4 ;  /* 0x00000007152b9c11 */ /* 0x000fca000a0f1c18 */
[----:B----4-:R0:W-:Y:S04]  /*8f30*/  @!P1 STG.E.64 desc[UR14][R42.64], R12 ;  /* 0x0000000c2a009986 */ /* 0x0101e8000c101b0e */
[----:B------:R0:W-:Y:S04]  /*8f40*/  @!P2 STG.E.64 desc[UR14][R40.64], R6 ;  /* 0x000000062800a986 */ /* 0x0001e8000c101b0e */
[----:B------:R0:W-:Y:S01]  /*8f50*/  @!P3 STG.E.64 desc[UR14][R10.64], R8 ;  /* 0x000000080a00b986 */ /* 0x0001e2000c101b0e */
[----:B------:R-:W-:Y:S05]  /*8f60*/  BRA.U !UP0, `(.L_x_552) ;  /* 0xffffff79084c7547 */ /* 0x000fea000b83ffff */
[----:B------:R-:W-:Y:S05]  /*8f70*/  EXIT ;  /* 0x000000000000794d */ /* 0x000fea0003800000 */
.L_x_464:
[----:B------:R-:W0:Y:S02]  /*8f80*/  S2R R36, SR_TID.X ;  /* 0x0000000000247919 */ /* 0x000e240000002100 */
[----:B0-----:R-:W-:-:S03]  /*8f90*/  IMAD.WIDE.U32 R2, R36, 0x4, RZ ;  /* 0x0000000424027825 */ /* 0x001fc600078e00ff */
[----:B------:R-:W-:-:S04]  /*8fa0*/  ISETP.GE.U32.AND P0, PT, R2, UR13, PT ;  /* 0x0000000d02007c0c */ /* 0x000fc8000bf06070 */
[----:B------:R-:W-:-:S13]  /*8fb0*/  ISETP.GE.AND.EX P0, PT, R3, UR10, PT, P0 ;  /* 0x0000000a03007c0c */ /* 0x000fda000bf06300 */
[----:B------:R-:W-:Y:S05]  /*8fc0*/  @P0 EXIT ;  /* 0x000000000000094d */ /* 0x000fea0003800000 */
[----:B------:R-:W0:Y:S01]  /*8fd0*/  LDC.64 R2, c[0x0][0xfd0] ;  /* 0x0003f400ff027b82 */ /* 0x000e220000000a00 */
[----:B------:R-:W-:Y:S01]  /*8fe0*/  HFMA2 R12, -RZ, RZ, 1.625, 0 ;  /* 0x3e800000ff0c7431 */ /* 0x000fe200000001ff */
[----:B------:R-:W-:Y:S01]  /*8ff0*/  MOV R9, 0x3f800000 ;  /* 0x3f80000000097802 */ /* 0x000fe20000000f00 */
[----:B------:R-:W-:Y:S01]  /*9000*/  HFMA2 R34, -RZ, RZ, 1.857421875, -1409 ;  /* 0x3f6ee581ff227431 */ /* 0x000fe200000001ff */
[----:B------:R-:W-:Y:S01]  /*9010*/  MOV R33, 0x4016cbe4 ;  /* 0x4016cbe400217802 */ /* 0x000fe20000000f00 */
[----:B------:R-:W-:Y:S02]  /*9020*/  HFMA2 R35, -RZ, RZ, 0, 0 ;  /* 0x00000000ff237431 */ /* 0x000fe400000001ff */
[C---:B0-----:R-:W-:Y:S01]  /*9030*/  FADD.FTZ R41, |R2|.reuse, -RZ ;  /* 0x800000ff02297221 */ /* 0x041fe20000010200 */
[C---:B------:R-:W-:Y:S01]  /*9040*/  FADD.FTZ R8, |R3|.reuse, -RZ ;  /* 0x800000ff03087221 */ /* 0x040fe20000010200 */
[CC--:B------:R-:W-:Y:S01]  /*9050*/  FSETP.GEU.FTZ.AND P1, PT, |R2|.reuse, |R3|.reuse, PT ;  /* 0x400000030200720b */ /* 0x0c0fe20003f3e200 */
[----:B------:R-:W-:Y:S01]  /*9060*/  FMUL.FTZ R39, R3, R3 ;  /* 0x0000000303277220 */ /* 0x000fe20000410000 */
[C---:B------:R-:W-:Y:S01]  /*9070*/  ISETP.GE.AND P0, PT, R2.reuse, RZ, PT ;  /* 0x000000ff0200720c */ /* 0x040fe20003f06270 */
[----:B------:R-:W-:Y:S01]  /*9080*/  FADD.FTZ R40, |R2|, |R3| ;  /* 0x4000000302287221 */ /* 0x000fe20000010200 */
[----:B------:R-:W-:Y:S01]  /*9090*/  FSEL R43, R8, R41, !P1 ;  /* 0x00000029082b7208 */ /* 0x000fe20004800000 */
[C---:B------:R-:W-:Y:S01]  /*90a0*/  FFMA.FTZ R39, R2.reuse, R2, R39 ;  /* 0x0000000202277223 */ /* 0x040fe20000010027 */
[CC--:B------:R-:W-:Y:S01]  /*90b0*/  FSEL R0, R41.reuse, R8.reuse, !P1 ;  /* 0x0000000829007208 */ /* 0x0c0fe20004800000 */
[----:B------:R-:W-:Y:S01]  /*90c0*/  FMUL.FTZ R38, R2, 4 ;  /* 0x4080000002267820 */ /* 0x000fe20000410000 */
[----:B------:R-:W-:Y:S01]  /*90d0*/  VIMNMX R42, PT, PT, R41, R8, PT ;  /* 0x00000008292a7248 */ /* 0x000fe20003fe0100 */
[C---:B------:R-:W-:Y:S01]  /*90e0*/  FADD.FTZ R5, R43.reuse, -1 ;  /* 0xbf8000002b057421 */ /* 0x040fe20000010000 */
[----:B------:R-:W-:Y:S01]  /*90f0*/  FADD.FTZ R6, R43, 1 ;  /* 0x3f8000002b067421 */ /* 0x000fe20000010000 */
[----:B------:R-:W-:Y:S01]  /*9100*/  FMUL.FTZ R4, R0, R0 ;  /* 0x0000000000047220 */ /* 0x000fe20000410000 */
[----:B------:R-:W-:Y:S01]  /*9110*/  VIMNMX R41, PT, PT, R41, R8, !PT ;  /* 0x0000000829297248 */ /* 0x000fe20007fe0100 */
[----:B------:R-:W-:Y:S01]  /*9120*/  FMUL.FTZ R3, R3, 4 ;  /* 0x4080000003037820 */ /* 0x000fe20000410000 */
[----:B------:R-:W-:Y:S01]  /*9130*/  MOV R2, 0x7f800000 ;  /* 0x7f80000000027802 */ /* 0x000fe20000000f00 */
[--C-:B------:R-:W-:Y:S01]  /*9140*/  FFMA.FTZ R5, R5, R6, R4.reuse ;  /* 0x0000000605057223 */ /* 0x100fe20000010004 */
[----:B------:R-:W-:Y:S01]  /*9150*/  FADD.FTZ.RZ R7, R4, 1 ;  /* 0x3f80000004077421 */ /* 0x000fe2000001c000 */
[----:B------:R-:W-:Y:S01]  /*9160*/  LOP3.LUT R30, R41, 0xfe000000, RZ, 0xc0, !PT ;  /* 0xfe000000291e7812 */ /* 0x000fe200078ec0ff */
[----:B------:R-:W-:Y:S01]  /*9170*/  FFMA.FTZ R31, R43, R43, R4 ;  /* 0x0000002b2b1f7223 */ /* 0x000fe20000010004 */
[C---:B------:R-:W-:Y:S01]  /*9180*/  FADD.FTZ.RZ R6, R5.reuse, 1 ;  /* 0x3f80000005067421 */ /* 0x040fe2000001c000 */
[----:B------:R-:W-:Y:S01]  /*9190*/  ISETP.GT.U32.AND P4, PT, R5, 0x7f7fffff, PT ;  /* 0x7f7fffff0500780c */ /* 0x000fe20003f84070 */
[----:B------:R-:W-:Y:S01]  /*91a0*/  FMUL.FTZ R27, R0, 0.5 ;  /* 0x3f000000001b7820 */ /* 0x000fe20000410000 */
[----:B------:R-:W-:Y:S01]  /*91b0*/  IADD3 R7, PT, PT, R7, -0x3f400000, RZ ;  /* 0xc0c0000007077810 */ /* 0x000fe20007ffe0ff */
[----:B------:R-:W-:Y:S01]  /*91c0*/  VIADD R6, R6, 0xc0c00000 ;  /* 0xc0c0000006067836 */ /* 0x000fe20000000000 */
[----:B------:R-:W-:Y:S01]  /*91d0*/  ISETP.GT.AND P5, PT, R5, -0x40800000, PT ;  /* 0xbf8000000500780c */ /* 0x000fe20003fa4270 */
[----:B------:R-:W-:Y:S01]  /*91e0*/  FMUL.FTZ R27, R0, R27 ;  /* 0x0000001b001b7220 */ /* 0x000fe20000410000 */
[----:B------:R-:W-:-:S02]  /*91f0*/  LOP3.LUT R11, R7, 0xff800000, RZ, 0xc0, !PT ;  /* 0xff800000070b7812 */ /* 0x000fc400078ec0ff */
[----:B------:R-:W-:Y:S02]  /*9200*/  LOP3.LUT R10, R6, 0xff800000, RZ, 0xc0, !PT ;  /* 0xff800000060a7812 */ /* 0x000fe400078ec0ff */
[----:B------:R-:W-:Y:S02]  /*9210*/  IADD3 R7, PT, PT, -R11, 0x40800000, RZ ;  /* 0x408000000b077810 */ /* 0x000fe40007ffe1ff */
[----:B------:R-:W-:Y:S02]  /*9220*/  IADD3 R6, PT, PT, -R10, 0x40800000, RZ ;  /* 0x408000000a067810 */ /* 0x000fe40007ffe1ff */
[----:B------:R-:W-:Y:S01]  /*9230*/  ISETP.GT.U32.AND P2, PT, R4, 0x7f7fffff, PT ;  /* 0x7f7fffff0400780c */ /* 0x000fe20003f44070 */
[----:B------:R-:W-:Y:S01]  /*9240*/  FFMA.FTZ R13, R7, R12, -1 ;  /* 0xbf800000070d7423 */ /* 0x000fe2000001000c */
[-C--:B------:R-:W-:Y:S01]  /*9250*/  IADD3 R7, PT, PT, R5, -R10.reuse, RZ ;  /* 0x8000000a05077210 */ /* 0x080fe20007ffe0ff */
[----:B------:R-:W-:Y:S01]  /*9260*/  FFMA.FTZ R6, R6, 0.25, -R9 ;  /* 0x3e80000006067823 */ /* 0x000fe20000010809 */
[-C--:B------:R-:W-:Y:S01]  /*9270*/  IADD3 R12, PT, PT, R4, -R11.reuse, RZ ;  /* 0x8000000b040c7210 */ /* 0x080fe20007ffe0ff */
[----:B------:R-:W-:Y:S01]  /*9280*/  IMAD.MOV.U32 R9, RZ, RZ, 0x3d39bf78 ;  /* 0x3d39bf78ff097424 */ /* 0x000fe200078e00ff */
[----:B------:R-:W-:Y:S01]  /*9290*/  I2FP.F32.S32 R10, R10 ;  /* 0x0000000a000a7245 */ /* 0x000fe20000201400 */
[----:B------:R-:W-:Y:S01]  /*92a0*/  FADD.FTZ R6, R7, R6 ;  /* 0x0000000607067221 */ /* 0x000fe20000010000 */
[----:B------:R-:W-:Y:S01]  /*92b0*/  I2FP.F32.S32 R11, R11 ;  /* 0x0000000b000b7245 */ /* 0x000fe20000201400 */
[----:B------:R-:W-:Y:S01]  /*92c0*/  FADD.FTZ R12, R12, R13 ;  /* 0x0000000d0c0c7221 */ /* 0x000fe20000010000 */
[----:B------:R-:W-:Y:S01]  /*92d0*/  ISETP.GT.AND P6, PT, R4, -0x40800000, PT ;  /* 0xbf8000000400780c */ /* 0x000fe20003fc4270 */
[-C--:B------:R-:W-:Y:S01]  /*92e0*/  FFMA.FTZ R7, R6, -R9.reuse, 0.10546888411045074463 ;  /* 0x3dd8001206077423 */ /* 0x080fe20000010809 */
[----:B------:R-:W-:Y:S01]  /*92f0*/  FMUL.FTZ R10, R10, 1.1920928955078125e-07 ;  /* 0x340000000a0a7820 */ /* 0x000fe20000410000 */
[----:B------:R-:W-:Y:S01]  /*9300*/  FFMA.FTZ R13, R12, -R9, 0.10546888411045074463 ;  /* 0x3dd800120c0d7423 */ /* 0x000fe20000010809 */
[----:B------:R-:W-:Y:S01]  /*9310*/  FMUL.FTZ R9, R3, R3 ;  /* 0x0000000303097220 */ /* 0x000fe20000410000 */
[----:B------:R-:W-:Y:S01]  /*9320*/  FFMA.FTZ R7, R6, R7, -0.13229703903198242188 ;  /* 0xbe0778e006077423 */ /* 0x000fe20000010007 */
[----:B------:R-:W-:Y:S01]  /*9330*/  LOP3.LUT R3, R30, 0x7e800000, RZ, 0x3c, !PT ;  /* 0x7e8000001e037812 */ /* 0x000fe200078e3cff */
[----:B------:R-:W-:Y:S01]  /*9340*/  FFMA.FTZ R13, R12, R13, -0.13229703903198242188 ;  /* 0xbe0778e00c0d7423 */ /* 0x000fe2000001000d */
[----:B------:R-:W-:Y:S01]  /*9350*/  FMUL.FTZ R11, R11, 1.1920928955078125e-07 ;  /* 0x340000000b0b7820 */ /* 0x000fe20000410000 */
[----:B------:R-:W-:Y:S01]  /*9360*/  FFMA.FTZ R7, R6, R7, 0.14491446316242218018 ;  /* 0x3e14647506077423 */ /* 0x000fe20000010007 */
[----:B------:R-:W-:Y:S01]  /*9370*/  FSETP.NEU.FTZ.AND P3, PT, R4, RZ, PT ;  /* 0x000000ff0400720b */ /* 0x000fe20003f7d000 */
[----:B------:R-:W-:Y:S01]  /*9380*/  FFMA.FTZ R13, R12, R13, 0.14491446316242218018 ;  /* 0x3e1464750c0d7423 */ /* 0x000fe2000001000d */
[----:B------:R-:W-:Y:S01]  /*9390*/  FFMA.FTZ R38, R38, R38, R9 ;  /* 0x0000002626267223 */ /* 0x000fe20000010009 */
[----:B------:R-:W-:Y:S01]  /*93a0*/  FFMA.FTZ R7, R6, R7, -0.16641564667224884033 ;  /* 0xbe2a68dd06077423 */ /* 0x000fe20000010007 */
[----:B------:R-:W-:Y:S01]  /*93b0*/  FSEL R34, R34, 1.8663789033889770508, !P1 ;  /* 0x3feee58122227808 */ /* 0x000fe20004800000 */
[----:B------:R-:W-:Y:S01]  /*93c0*/  FFMA.FTZ R13, R12, R13, -0.16641564667224884033 ;  /* 0xbe2a68dd0c0d7423 */ /* 0x000fe2000001000d */
[----:B------:R-:W-:Y:S01]  /*93d0*/  FSEL R33, R33, 0.78539818525314331055, !P0 ;  /* 0x3f490fdb21217808 */ /* 0x000fe20004000000 */
[----:B------:R-:W-:Y:S01]  /*93e0*/  FFMA.FTZ R7, R6, R7, 0.19988867640495300293 ;  /* 0x3e4caf9e06077423 */ /* 0x000fe20000010007 */
[----:B------:R-:W-:Y:S01]  /*93f0*/  FSEL R32, RZ, 3.1415927410125732422, P0 ;  /* 0x40490fdbff207808 */ /* 0x000fe20000000000 */
[----:B------:R-:W-:Y:S01]  /*9400*/  FFMA.FTZ R13, R12, R13, 0.19988867640495300293 ;  /* 0x3e4caf9e0c0d7423 */ /* 0x000fe2000001000d */
[----:B------:R-:W-:Y:S01]  /*9410*/  LOP3.LUT R30, R30, 0x800000, RZ, 0xfc, !PT ;  /* 0x008000001e1e7812 */ /* 0x000fe200078efcff */
[----:B------:R-:W-:-:S02]  /*9420*/  FFMA.FTZ R7, R6, R7, -0.25000196695327758789 ;  /* 0xbe80004206077423 */ /* 0x000fc40000010007 */
[----:B------:R-:W-:Y:S02]  /*9430*/  FFMA.FTZ R13, R12, R13, -0.25000196695327758789 ;  /* 0xbe8000420c0d7423 */ /* 0x000fe4000001000d */
[----:B------:R-:W-:Y:S02]  /*9440*/  FFMA.FTZ R7, R6, R7, 0.33333510160446166992 ;  /* 0x3eaaaae606077423 */ /* 0x000fe40000010007 */
[----:B------:R-:W-:Y:S02]  /*9450*/  FFMA.FTZ R13, R12, R13, 0.33333510160446166992 ;  /* 0x3eaaaae60c0d7423 */ /* 0x000fe4000001000d */
[----:B------:R-:W-:Y:S02]  /*9460*/  FFMA.FTZ R7, R6, R7, -0.5 ;  /* 0xbf00000006077423 */ /* 0x000fe40000010007 */
[----:B------:R-:W-:Y:S02]  /*9470*/  FFMA.FTZ R13, R12, R13, -0.5 ;  /* 0xbf0000000c0d7423 */ /* 0x000fe4000001000d */
[----:B------:R-:W-:-:S02]  /*9480*/  FMUL.FTZ R7, R6, R7 ;  /* 0x0000000706077220 */ /* 0x000fc40000410000 */
[----:B------:R-:W-:Y:S02]  /*9490*/  FMUL.FTZ R13, R12, R13 ;  /* 0x0000000d0c0d7220 */ /* 0x000fe40000410000 */
[----:B------:R-:W-:Y:S01]  /*94a0*/  FFMA.FTZ R7, R6, R7, R6 ;  /* 0x0000000706077223 */ /* 0x000fe20000010006 */
[----:B------:R-:W-:Y:S01]  /*94b0*/  FMUL.FTZ R6, R42, R3 ;  /* 0x000000032a067220 */ /* 0x000fe20000410000 */
[----:B------:R-:W-:Y:S01]  /*94c0*/  FFMA.FTZ R12, R12, R13, R12 ;  /* 0x0000000d0c0c7223 */ /* 0x000fe2000001000c */
[----:B------:R-:W-:Y:S01]  /*94d0*/  FMUL.FTZ R3, R41, R3 ;  /* 0x0000000329037220 */ /* 0x000fe20000410000 */
[----:B------:R-:W-:Y:S01]  /*94e0*/  FFMA.FTZ R13, R10, 0.69314718246459960938, R7 ;  /* 0x3f3172180a0d7823 */ /* 0x000fe20000010007 */
[-C--:B------:R-:W-:Y:S01]  /*94f0*/  FFMA.FTZ R7, R4, R2.reuse, +INF ;  /* 0x7f80000004077423 */ /* 0x080fe20000010002 */
[----:B------:R-:W-:Y:S01]  /*9500*/  FFMA.FTZ R2, R5, R2, +INF ;  /* 0x7f80000005027423 */ /* 0x000fe20000010002 */
[----:B------:R-:W-:Y:S01]  /*9510*/  FFMA.FTZ R12, R11, 0.69314718246459960938, R12 ;  /* 0x3f3172180b0c7823 */ /* 0x000fe2000001000c */
[----:B------:R-:W-:-:S03]  /*9520*/  FMUL.FTZ R6, R6, R6 ;  /* 0x0000000606067220 */ /* 0x000fc60000410000 */
[----:B------:R-:W-:Y:S01]  /*9530*/  FSEL R2, R2, R13, P5 ;  /* 0x0000000d02027208 */ /* 0x000fe20002800000 */
[----:B------:R-:W-:Y:S01]  /*9540*/  FFMA.FTZ R37, R3, R3, R6 ;  /* 0x0000000303257223 */ /* 0x000fe20000010006 */
[----:B------:R-:W-:Y:S02]  /*9550*/  FSETP.NEU.FTZ.AND P5, PT, R5, RZ, PT ;  /* 0x000000ff0500720b */ /* 0x000fe40003fbd000 */
[----:B------:R-:W-:Y:S02]  /*9560*/  LOP3.LUT R5, R0, 0xffff0000, RZ, 0xc0, !PT ;  /* 0xffff000000057812 */ /* 0x000fe400078ec0ff */
[----:B------:R-:W-:Y:S02]  /*9570*/  @P4 FSEL R13, R2, -RZ, P5 ;  /* 0x800000ff020d4208 */ /* 0x000fe40002800000 */
[----:B------:R-:W-:Y:S01]  /*9580*/  LOP3.LUT R2, R43, 0xffff0000, RZ, 0xc0, !PT ;  /* 0xffff00002b027812 */ /* 0x000fe200078ec0ff */
[--C-:B------:R-:W-:Y:S01]  /*9590*/  FADD.FTZ R4, R0, -R5.reuse ;  /* 0x8000000500047221 */ /* 0x100fe20000010000 */
[----:B------:R-:W-:Y:S01]  /*95a0*/  FSEL R7, R7, R12, P6 ;  /* 0x0000000c07077208 */ /* 0x000fe20003000000 */
[C---:B------:R-:W-:Y:S01]  /*95b0*/  FMUL.FTZ R28, R5.reuse, R5 ;  /* 0x00000005051c7220 */ /* 0x040fe20000410000 */
[----:B------:R-:W-:Y:S01]  /*95c0*/  FADD.FTZ R5, R5, R5 ;  /* 0x0000000505057221 */ /* 0x000fe20000010000 */
[--C-:B------:R-:W-:Y:S01]  /*95d0*/  FADD.FTZ R3, R43, -R2.reuse ;  /* 0x800000022b037221 */ /* 0x100fe20000010000 */
[----:B------:R-:W-:Y:S01]  /*95e0*/  @P2 FSEL R12, R7, -RZ, P3 ;  /* 0x800000ff070c2208 */ /* 0x000fe20001800000 */
[C---:B------:R-:W-:Y:S01]  /*95f0*/  FMUL.FTZ R29, R2.reuse, R2 ;  /* 0x00000002021d7220 */ /* 0x040fe20000410000 */
[----:B------:R-:W-:Y:S01]  /*9600*/  FADD.FTZ R10, R2, R2 ;  /* 0x00000002020a7221 */ /* 0x000fe20000010000 */
[----:B------:R-:W-:-:S02]  /*9610*/  LOP3.LUT R7, R4, 0xffff0000, RZ, 0xc0, !PT ;  /* 0xffff000004077812 */ /* 0x000fc400078ec0ff */
[----:B------:R-:W-:-:S03]  /*9620*/  LOP3.LUT R2, R3, 0xffff0000, RZ, 0xc0, !PT ;  /* 0xffff000003027812 */ /* 0x000fc600078ec0ff */
[--C-:B------:R-:W-:Y:S01]  /*9630*/  FADD.FTZ R4, R4, -R7.reuse ;  /* 0x8000000704047221 */ /* 0x100fe20000010000 */
[----:B------:R-:W-:Y:S01]  /*9640*/  FADD.FTZ R15, R7, R7 ;  /* 0x00000007070f7221 */ /* 0x000fe20000010000 */
[--C-:B------:R-:W-:Y:S01]  /*9650*/  FADD.FTZ R3, R3, -R2.reuse ;  /* 0x8000000203037221 */ /* 0x100fe20000010000 */
[C---:B------:R-:W-:Y:S01]  /*9660*/  FADD.FTZ R8, R2.reuse, R2 ;  /* 0x0000000202087221 */ /* 0x040fe20000010000 */
[-C--:B------:R-:W-:Y:S01]  /*9670*/  FMUL.FTZ R26, R2, R10.reuse ;  /* 0x0000000a021a7220 */ /* 0x080fe20000410000 */
[C---:B------:R-:W-:Y:S01]  /*9680*/  FMUL.FTZ R24, R7.reuse, R5 ;  /* 0x0000000507187220 */ /* 0x040fe20000410000 */
[----:B------:R-:W-:Y:S01]  /*9690*/  FMUL.FTZ R11, R7, R7 ;  /* 0x00000007070b7220 */ /* 0x000fe20000410000 */
[C---:B------:R-:W-:Y:S01]  /*96a0*/  FMUL.FTZ R9, R4.reuse, R5 ;  /* 0x0000000504097220 */ /* 0x040fe20000410000 */
[C---:B------:R-:W-:Y:S01]  /*96b0*/  FMUL.FTZ R10, R3.reuse, R10 ;  /* 0x0000000a030a7220 */ /* 0x040fe20000410000 */
[C---:B------:R-:W-:Y:S01]  /*96c0*/  FMUL.FTZ R8, R3.reuse, R8 ;  /* 0x0000000803087220 */ /* 0x040fe20000410000 */
[----:B------:R-:W-:Y:S01]  /*96d0*/  FMUL.FTZ R7, R3, R3 ;  /* 0x0000000303077220 */ /* 0x000fe20000410000 */
[C---:B------:R-:W-:Y:S01]  /*96e0*/  FMUL.FTZ R6, R4.reuse, R15 ;  /* 0x0000000f04067220 */ /* 0x040fe20000410000 */
[----:B------:R-:W-:Y:S01]  /*96f0*/  FMUL.FTZ R5, R4, R4 ;  /* 0x0000000404057220 */ /* 0x000fe20000410000 */
[----:B------:R-:W-:Y:S01]  /*9700*/  FMUL.FTZ R25, R2, R2 ;  /* 0x0000000202197220 */ /* 0x000fe20000410000 */
[----:B------:R-:W-:Y:S01]  /*9710*/  FMUL.FTZ R4, R12, 0.5 ;  /* 0x3f0000000c047820 */ /* 0x000fe20000410000 */
[----:B------:R-:W-:-:S07]  /*9720*/  FMUL.FTZ R3, R13, 0.5 ;  /* 0x3f0000000d037820 */ /* 0x000fce0000410000 */
.L_x_640:
[C---:B------:R-:W-:Y:S01]  /*9730*/  LEA R12, P0, R36.reuse, UR8, 0x5 ;  /* 0x00000008240c7c11 */ /* 0x040fe2000f8028ff */
[----:B------:R-:W0:Y:S03]  /*9740*/  LDC.64 R16, c[0x0][0xfd0] ;  /* 0x0003f400ff107b82 */ /* 0x000e260000000a00 */
[----:B------:R-:W-:-:S06]  /*9750*/  LEA.HI.X R13, R36, UR9, R35, 0x5, P0 ;  /* 0x00000009240d7c11 */ /* 0x000fcc00080f2c23 */
[----:B------:R-:W5:Y:S01]  /*9760*/  LDG.E.ENL2.256 R12, R20, desc[UR14][R12.64] ;  /* 0xfe00000e0c14797e */ /* 0x000f62000812190c */
[----:B0-----:R-:W-:-:S13]  /*9770*/  FSETP.NAN.FTZ.AND P0, PT, R16, R17, PT ;  /* 0x000000111000720b */ /* 0x001fda0003f18000 */
[----:B------:R-:W-:Y:S05]  /*9780*/  @!P0 BRA `(.L_x_553) ;  /* 0x0000000000bc8947 */ /* 0x000fea0003800000 */
[C---:B------:R-:W-:Y:S01]  /*9790*/  FSETP.GEU.FTZ.AND P0, PT, |R16|.reuse, 1.084202172485504434e-19, PT ;  /* 0x200000001000780b */ /* 0x040fe20003f1e200 */
[----:B------:R-:W0:Y:S01]  /*97a0*/  MUFU.RCP R18, R43 ;  /* 0x0000002b00127308 */ /* 0x000e220000001000 */
[----:B------:R-:W-:Y:S01]  /*97b0*/  FSETP.GEU.FTZ.AND P1, PT, |R17|, 1.084202172485504434e-19, PT ;  /* 0x200000001100780b */ /* 0x000fe20003f3e200 */
[----:B------:R-:W-:Y:S01]  /*97c0*/  IMAD.MOV.U32 R2, RZ, RZ, R39 ;  /* 0x000000ffff027224 */ /* 0x000fe200078e0027 */
[CC--:B------:R-:W-:Y:S02]  /*97d0*/  FSETP.NEU.FTZ.AND P5, PT, |R16|.reuse, |R17|.reuse, PT ;  /* 0x400000111000720b */ /* 0x0c0fe40003fbd200 */
[----:B------:R-:W-:Y:S02]  /*97e0*/  PLOP3.LUT P0, PT, P0, P1, PT, 0xf8, 0x8f ;  /* 0x00000000008f781c */ /* 0x000fe40000703f70 */
        /* <DEDUP_REMOVED lines=17> */
[----:B------:R-:W-:-:S07]  /*9900*/  MOV R17, R2 ;  /* 0x0000000200117202 */ /* 0x000fce0000000f00 */
.L_x_554:
[----:B------:R-:W-:Y:S02]  /*9910*/  HFMA2 R19, -RZ, RZ, 0.89990234375, 10328 ;  /* 0x3b33710bff137431 */ /* 0x000fe400000001ff */
[----:B------:R-:W-:Y:S01]  /*9920*/  FMUL.FTZ R2, R17, R17 ;  /* 0x0000001111027220 */ /* 0x000fe20000410000 */
[----:B------:R-:W-:Y:S01]  /*9930*/  MOV R18, 0x3fd774eb ;  /* 0x3fd774eb00127802 */ /* 0x000fe20000000f00 */
[----:B------:R-:W0:Y:S02]  /*9940*/  LDCU UR4, c[0x0][0xfd4] ;  /* 0x0001fa80ff0477ac */ /* 0x000e240008000800 */
        /* <DEDUP_REMOVED lines=8> */
[----:B------:R-:W-:-:S04]  /*99d0*/  FFMA.FTZ R17, R2, R17, R17 ;  /* 0x0000001102117223 */ /* 0x000fc80000010011 */
[----:B------:R-:W-:-:S05]  /*99e0*/  FFMA.FTZ R2, R18, 0.93318945169448852539, -R17 ;  /* 0x3f6ee58112027823 */ /* 0x000fca0000010811 */
[----:B------:R-:W-:Y:S01]  /*99f0*/  FSEL R2, R2, R17, !P2 ;  /* 0x0000001102027208 */ /* 0x000fe20005000000 */
[----:B------:R-:W-:-:S04]  /*9a00*/  @P2 FADD.FTZ R17, -R17, -RZ ;  /* 0x800000ff11112221 */ /* 0x000fc80000010100 */
[----:B------:R-:W-:-:S05]  /*9a10*/  @!P3 FFMA.FTZ R2, R34, 1.6832555532455444336, R17 ;  /* 0x3fd774eb2202b823 */ /* 0x000fca0000010011 */
[----:B------:R-:W-:Y:S01]  /*9a20*/  FSEL R17, R33, R2, !P5 ;  /* 0x0000000221117208 */ /* 0x000fe20006800000 */
[----:B0-----:R-:W-:-:S03]  /*9a30*/  IMAD.U32 R2, RZ, RZ, UR4 ;  /* 0x00000004ff027e24 */ /* 0x001fc6000f8e00ff */
[----:B------:R-:W-:-:S04]  /*9a40*/  FSEL R17, R32, R17, !P4 ;  /* 0x0000001120117208 */ /* 0x000fc80006000000 */
[----:B------:R-:W-:-:S04]  /*9a50*/  LOP3.LUT R17, R17, 0x80000000, R2, 0xb8, !PT ;  /* 0x8000000011117812 */ /* 0x000fc800078eb802 */
[----:B------:R-:W-:Y:S01]  /*9a60*/  FSEL R18, R40, R17, P6 ;  /* 0x0000001128127208 */ /* 0x000fe20003000000 */
[----:B------:R-:W-:Y:S06]  /*9a70*/  BRA `(.L_x_555) ;  /* 0x00000018007c7947 */ /* 0x000fec0003800000 */
.L_x_553:
[----:B------:R-:W-:-:S13]  /*9a80*/  FSETP.GT.FTZ.AND P0, PT, R0, 9.99999979021476795361e+33, PT ;  /* 0x77f684df0000780b */ /* 0x000fda0003f14000 */
[----:B------:R-:W-:Y:S05]  /*9a90*/  @!P0 BRA `(.L_x_556) ;  /* 0x0000000000f08947 */ /* 0x000fea0003800000 */
[C---:B------:R-:W-:Y:S01]  /*9aa0*/  FMUL.FTZ R2, R16.reuse, 0.36787945032119750977 ;  /* 0x3ebc5ab210027820 */ /* 0x040fe20000410000 */
[----:B------:R-:W-:Y:S01]  /*9ab0*/  FMUL.FTZ R18, R17, 0.36787945032119750977 ;  /* 0x3ebc5ab211127820 */ /* 0x000fe20000410000 */
[----:B------:R-:W0:Y:S01]  /*9ac0*/  MUFU.RCP R48, R43 ;  /* 0x0000002b00307308 */ /* 0x000e220000001000 */
[-C--:B------:R-:W-:Y:S01]  /*9ad0*/  FSETP.NEU.FTZ.AND P5, PT, |R16|, |R17|.reuse, PT ;  /* 0x400000111000720b */ /* 0x080fe20003fbd200 */
[----:B------:R-:W-:Y:S01]  /*9ae0*/  FADD.FTZ R2, |R2|, -RZ ;  /* 0x800000ff02027221 */ /* 0x000fe20000010200 */
[----:B------:R-:W-:Y:S01]  /*9af0*/  FADD.FTZ R19, |R18|, -RZ ;  /* 0x800000ff12137221 */ /* 0x000fe20000010200 */
[C---:B------:R-:W-:Y:S01]  /*9b00*/  FSETP.GEU.FTZ.AND P2, PT, |R16|.reuse, |R17|, PT ;  /* 0x400000111000720b */ /* 0x040fe20003f5e200 */
[----:B------:R-:W-:Y:S01]  /*9b10*/  HFMA2 R17, -RZ, RZ, 1.875, 0 ;  /* 0x3f800000ff117431 */ /* 0x000fe200000001ff */
[----:B------:R-:W-:Y:S02]  /*9b20*/  ISETP.GE.AND P3, PT, R16, RZ, PT ;  /* 0x000000ff1000720c */ /* 0x000fe40003f66270 */
[----:B------:R-:W-:-:S02]  /*9b30*/  VIMNMX R18, PT, PT, R2, R19, !PT ;  /* 0x0000001302127248 */ /* 0x000fc40007fe0100 */
[----:B------:R-:W-:Y:S02]  /*9b40*/  VIMNMX R2, PT, PT, R2, R19, PT ;  /* 0x0000001302027248 */ /* 0x000fe40003fe0100 */
[----:B------:R-:W-:Y:S02]  /*9b50*/  LOP3.LUT R45, R18, 0xfe000000, RZ, 0xc0, !PT ;  /* 0xfe000000122d7812 */ /* 0x000fe400078ec0ff */
[----:B------:R-:W-:Y:S02]  /*9b60*/  FSETP.NEU.FTZ.AND P0, PT, R2, RZ, PT ;  /* 0x000000ff0200720b */ /* 0x000fe40003f1d000 */
[C---:B------:R-:W-:Y:S02]  /*9b70*/  LOP3.LUT R19, R45.reuse, 0x7e800000, RZ, 0x3c, !PT ;  /* 0x7e8000002d137812 */ /* 0x040fe400078e3cff */
[----:B------:R-:W-:Y:S02]  /*9b80*/  LOP3.LUT R45, R45, 0x800000, RZ, 0xfc, !PT ;  /* 0x008000002d2d7812 */ /* 0x000fe400078efcff */
[----:B------:R-:W-:Y:S01]  /*9b90*/  FSETP.NAN.FTZ.AND P6, PT, |R40|, |R40|, PT ;  /* 0x400000282800720b */ /* 0x000fe20003fd8200 */
[-C--:B------:R-:W-:Y:S01]  /*9ba0*/  FMUL.FTZ R46, R2, R19.reuse ;  /* 0x00000013022e7220 */ /* 0x080fe20000410000 */
[----:B------:R-:W-:Y:S01]  /*9bb0*/  FMUL.FTZ R19, R18, R19 ;  /* 0x0000001312137220 */ /* 0x000fe20000410000 */
[----:B------:R-:W-:-:S02]  /*9bc0*/  FSETP.NEU.FTZ.AND P4, PT, R43, RZ, PT ;  /* 0x000000ff2b00720b */ /* 0x000fc40003f9d000 */
[----:B------:R-:W-:-:S04]  /*9bd0*/  FMUL.FTZ R46, R46, R46 ;  /* 0x0000002e2e2e7220 */ /* 0x000fc80000410000 */
[----:B------:R-:W-:Y:S01]  /*9be0*/  FFMA.FTZ R46, R19, R19, R46 ;  /* 0x00000013132e7223 */ /* 0x000fe2000001002e */
[----:B0-----:R-:W-:-:S04]  /*9bf0*/  FFMA R19, -R43, R48, 1 ;  /* 0x3f8000002b137423 */ /* 0x001fc80000000130 */
[----:B------:R-:W-:Y:S01]  /*9c00*/  FFMA R19, R48, R19, R48 ;  /* 0x0000001330137223 */ /* 0x000fe20000000030 */
[----:B------:R-:W0:Y:S02]  /*9c10*/  MUFU.SQRT R46, R46 ;  /* 0x0000002e002e7308 */ /* 0x000e240000002000 */
[----:B0-----:R-:W-:Y:S01]  /*9c20*/  @P0 FMUL.FTZ R18, R46, R45 ;  /* 0x0000002d2e120220 */ /* 0x001fe20000410000 */
[----:B------:R-:W-:Y:S01]  /*9c30*/  FSETP.NEU.FTZ.AND P0, PT, R2, +INF , PT ;  /* 0x7f8000000200780b */ /* 0x000fe20003f1d000 */
[----:B------:R-:W-:-:S03]  /*9c40*/  FFMA R2, R0, R19, RZ ;  /* 0x0000001300027223 */ /* 0x000fc600000000ff */
[----:B------:R-:W-:Y:S01]  /*9c50*/  FSEL R18, R18, +INF , P0 ;  /* 0x7f80000012127808 */ /* 0x000fe20000000000 */
[----:B------:R-:W-:-:S04]  /*9c60*/  FFMA R16, -R43, R2, R0 ;  /* 0x000000022b107223 */ /* 0x000fc80000000100 */
[----:B------:R-:W-:Y:S01]  /*9c70*/  FFMA R2, R19, R16, R2 ;  /* 0x0000001013027223 */ /* 0x000fe20000000002 */
[----:B------:R-:W0:Y:S08]  /*9c80*/  MUFU.LG2 R18, R18 ;  /* 0x0000001200127308 */ /* 0x000e300000000c00 */
[----:B------:R-:W1:Y:S01]  /*9c90*/  FCHK P0, R0, R43 ;  /* 0x0000002b00007302 */ /* 0x000e620000000000 */
[----:B0-----:R-:W-:Y:S01]  /*9ca0*/  FFMA.FTZ R16, R18, 0.69314718246459960938, R17 ;  /* 0x3f31721812107823 */ /* 0x001fe20000010011 */
[----:B-1----:R-:W-:Y:S06]  /*9cb0*/  @!P0 BRA `(.L_x_557) ;  /* 0x00000000000c8947 */ /* 0x002fec0003800000 */
[----:B------:R-:W-:Y:S02]  /*9cc0*/  MOV R47, R43 ;  /* 0x0000002b002f7202 */ /* 0x000fe40000000f00 */
[----:B------:R-:W-:-:S07]  /*9cd0*/  MOV R46, 0x9cf0 ;  /* 0x00009cf0002e7802 */ /* 0x000fce0000000f00 */
[----:B-----5:R-:W-:Y:S05]  /*9ce0*/  CALL.REL.NOINC `($__internal_62_$__cuda_sm3x_div_rn_ftz_f32_slowpath) ;  /* 0x0000007c00747944 */ /* 0x020fea0003c00000 */
.L_x_557:
[----:B------:R-:W-:Y:S01]  /*9cf0*/  MOV R18, 0x3b33710b ;  /* 0x3b33710b00127802 */ /* 0x000fe20000000f00 */
        /* <DEDUP_REMOVED lines=22> */
.L_x_556:
[----:B------:R-:W-:-:S13]  /*9e60*/  FSETP.NEU.FTZ.AND P0, PT, R43, 1, PT ;  /* 0x3f8000002b00780b */ /* 0x000fda0003f1d000 */
[----:B------:R-:W-:Y:S05]  /*9e70*/  @P0 BRA `(.L_x_558) ;  /* 0x0000000400480947 */ /* 0x000fea0003800000 */
[----:B------:R-:W-:-:S13]  /*9e80*/  FSETP.GEU.FTZ.AND P0, PT, R0, 9.999999682655225389e-20, PT ;  /* 0x1fec1e4a0000780b */ /* 0x000fda0003f1e000 */
[----:B------:R-:W-:Y:S05]  /*9e90*/  @P0 BRA `(.L_x_559) ;  /* 0x0000000000a00947 */ /* 0x000fea0003800000 */
[----:B------:R-:W-:Y:S01]  /*9ea0*/  MOV R2, 0x3f800000 ;  /* 0x3f80000000027802 */ /* 0x000fe20000000f00 */
[----:B------:R-:W0:Y:S01]  /*9eb0*/  FCHK P0, R0, 1 ;  /* 0x3f80000000007902 */ /* 0x000e220000000000 */
[CC--:B------:R-:W-:Y:S02]  /*9ec0*/  FSETP.NEU.FTZ.AND P5, PT, |R16|.reuse, |R17|.reuse, PT ;  /* 0x400000111000720b */ /* 0x0c0fe40003fbd200 */
[----:B------:R-:W-:Y:S01]  /*9ed0*/  FSETP.GEU.FTZ.AND P2, PT, |R16|, |R17|, PT ;  /* 0x400000111000720b */ /* 0x000fe20003f5e200 */
[----:B------:R-:W-:Y:S01]  /*9ee0*/  FFMA R19, R2, -R2, 1 ;  /* 0x3f80000002137423 */ /* 0x000fe20000000802 */
        /* <DEDUP_REMOVED lines=8> */
[----:B------:R-:W-:Y:S01]  /*9f70*/  HFMA2 R47, -RZ, RZ, 1.875, 0 ;  /* 0x3f800000ff2f7431 */ /* 0x000fe200000001ff */
[----:B------:R-:W-:-:S07]  /*9f80*/  MOV R46, 0x9fa0 ;  /* 0x00009fa0002e7802 */ /* 0x000fce0000000f00 */
[----:B-----5:R-:W-:Y:S05]  /*9f90*/  CALL.REL.NOINC `($__internal_62_$__cuda_sm3x_div_rn_ftz_f32_slowpath) ;  /* 0x0000007800c87944 */ /* 0x020fea0003c00000 */
.L_x_560:
        /* <DEDUP_REMOVED lines=13> */
[----:B------:R-:W-:Y:S01]  /*a070*/  FFMA.FTZ R2, R16, 0.93318945169448852539, -R17 ;  /* 0x3f6ee58110027823 */ /* 0x000fe20000010811 */
[----:B------:R-:W-:-:S04]  /*a080*/  MOV R16, R27 ;  /* 0x0000001b00107202 */ /* 0x000fc80000000f00 */
        /* <DEDUP_REMOVED lines=9> */
.L_x_559:
[----:B------:R-:W-:Y:S01]  /*a120*/  HFMA2 R2, -RZ, RZ, 1.875, 0 ;  /* 0x3f800000ff027431 */ /* 0x000fe200000001ff */
        /* <DEDUP_REMOVED lines=15> */
.L_x_561:
        /* <DEDUP_REMOVED lines=18> */
[----:B------:R-:W-:Y:S02]  /*a340*/  FSEL R17, R33, R2, !P5 ;  /* 0x0000000221117208 */ /* 0x000fe40006800000 */
[----:B0-----:R-:W-:Y:S02]  /*a350*/  MOV R2, UR4 ;  /* 0x0000000400027c02 */ /* 0x001fe40008000f00 */
[----:B------:R-:W-:-:S04]  /*a360*/  FSEL R17, R32, R17, !P4 ;  /* 0x0000001120117208 */ /* 0x000fc80006000000 */
[----:B------:R-:W-:-:S04]  /*a370*/  LOP3.LUT R17, R17, 0x80000000, R2, 0xb8, !PT ;  /* 0x8000000011117812 */ /* 0x000fc800078eb802 */
[----:B------:R-:W-:Y:S01]  /*a380*/  FSEL R18, R40, R17, P6 ;  /* 0x0000001128127208 */ /* 0x000fe20003000000 */
[----:B------:R-:W-:Y:S06]  /*a390*/  BRA `(.L_x_555) ;  /* 0x0000001000347947 */ /* 0x000fec0003800000 */
.L_x_558:
        /* <DEDUP_REMOVED lines=21> */
[----:B------:R0:W1:Y:S01]  /*a4f0*/  MUFU.LG2 R18, R2 ;  /* 0x0000000200127308 */ /* 0x0000620000000c00 */
[----:B------:R-:W-:-:S04]  /*a500*/  FFMA R17, -R43, R16, R0 ;  /* 0x000000102b117223 */ /* 0x000fc80000000100 */
[----:B0-----:R-:W-:Y:S01]  /*a510*/  FFMA R2, R19, R17, R16 ;  /* 0x0000001113027223 */ /* 0x001fe20000000010 */
[----:B-1----:R-:W-:Y:S01]  /*a520*/  FMUL.FTZ R16, R18, 0.69314718246459960938 ;  /* 0x3f31721812107820 */ /* 0x002fe20000410000 */
[----:B------:R-:W-:Y:S06]  /*a530*/  @!P0 BRA `(.L_x_563) ;  /* 0x00000000000c8947 */ /* 0x000fec0003800000 */
[----:B------:R-:W-:Y:S02]  /*a540*/  MOV R47, R43 ;  /* 0x0000002b002f7202 */ /* 0x000fe40000000f00 */
[----:B------:R-:W-:-:S07]  /*a550*/  MOV R46, 0xa570 ;  /* 0x0000a570002e7802 */ /* 0x000fce0000000f00 */
[----:B-----5:R-:W-:Y:S05]  /*a560*/  CALL.REL.NOINC `($__internal_62_$__cuda_sm3x_div_rn_ftz_f32_slowpath) ;  /* 0x0000007400547944 */ /* 0x020fea0003c00000 */
.L_x_563:
[----:B------:R-:W-:Y:S02]  /*a570*/  HFMA2 R18, -RZ, RZ, 0.89990234375, 10328 ;  /* 0x3b33710bff127431 */ /* 0x000fe400000001ff */
        /* <DEDUP_REMOVED lines=22> */
.L_x_562:
        /* <DEDUP_REMOVED lines=18> */
.L_x_565:
        /* <DEDUP_REMOVED lines=24> */
.L_x_564:
[----:B------:R-:W-:-:S13]  /*a980*/  FSETP.GTU.FTZ.AND P0, PT, R31, 0.69999998807907104492, PT ;  /* 0x3f3333331f00780b */ /* 0x000fda0003f1c000 */
[----:B------:R-:W-:Y:S05]  /*a990*/  @!P0 BRA `(.L_x_566) ;  /* 0x0000000800148947 */ /* 0x000fea0003800000 */
[----:B------:R-:W-:Y:S01]  /*a9a0*/  MOV R18, R5 ;  /* 0x0000000500127202 */ /* 0x000fe20000000f00 */
[----:B------:R-:W-:Y:S01]  /*a9b0*/  IMAD.MOV.U32 R53, RZ, RZ, R8 ;  /* 0x000000ffff357224 */ /* 0x000fe200078e0008 */
[----:B------:R-:W-:Y:S01]  /*a9c0*/  MOV R19, R7 ;  /* 0x0000000700137202 */ /* 0x000fe20000000f00 */
[----:B------:R-:W-:Y:S01]  /*a9d0*/  IMAD.MOV.U32 R49, RZ, RZ, R24 ;  /* 0x000000ffff317224 */ /* 0x000fe200078e0018 */
[----:B------:R-:W-:Y:S02]  /*a9e0*/  MOV R45, R6 ;  /* 0x00000006002d7202 */ /* 0x000fe40000000f00 */
[----:B------:R-:W-:Y:S02]  /*a9f0*/  MOV R2, R9 ;  /* 0x0000000900027202 */ /* 0x000fe40000000f00 */
[----:B------:R-:W-:Y:S02]  /*aa00*/  MOV R46, R10 ;  /* 0x0000000a002e7202 */ /* 0x000fe40000000f00 */
[----:B------:R-:W-:-:S02]  /*aa10*/  MOV R47, R11 ;  /* 0x0000000b002f7202 */ /* 0x000fc40000000f00 */
[----:B------:R-:W-:Y:S02]  /*aa20*/  MOV R48, R25 ;  /* 0x0000001900307202 */ /* 0x000fe40000000f00 */
[----:B------:R-:W-:Y:S02]  /*aa30*/  MOV R50, R26 ;  /* 0x0000001a00327202 */ /* 0x000fe40000000f00 */
[----:B------:R-:W-:Y:S02]  /*aa40*/  MOV R51, R28 ;  /* 0x0000001c00337202 */ /* 0x000fe40000000f00 */
[----:B------:R-:W-:-:S07]  /*aa50*/  MOV R52, R29 ;  /* 0x0000001d00347202 */ /* 0x000fce0000000f00 */
.L_x_567:
        /* <DEDUP_REMOVED lines=28> */
[----:B------:R-:W-:Y:S02]  /*ac20*/  FSETP.GEU.FTZ.AND P5, PT, R54, R19, PT ;  /* 0x000000133600720b */ /* 0x000fe40003fbe000 */
[----:B------:R-:W-:Y:S02]  /*ac30*/  FSEL R53, R56, R45, P6 ;  /* 0x0000002d38357208 */ /* 0x000fe40003000000 */
[----:B------:R-:W-:Y:S02]  /*ac40*/  FSEL R55, R19, R54, P5 ;  /* 0x0000003613377208 */ /* 0x000fe40002800000 */
[----:B------:R-:W-:-:S02]  /*ac50*/  FSEL R45, R54, R19, P5 ;  /* 0x00000013362d7208 */ /* 0x000fc40002800000 */
[----:B------:R-:W-:-:S04]  /*ac60*/  FSETP.GEU.FTZ.AND P6, PT, R55, R18, PT ;  /* 0x000000123700720b */ /* 0x000fc80003fde000 */
[----:B------:R-:W-:Y:S02]  /*ac70*/  PLOP3.LUT P4, PT, P6, P4, P5, 0x80, 0x0 ;  /* 0x000000000000781c */ /* 0x000fe40003789050 */
[----:B------:R-:W-:Y:S02]  /*ac80*/  FSEL R54, R18, R55, P6 ;  /* 0x0000003712367208 */ /* 0x000fe40003000000 */
[----:B------:R-:W-:Y:S02]  /*ac90*/  PLOP3.LUT P4, PT, P4, P3, P2, 0x80, 0x0 ;  /* 0x000000000000781c */ /* 0x000fe40002787020 */
[----:B------:R-:W-:Y:S02]  /*aca0*/  FSEL R19, R55, R18, P6 ;  /* 0x0000001237137208 */ /* 0x000fe40003000000 */
[----:B------:R-:W-:Y:S02]  /*acb0*/  PLOP3.LUT P4, PT, P4, P1, P0, 0x80, 0x0 ;  /* 0x000000000000781c */ /* 0x000fe40002783000 */
[----:B------:R-:W-:-:S11]  /*acc0*/  MOV R18, R54 ;  /* 0x0000003600127202 */ /* 0x000fd60000000f00 */
        /* <DEDUP_REMOVED lines=44> */
[----:B------:R-:W-:Y:S01]  /*af90*/  @P1 MOV R19, 0x7f800000 ;  /* 0x7f80000000131802 */ /* 0x000fe20000000f00 */
[----:B------:R-:W-:-:S04]  /*afa0*/  FFMA R45, R18, R45, R18 ;  /* 0x0000002d122d7223 */ /* 0x000fc80000000012 */
        /* <DEDUP_REMOVED lines=9> */
[----:B------:R-:W-:Y:S01]  /*b040*/  IMAD.MOV.U32 R47, RZ, RZ, R43 ;  /* 0x000000ffff2f7224 */ /* 0x000fe200078e002b */
[----:B------:R-:W-:-:S07]  /*b050*/  MOV R46, 0xb070 ;  /* 0x0000b070002e7802 */ /* 0x000fce0000000f00 */
[----:B-----5:R-:W-:Y:S05]  /*b060*/  CALL.REL.NOINC `($__internal_62_$__cuda_sm3x_div_rn_ftz_f32_slowpath) ;  /* 0x0000006800947944 */ /* 0x020fea0003c00000 */
[----:B------:R-:W-:-:S07]  /*b070*/  MOV R17, R2 ;  /* 0x0000000200117202 */ /* 0x000fce0000000f00 */
.L_x_568:
[----:B------:R-:W-:Y:S01]  /*b080*/  MOV R19, 0x3b33710b ;  /* 0x3b33710b00137802 */ /* 0x000fe20000000f00 */
        /* <DEDUP_REMOVED lines=22> */
.L_x_566:
        /* <DEDUP_REMOVED lines=15> */
[----:B------:R-:W-:Y:S01]  /*b2e0*/  IMAD.MOV.U32 R47, RZ, RZ, R43 ;  /* 0x000000ffff2f7224 */ /* 0x000fe200078e002b */
[----:B------:R-:W-:-:S07]  /*b2f0*/  MOV R46, 0xb310 ;  /* 0x0000b310002e7802 */ /* 0x000fce0000000f00 */
[----:B-----5:R-:W-:Y:S05]  /*b300*/  CALL.REL.NOINC `($__internal_62_$__cuda_sm3x_div_rn_ftz_f32_slowpath) ;  /* 0x0000006400ec7944 */ /* 0x020fea0003c00000 */
.L_x_569:
        /* <DEDUP_REMOVED lines=21> */
[----:B------:R-:W-:-:S07]  /*b460*/  FSEL R18, R40, R17, P6 ;  /* 0x0000001128127208 */ /* 0x000fce0003000000 */
.L_x_555:
[----:B-----5:R-:W-:Y:S01]  /*b470*/  FMUL.FTZ R46, R20, R18 ;  /* 0x00000012142e7220 */ /* 0x020fe20000410000 */
[----:B------:R-:W-:Y:S03]  /*b480*/  BSSY.RECONVERGENT B0, `(.L_x_570) ;  /* 0x0000039000007945 */ /* 0x000fe60003800200 */
[C---:B------:R-:W-:Y:S01]  /*b490*/  FFMA.FTZ R17, R21.reuse, R16, R46 ;  /* 0x0000001015117223 */ /* 0x040fe2000001002e */
        /* <DEDUP_REMOVED lines=21> */
.L_x_572:
[----:B---3--:R-:W-:-:S05]  /*b5f0*/  VIADD R16, R21, 0xbd4e8de8 ;  /* 0xbd4e8de815107836 */ /* 0x008fca0000000000 */
        /* <DEDUP_REMOVED lines=15> */
[----:B------:R-:W-:-:S04]  /*b6f0*/  PRMT R17, R17, 0x9910, RZ ;  /* 0x0000991011117816 */ /* 0x000fc800000000ff */
[----:B------:R-:W-:Y:S02]  /*b700*/  IADD3 R18, PT, PT, R18, -R17, RZ ;  /* 0x8000001112127210 */ /* 0x000fe40007ffe0ff */
[----:B------:R-:W-:Y:S01]  /*b710*/  LEA R17, R17, 0x3f800000, 0x17 ;  /* 0x3f80000011117811 */ /* 0x000fe200078eb8ff */
[-C--:B0-----:R-:W-:Y:S01]  /*b720*/  FMUL.FTZ R20, R19, R16.reuse ;  /* 0x0000001013147220 */ /* 0x081fe20000410000 */
[----:B------:R-:W-:Y:S01]  /*b730*/  FMUL.FTZ R16, R45, R16 ;  /* 0x000000102d107220 */ /* 0x000fe20000410000 */
[----:B------:R-:W-:Y:S02]  /*b740*/  LEA R18, R18, 0x3f800000, 0x17 ;  /* 0x3f80000012127811 */ /* 0x000fe400078eb8ff */
[C---:B------:R-:W-:Y:S01]  /*b750*/  FMUL.FTZ R19, R17.reuse, R20 ;  /* 0x0000001411137220 */ /* 0x040fe20000410000 */
[----:B------:R-:W-:-:S03]  /*b760*/  FMUL.FTZ R17, R17, R16 ;  /* 0x0000001011117220 */ /* 0x000fc60000410000 */
[C---:B------:R-:W-:Y:S01]  /*b770*/  FMUL.FTZ R16, R18.reuse, R19 ;  /* 0x0000001312107220 */ /* 0x040fe20000410000 */
[----:B------:R-:W-:Y:S01]  /*b780*/  FMUL.FTZ R17, R18, R17 ;  /* 0x0000001112117220 */ /* 0x000fe20000410000 */
[----:B------:R-:W-:Y:S06]  /*b790*/  BRA `(.L_x_571) ;  /* 0x00000000001c7947 */ /* 0x000fec0003800000 */
.L_x_573:
[----:B-12---:R-:W-:Y:S01]  /*b7a0*/  FMUL.RZ R18, R17, 0.15915493667125701904 ;  /* 0x3e22f98311127820 */ /* 0x006fe2000040c000 */
[----:B------:R-:W-:-:S03]  /*b7b0*/  FMUL.FTZ R21, R21, 1.4426950216293334961 ;  /* 0x3fb8aa3b15157820 */ /* 0x000fc60000410000 */
[----:B------:R-:W0:Y:S08]  /*b7c0*/  MUFU.COS R16, R18 ;  /* 0x0000001200107308 */ /* 0x000e300000000000 */
[----:B------:R-:W1:Y:S08]  /*b7d0*/  MUFU.SIN R20, R18 ;  /* 0x0000001200147308 */ /* 0x000e700000000400 */
[----:B------:R-:W0:Y:S02]  /*b7e0*/  MUFU.EX2 R21, R21 ;  /* 0x0000001500157308 */ /* 0x000e240000000800 */
[C---:B0-----:R-:W-:Y:S01]  /*b7f0*/  FMUL.FTZ R16, R21.reuse, R16 ;  /* 0x0000001015107220 */ /* 0x041fe20000410000 */
[----:B-1----:R-:W-:-:S07]  /*b800*/  FMUL.FTZ R17, R21, R20 ;  /* 0x0000001415117220 */ /* 0x002fce0000410000 */
.L_x_571:
[----:B------:R-:W-:Y:S05]  /*b810*/  BSYNC.RECONVERGENT B0 ;  /* 0x0000000000007941 */ /* 0x000fea0003800200 */
.L_x_570:
        /* <DEDUP_REMOVED lines=31> */
.L_x_579:
        /* <DEDUP_REMOVED lines=19> */
[----:B-1----:R-:W-:-:S03]  /*bb40*/  IMAD.U32 R2, RZ, RZ, UR4 ;  /* 0x00000004ff027e24 */ /* 0x002fc6000f8e00ff */
[----:B------:R-:W-:-:S04]  /*bb50*/  FSEL R19, R32, R19, !P3 ;  /* 0x0000001320137208 */ /* 0x000fc80005800000 */
[----:B------:R-:W-:-:S04]  /*bb60*/  LOP3.LUT R19, R19, 0x80000000, R2, 0xb8, !PT ;  /* 0x8000000013137812 */ /* 0x000fc800078eb802 */
[----:B------:R-:W-:Y:S01]  /*bb70*/  FSEL R20, R40, R19, P5 ;  /* 0x0000001328147208 */ /* 0x000fe20002800000 */
[----:B------:R-:W-:Y:S06]  /*bb80*/  BRA `(.L_x_580) ;  /* 0x0000001800647947 */ /* 0x000fec0003800000 */
.L_x_578:
        /* <DEDUP_REMOVED lines=14> */
.L_x_582:
        /* <DEDUP_REMOVED lines=55> */
[----:B------:R-:W-:-:S03]  /*bfe0*/  HFMA2 R45, -RZ, RZ, 1.625, 0 ;  /* 0x3e800000ff2d7431 */ /* 0x000fc600000001ff */
        /* <DEDUP_REMOVED lines=40> */
[----:B0-23--:R-:W-:Y:S05]  /*c270*/  CALL.REL.NOINC `($__internal_62_$__cuda_sm3x_div_rn_ftz_f32_slowpath) ;  /* 0x0000005800107944 */ /* 0x00dfea0003c00000 */
.L_x_583:
[----:B------:R-:W-:Y:S01]  /*c280*/  MOV R20, 0x3b33710b ;  /* 0x3b33710b00147802 */ /* 0x000fe20000000f00 */
        /* <DEDUP_REMOVED lines=17> */
[----:B-1----:R-:W-:Y:S02]  /*c3a0*/  MOV R2, UR4 ;  /* 0x0000000400027c02 */ /* 0x002fe40008000f00 */
[----:B------:R-:W-:-:S04]  /*c3b0*/  FSEL R19, R32, R19, !P3 ;  /* 0x0000001320137208 */ /* 0x000fc80005800000 */
[----:B------:R-:W-:-:S04]  /*c3c0*/  LOP3.LUT R19, R19, 0x80000000, R2, 0xb8, !PT ;  /* 0x8000000013137812 */ /* 0x000fc800078eb802 */
[----:B------:R-:W-:Y:S01]  /*c3d0*/  FSEL R20, R40, R19, P5 ;  /* 0x0000001328147208 */ /* 0x000fe20002800000 */
[----:B------:R-:W-:Y:S06]  /*c3e0*/  BRA `(.L_x_580) ;  /* 0x00000010004c7947 */ /* 0x000fec0003800000 */
.L_x_581:
        /* <DEDUP_REMOVED lines=18> */
.L_x_584:
[----:B------:R-:W-:Y:S02]  /*c510*/  IMAD.MOV.U32 R20, RZ, RZ, 0x3b33710b ;  /* 0x3b33710bff147424 */ /* 0x000fe400078e00ff */
        /* <DEDUP_REMOVED lines=22> */
.L_x_577:
        /* <DEDUP_REMOVED lines=23> */
[----:B0-23--:R-:W-:Y:S05]  /*c7f0*/  CALL.REL.NOINC `($__internal_62_$__cuda_sm3x_div_rn_ftz_f32_slowpath) ;  /* 0x0000005000b07944 */ /* 0x00dfea0003c00000 */
.L_x_585:
        /* <DEDUP_REMOVED lines=23> */
.L_x_576:
[----:B------:R-:W-:-:S13]  /*c970*/  FSETP.GEU.FTZ.AND P0, PT, R0, 9.999999682655225389e-20, PT ;  /* 0x1fec1e4a0000780b */ /* 0x000fda0003f1e000 */
[----:B------:R-:W-:Y:S05]  /*c980*/  @!P0 BRA `(.L_x_586) ;  /* 0x0000000000a08947 */ /* 0x000fea0003800000 */
[----:B-1----:R-:W-:Y:S01]  /*c990*/  MOV R18, 0x3f800000 ;  /* 0x3f80000000127802 */ /* 0x002fe20000000f00 */
        /* <DEDUP_REMOVED lines=12> */
[----:B------:R-:W-:Y:S01]  /*ca60*/  HFMA2 R47, -RZ, RZ, 1.875, 0 ;  /* 0x3f800000ff2f7431 */ /* 0x000fe200000001ff */
[----:B------:R-:W-:-:S07]  /*ca70*/  MOV R46, 0xca90 ;  /* 0x0000ca90002e7802 */ /* 0x000fce0000000f00 */
[----:B0-23--:R-:W-:Y:S05]  /*ca80*/  CALL.REL.NOINC `($__internal_62_$__cuda_sm3x_div_rn_ftz_f32_slowpath) ;  /* 0x00000050000c7944 */ /* 0x00dfea0003c00000 */
.L_x_587:
        /* <DEDUP_REMOVED lines=24> */
.L_x_586:
[----:B-1----:R-:W-:Y:S01]  /*cc10*/  HFMA2 R18, -RZ, RZ, 1.875, 0 ;  /* 0x3f800000ff127431 */ /* 0x002fe200000001ff */
[----:B------:R-:W1:Y:S01]  /*cc20*/  FCHK P0, R0, 1 ;  /* 0x3f80000000007902 */ /* 0x000e620000000000 */
[CC--:B------:R-:W-:Y:S02]  /*cc30*/  FSETP.NEU.FTZ.AND P4, PT, |R19|.reuse, |R2|.reuse, PT ;  /* 0x400000021300720b */ /* 0x0c0fe40003f9d200 */
[C---:B------:R-:W-:Y:S01]  /*cc40*/  FSETP.GEU.FTZ.AND P2, PT, |R19|.reuse, |R2|, PT ;  /* 0x400000021300720b */ /* 0x040fe20003f5e200 */
        /* <DEDUP_REMOVED lines=9> */
[----:B------:R-:W-:Y:S02]  /*cce0*/  MOV R47, 0x3f800000 ;  /* 0x3f800000002f7802 */ /* 0x000fe40000000f00 */
[----:B------:R-:W-:-:S07]  /*ccf0*/  MOV R46, 0xcd10 ;  /* 0x0000cd10002e7802 */ /* 0x000fce0000000f00 */
[----:B0-23--:R-:W-:Y:S05]  /*cd00*/  CALL.REL.NOINC `($__internal_62_$__cuda_sm3x_div_rn_ftz_f32_slowpath) ;  /* 0x0000004c006c7944 */ /* 0x00dfea0003c00000 */
.L_x_588:
        /* <DEDUP_REMOVED lines=24> */
.L_x_575:
[C---:B-1----:R-:W-:Y:S01]  /*ce90*/  FMUL.FTZ R18, R19.reuse, 0.36787945032119750977 ;  /* 0x3ebc5ab213127820 */ /* 0x042fe20000410000 */
[----:B------:R-:W-:Y:S01]  /*cea0*/  FMUL.FTZ R20, R2, 0.36787945032119750977 ;  /* 0x3ebc5ab202147820 */ /* 0x000fe20000410000 */
[----:B------:R-:W1:Y:S01]  /*ceb0*/  MUFU.RCP R48, R43 ;  /* 0x0000002b00307308 */ /* 0x000e620000001000 */
[CC--:B------:R-:W-:Y:S01]  /*cec0*/  FSETP.NEU.FTZ.AND P4, PT, |R19|.reuse, |R2|.reuse, PT ;  /* 0x400000021300720b */ /* 0x0c0fe20003f9d200 */
[----:B------:R-:W-:Y:S01]  /*ced0*/  FADD.FTZ R18, |R18|, -RZ ;  /* 0x800000ff12127221 */ /* 0x000fe20000010200 */
[----:B------:R-:W-:Y:S01]  /*cee0*/  FADD.FTZ R21, |R20|, -RZ ;  /* 0x800000ff14157221 */ /* 0x000fe20000010200 */
[C---:B------:R-:W-:Y:S02]  /*cef0*/  FSETP.GEU.FTZ.AND P2, PT, |R19|.reuse, |R2|, PT ;  /* 0x400000021300720b */ /* 0x040fe40003f5e200 */
[----:B------:R-:W-:Y:S02]  /*cf00*/  ISETP.GE.AND P6, PT, R19, RZ, PT ;  /* 0x000000ff1300720c */ /* 0x000fe40003fc6270 */
[----:B------:R-:W-:-:S02]  /*cf10*/  VIMNMX R20, PT, PT, R18, R21, !PT ;  /* 0x0000001512147248 */ /* 0x000fc40007fe0100 */
[----:B------:R-:W-:Y:S02]  /*cf20*/  VIMNMX R18, PT, PT, R18, R21, PT ;  /* 0x0000001512127248 */ /* 0x000fe40003fe0100 */
[----:B------:R-:W-:Y:S02]  /*cf30*/  LOP3.LUT R45, R20, 0xfe000000, RZ, 0xc0, !PT ;  /* 0xfe000000142d7812 */ /* 0x000fe400078ec0ff */
[C---:B------:R-:W-:Y:S02]  /*cf40*/  FSETP.NEU.FTZ.AND P0, PT, R18.reuse, RZ, PT ;  /* 0x000000ff1200720b */ /* 0x040fe40003f1d000 */
[C---:B------:R-:W-:Y:S02]  /*cf50*/  LOP3.LUT R21, R45.reuse, 0x7e800000, RZ, 0x3c, !PT ;  /* 0x7e8000002d157812 */ /* 0x040fe400078e3cff */
[----:B------:R-:W-:Y:S02]  /*cf60*/  LOP3.LUT R45, R45, 0x800000, RZ, 0xfc, !PT ;  /* 0x008000002d2d7812 */ /* 0x000fe400078efcff */
[----:B------:R-:W-:Y:S01]  /*cf70*/  MOV R19, 0x3f800000 ;  /* 0x3f80000000137802 */ /* 0x000fe20000000f00 */
[-C--:B------:R-:W-:Y:S01]  /*cf80*/  FMUL.FTZ R46, R18, R21.reuse ;  /* 0x00000015122e7220 */ /* 0x080fe20000410000 */
[----:B------:R-:W-:Y:S01]  /*cf90*/  FMUL.FTZ R21, R20, R21 ;  /* 0x0000001514157220 */ /* 0x000fe20000410000 */
[----:B------:R-:W-:-:S02]  /*cfa0*/  FSETP.NAN.FTZ.AND P5, PT, |R40|, |R40|, PT ;  /* 0x400000282800720b */ /* 0x000fc40003fb8200 */
[----:B------:R-:W-:Y:S01]  /*cfb0*/  FMUL.FTZ R46, R46, R46 ;  /* 0x0000002e2e2e7220 */ /* 0x000fe20000410000 */
[----:B------:R-:W-:-:S03]  /*cfc0*/  FSETP.NEU.FTZ.AND P3, PT, R43, RZ, PT ;  /* 0x000000ff2b00720b */ /* 0x000fc60003f7d000 */
[----:B------:R-:W-:Y:S01]  /*cfd0*/  FFMA.FTZ R46, R21, R21, R46 ;  /* 0x00000015152e7223 */ /* 0x000fe2000001002e */
[----:B-1----:R-:W-:-:S04]  /*cfe0*/  FFMA R21, -R43, R48, 1 ;  /* 0x3f8000002b157423 */ /* 0x002fc80000000130 */
[----:B------:R-:W-:Y:S01]  /*cff0*/  FFMA R21, R48, R21, R48 ;  /* 0x0000001530157223 */ /* 0x000fe20000000030 */
[----:B------:R-:W1:Y:S03]  /*d000*/  MUFU.SQRT R46, R46 ;  /* 0x0000002e002e7308 */ /* 0x000e660000002000 */
[----:B------:R-:W-:Y:S01]  /*d010*/  FFMA R2, R0, R21, RZ ;  /* 0x0000001500027223 */ /* 0x000fe200000000ff */
[----:B-1----:R-:W-:Y:S01]  /*d020*/  @P0 FMUL.FTZ R20, R46, R45 ;  /* 0x0000002d2e140220 */ /* 0x002fe20000410000 */
[----:B------:R-:W-:Y:S02]  /*d030*/  FSETP.NEU.FTZ.AND P0, PT, R18, +INF , PT ;  /* 0x7f8000001200780b */ /* 0x000fe40003f1d000 */
[----:B------:R-:W-:Y:S02]  /*d040*/  FFMA R18, -R43, R2, R0 ;  /* 0x000000022b127223 */ /* 0x000fe40000000100 */
[----:B------:R-:W-:-:S02]  /*d050*/  FSEL R20, R20, +INF , P0 ;  /* 0x7f80000014147808 */ /* 0x000fc40000000000 */
[----:B------:R-:W-:-:S04]  /*d060*/  FFMA R2, R21, R18, R2 ;  /* 0x0000001215027223 */ /* 0x000fc80000000002 */
[----:B------:R-:W1:Y:S08]  /*d070*/  MUFU.LG2 R20, R20 ;  /* 0x0000001400147308 */ /* 0x000e700000000c00 */
[----:B------:R-:W4:Y:S01]  /*d080*/  FCHK P0, R0, R43 ;  /* 0x0000002b00007302 */ /* 0x000f220000000000 */
[----:B-1----:R-:W-:Y:S01]  /*d090*/  FFMA.FTZ R18, R20, 0.69314718246459960938, R19 ;  /* 0x3f31721814127823 */ /* 0x002fe20000010013 */
[----:B----4-:R-:W-:Y:S06]  /*d0a0*/  @!P0 BRA `(.L_x_589) ;  /* 0x00000000000c8947 */ /* 0x010fec0003800000 */
[----:B------:R-:W-:Y:S01]  /*d0b0*/  IMAD.MOV.U32 R47, RZ, RZ, R43 ;  /* 0x000000ffff2f7224 */ /* 0x000fe200078e002b */
[----:B------:R-:W-:-:S07]  /*d0c0*/  MOV R46, 0xd0e0 ;  /* 0x0000d0e0002e7802 */ /* 0x000fce0000000f00 */
[----:B0-23--:R-:W-:Y:S05]  /*d0d0*/  CALL.REL.NOINC `($__internal_62_$__cuda_sm3x_div_rn_ftz_f32_slowpath) ;  /* 0x0000004800787944 */ /* 0x00dfea0003c00000 */
.L_x_589:
        /* <DEDUP_REMOVED lines=23> */
.L_x_574:
[C---:B------:R-:W-:Y:S01]  /*d250*/  FSETP.GEU.FTZ.AND P0, PT, |R19|.reuse, 1.084202172485504434e-19, PT ;  /* 0x200000001300780b */ /* 0x040fe20003f1e200 */
[----:B------:R-:W4:Y:S01]  /*d260*/  MUFU.RCP R20, R43 ;  /* 0x0000002b00147308 */ /* 0x000f220000001000 */
[----:B------:R-:W-:Y:S02]  /*d270*/  FSETP.GEU.FTZ.AND P1, PT, |R2|, 1.084202172485504434e-19, PT ;  /* 0x200000000200780b */ /* 0x000fe40003f3e200 */
[----:B-1----:R-:W-:Y:S02]  /*d280*/  MOV R18, R39 ;  /* 0x0000002700127202 */ /* 0x002fe40000000f00 */
[----:B------:R-:W-:Y:S02]  /*d290*/  PLOP3.LUT P0, PT, P0, P1, PT, 0xf8, 0x8f ;  /* 0x00000000008f781c */ /* 0x000fe40000703f70 */
[CC--:B------:R-:W-:Y:S02]  /*d2a0*/  FSETP.NEU.FTZ.AND P4, PT, |R19|.reuse, |R2|.reuse, PT ;  /* 0x400000021300720b */ /* 0x0c0fe40003f9d200 */
[----:B------:R-:W-:-:S02]  /*d2b0*/  FSETP.GEU.FTZ.AND P2, PT, |R19|, |R2|, PT ;  /* 0x400000021300720b */ /* 0x000fc40003f5e200 */
[----:B------:R-:W-:Y:S02]  /*d2c0*/  ISETP.GE.AND P6, PT, R19, RZ, PT ;  /* 0x000000ff1300720c */ /* 0x000fe40003fc6270 */
[----:B------:R-:W-:Y:S02]  /*d2d0*/  FSETP.NAN.FTZ.AND P5, PT, |R40|, |R40|, PT ;  /* 0x400000282800720b */ /* 0x000fe40003fb8200 */
[----:B------:R-:W-:-:S03]  /*d2e0*/  FSETP.NEU.FTZ.AND P3, PT, R43, RZ, PT ;  /* 0x000000ff2b00720b */ /* 0x000fc60003f7d000 */
        /* <DEDUP_REMOVED lines=10> */
[----:B------:R-:W-:Y:S01]  /*d390*/  IMAD.MOV.U32 R47, RZ, RZ, R43 ;  /* 0x000000ffff2f7224 */ /* 0x000fe200078e002b */
[----:B------:R-:W-:-:S07]  /*d3a0*/  MOV R46, 0xd3c0 ;  /* 0x0000d3c0002e7802 */ /* 0x000fce0000000f00 */
[----:B0-23--:R-:W-:Y:S05]  /*d3b0*/  CALL.REL.NOINC `($__internal_62_$__cuda_sm3x_div_rn_ftz_f32_slowpath) ;  /* 0x0000004400c07944 */ /* 0x00dfea0003c00000 */
.L_x_590:
        /* <DEDUP_REMOVED lines=21> */
[----:B------:R-:W-:-:S07]  /*d510*/  FSEL R20, R40, R19, P5 ;  /* 0x0000001328147208 */ /* 0x000fce0002800000 */
.L_x_580:
[----:B------:R-:W-:Y:S01]  /*d520*/  FMUL.FTZ R46, R22, R20 ;  /* 0x00000014162e7220 */ /* 0x000fe20000410000 */
[----:B------:R-:W-:Y:S03]  /*d530*/  BSSY.RECONVERGENT B0, `(.L_x_591) ;  /* 0x000003a000007945 */ /* 0x000fe60003800200 */
[C---:B------:R-:W-:Y:S01]  /*d540*/  FFMA.FTZ R19, R23.reuse, R18, R46 ;  /* 0x0000001217137223 */ /* 0x040fe2000001002e */
        /* <DEDUP_REMOVED lines=31> */
[----:B------:R-:W-:-:S05]  /*d740*/  PRMT R19, R19, 0x9910, RZ ;  /* 0x0000991013137816 */ /* 0x000fca00000000ff */
[----:B------:R-:W-:Y:S01]  /*d750*/  IMAD.IADD R20, R20, 0x1, -R19 ;  /* 0x0000000114147824 */ /* 0x000fe200078e0a13 */
[----:B------:R-:W-:Y:S01]  /*d760*/  LEA R19, R19, 0x3f800000, 0x17 ;  /* 0x3f80000013137811 */ /* 0x000fe200078eb8ff */
[-C--:B-1----:R-:W-:Y:S01]  /*d770*/  FMUL.FTZ R22, R21, R18.reuse ;  /* 0x0000001215167220 */ /* 0x082fe20000410000 */
[----:B------:R-:W-:Y:S02]  /*d780*/  FMUL.FTZ R18, R45, R18 ;  /* 0x000000122d127220 */ /* 0x000fe40000410000 */
[----:B------:R-:W-:Y:S01]  /*d790*/  LEA R20, R20, 0x3f800000, 0x17 ;  /* 0x3f80000014147811 */ /* 0x000fe200078eb8ff */
[C---:B------:R-:W-:Y:S01]  /*d7a0*/  FMUL.FTZ R21, R19.reuse, R22 ;  /* 0x0000001613157220 */ /* 0x040fe20000410000 */
[----:B------:R-:W-:-:S03]  /*d7b0*/  FMUL.FTZ R19, R19, R18 ;  /* 0x0000001213137220 */ /* 0x000fc60000410000 */
[C---:B------:R-:W-:Y:S01]  /*d7c0*/  FMUL.FTZ R18, R20.reuse, R21 ;  /* 0x0000001514127220 */ /* 0x040fe20000410000 */
[----:B------:R-:W-:Y:S01]  /*d7d0*/  FMUL.FTZ R19, R20, R19 ;  /* 0x0000001314137220 */ /* 0x000fe20000410000 */
[----:B------:R-:W-:Y:S06]  /*d7e0*/  BRA `(.L_x_595) ;  /* 0x0000000000387947 */ /* 0x000fec0003800000 */
.L_x_594:
        /* <DEDUP_REMOVED lines=8> */
.L_x_593:
[----:B------:R-:W-:-:S04]  /*d870*/  FMUL.RZ R20, R19, 0.15915493667125701904 ;  /* 0x3e22f98313147820 */ /* 0x000fc8000040c000 */
[----:B------:R1:W4:Y:S08]  /*d880*/  MUFU.COS R18, R20 ;  /* 0x0000001400127308 */ /* 0x0003300000000000 */
[----:B------:R1:W0:Y:S01]  /*d890*/  MUFU.SIN R19, R20 ;  /* 0x0000001400137308 */ /* 0x0002220000000400 */
[----:B------:R-:W-:Y:S05]  /*d8a0*/  BRA `(.L_x_595) ;  /* 0x0000000000087947 */ /* 0x000fea0003800000 */
.L_x_592:
[----:B------:R-:W-:-:S06]  /*d8b0*/  FMUL.FTZ R18, R45, 1.4426950216293334961 ;  /* 0x3fb8aa3b2d127820 */ /* 0x000fcc0000410000 */
[----:B------:R-:W1:Y:S02]  /*d8c0*/  MUFU.EX2 R18, R18 ;  /* 0x0000001200127308 */ /* 0x000e640000000800 */
.L_x_595:
[----:B------:R-:W-:Y:S05]  /*d8d0*/  BSYNC.RECONVERGENT B0 ;  /* 0x0000000000007941 */ /* 0x000fea0003800200 */
.L_x_591:
        /* <DEDUP_REMOVED lines=31> */
.L_x_601:
        /* <DEDUP_REMOVED lines=24> */
.L_x_600:
        /* <DEDUP_REMOVED lines=14> */
.L_x_604:
        /* <DEDUP_REMOVED lines=97> */
.L_x_605:
        /* <DEDUP_REMOVED lines=23> */
.L_x_603:
        /* <DEDUP_REMOVED lines=18> */
.L_x_606:
        /* <DEDUP_REMOVED lines=23> */
.L_x_599:
        /* <DEDUP_REMOVED lines=24> */
.L_x_607:
        /* <DEDUP_REMOVED lines=23> */
.L_x_598:
        /* <DEDUP_REMOVED lines=17> */
[----:B0-234-:R-:W-:Y:S05]  /*eb40*/  CALL.REL.NOINC `($__internal_62_$__cuda_sm3x_div_rn_ftz_f32_slowpath) ;  /* 0x0000002c00dc7944 */ /* 0x01dfea0003c00000 */
.L_x_609:
        /* <DEDUP_REMOVED lines=24> */
.L_x_608:
        /* <DEDUP_REMOVED lines=15> */
[----:B0-234-:R-:W-:Y:S05]  /*edc0*/  CALL.REL.NOINC `($__internal_62_$__cuda_sm3x_div_rn_ftz_f32_slowpath) ;  /* 0x0000002c003c7944 */ /* 0x01dfea0003c00000 */
.L_x_610:
        /* <DEDUP_REMOVED lines=24> */
.L_x_597:
        /* <DEDUP_REMOVED lines=31> */
[----:B------:R-:W5:Y:S01]  /*f140*/  FCHK P0, R0, R43 ;  /* 0x0000002b00007302 */ /* 0x000f620000000000 */
[----:B-1----:R-:W-:Y:S01]  /*f150*/  FFMA.FTZ R20, R22, 0.69314718246459960938, R21 ;  /* 0x3f31721816147823 */ /* 0x002fe20000010015 */
[----:B-----5:R-:W-:Y:S06]  /*f160*/  @!P0 BRA `(.L_x_611) ;  /* 0x00000000000c8947 */ /* 0x020fec0003800000 */
[----:B------:R-:W-:Y:S01]  /*f170*/  IMAD.MOV.U32 R47, RZ, RZ, R43 ;  /* 0x000000ffff2f7224 */ /* 0x000fe200078e002b */
[----:B------:R-:W-:-:S07]  /*f180*/  MOV R46, 0xf1a0 ;  /* 0x0000f1a0002e7802 */ /* 0x000fce0000000f00 */
[----:B0-234-:R-:W-:Y:S05]  /*f190*/  CALL.REL.NOINC `($__internal_62_$__cuda_sm3x_div_rn_ftz_f32_slowpath) ;  /* 0x0000002800487944 */ /* 0x01dfea0003c00000 */
.L_x_611:
        /* <DEDUP_REMOVED lines=23> */
.L_x_596:
[C---:B------:R-:W-:Y:S01]  /*f310*/  FSETP.GEU.FTZ.AND P0, PT, |R21|.reuse, 1.084202172485504434e-19, PT ;  /* 0x200000001500780b */ /* 0x040fe20003f1e200 */
[----:B------:R-:W5:Y:S01]  /*f320*/  MUFU.RCP R22, R43 ;  /* 0x0000002b00167308 */ /* 0x000f620000001000 */
        /* <DEDUP_REMOVED lines=20> */
[----:B0-234-:R-:W-:Y:S05]  /*f470*/  CALL.REL.NOINC `($__internal_62_$__cuda_sm3x_div_rn_ftz_f32_slowpath) ;  /* 0x0000002400907944 */ /* 0x01dfea0003c00000 */
.L_x_612:
        /* <DEDUP_REMOVED lines=22> */
.L_x_602:
        /* <DEDUP_REMOVED lines=25> */
[----:B------:R-:W5:Y:S04]  /*f770*/  MUFU.EX2 R12, R12 ;  /* 0x0000000c000c7308 */ /* 0x000f680000000800 */
[----:B------:R-:W0:Y:S01]  /*f780*/  MUFU.SIN R23, R22 ;  /* 0x0000001600177308 */ /* 0x000e220000000400 */
[----:B-----5:R-:W-:-:S02]  /*f790*/  LEA.HI R13, R12, 0xffffffed, RZ, 0x9 ;  /* 0xffffffed0c0d7811 */ /* 0x020fc400078f48ff */
[----:B------:R-:W-:Y:S02]  /*f7a0*/  LOP3.LUT R12, R12, 0x7fffff, RZ, 0xc0, !PT ;  /* 0x007fffff0c0c7812 */ /* 0x000fe400078ec0ff */
[----:B------:R-:W-:Y:S02]  /*f7b0*/  LOP3.LUT R20, R13, 0xffff, RZ, 0xc0, !PT ;  /* 0x0000ffff0d147812 */ /* 0x000fe400078ec0ff */
[----:B------:R-:W-:Y:S02]  /*f7c0*/  LOP3.LUT R12, R12, 0x7f000000, RZ, 0xfc, !PT ;  /* 0x7f0000000c0c7812 */ /* 0x000fe400078efcff */
[----:B------:R-:W-:-:S03]  /*f7d0*/  LEA.HI R20, R20, R13, RZ, 0x11 ;  /* 0x0000000d14147211 */ /* 0x000fc600078f88ff */
[-C--:B-1----:R-:W-:Y:S01]  /*f7e0*/  FMUL.FTZ R21, R21, R12.reuse ;  /* 0x0000000c15157220 */ /* 0x082fe20000410000 */
[----:B------:R-:W-:Y:S01]  /*f7f0*/  PRMT R20, R20, 0x9910, RZ ;  /* 0x0000991014147816 */ /* 0x000fe200000000ff */
[----:B0-----:R-:W-:-:S03]  /*f800*/  FMUL.FTZ R23, R23, R12 ;  /* 0x0000000c17177220 */ /* 0x001fc60000410000 */
        /* <DEDUP_REMOVED lines=10> */
.L_x_616:
        /* <DEDUP_REMOVED lines=8> */
.L_x_615:
[----:B------:R-:W-:-:S04]  /*f930*/  FMUL.RZ R12, R21, 0.15915493667125701904 ;  /* 0x3e22f983150c7820 */ /* 0x000fc8000040c000 */
[----:B------:R1:W0:Y:S08]  /*f940*/  MUFU.COS R20, R12 ;  /* 0x0000000c00147308 */ /* 0x0002300000000000 */
[----:B------:R1:W0:Y:S01]  /*f950*/  MUFU.SIN R21, R12 ;  /* 0x0000000c00157308 */ /* 0x0002220000000400 */
[----:B------:R-:W-:Y:S05]  /*f960*/  BRA `(.L_x_617) ;  /* 0x0000000000087947 */ /* 0x000fea0003800000 */
.L_x_614:
[----:B------:R-:W-:-:S06]  /*f970*/  FMUL.FTZ R20, R45, 1.4426950216293334961 ;  /* 0x3fb8aa3b2d147820 */ /* 0x000fcc0000410000 */
[----:B------:R-:W1:Y:S02]  /*f980*/  MUFU.EX2 R20, R20 ;  /* 0x0000001400147308 */ /* 0x000e640000000800 */
.L_x_617:
[----:B------:R-:W-:Y:S05]  /*f990*/  BSYNC.RECONVERGENT B0 ;  /* 0x0000000000007941 */ /* 0x000fea0003800200 */
.L_x_613:
        /* <DEDUP_REMOVED lines=31> */
.L_x_623:
        /* <DEDUP_REMOVED lines=14> */
[----:B------:R-:W-:-:S04]  /*fc70*/  IMAD.MOV.U32 R12, RZ, RZ, R3 ;  /* 0x000000ffff0c7224 */ /* 0x000fc800078e0003 */
        /* <DEDUP_REMOVED lines=8> */
.L_x_622:
        /* <DEDUP_REMOVED lines=14> */
.L_x_626:
        /* <DEDUP_REMOVED lines=83> */
[----:B------:R-:W-:Y:S02]  /*10310*/  @P1 IMAD.MOV.U32 R23, RZ, RZ, 0x7f800000 ;  /* 0x7f800000ff171424 */ /* 0x000fe400078e00ff */
[----:B------:R-:W-:Y:S02]  /*10320*/  FFMA R45, R22, R45, R22 ;  /* 0x0000002d162d7223 */ /* 0x000fe40000000016 */
        /* <DEDUP_REMOVED lines=11> */
[----:B0-234-:R-:W-:Y:S05]  /*103e0*/  CALL.REL.NOINC `($__internal_62_$__cuda_sm3x_div_rn_ftz_f32_slowpath) ;  /* 0x0000001400b47944 */ /* 0x01dfea0003c00000 */
.L_x_627:
        /* <DEDUP_REMOVED lines=22> */
.L_x_625:
        /* <DEDUP_REMOVED lines=18> */
.L_x_628:
        /* <DEDUP_REMOVED lines=22> */
.L_x_621:
        /* <DEDUP_REMOVED lines=24> */
.L_x_629:
        /* <DEDUP_REMOVED lines=22> */
.L_x_620:
        /* <DEDUP_REMOVED lines=18> */
.L_x_631:
        /* <DEDUP_REMOVED lines=23> */
.L_x_630:
[----:B-1----:R-:W-:Y:S01]  /*10d40*/  MOV R12, 0x3f800000 ;  /* 0x3f800000000c7802 */ /* 0x002fe20000000f00 */
        /* <DEDUP_REMOVED lines=15> */
.L_x_632:
        /* <DEDUP_REMOVED lines=23> */
.L_x_619:
[C---:B-1----:R-:W-:Y:S01]  /*10fb0*/  FMUL.FTZ R12, R13.reuse, 0.36787945032119750977 ;  /* 0x3ebc5ab20d0c7820 */ /* 0x042fe20000410000 */
[----:B------:R-:W-:Y:S01]  /*10fc0*/  FMUL.FTZ R22, R2, 0.36787945032119750977 ;  /* 0x3ebc5ab202167820 */ /* 0x000fe20000410000 */
[----:B------:R-:W1:Y:S01]  /*10fd0*/  MUFU.RCP R48, R43 ;  /* 0x0000002b00307308 */ /* 0x000e620000001000 */
        /* <DEDUP_REMOVED lines=31> */
[----:B------:R-:W-:Y:S02]  /*111d0*/  MOV R47, R43 ;  /* 0x0000002b002f7202 */ /* 0x000fe40000000f00 */
[----:B------:R-:W-:-:S07]  /*111e0*/  MOV R46, 0x11200 ;  /* 0x00011200002e7802 */ /* 0x000fce0000000f00 */
[----:B0-234-:R-:W-:Y:S05]  /*111f0*/  CALL.REL.NOINC `($__internal_62_$__cuda_sm3x_div_rn_ftz_f32_slowpath) ;  /* 0x0000000800307944 */ /* 0x01dfea0003c00000 */
.L_x_633:
        /* <DEDUP_REMOVED lines=22> */
.L_x_618:
[C---:B------:R-:W-:Y:S01]  /*11360*/  FSETP.GEU.FTZ.AND P0, PT, |R13|.reuse, 1.084202172485504434e-19, PT ;  /* 0x200000000d00780b */ /* 0x040fe20003f1e200 */
[----:B------:R-:W5:Y:S01]  /*11370*/  MUFU.RCP R22, R43 ;  /* 0x0000002b00167308 */ /* 0x000f620000001000 */
[----:B------:R-:W-:Y:S01]  /*11380*/  FSETP.GEU.FTZ.AND P1, PT, |R2|, 1.084202172485504434e-19, PT ;  /* 0x200000000200780b */ /* 0x000fe20003f3e200 */
[----:B-1----:R-:W-:Y:S01]  /*11390*/  IMAD.MOV.U32 R12, RZ, RZ, R39 ;  /* 0x000000ffff0c7224 */ /* 0x002fe200078e0027 */
[CC--:B------:R-:W-:Y:S02]  /*113a0*/  FSETP.NEU.FTZ.AND P4, PT, |R13|.reuse, |R2|.reuse, PT ;  /* 0x400000020d00720b */ /* 0x0c0fe40003f9d200 */
[----:B------:R-:W-:Y:S02]  /*113b0*/  PLOP3.LUT P0, PT, P0, P1, PT, 0xf8, 0x8f ;  /* 0x00000000008f781c */ /* 0x000fe40000703f70 */
        /* <DEDUP_REMOVED lines=17> */
.L_x_634:
        /* <DEDUP_REMOVED lines=21> */
.L_x_624:
[CC--:B------:R-:W-:Y:S01]  /*11620*/  FMUL.FTZ R2, R14.reuse, R13.reuse ;  /* 0x0000000d0e027220 */ /* 0x0c0fe20000410000 */
[C---:B------:R-:W-:Y:S01]  /*11630*/  FMUL.FTZ R13, R15.reuse, R13 ;  /* 0x0000000d0f0d7220 */ /* 0x040fe20000410000 */
[----:B------:R-:W-:Y:S02]  /*11640*/  BSSY.RECONVERGENT B0, `(.L_x_635) ;  /* 0x0000039000007945 */ /* 0x000fe40003800200 */
[-C--:B------:R-:W-:Y:S01]  /*11650*/  FFMA.FTZ R23, R15, R12.reuse, R2 ;  /* 0x0000000c0f177223 */ /* 0x080fe20000010002 */
[----:B------:R-:W-:-:S04]  /*11660*/  FFMA.FTZ R14, R14, R12, -R13 ;  /* 0x0000000c0e0e7223 */ /* 0x000fc8000001080d */
[----:B------:R-:W-:-:S13]  /*11670*/  LOP3.LUT P0, R2, R23, 0x7fffffff, RZ, 0xc0, !PT ;  /* 0x7fffffff17027812 */ /* 0x000fda000780c0ff */
        /* <DEDUP_REMOVED lines=30> */
[----:B------:R-:W-:-:S04]  /*11860*/  PRMT R13, R13, 0x9910, RZ ;  /* 0x000099100d0d7816 */ /* 0x000fc800000000ff */
[----:B------:R-:W-:Y:S02]  /*11870*/  IADD3 R12, PT, PT, R12, -R13, RZ ;  /* 0x8000000d0c0c7210 */ /* 0x000fe40007ffe0ff */
[----:B------:R-:W-:Y:S02]  /*11880*/  LEA R13, R13, 0x3f800000, 0x17 ;  /* 0x3f8000000d0d7811 */ /* 0x000fe400078eb8ff */
[----:B------:R-:W-:-:S03]  /*11890*/  LEA R12, R12, 0x3f800000, 0x17 ;  /* 0x3f8000000c0c7811 */ /* 0x000fc600078eb8ff */
[C---:B------:R-:W-:Y:S01]  /*118a0*/  FMUL.FTZ R15, R13.reuse, R14 ;  /* 0x0000000e0d0f7220 */ /* 0x040fe20000410000 */
[----:B------:R-:W-:-:S03]  /*118b0*/  FMUL.FTZ R13, R13, R2 ;  /* 0x000000020d0d7220 */ /* 0x000fc60000410000 */
[C---:B------:R-:W-:Y:S01]  /*118c0*/  FMUL.FTZ R22, R12.reuse, R15 ;  /* 0x0000000f0c167220 */ /* 0x040fe20000410000 */
[----:B------:R-:W-:Y:S01]  /*118d0*/  FMUL.FTZ R23, R12, R13 ;  /* 0x0000000d0c177220 */ /* 0x000fe20000410000 */
[----:B------:R-:W-:Y:S06]  /*118e0*/  BRA `(.L_x_639) ;  /* 0x0000000000387947 */ /* 0x000fec0003800000 */
.L_x_638:
[----:B------:R-:W-:-:S13]  /*118f0*/  ISETP.NE.AND P1, PT, R12, 0x7f800000, PT ;  /* 0x7f8000000c00780c */ /* 0x000fda0003f25270 */
[----:B------:R-:W-:Y:S01]  /*11900*/  @P1 FADD.FTZ R23, R23, -R23 ;  /* 0x8000001717171221 */ /* 0x000fe20000010000 */
[----:B------:R-:W-:-:S03]  /*11910*/  @!P1 ISETP.GT.AND P0, PT, R14, -0x1, PT ;  /* 0xffffffff0e00980c */ /* 0x000fc60003f04270 */
[--C-:B------:R-:W-:Y:S01]  /*11920*/  @!P1 FADD.FTZ R2, R23, -R23.reuse ;  /* 0x8000001717029221 */ /* 0x100fe20000010000 */
[----:B------:R-:W-:Y:S01]  /*11930*/  @P1 IMAD.MOV.U32 R22, RZ, RZ, R23 ;  /* 0x000000ffff161224 */ /* 0x000fe200078e0017 */
[----:B------:R-:W-:-:S03]  /*11940*/  @!P1 FSEL R22, R14, RZ, P0 ;  /* 0x000000ff0e169208 */ /* 0x000fc60000000000 */
[----:B------:R-:W-:Y:S01]  /*11950*/  @!P1 FSEL R23, R2, RZ, P0 ;  /* 0x000000ff02179208 */ /* 0x000fe20000000000 */
[----:B------:R-:W-:Y:S06]  /*11960*/  BRA `(.L_x_639) ;  /* 0x0000000000187947 */ /* 0x000fec0003800000 */
.L_x_637:
[----:B------:R-:W-:-:S04]  /*11970*/  FMUL.RZ R2, R23, 0.15915493667125701904 ;  /* 0x3e22f98317027820 */ /* 0x000fc8000040c000 */
[----:B------:R1:W0:Y:S08]  /*11980*/  MUFU.COS R22, R2 ;  /* 0x0000000200167308 */ /* 0x0002300000000000 */
[----:B------:R1:W0:Y:S01]  /*11990*/  MUFU.SIN R23, R2 ;  /* 0x0000000200177308 */ /* 0x0002220000000400 */
[----:B------:R-:W-:Y:S05]  /*119a0*/  BRA `(.L_x_639) ;  /* 0x0000000000087947 */ /* 0x000fea0003800000 */
.L_x_636:
[----:B------:R-:W-:-:S04]  /*119b0*/  FMUL.FTZ R14, R14, 1.4426950216293334961 ;  /* 0x3fb8aa3b0e0e7820 */ /* 0x000fc80000410000 */
[----:B------:R1:W0:Y:S03]  /*119c0*/  MUFU.EX2 R22, R14 ;  /* 0x0000000e00167308 */ /* 0x0002260000000800 */
.L_x_639:
[----:B------:R-:W-:Y:S05]  /*119d0*/  BSYNC.RECONVERGENT B0 ;  /* 0x0000000000007941 */ /* 0x000fea0003800200 */
.L_x_635:
[----:B------:R-:W5:Y:S01]  /*119e0*/  LDCU UR4, c[0x0][0x360] ;  /* 0x00006c00ff0477ac */ /* 0x000f620008000800 */
[----:B------:R-:W-:-:S04]  /*119f0*/  LEA R12, P0, R36, UR6, 0x5 ;  /* 0x00000006240c7c11 */ /* 0x000fc8000f8028ff */
[----:B------:R-:W-:-:S05]  /*11a00*/  LEA.HI.X R13, R36, UR7, R35, 0x5, P0 ;  /* 0x00000007240d7c11 */ /* 0x000fca00080f2c23 */
[----:B0-234-:R0:W-:Y:S01]  /*11a10*/  STG.E.ENL2.256 desc[UR14][R12.64], R16, R20 ;  /* 0xf80000100c14797f */ /* 0x01d1e2000f12180e */
[----:B-----5:R-:W-:-:S04]  /*11a20*/  IADD3 R36, P0, PT, R36, UR4, RZ ;  /* 0x0000000424247c10 */ /* 0x020fc8000ff1e0ff */
[----:B-1----:R-:W-:Y:S02]  /*11a30*/  SHF.L.U32 R2, R36, 0x2, RZ ;  /* 0x0000000224027819 */ /* 0x002fe400000006ff */
[----:B------:R-:W-:Y:S02]  /*11a40*/  IADD3.X R35, PT, PT, RZ, R35, RZ, P0, !PT ;  /* 0x00000023ff237210 */ /* 0x000fe400007fe4ff */
[----:B------:R-:W-:Y:S02]  /*11a50*/  ISETP.LT.U32.AND P1, PT, R2, UR13, PT ;  /* 0x0000000d02007c0c */ /* 0x000fe4000bf21070 */
[C---:B------:R-:W-:Y:S02]  /*11a60*/  LOP3.LUT P0, RZ, R36.reuse, 0xffffc000, RZ, 0xc0, !PT ;  /* 0xffffc00024ff7812 */ /* 0x040fe4000780c0ff */
[----:B------:R-:W-:Y:S02]  /*11a70*/  SHF.L.U64.HI R2, R36, 0x2, R35 ;  /* 0x0000000224027819 */ /* 0x000fe40000010223 */
[----:B------:R-:W-:-:S02]  /*11a80*/  LOP3.LUT P0, RZ, R35, 0x3fffffff, RZ, 0xc0, P0 ;  /* 0x3fffffff23ff7812 */ /* 0x000fc4000000c0ff */
[----:B------:R-:W-:-:S13]  /*11a90*/  ISETP.LT.AND.EX P1, PT, R2, UR10, PT, P1 ;  /* 0x0000000a02007c0c */ /* 0x000fda000bf21310 */
[----:B0-----:R-:W-:Y:S05]  /*11aa0*/  @!P0 BRA P1, `(.L_x_640) ;  /* 0xffffff7c00208947 */ /* 0x001fea000083ffff */
[----:B------:R-:W-:Y:S05]  /*11ab0*/  EXIT ;  /* 0x000000000000794d */ /* 0x000fea0003800000 */
        .weak           $__internal_62_$__cuda_sm3x_div_rn_ftz_f32_slowpath
        .type           $__internal_62_$__cuda_sm3x_div_rn_ftz_f32_slowpath,@function
        .size           $__internal_62_$__cuda_sm3x_div_rn_ftz_f32_slowpath,(.L_x_4714 - $__internal_62_$__cuda_sm3x_div_rn_ftz_f32_slowpath)
$__internal_62_$__cuda_sm3x_div_rn_ftz_f32_slowpath:
[----:B------:R-:W-:Y:S01]  /*11ac0*/  SHF.R.U32.HI R45, RZ, 0x17, R47 ;  /* 0x00000017ff2d7819 */ /* 0x000fe2000001162f */
[----:B------:R-:W-:Y:S01]  /*11ad0*/  BSSY.RECONVERGENT B0, `(.L_x_641) ;  /* 0x0000051000007945 */ /* 0x000fe20003800200 */
[----:B------:R-:W-:-:S03]  /*11ae0*/  SHF.R.U32.HI R48, RZ, 0x17, R0 ;  /* 0x00000017ff307819 */ /* 0x000fc60000011600 */
[----:B------:R-:W-:Y:S01]  /*11af0*/  BSSY.RELIABLE B1, `(.L_x_642) ;  /* 0x0000028000017945 */ /* 0x000fe20003800100 */
[----:B------:R-:W-:Y:S02]  /*11b00*/  LOP3.LUT R45, R45, 0xff, RZ, 0xc0, !PT ;  /* 0x000000ff2d2d7812 */ /* 0x000fe400078ec0ff */
[----:B------:R-:W-:Y:S02]  /*11b10*/  LOP3.LUT R48, R48, 0xff, RZ, 0xc0, !PT ;  /* 0x000000ff30307812 */ /* 0x000fe400078ec0ff */
[----:B------:R-:W-:Y:S02]  /*11b20*/  IADD3 R2, PT, PT, R45, -0x1, RZ ;  /* 0xffffffff2d027810 */ /* 0x000fe40007ffe0ff */
[----:B------:R-:W-:Y:S02]  /*11b30*/  IADD3 R49, PT, PT, R48, -0x1, RZ ;  /* 0xffffffff30317810 */ /* 0x000fe40007ffe0ff */
[----:B------:R-:W-:-:S04]  /*11b40*/  ISETP.GT.U32.AND P0, PT, R2, 0xfd, PT ;  /* 0x000000fd0200780c */ /* 0x000fc80003f04070 */
[----:B------:R-:W-:-:S13]  /*11b50*/  ISETP.GT.U32.OR P0, PT, R49, 0xfd, P0 ;  /* 0x000000fd3100780c */ /* 0x000fda0000704470 */
[----:B------:R-:W-:Y:S05]  /*11b60*/  @!P0 BRA `(.L_x_643) ;  /* 0x0000000000808947 */ /* 0x000fea0003800000 */
[----:B------:R-:W-:Y:S02]  /*11b70*/  FSETP.GTU.FTZ.AND P1, PT, |R0|, +INF , PT ;  /* 0x7f8000000000780b */ /* 0x000fe40003f3c200 */
[----:B------:R-:W-:-:S04]  /*11b80*/  FSETP.GTU.FTZ.AND P0, PT, |R47|, +INF , PT ;  /* 0x7f8000002f00780b */ /* 0x000fc80003f1c200 */
[----:B------:R-:W-:-:S13]  /*11b90*/  PLOP3.LUT P0, PT, P1, P0, PT, 0xf8, 0x8f ;  /* 0x00000000008f781c */ /* 0x000fda0000f01f70 */
[----:B------:R-:W-:Y:S05]  /*11ba0*/  @P0 BREAK.RELIABLE B1 ;  /* 0x0000000000010942 */ /* 0x000fea0003800100 */
[----:B------:R-:W-:Y:S05]  /*11bb0*/  @P0 BRA `(.L_x_644) ;  /* 0x0000000400040947 */ /* 0x000fea0003800000 */
[----:B------:R-:W-:Y:S02]  /*11bc0*/  FSETP.NEU.FTZ.AND P1, PT, R0, RZ, PT ;  /* 0x000000ff0000720b */ /* 0x000fe40003f3d000 */
[----:B------:R-:W-:Y:S02]  /*11bd0*/  LOP3.LUT R44, R44, 0xfffffff7, RZ, 0xc0, !PT ;  /* 0xfffffff72c2c7812 */ /* 0x000fe400078ec0ff */
[----:B------:R-:W-:-:S09]  /*11be0*/  FSETP.NEU.FTZ.AND P0, PT, R0, RZ, PT ;  /* 0x000000ff0000720b */ /* 0x000fd20003f1d000 */
[----:B------:R-:W-:Y:S02]  /*11bf0*/  @P1 LOP3.LUT R44, R44, 0x8, RZ, 0xfc, !PT ;  /* 0x000000082c2c1812 */ /* 0x000fe400078efcff */
[----:B------:R-:W-:Y:S02]  /*11c00*/  FSETP.NEU.FTZ.AND P1, PT, R47, RZ, PT ;  /* 0x000000ff2f00720b */ /* 0x000fe40003f3d000 */
[----:B------:R-:W-:-:S11]  /*11c10*/  LOP3.LUT R44, R44, 0xfffffffd, RZ, 0xc0, !PT ;  /* 0xfffffffd2c2c7812 */ /* 0x000fd600078ec0ff */
[----:B------:R-:W-:Y:S05]  /*11c20*/  @!P1 BREAK.RELIABLE !P0, B1 ;  /* 0x0000000000019942 */ /* 0x000fea0004000100 */
[----:B------:R-:W-:Y:S01]  /*11c30*/  @P1 LOP3.LUT R44, R44, 0x2, RZ, 0xfc, !PT ;  /* 0x000000022c2c1812 */ /* 0x000fe200078efcff */
[----:B------:R-:W-:Y:S06]  /*11c40*/  @!P1 BRA !P0, `(.L_x_645) ;  /* 0x0000000000d89947 */ /* 0x000fec0004000000 */
[----:B------:R-:W-:Y:S02]  /*11c50*/  FSETP.NEU.FTZ.AND P1, PT, |R0|, +INF , PT ;  /* 0x7f8000000000780b */ /* 0x000fe40003f3d200 */
[----:B------:R-:W-:Y:S02]  /*11c60*/  LOP3.LUT R44, R44, 0xfffffffb, RZ, 0xc0, !PT ;  /* 0xfffffffb2c2c7812 */ /* 0x000fe400078ec0ff */
[----:B------:R-:W-:-:S09]  /*11c70*/  FSETP.NEU.FTZ.AND P0, PT, |R0|, +INF , PT ;  /* 0x7f8000000000780b */ /* 0x000fd20003f1d200 */
[----:B------:R-:W-:Y:S02]  /*11c80*/  @P1 LOP3.LUT R44, R44, 0x4, RZ, 0xfc, !PT ;  /* 0x000000042c2c1812 */ /* 0x000fe400078efcff */
[----:B------:R-:W-:Y:S02]  /*11c90*/  FSETP.NEU.FTZ.AND P1, PT, |R47|, +INF , PT ;  /* 0x7f8000002f00780b */ /* 0x000fe40003f3d200 */
[----:B------:R-:W-:-:S11]  /*11ca0*/  LOP3.LUT R44, R44, 0xfffffffe, RZ, 0xc0, !PT ;  /* 0xfffffffe2c2c7812 */ /* 0x000fd600078ec0ff */
[----:B------:R-:W-:Y:S05]  /*11cb0*/  @!P1 BREAK.RELIABLE !P0, B1 ;  /* 0x0000000000019942 */ /* 0x000fea0004000100 */
[----:B------:R-:W-:Y:S01]  /*11cc0*/  @P1 LOP3.LUT R44, R44, 0x1, RZ, 0xfc, !PT ;  /* 0x000000012c2c1812 */ /* 0x000fe200078efcff */
[----:B------:R-:W-:Y:S06]  /*11cd0*/  @!P1 BRA !P0, `(.L_x_645) ;  /* 0x0000000000b49947 */ /* 0x000fec0004000000 */
[----:B------:R-:W-:-:S04]  /*11ce0*/  FSETP.NEU.FTZ.AND P0, PT, R0, RZ, PT ;  /* 0x000000ff0000720b */ /* 0x000fc80003f1d000 */
[----:B------:R-:W-:-:S13]  /*11cf0*/  PLOP3.LUT P0, PT, P1, P0, PT, 0x2f, 0xf2 ;  /* 0x0000000000f2781c */ /* 0x000fda0000f00577 */
[----:B------:R-:W-:Y:S05]  /*11d00*/  @P0 BREAK.RELIABLE B1 ;  /* 0x0000000000010942 */ /* 0x000fea0003800100 */
[----:B------:R-:W-:Y:S05]  /*11d10*/  @P0 BRA `(.L_x_646) ;  /* 0x00000000009c0947 */ /* 0x000fea0003800000 */
[----:B------:R-:W-:Y:S02]  /*11d20*/  FSETP.NEU.FTZ.AND P0, PT, R47, RZ, PT ;  /* 0x000000ff2f00720b */ /* 0x000fe40003f1d000 */
[----:B------:R-:W-:-:S04]  /*11d30*/  FSETP.NEU.FTZ.AND P1, PT, |R0|, +INF , PT ;  /* 0x7f8000000000780b */ /* 0x000fc80003f3d200 */
[----:B------:R-:W-:-:S13]  /*11d40*/  PLOP3.LUT P0, PT, P1, P0, PT, 0x2f, 0xf2 ;  /* 0x0000000000f2781c */ /* 0x000fda0000f00577 */
[----:B------:R-:W-:Y:S05]  /*11d50*/  @P0 BREAK.RELIABLE B1 ;  /* 0x0000000000010942 */ /* 0x000fea0003800100 */
[----:B------:R-:W-:Y:S05]  /*11d60*/  @P0 BRA `(.L_x_647) ;  /* 0x00000000007c0947 */ /* 0x000fea0003800000 */
.L_x_643:
[----:B------:R-:W-:Y:S05]  /*11d70*/  BSYNC.RELIABLE B1 ;  /* 0x0000000000017941 */ /* 0x000fea0003800100 */
.L_x_642:
[----:B------:R-:W-:Y:S01]  /*11d80*/  IADD3 R45, PT, PT, R45, -0x7f, RZ ;  /* 0xffffff812d2d7810 */ /* 0x000fe20007ffe0ff */
[----:B------:R-:W-:Y:S01]  /*11d90*/  VIADD R48, R48, 0xffffff81 ;  /* 0xffffff8130307836 */ /* 0x000fe20000000000 */
[----:B------:R-:W-:Y:S03]  /*11da0*/  BSSY.RECONVERGENT B1, `(.L_x_648) ;  /* 0x000001a000017945 */ /* 0x000fe60003800200 */
[----:B------:R-:W-:Y:S01]  /*11db0*/  IMAD R52, R45, -0x800000, R47 ;  /* 0xff8000002d347824 */ /* 0x000fe200078e022f */
[C---:B------:R-:W-:Y:S01]  /*11dc0*/  IADD3 R45, PT, PT, R48.reuse, -R45, RZ ;  /* 0x8000002d302d7210 */ /* 0x040fe20007ffe0ff */
[----:B------:R-:W-:Y:S02]  /*11dd0*/  IMAD R2, R48, -0x800000, R0 ;  /* 0xff80000030027824 */ /* 0x000fe400078e0200 */
[----:B------:R-:W0:Y:S01]  /*11de0*/  MUFU.RCP R50, R52 ;  /* 0x0000003400327308 */ /* 0x000e220000001000 */
[----:B------:R-:W-:-:S04]  /*11df0*/  FADD.FTZ R47, -R52, -RZ ;  /* 0x800000ff342f7221 */ /* 0x000fc80000010100 */
[----:B0-----:R-:W-:-:S04]  /*11e00*/  FFMA R49, R50, R47, 1 ;  /* 0x3f80000032317423 */ /* 0x001fc8000000002f */
[----:B------:R-:W-:-:S04]  /*11e10*/  FFMA R49, R50, R49, R50 ;  /* 0x0000003132317223 */ /* 0x000fc80000000032 */
[----:B------:R-:W-:-:S04]  /*11e20*/  FFMA R50, R2, R49, RZ ;  /* 0x0000003102327223 */ /* 0x000fc800000000ff */
[----:B------:R-:W-:-:S04]  /*11e30*/  FFMA R51, R47, R50, R2 ;  /* 0x000000322f337223 */ /* 0x000fc80000000002 */
[----:B------:R-:W-:-:S04]  /*11e40*/  FFMA R51, R49, R51, R50 ;  /* 0x0000003331337223 */ /* 0x000fc80000000032 */
[----:B------:R-:W-:-:S04]  /*11e50*/  FFMA R2, R47, R51, R2 ;  /* 0x000000332f027223 */ /* 0x000fc80000000002 */
[----:B------:R-:W-:-:S05]  /*11e60*/  FFMA.FTZ R2, R49, R2, R51 ;  /* 0x0000000231027223 */ /* 0x000fca0000010033 */
[----:B------:R-:W-:-:S04]  /*11e70*/  SHF.R.U32.HI R47, RZ, 0x17, R2 ;  /* 0x00000017ff2f7819 */ /* 0x000fc80000011602 */
[----:B------:R-:W-:-:S04]  /*11e80*/  LOP3.LUT R48, R47, 0xff, RZ, 0xc0, !PT ;  /* 0x000000ff2f307812 */ /* 0x000fc800078ec0ff */
[----:B------:R-:W-:-:S04]  /*11e90*/  IADD3 R47, PT, PT, R48, R45, RZ ;  /* 0x0000002d302f7210 */ /* 0x000fc80007ffe0ff */
[----:B------:R-:W-:-:S04]  /*11ea0*/  IADD3 R48, PT, PT, R47, -0x1, RZ ;  /* 0xffffffff2f307810 */ /* 0x000fc80007ffe0ff */
[----:B------:R-:W-:-:S13]  /*11eb0*/  ISETP.GE.U32.AND P0, PT, R48, 0xfe, PT ;  /* 0x000000fe3000780c */ /* 0x000fda0003f06070 */
[----:B------:R-:W-:Y:S05]  /*11ec0*/  @!P0 BRA `(.L_x_649) ;  /* 0x0000000000188947 */ /* 0x000fea0003800000 */
[----:B------:R-:W-:Y:S02]  /*11ed0*/  ISETP.GT.AND P0, PT, R47, 0xfe, PT ;  /* 0x000000fe2f00780c */ /* 0x000fe40003f04270 */
[----:B------:R-:W-:-:S11]  /*11ee0*/  LOP3.LUT R45, R2, 0x80000000, RZ, 0xc0, !PT ;  /* 0x80000000022d7812 */ /* 0x000fd600078ec0ff */
[----:B------:R-:W-:-:S04]  /*11ef0*/  @!P0 ISETP.GE.AND P1, PT, R47, 0x1, PT ;  /* 0x000000012f00880c */ /* 0x000fc80003f26270 */
[C---:B------:R-:W-:Y:S02]  /*11f00*/  @!P0 SEL R2, R45.reuse, R2, !P1 ;  /* 0x000000022d028207 */ /* 0x040fe40004800000 */
[----:B------:R-:W-:Y:S01]  /*11f10*/  @P0 LOP3.LUT R2, R45, 0x7f800000, RZ, 0xfc, !PT ;  /* 0x7f8000002d020812 */ /* 0x000fe200078efcff */
[----:B------:R-:W-:Y:S06]  /*11f20*/  BRA `(.L_x_650) ;  /* 0x0000000000047947 */ /* 0x000fec0003800000 */
.L_x_649:
[----:B------:R-:W-:-:S07]  /*11f30*/  LEA R2, R45, R2, 0x17 ;  /* 0x000000022d027211 */ /* 0x000fce00078eb8ff */
.L_x_650:
[----:B------:R-:W-:Y:S05]  /*11f40*/  BSYNC.RECONVERGENT B1 ;  /* 0x0000000000017941 */ /* 0x000fea0003800200 */
.L_x_648:
[----:B------:R-:W-:Y:S05]  /*11f50*/  BRA `(.L_x_651) ;  /* 0x0000000000207947 */ /* 0x000fea0003800000 */
.L_x_647:
[----:B------:R-:W-:-:S04]  /*11f60*/  LOP3.LUT R2, R47, 0x80000000, R0, 0x48, !PT ;  /* 0x800000002f027812 */ /* 0x000fc800078e4800 */
[----:B------:R-:W-:Y:S01]  /*11f70*/  LOP3.LUT R2, R2, 0x7f800000, RZ, 0xfc, !PT ;  /* 0x7f80000002027812 */ /* 0x000fe200078efcff */
[----:B------:R-:W-:Y:S06]  /*11f80*/  BRA `(.L_x_651) ;  /* 0x0000000000147947 */ /* 0x000fec0003800000 */
.L_x_646:
[----:B------:R-:W-:Y:S01]  /*11f90*/  LOP3.LUT R2, R47, 0x80000000, R0, 0x48, !PT ;  /* 0x800000002f027812 */ /* 0x000fe200078e4800 */
[----:B------:R-:W-:Y:S06]  /*11fa0*/  BRA `(.L_x_651) ;  /* 0x00000000000c7947 */ /* 0x000fec0003800000 */
.L_x_645:
[----:B------:R-:W0:Y:S01]  /*11fb0*/  MUFU.RSQ R2, -QNAN ;  /* 0xffc0000000027908 */ /* 0x000e220000001400 */
[----:B------:R-:W-:Y:S05]  /*11fc0*/  BRA `(.L_x_651) ;  /* 0x0000000000047947 */ /* 0x000fea0003800000 */
.L_x_644:
[----:B------:R-:W-:-:S07]  /*11fd0*/  FADD.FTZ R2, R0, R47 ;  /* 0x0000002f00027221 */ /* 0x000fce0000010000 */
.L_x_651:
[----:B------:R-:W-:Y:S05]  /*11fe0*/  BSYNC.RECONVERGENT B0 ;  /* 0x0000000000007941 */ /* 0x000fea0003800200 */
.L_x_641:
[----:B------:R-:W-:-:S04]  /*11ff0*/  HFMA2 R47, -RZ, RZ, 0, 0 ;  /* 0x00000000ff2f7431 */ /* 0x000fc800000001ff */
[----:B0-----:R-:W-:Y:S05]  /*12000*/  RET.REL.NODEC R46 `(_ZN2at6native57_GLOBAL__N__f3eca4a2_24_ForeachBinaryOpScalar_cu_86b9896c25multi_tensor_apply_kernelINS1_18TensorListMetadataILi2EEENS1_21BinaryOpScalarFunctorIN3c107complexIfEELi2ELi1ELi1EEEJNS1_21reverse_power_functorIS8_EES8_EEEvT_T0_DpT1_) ;  /* 0xfffffedc2efc7950 */ /* 0x001fea0003c3ffff */
.L_x_652:
        /* <DEDUP_REMOVED lines=15> */
.L_x_4714:


//--------------------- .text._ZN2at6native57_GLOBAL__N__f3eca4a2_24_ForeachBinaryOpScalar_cu_86b9896c25multi_tensor_apply_kernelINS1_18TensorListMetadataILi2EEENS1_21BinaryOpScalarFunctorIN3c107complexIdEELi2ELi1ELi1EEEJNS1_21reverse_power_functorIS8_EES8_EEEvT_T0_DpT1_ --------------------------
	.section	.text._ZN2at6native57_GLOBAL__N__f3eca4a2_24_ForeachBinaryOpScalar_cu_86b9896c25multi_tensor_apply_kernelINS1_18TensorListMetadataILi2EEENS1_21BinaryOpScalarFunctorIN3c107complexIdEELi2ELi1ELi1EEEJNS1_21reverse_power_functorIS8_EES8_EEEvT_T0_DpT1_,"ax",@progbits
	.align	128
.text._ZN2at6native57_GLOBAL__N__f3eca4a2_24_ForeachBinaryOpScalar_cu_86b9896c25multi_tensor_apply_kernelINS1_18TensorListMetadataILi2EEENS1_21BinaryOpScalarFunctorIN3c107complexIdEELi2ELi1ELi1EEEJNS1_21reverse_power_functorIS8_EES8_EEEvT_T0_DpT1_:
        .type           _ZN2at6native57_GLOBAL__N__f3eca4a2_24_ForeachBinaryOpScalar_cu_86b9896c25multi_tensor_apply_kernelINS1_18TensorListMetadataILi2EEENS1_21BinaryOpScalarFunctorIN3c107complexIdEELi2ELi1ELi1EEEJNS1_21reverse_power_functorIS8_EES8_EEEvT_T0_DpT1_,@function
        .size           _ZN2at6native57_GLOBAL__N__f3eca4a2_24_ForeachBinaryOpScalar_cu_86b9896c25multi_tensor_apply_kernelINS1_18TensorListMetadataILi2EEENS1_21BinaryOpScalarFunctorIN3c107complexIdEELi2ELi1ELi1EEEJNS1_21reverse_power_functorIS8_EES8_EEEvT_T0_DpT1_,(.L_x_4716 - _ZN2at6native57_GLOBAL__N__f3eca4a2_24_ForeachBinaryOpScalar_cu_86b9896c25multi_tensor_apply_kernelINS1_18TensorListMetadataILi2EEENS1_21BinaryOpScalarFunctorIN3c107complexIdEELi2ELi1ELi1EEEJNS1_21reverse_power_functorIS8_EES8_EEEvT_T0_DpT1_)
        .other          _ZN2at6native57_GLOBAL__N__f3eca4a2_24_ForeachBinaryOpScalar_cu_86b9896c25multi_tensor_apply_kernelINS1_18TensorListMetadataILi2EEENS1_21BinaryOpScalarFunctorIN3c107complexIdEELi2ELi1ELi1EEEJNS1_21reverse_power_functorIS8_EES8_EEEvT_T0_DpT1_,@"STO_CUDA_ENTRY STV_DEFAULT"
_ZN2at6native57_GLOBAL__N__f3eca4a2_24_ForeachBinaryOpScalar_cu_86b9896c25multi_tensor_apply_kernelINS1_18TensorListMetadataILi2EEENS1_21BinaryOpScalarFunctorIN3c107complexIdEELi2ELi1ELi1EEEJNS1_21reverse_power_functorIS8_EES8_EEEvT_T0_DpT1_:
[----:B------:R-:W0:Y:S01]  /*0000*/  LDC R1, c[0x0][0x37c] ;  /* 0x0000df00ff017b82 */ /* 0x000e220000000800 */
[----:B------:R-:W1:Y:S01]  /*0010*/  S2R R4, SR_CTAID.X ;  /* 0x0000000000047919 */ /* 0x000e620000002500 */
[----:B------:R-:W2:Y:S01]  /*0020*/  LDCU.64 UR8, c[0x0][0x358] ;  /* 0x00006b00ff0877ac */ /* 0x000ea20008000a00 */
[----:B0-----:R-:W-:-:S05]  /*0030*/  VIADD R1, R1, 0xffffffd8 ;  /* 0xffffffd801017836 */ /* 0x001fca0000000000 */
[----:B-1----:R-:W0:Y:S01]  /*0040*/  LDC.U8 R0, c[0x0][R4+0x980] ;  /* 0x0002600004007b82 */ /* 0x002e220000000000 */
[----:B------:R-:W-:-:S07]  /*0050*/  IMAD R6, R4, 0x3, R4 ;  /* 0x0000000304067824 */ /* 0x000fce00078e0204 */
[----:B------:R-:W1:Y:S01]  /*0060*/  LDC R5, c[0x0][R6+0xac0] ;  /* 0x0002b00006057b82 */ /* 0x000e620000000800 */
[----:B0-----:R-:W-:-:S07]  /*0070*/  IMAD.SHL.U32 R7, R0, 0x8, RZ ;  /* 0x0000000800077824 */ /* 0x001fce00078e00ff */
[----:B------:R-:W1:Y:S08]  /*0080*/  LDC.64 R102, c[0x0][R7+0x580] ;  /* 0x0001600007667b82 */ /* 0x000e700000000a00 */
[----:B------:R-:W0:Y:S08]  /*0090*/  LDC.64 R2, c[0x0][R7+0x780] ;  /* 0x0001e00007027b82 */ /* 0x000e300000000a00 */
[----:B------:R-:W3:Y:S01]  /*00a0*/  LDC.64 R104, c[0x0][R7+0x380] ;  /* 0x0000e00007687b82 */ /* 0x000ee20000000a00 */
[----:B-1----:R-:W-:Y:S01]  /*00b0*/  IMAD.WIDE R102, R5, 0x100000, R102 ;  /* 0x0010000005667825 */ /* 0x002fe200078e0266 */
        /* <DEDUP_REMOVED lines=8> */
[----:B--2---:R-:W-:Y:S05]  /*0140*/  @!P0 BRA `(.L_x_653) ;  /* 0x0000034000208947 */ /* 0x004fea0003800000 */
[----:B------:R-:W-:-:S04]  /*0150*/  ISETP.GE.U32.AND P0, PT, R0, 0x1, PT ;  /* 0x000000010000780c */ /* 0x000fc80003f06070 */
[----:B------:R-:W-:-:S13]  /*0160*/  ISETP.GE.AND.EX P0, PT, R2, RZ, PT, P0 ;  /* 0x000000ff0200720c */ /* 0x000fda0003f06300 */
[----:B------:R-:W-:Y:S05]  /*0170*/  @!P0 EXIT ;  /* 0x000000000000894d */ /* 0x000fea0003800000 */
[----:B------:R-:W0:Y:S01]  /*0180*/  LDC.64 R4, c[0x0][0xfd0] ;  /* 0x0003f400ff047b82 */ /* 0x000e220000000a00 */
[----:B------:R-:W-:-:S04]  /*0190*/  ISETP.LT.U32.AND P1, PT, R0, 0x10000, PT ;  /* 0x000100000000780c */ /* 0x000fc80003f21070 */
[----:B------:R-:W-:-:S03]  /*01a0*/  ISETP.LT.U32.AND.EX P1, PT, R2, RZ, PT, P1 ;  /* 0x000000ff0200720c */ /* 0x000fc60003f21110 */
[----:B------:R-:W1:Y:S01]  /*01b0*/  LDC.64 R6, c[0x0][0xfd8] ;  /* 0x0003f600ff067b82 */ /* 0x000e620000000a00 */
[----:B------:R-:W-:Y:S02]  /*01c0*/  SEL R0, R0, 0x10000, P1 ;  /* 0x0001000000007807 */ /* 0x000fe40000800000 */
[----:B------:R-:W-:Y:S01]  /*01d0*/  SEL R2, R2, RZ, P1 ;  /* 0x000000ff02027207 */ /* 0x000fe20000800000 */
[----:B0-----:R-:W-:-:S15]  /*01e0*/  DADD R8, -RZ, |R4| ;  /* 0x00000000ff087229 */ /* 0x001fde0000000504 */
[----:B------:R-:W-:-:S15]  /*01f0*/  NOP ;  /* 0x0000000000007918 */ /* 0x000fde0000000000 */
[----:B------:R-:W-:-:S15]  /*0200*/  NOP ;  /* 0x0000000000007918 */ /* 0x000fde0000000000 */
[----:B------:R-:W-:-:S15]  /*0210*/  NOP ;  /* 0x0000000000007918 */ /* 0x000fde0000000000 */
[----:B------:R-:W-:-:S04]  /*0220*/  NOP ;  /* 0x0000000000007918 */ /* 0x000fc80000000000 */
[----:B-1----:R-:W-:-:S15]  /*0230*/  DSETP.GEU.AND P0, PT, |R4|, |R6|, PT ;  /* 0x400000060400722a */ /* 0x002fde0003f0e200 */
[----:B------:R-:W-:-:S15]  /*0240*/  NOP ;  /* 0x0000000000007918 */ /* 0x000fde0000000000 */
[----:B------:R-:W-:-:S15]  /*0250*/  NOP ;  /* 0x0000000000007918 */ /* 0x000fde0000000000 */
[----:B------:R-:W-:-:S15]  /*0260*/  NOP ;  /* 0x0000000000007918 */ /* 0x000fde0000000000 */
[----:B------:R-:W-:-:S04]  /*0270*/  NOP ;  /* 0x0000000000007918 */ /* 0x000fc80000000000 */
[----:B------:R-:W0:Y:S02]  /*0280*/  DADD R4, -RZ, |R6| ;  /* 0x00000000ff047229 */ /* 0x000e240000000506 */
[----:B0-----:R-:W-:Y:S02]  /*0290*/  FSEL R52, R4, R8, !P0 ;  /* 0x0000000804347208 */ /* 0x001fe40004000000 */
[----:B------:R-:W-:Y:S02]  /*02a0*/  FSEL R53, R5, R9, !P0 ;  /* 0x0000000905357208 */ /* 0x000fe40004000000 */
[----:B------:R-:W-:Y:S02]  /*02b0*/  FSEL R4, R8, R4, !P0 ;  /* 0x0000000408047208 */ /* 0x000fe40004000000 */
[----:B------:R-:W-:-:S15]  /*02c0*/  FSEL R5, R9, R5, !P0 ;  /* 0x0000000509057208 */ /* 0x000fde0004000000 */
[----:B------:R-:W-:-:S15]  /*02d0*/  NOP ;  /* 0x0000000000007918 */ /* 0x000fde0000000000 */
[----:B------:R-:W-:-:S15]  /*02e0*/  NOP ;  /* 0x0000000000007918 */ /* 0x000fde0000000000 */
[----:B------:R-:W-:-:S11]  /*02f0*/  NOP ;  /* 0x0000000000007918 */ /* 0x000fd60000000000 */
[----:B------:R-:W-:-:S15]  /*0300*/  DADD R66, R52, -1 ;  /* 0xbff0000034427429 */ /* 0x000fde0000000000 */
[----:B------:R-:W-:-:S15]  /*0310*/  NOP ;  /* 0x0000000000007918 */ /* 0x000fde0000000000 */
[----:B------:R-:W-:-:S15]  /*0320*/  NOP ;  /* 0x0000000000007918 */ /* 0x000fde0000000000 */
[----:B------:R-:W-:-:S15]  /*0330*/  NOP ;  /* 0x0000000000007918 */ /* 0x000fde0000000000 */
[----:B------:R-:W-:-:S04]  /*0340*/  NOP ;  /* 0x0000000000007918 */ /* 0x000fc80000000000 */
[----:B------:R-:W-:-:S15]  /*0350*/  DADD R6, R52, 1 ;  /* 0x3ff0000034067429 */ /* 0x000fde0000000000 */
[----:B------:R-:W-:-:S15]  /*0360*/  NOP ;  /* 0x0000000000007918 */ /* 0x000fde0000000000 */
[----:B------:R-:W-:-:S15]  /*0370*/  NOP ;  /* 0x0000000000007918 */ /* 0x000fde0000000000 */
[----:B------:R-:W-:-:S15]  /*0380*/  NOP ;  /* 0x0000000000007918 */ /* 0x000fde0000000000 */
[----:B------:R-:W-:-:S04]  /*0390*/  NOP ;  /* 0x0000000000007918 */ /* 0x000fc80000000000 */
[----:B------:R-:W0:-:S15]  /*03a0*/  DMUL R22, R4, R4 ;  /* 0x0000000404167228 */ /* 0x000e1e0000000000 */
[----:B------:R-:W-:-:S15]  /*03b0*/  NOP ;  /* 0x0000000000007918 */ /* 0x000fde0000000000 */
[----:B------:R-:W-:-:S15]  /*03c0*/  NOP ;  /* 0x0000000000007918 */ /* 0x000fde0000000000 */
[----:B------:R-:W-:-:S15]  /*03d0*/  NOP ;  /* 0x0000000000007918 */ /* 0x000fde0000000000 */
[----:B------:R-:W-:-:S04]  /*03e0*/  NOP ;  /* 0x0000000000007918 */ /* 0x000fc80000000000 */
[----:B0-----:R0:W1:Y:S02]  /*03f0*/  DFMA R66, R66, R6, R22 ;  /* 0x000000064242722b */ /* 0x0010640000000016 */
[----:B0-----:R-:W-:Y:S01]  /*0400*/  IMAD.MOV.U32 R6, RZ, RZ, 0x1 ;  /* 0x00000001ff067424 */ /* 0x001fe200078e00ff */
[C---:B-1----:R-:W-:Y:S02]  /*0410*/  FSETP.GEU.AND P4, PT, |R67|.reuse, 6.5827683646048100446e-37, PT ;  /* 0x036000004300780b */ /* 0x042fe40003f8e200 */
[C---:B------:R-:W-:Y:S02]  /*0420*/  FSETP.GEU.FTZ.AND P0, PT, R67.reuse, 1.7916666269302368164, PT ;  /* 0x3fe555554300780b */ /* 0x040fe40003f1e000 */
[----:B------:R-:W-:-:S04]  /*0430*/  FSETP.GT.FTZ.AND P3, PT, R67, -1.6999999284744262695, PT ;  /* 0xbfd999994300780b */ /* 0x000fc80003f74000 */
[----:B------:R-:W-:-:S15]  /*0440*/  PLOP3.LUT P3, PT, P0, P3, PT, 0x8, 0x80 ;  /* 0x000000000080781c */ /* 0x000fde0000766170 */
[----:B------:R-:W-:-:S15]  /*0450*/  NOP ;  /* 0x0000000000007918 */ /* 0x000fde0000000000 */
[----:B------:R-:W-:-:S15]  /*0460*/  NOP ;  /* 0x0000000000007918 */ /* 0x000fde0000000000 */
[----:B------:R-:W-:-:S08]  /*0470*/  NOP ;  /* 0x0000000000007918 */ /* 0x000fd00000000000 */
[----:B------:R-:W0:Y:S02]  /*0480*/  DADD R46, R66, 2 ;  /* 0x40000000422e7429 */ /* 0x000e240000000000 */
[----:B0-----:R-:W0:-:S15]  /*0490*/  MUFU.RCP64H R7, R47 ;  /* 0x0000002f00077308 */ /* 0x001e1e0000001800 */
[----:B------:R-:W-:-:S15]  /*04a0*/  NOP ;  /* 0x0000000000007918 */ /* 0x000fde0000000000 */
[----:B------:R-:W-:-:S15]  /*04b0*/  NOP ;  /* 0x0000000000007918 */ /* 0x000fde0000000000 */
[----:B------:R-:W-:-:S15]  /*04c0*/  NOP ;  /* 0x0000000000007918 */ /* 0x000fde0000000000 */
[----:B------:R-:W-:-:S02]  /*04d0*/  NOP ;  /* 0x0000000000007918 */ /* 0x000fc40000000000 */
[----:B0-----:R-:W0:-:S15]  /*04e0*/  DFMA R8, -R46, R6, 1 ;  /* 0x3ff000002e08742b */ /* 0x001e1e0000000106 */
[----:B------:R-:W-:-:S15]  /*04f0*/  NOP ;  /* 0x0000000000007918 */ /* 0x000fde0000000000 */
[----:B------:R-:W-:-:S15]  /*0500*/  NOP ;  /* 0x0000000000007918 */ /* 0x000fde0000000000 */
[----:B------:R-:W-:-:S15]  /*0510*/  NOP ;  /* 0x0000000000007918 */ /* 0x000fde0000000000 */
[----:B------:R-:W-:-:S04]  /*0520*/  NOP ;  /* 0x0000000000007918 */ /* 0x000fc80000000000 */
[----:B0-----:R-:W0:-:S15]  /*0530*/  DFMA R8, R8, R8, R8 ;  /* 0x000000080808722b */ /* 0x001e1e0000000008 */
        /* <DEDUP_REMOVED lines=19> */
[----:B0-----:R-:W0:-:S15]  /*0670*/  DMUL R44, R66, R6 ;  /* 0x00000006422c7228 */ /* 0x001e1e0000000000 */
[----:B------:R-:W-:-:S15]  /*0680*/  NOP ;  /* 0x0000000000007918 */ /* 0x000fde0000000000 */
[----:B------:R-:W-:-:S15]  /*0690*/  NOP ;  /* 0x0000000000007918 */ /* 0x000fde0000000000 */
[----:B------:R-:W-:-:S15]  /*06a0*/  NOP ;  /* 0x0000000000007918 */ /* 0x000fde0000000000 */
[----:B------:R-:W-:-:S04]  /*06b0*/  NOP ;  /* 0x0000000000007918 */ /* 0x000fc80000000000 */
[----:B0-----:R-:W0:-:S15]  /*06c0*/  DFMA R8, -R46, R44, R66 ;  /* 0x0000002c2e08722b */ /* 0x001e1e0000000142 */
[----:B------:R-:W-:-:S15]  /*06d0*/  NOP ;  /* 0x0000000000007918 */ /* 0x000fde0000000000 */
[----:B------:R-:W-:-:S15]  /*06e0*/  NOP ;  /* 0x0000000000007918 */ /* 0x000fde0000000000 */
[----:B------:R-:W-:-:S15]  /*06f0*/  NOP ;  /* 0x0000000000007918 */ /* 0x000fde0000000000 */
[----:B------:R-:W-:-:S04]  /*0700*/  NOP ;  /* 0x0000000000007918 */ /* 0x000fc80000000000 */
[----:B0-----:R-:W0:Y:S02]  /*0710*/  DFMA R44, R6, R8, R44 ;  /* 0x00000008062c722b */ /* 0x001e24000000002c */
[----:B0-----:R-:W-:-:S05]  /*0720*/  FFMA R3, RZ, R47, R45 ;  /* 0x0000002fff037223 */ /* 0x001fca000000002d */
[----:B------:R-:W-:-:S15]  /*0730*/  FSETP.GT.AND P2, PT, |R3|, 1.469367938527859385e-39, PT ;  /* 0x001000000300780b */ /* 0x000fde0003f44200 */
[----:B------:R-:W-:-:S15]  /*0740*/  NOP ;  /* 0x0000000000007918 */ /* 0x000fde0000000000 */
[----:B------:R-:W-:-:S15]  /*0750*/  NOP ;  /* 0x0000000000007918 */ /* 0x000fde0000000000 */
[----:B------:R-:W-:-:S12]  /*0760*/  NOP ;  /* 0x0000000000007918 */ /* 0x000fd80000000000 */
[----:B------:R-:W0:Y:S02]  /*0770*/  DADD R78, R66, 1 ;  /* 0x3ff00000424e7429 */ /* 0x000e240000000000 */
[----:B0-----:R-:W-:-:S15]  /*0780*/  ISETP.GE.AND P6, PT, R79, 0x100000, PT ;  /* 0x001000004f00780c */ /* 0x001fde0003fc6270 */
[----:B------:R-:W-:-:S15]  /*0790*/  NOP ;  /* 0x0000000000007918 */ /* 0x000fde0000000000 */
[----:B------:R-:W-:-:S15]  /*07a0*/  NOP ;  /* 0x0000000000007918 */ /* 0x000fde0000000000 */
[----:B------:R-:W-:-:S15]  /*07b0*/  NOP ;  /* 0x0000000000007918 */ /* 0x000fde0000000000 */
[----:B------:R-:W-:-:S02]  /*07c0*/  NOP ;  /* 0x0000000000007918 */ /* 0x000fc40000000000 */
[----:B------:R0:W1:Y:S02]  /*07d0*/  DMUL R20, R78, 1.80143985094819840000e+16 ;  /* 0x435000004e147828 */ /* 0x0000640000000000 */
[----:B01----:R-:W-:Y:S05]  /*07e0*/  @P2 BRA P4, `(.L_x_654) ;  /* 0x0000000000142947 */ /* 0x003fea0002000000 */
[----:B------:R-:W-:Y:S01]  /*07f0*/  IMAD.MOV.U32 R50, RZ, RZ, R46 ;  /* 0x000000ffff327224 */ /* 0x000fe200078e002e */
[----:B------:R-:W-:Y:S01]  /*0800*/  MOV R48, 0x840 ;  /* 0x0000084000307802 */ /* 0x000fe20000000f00 */
[----:B------:R-:W-:Y:S02]  /*0810*/  IMAD.MOV.U32 R44, RZ, RZ, R66 ;  /* 0x000000ffff2c7224 */ /* 0x000fe400078e0042 */
[----:B------:R-:W-:-:S07]  /*0820*/  IMAD.MOV.U32 R45, RZ, RZ, R67 ;  /* 0x000000ffff2d7224 */ /* 0x000fce00078e0043 */
[----:B------:R-:W-:Y:S05]  /*0830*/  CALL.REL.NOINC `($__internal_63_$__cuda_sm20_div_rn_f64_full) ;  /* 0x0000067400107944 */ /* 0x000fea0003c00000 */
.L_x_654:
[----:B------:R-:W0:Y:S01]  /*0840*/  MUFU.RCP64H R17, R53 ;  /* 0x0000003500117308 */ /* 0x000e220000001800 */
[----:B------:R-:W1:Y:S01]  /*0850*/  LDCU.128 UR4, c[0x0][0xfd0] ;  /* 0x0001fa00ff0477ac */ /* 0x000e620008000c00 */
[----:B------:R-:W-:Y:S01]  /*0860*/  IMAD.MOV.U32 R16, RZ, RZ, 0x1 ;  /* 0x00000001ff107424 */ /* 0x000fe200078e00ff */
[----:B------:R-:W-:Y:S01]  /*0870*/  DMUL R6, R66, -R44 ;  /* 0x8000002c42067228 */ /* 0x000fe20000000000 */
[----:B------:R-:W-:Y:S01]  /*0880*/  IMAD.MOV.U32 R14, RZ, RZ, -0x314d23bc ;  /* 0xceb2dc44ff0e7424 */ /* 0x000fe200078e00ff */
[----:B------:R-:W-:Y:S01]  /*0890*/  FSETP.GEU.AND P1, PT, |R5|, 6.5827683646048100446e-37, PT ;  /* 0x036000000500780b */ /* 0x000fe20003f2e200 */
[----:B------:R-:W-:-:S15]  /*08a0*/  IMAD.MOV.U32 R15, RZ, RZ, 0x3ed087ff ;  /* 0x3ed087ffff0f7424 */ /* 0x000fde00078e00ff */
[----:B------:R-:W-:-:S15]  /*08b0*/  NOP ;  /* 0x0000000000007918 */ /* 0x000fde0000000000 */
[----:B------:R-:W-:-:S15]  /*08c0*/  NOP ;  /* 0x0000000000007918 */ /* 0x000fde0000000000 */
[----:B------:R-:W-:-:S15]  /*08d0*/  NOP ;  /* 0x0000000000007918 */ /* 0x000fde0000000000 */
[----:B------:R-:W-:-:S01]  /*08e0*/  NOP ;  /* 0x0000000000007918 */ /* 0x000fc20000000000 */
        /* <DEDUP_REMOVED lines=10> */
[----:B-1----:R-:W-:Y:S01]  /*0990*/  DADD R8, -RZ, |UR4| ;  /* 0x40000004ff087e29 */ /* 0x002fe20008000100 */
[----:B------:R-:W-:Y:S01]  /*09a0*/  UMOV UR4, 0x2fbe14b5 ;  /* 0x2fbe14b500047882 */ /* 0x000fe20000000000 */
[----:B------:R-:W-:-:S15]  /*09b0*/  UMOV UR5, 0x3eb372fb ;  /* 0x3eb372fb00057882 */ /* 0x000fde0000000000 */
[----:B------:R-:W-:-:S15]  /*09c0*/  NOP ;  /* 0x0000000000007918 */ /* 0x000fde0000000000 */
[----:B------:R-:W-:-:S15]  /*09d0*/  NOP ;  /* 0x0000000000007918 */ /* 0x000fde0000000000 */
[----:B------:R-:W-:-:S15]  /*09e0*/  NOP ;  /* 0x0000000000007918 */ /* 0x000fde0000000000 */
[----:B------:R-:W-:-:S02]  /*09f0*/  NOP ;  /* 0x0000000000007918 */ /* 0x000fc40000000000 */
[----:B0-----:R-:W0:-:S15]  /*0a00*/  DFMA R18, R16, R18, R16 ;  /* 0x000000121012722b */ /* 0x001e1e0000000010 */
[----:B------:R-:W-:-:S15]  /*0a10*/  NOP ;  /* 0x0000000000007918 */ /* 0x000fde0000000000 */
[----:B------:R-:W-:-:S15]  /*0a20*/  NOP ;  /* 0x0000000000007918 */ /* 0x000fde0000000000 */
[----:B------:R-:W-:-:S15]  /*0a30*/  NOP ;  /* 0x0000000000007918 */ /* 0x000fde0000000000 */
[----:B------:R-:W-:-:S04]  /*0a40*/  NOP ;  /* 0x0000000000007918 */ /* 0x000fc80000000000 */
[----:B------:R-:W1:-:S15]  /*0a50*/  DADD R10, R66, R6 ;  /* 0x00000000420a7229 */ /* 0x000e5e0000000006 */
        /* <DEDUP_REMOVED lines=9> */
[----:B-1----:R-:W1:-:S15]  /*0af0*/  DMUL R12, R10, R10 ;  /* 0x0000000a0a0c7228 */ /* 0x002e5e0000000000 */
        /* <DEDUP_REMOVED lines=9> */
[----:B-1----:R-:W-:Y:S01]  /*0b90*/  DFMA R14, R12, UR4, R14 ;  /* 0x000000040c0e7c2b */ /* 0x002fe2000800000e */
[----:B------:R-:W-:Y:S01]  /*0ba0*/  UMOV UR4, 0x890f468c ;  /* 0x890f468c00047882 */ /* 0x000fe20000000000 */
[----:B------:R-:W-:-:S15]  /*0bb0*/  UMOV UR5, 0x3ef3b9ff ;  /* 0x3ef3b9ff00057882 */ /* 0x000fde0000000000 */
[----:B------:R-:W-:-:S15]  /*0bc0*/  NOP ;  /* 0x0000000000007918 */ /* 0x000fde0000000000 */
[----:B------:R-:W-:-:S15]  /*0bd0*/  NOP ;  /* 0x0000000000007918 */ /* 0x000fde0000000000 */
[----:B------:R-:W-:-:S15]  /*0be0*/  NOP ;  /* 0x0000000000007918 */ /* 0x000fde0000000000 */
[----:B------:R-:W-:-:S02]  /*0bf0*/  NOP ;  /* 0x0000000000007918 */ /* 0x000fc40000000000 */
        /* <DEDUP_REMOVED lines=16> */
[----:B------:R-:W0:Y:S01]  /*0d00*/  DFMA R14, R12, R14, UR4 ;  /* 0x000000040c0e7e2b */ /* 0x000e22000800000e */
[----:B------:R-:W-:Y:S01]  /*0d10*/  UMOV UR4, 0xfd51baf8 ;  /* 0xfd51baf800047882 */ /* 0x000fe20000000000 */
[----:B------:R-:W-:-:S15]  /*0d20*/  UMOV UR5, 0x3f17457e ;  /* 0x3f17457e00057882 */ /* 0x000fde0000000000 */
[----:B------:R-:W-:-:S15]  /*0d30*/  NOP ;  /* 0x0000000000007918 */ /* 0x000fde0000000000 */
[----:B------:R-:W-:-:S15]  /*0d40*/  NOP ;  /* 0x0000000000007918 */ /* 0x000fde0000000000 */
[----:B------:R-:W-:-:S15]  /*0d50*/  NOP ;  /* 0x0000000000007918 */ /* 0x000fde0000000000 */
[----:B------:R-:W-:-:S02]  /*0d60*/  NOP ;  /* 0x0000000000007918 */ /* 0x000fc40000000000 */
[----:B0-----:R-:W0:Y:S01]  /*0d70*/  DFMA R14, R12, R14, UR4 ;  /* 0x000000040c0e7e2b */ /* 0x001e22000800000e */
        /* <DEDUP_REMOVED lines=27> */
[----:B0-----:R-:W0:-:S15]  /*0f30*/  DFMA R14, R12, R14, UR4 ;  /* 0x000000040c0e7e2b */ /* 0x001e1e000800000e */
        /* <DEDUP_REMOVED lines=14> */
[----:B------:R-:W1:-:S15]  /*1020*/  DADD R6, -RZ, |UR6| ;  /* 0x40000006ff067e29 */ /* 0x000e5e0008000100 */
[----:B------:R-:W-:-:S15]  /*1030*/  NOP ;  /* 0x0000000000007918 */ /* 0x000fde0000000000 */
[----:B------:R-:W-:-:S15]  /*1040*/  NOP ;  /* 0x0000000000007918 */ /* 0x000fde0000000000 */
[----:B------:R-:W-:-:S15]  /*1050*/  NOP ;  /* 0x0000000000007918 */ /* 0x000fde0000000000 */
[----:B------:R-:W-:-:S04]  /*1060*/  NOP ;  /* 0x0000000000007918 */ /* 0x000fc80000000000 */
[----:B0-----:R0:W2:Y:S02]  /*1070*/  DADD R66, R66, R14 ;  /* 0x0000000042427229 */ /* 0x0010a4000000000e */
[----:B012---:R-:W-:Y:S05]  /*1080*/  @P0 BRA P1, `(.L_x_655) ;  /* 0x0000000000180947 */ /* 0x007fea0000800000 */
[----:B------:R-:W-:Y:S01]  /*1090*/  IMAD.MOV.U32 R44, RZ, RZ, R4 ;  /* 0x000000ffff2c7224 */ /* 0x000fe200078e0004 */
[----:B------:R-:W-:Y:S01]  /*10a0*/  MOV R48, 0x10f0 ;  /* 0x000010f000307802 */ /* 0x000fe20000000f00 */
[----:B------:R-:W-:Y:S02]  /*10b0*/  IMAD.MOV.U32 R45, RZ, RZ, R5 ;  /* 0x000000ffff2d7224 */ /* 0x000fe400078e0005 */
[----:B------:R-:W-:Y:S02]  /*10c0*/  IMAD.MOV.U32 R50, RZ, RZ, R52 ;  /* 0x000000ffff327224 */ /* 0x000fe400078e0034 */
[----:B------:R-:W-:-:S07]  /*10d0*/  IMAD.MOV.U32 R47, RZ, RZ, R53 ;  /* 0x000000ffff2f7224 */ /* 0x000fce00078e0035 */
[----:B------:R-:W-:Y:S05]  /*10e0*/  CALL.REL.NOINC `($__internal_63_$__cuda_sm20_div_rn_f64_full) ;  /* 0x0000066800e47944 */ /* 0x000fea0003c00000 */
.L_x_655:
[----:B------:R-:W0:Y:S01]  /*10f0*/  DADD R46, R22, 2 ;  /* 0x40000000162e7429 */ /* 0x000e220000000000 */
[----:B------:R-:W-:Y:S01]  /*1100*/  ISETP.GT.U32.AND P1, PT, R8, R6, PT ;  /* 0x000000060800720c */ /* 0x000fe20003f24070 */
[----:B0-----:R-:W0:Y:S01]  /*1110*/  MUFU.RCP64H R5, R47 ;  /* 0x0000002f00057308 */ /* 0x001e220000001800 */
[----:B------:R-:W-:Y:S01]  /*1120*/  IMAD.MOV.U32 R4, RZ, RZ, 0x1 ;  /* 0x00000001ff047424 */ /* 0x000fe200078e00ff */
[----:B------:R-:W-:Y:S01]  /*1130*/  ISETP.LT.U32.AND P0, PT, R6, R8, PT ;  /* 0x000000080600720c */ /* 0x000fe20003f01070 */
[----:B------:R-:W-:Y:S01]  /*1140*/  UMOV UR4, 0x2a25ff7e ;  /* 0x2a25ff7e00047882 */ /* 0x000fe20000000000 */
[----:B------:R-:W-:Y:S01]  /*1150*/  ISETP.GT.U32.AND.EX P1, PT, R9, R7, PT, P1 ;  /* 0x000000070900720c */ /* 0x000fe20003f24110 */
[----:B------:R-:W-:Y:S01]  /*1160*/  UMOV UR5, 0x3ef53e1d ;  /* 0x3ef53e1d00057882 */ /* 0x000fe20000000000 */
[----:B------:R-:W-:Y:S01]  /*1170*/  ISETP.LT.U32.AND.EX P0, PT, R7, R9, PT, P0 ;  /* 0x000000090700720c */ /* 0x000fe20003f01100 */
[----:B------:R-:W-:Y:S01]  /*1180*/  UMOV UR6, 0x54442d18 ;  /* 0x54442d1800067882 */ /* 0x000fe20000000000 */
[----:B------:R-:W-:Y:S01]  /*1190*/  SEL R75, R9, R7, P1 ;  /* 0x00000007094b7207 */ /* 0x000fe20000800000 */
[----:B------:R-:W-:Y:S01]  /*11a0*/  UMOV UR7, 0x400921fb ;  /* 0x400921fb00077882 */ /* 0x000fe20000000000 */
[----:B------:R-:W-:-:S02]  /*11b0*/  SEL R74, R8, R6, P1 ;  /* 0x00000006084a7207 */ /* 0x000fc40000800000 */
[----:B------:R-:W-:Y:S02]  /*11c0*/  LOP3.LUT R86, R75, 0xffc00000, RZ, 0xc0, !PT ;  /* 0xffc000004b567812 */ /* 0x000fe400078ec0ff */
[----:B------:R-:W-:Y:S02]  /*11d0*/  FSETP.GEU.FTZ.AND P4, PT, R23, 1.7916666269302368164, PT ;  /* 0x3fe555551700780b */ /* 0x000fe40003f9e000 */
[----:B------:R-:W-:Y:S02]  /*11e0*/  P2R R28, PR, RZ, 0x8 ;  /* 0x00000008ff1c7803 */ /* 0x000fe40000000000 */
[----:B------:R-:W-:-:S15]  /*11f0*/  LOP3.LUT R87, R86, 0x100000, RZ, 0xfc, !PT ;  /* 0x0010000056577812 */ /* 0x000fde00078efcff */
[----:B------:R-:W-:-:S15]  /*1200*/  NOP ;  /* 0x0000000000007918 */ /* 0x000fde0000000000 */
[----:B------:R-:W-:-:S14]  /*1210*/  NOP ;  /* 0x0000000000007918 */ /* 0x000fdc0000000000 */
        /* <DEDUP_REMOVED lines=10> */
[----:B0-----:R0:W1:Y:S02]  /*12c0*/  DFMA R14, R4, R10, R4 ;  /* 0x0000000a040e722b */ /* 0x0010640000000004 */
[----:B0-----:R-:W-:Y:S01]  /*12d0*/  SEL R4, R6, R8, P0 ;  /* 0x0000000806047207 */ /* 0x001fe20000000000 */
[----:B------:R-:W-:Y:S01]  /*12e0*/  IMAD.MOV.U32 R10, RZ, RZ, RZ ;  /* 0x000000ffff0a7224 */ /* 0x000fe200078e00ff */
[C---:B------:R-:W-:Y:S02]  /*12f0*/  SEL R5, R7.reuse, R9, P0 ;  /* 0x0000000907057207 */ /* 0x040fe40000000000 */
[----:B------:R-:W-:Y:S01]  /*1300*/  LOP3.LUT R11, R86, 0x7fd00000, RZ, 0x3c, !PT ;  /* 0x7fd00000560b7812 */ /* 0x000fe200078e3cff */
[----:B------:R-:W-:Y:S01]  /*1310*/  IMAD.MOV.U32 R86, RZ, RZ, RZ ;  /* 0x000000ffff567224 */ /* 0x000fe200078e00ff */
[----:B------:R-:W-:-:S15]  /*1320*/  LOP3.LUT R7, R7, 0xfffffffd, RZ, 0xc0, !PT ;  /* 0xfffffffd07077812 */ /* 0x000fde00078ec0ff */
[----:B------:R-:W-:-:S15]  /*1330*/  NOP ;  /* 0x0000000000007918 */ /* 0x000fde0000000000 */
[----:B------:R-:W-:-:S15]  /*1340*/  NOP ;  /* 0x0000000000007918 */ /* 0x000fde0000000000 */
[----:B------:R-:W-:-:S11]  /*1350*/  NOP ;  /* 0x0000000000007918 */ /* 0x000fd60000000000 */
[----:B-1----:R-:W0:-:S15]  /*1360*/  DFMA R8, -R46, R14, 1 ;  /* 0x3ff000002e08742b */ /* 0x002e1e000000010e */
[----:B------:R-:W-:-:S15]  /*1370*/  NOP ;  /* 0x0000000000007918 */ /* 0x000fde0000000000 */
[----:B------:R-:W-:-:S15]  /*1380*/  NOP ;  /* 0x0000000000007918 */ /* 0x000fde0000000000 */
[----:B------:R-:W-:-:S15]  /*1390*/  NOP ;  /* 0x0000000000007918 */ /* 0x000fde0000000000 */
[----:B------:R-:W-:-:S04]  /*13a0*/  NOP ;  /* 0x0000000000007918 */ /* 0x000fc80000000000 */
[----:B0-----:R0:W-:Y:S02]  /*13b0*/  DFMA R14, R14, R8, R14 ;  /* 0x000000080e0e722b */ /* 0x0011e4000000000e */
[----:B0-----:R-:W-:Y:S02]  /*13c0*/  IMAD.MOV.U32 R8, RZ, RZ, -0x2449a4b7 ;  /* 0xdbb65b49ff087424 */ /* 0x001fe400078e00ff */
[----:B------:R-:W-:-:S15]  /*13d0*/  IMAD.MOV.U32 R9, RZ, RZ, 0x3f2d3b63 ;  /* 0x3f2d3b63ff097424 */ /* 0x000fde00078e00ff */
[----:B------:R-:W-:-:S15]  /*13e0*/  NOP ;  /* 0x0000000000007918 */ /* 0x000fde0000000000 */
[----:B------:R-:W-:-:S15]  /*13f0*/  NOP ;  /* 0x0000000000007918 */ /* 0x000fde0000000000 */
[----:B------:R-:W-:-:S15]  /*1400*/  NOP ;  /* 0x0000000000007918 */ /* 0x000fde0000000000 */
[----:B------:R-:W-:-:S15]  /*1410*/  DMUL R12, R10, R4 ;  /* 0x000000040a0c7228 */ /* 0x000fde0000000000 */
[----:B------:R-:W-:-:S15]  /*1420*/  NOP ;  /* 0x0000000000007918 */ /* 0x000fde0000000000 */
[----:B------:R-:W-:-:S15]  /*1430*/  NOP ;  /* 0x0000000000007918 */ /* 0x000fde0000000000 */
[----:B------:R-:W-:-:S15]  /*1440*/  NOP ;  /* 0x0000000000007918 */ /* 0x000fde0000000000 */
[----:B------:R-:W-:-:S04]  /*1450*/  NOP ;  /* 0x0000000000007918 */ /* 0x000fc80000000000 */
[----:B------:R-:W-:-:S15]  /*1460*/  DMUL R90, R10, R74 ;  /* 0x0000004a0a5a7228 */ /* 0x000fde0000000000 */
        /* <DEDUP_REMOVED lines=9> */
[----:B0-----:R-:W0:Y:S01]  /*1500*/  DFMA R8, R10, -UR4, R8 ;  /* 0x800000040a087c2b */ /* 0x001e220008000008 */
[----:B------:R-:W-:Y:S01]  /*1510*/  UMOV UR4, 0x8dde082e ;  /* 0x8dde082e00047882 */ /* 0x000fe20000000000 */
[----:B------:R-:W-:-:S15]  /*1520*/  UMOV UR5, 0x3f531278 ;  /* 0x3f53127800057882 */ /* 0x000fde0000000000 */
[----:B------:R-:W-:-:S15]  /*1530*/  NOP ;  /* 0x0000000000007918 */ /* 0x000fde0000000000 */
[----:B------:R-:W-:-:S15]  /*1540*/  NOP ;  /* 0x0000000000007918 */ /* 0x000fde0000000000 */
[----:B------:R-:W-:-:S15]  /*1550*/  NOP ;  /* 0x0000000000007918 */ /* 0x000fde0000000000 */
[----:B------:R-:W-:-:S02]  /*1560*/  NOP ;  /* 0x0000000000007918 */ /* 0x000fc40000000000 */
[----:B0-----:R-:W0:Y:S01]  /*1570*/  DFMA R8, R10, R8, -UR4 ;  /* 0x800000040a087e2b */ /* 0x001e220008000008 */
        /* <DEDUP_REMOVED lines=41> */
[----:B0-----:R-:W-:Y:S01]  /*1810*/  DFMA R8, R10, R8, -UR4 ;  /* 0x800000040a087e2b */ /* 0x001fe20008000008 */
[----:B------:R-:W-:Y:S01]  /*1820*/  UMOV UR4, 0x3f36bb95 ;  /* 0x3f36bb9500047882 */ /* 0x000fe20000000000 */
[----:B------:R-:W-:-:S15]  /*1830*/  UMOV UR5, 0x3fa7ee3d ;  /* 0x3fa7ee3d00057882 */ /* 0x000fde0000000000 */
[----:B------:R-:W-:-:S15]  /*1840*/  NOP ;  /* 0x0000000000007918 */ /* 0x000fde0000000000 */
[----:B------:R-:W-:-:S15]  /*1850*/  NOP ;  /* 0x0000000000007918 */ /* 0x000fde0000000000 */
[----:B------:R-:W-:-:S15]  /*1860*/  NOP ;  /* 0x0000000000007918 */ /* 0x000fde0000000000 */
[----:B------:R-:W-:-:S02]  /*1870*/  NOP ;  /* 0x0000000000007918 */ /* 0x000fc40000000000 */
[----:B------:R-:W0:-:S15]  /*1880*/  DMUL R12, R12, R12 ;  /* 0x0000000c0c0c7228 */ /* 0x000e1e0000000000 */
[----:B------:R-:W-:-:S15]  /*1890*/  NOP ;  /* 0x0000000000007918 */ /* 0x000fde0000000000 */
[----:B------:R-:W-:-:S15]  /*18a0*/  NOP ;  /* 0x0000000000007918 */ /* 0x000fde0000000000 */
[----:B------:R-:W-:-:S15]  /*18b0*/  NOP ;  /* 0x0000000000007918 */ /* 0x000fde0000000000 */
[----:B------:R-:W-:-:S04]  /*18c0*/  NOP ;  /* 0x0000000000007918 */ /* 0x000fc80000000000 */
[----:B0-----:R-:W0:Y:S02]  /*18d0*/  DFMA R90, R90, R90, R12 ;  /* 0x0000005a5a5a722b */ /* 0x001e24000000000c */
[----:B0-----:R-:W-:-:S15]  /*18e0*/  IMAD.MOV.U32 R3, RZ, RZ, R91 ;  /* 0x000000ffff037224 */ /* 0x001fde00078e005b */
[----:B------:R-:W-:-:S15]  /*18f0*/  NOP ;  /* 0x0000000000007918 */ /* 0x000fde0000000000 */
[----:B------:R-:W-:-:S15]  /*1900*/  NOP ;  /* 0x0000000000007918 */ /* 0x000fde0000000000 */
[----:B------:R-:W-:-:S15]  /*1910*/  NOP ;  /* 0x0000000000007918 */ /* 0x000fde0000000000 */
[----:B------:R-:W-:-:S02]  /*1920*/  NOP ;  /* 0x0000000000007918 */ /* 0x000fc40000000000 */
[----:B------:R-:W0:Y:S01]  /*1930*/  DFMA R12, R10, R8, UR4 ;  /* 0x000000040a0c7e2b */ /* 0x000e220008000008 */
        /* <DEDUP_REMOVED lines=69> */
[----:B0-----:R0:W1:Y:S02]  /*1d90*/  DMUL R12, R10, R12 ;  /* 0x0000000c0a0c7228 */ /* 0x0010640000000000 */
[----:B0-----:R-:W0:-:S15]  /*1da0*/  LDC.64 R10, c[0x0][0xfd8] ;  /* 0x0003f600ff0a7b82 */ /* 0x001e1e0000000a00 */
[----:B------:R-:W-:-:S15]  /*1db0*/  NOP ;  /* 0x0000000000007918 */ /* 0x000fde0000000000 */
[----:B------:R-:W-:-:S15]  /*1dc0*/  NOP ;  /* 0x0000000000007918 */ /* 0x000fde0000000000 */
[----:B------:R-:W-:-:S15]  /*1dd0*/  NOP ;  /* 0x0000000000007918 */ /* 0x000fde0000000000 */
[----:B------:R-:W-:-:S02]  /*1de0*/  NOP ;  /* 0x0000000000007918 */ /* 0x000fc40000000000 */
[----:B-1----:R1:W2:Y:S02]  /*1df0*/  DFMA R18, R12, R44, R44 ;  /* 0x0000002c0c12722b */ /* 0x0022a4000000002c */
[----:B-1----:R-:W0:-:S15]  /*1e00*/  LDC.64 R12, c[0x0][0xfd0] ;  /* 0x0003f400ff0c7b82 */ /* 0x002e1e0000000a00 */
[----:B------:R-:W-:-:S15]  /*1e10*/  NOP ;  /* 0x0000000000007918 */ /* 0x000fde0000000000 */
[----:B------:R-:W-:-:S15]  /*1e20*/  NOP ;  /* 0x0000000000007918 */ /* 0x000fde0000000000 */
[----:B------:R-:W-:-:S15]  /*1e30*/  NOP ;  /* 0x0000000000007918 */ /* 0x000fde0000000000 */
[----:B------:R-:W-:-:S02]  /*1e40*/  NOP ;  /* 0x0000000000007918 */ /* 0x000fc40000000000 */
[----:B--2---:R-:W-:Y:S01]  /*1e50*/  DADD R26, -R18, UR6 ;  /* 0x00000006121a7e29 */ /* 0x004fe20008000100 */
[----:B------:R-:W1:Y:S01]  /*1e60*/  LDCU UR6, c[0x0][0xfd4] ;  /* 0x0001fa80ff0677ac */ /* 0x000e620008000800 */
[----:B------:R-:W-:-:S15]  /*1e70*/  UMOV UR7, 0x3ff921fb ;  /* 0x3ff921fb00077882 */ /* 0x000fde0000000000 */
[----:B------:R-:W-:-:S15]  /*1e80*/  NOP ;  /* 0x0000000000007918 */ /* 0x000fde0000000000 */
[----:B------:R-:W-:-:S15]  /*1e90*/  NOP ;  /* 0x0000000000007918 */ /* 0x000fde0000000000 */
[----:B------:R-:W-:-:S15]  /*1ea0*/  NOP ;  /* 0x0000000000007918 */ /* 0x000fde0000000000 */
[----:B------:R-:W-:-:S02]  /*1eb0*/  NOP ;  /* 0x0000000000007918 */ /* 0x000fc40000000000 */
[----:B0-----:R-:W0:Y:S02]  /*1ec0*/  DSETP.NEU.AND P1, PT, |R12|, |R10|, PT ;  /* 0x4000000a0c00722a */ /* 0x001e240003f2d200 */
[----:B0-----:R-:W-:Y:S02]  /*1ed0*/  @P1 LOP3.LUT R7, R7, 0x2, RZ, 0xfc, !PT ;  /* 0x0000000207071812 */ /* 0x001fe400078efcff */
[----:B-1----:R-:W-:Y:S01]  /*1ee0*/  ISETP.LE.AND P1, PT, RZ, UR6, PT ;  /* 0x00000006ff007c0c */ /* 0x002fe2000bf23270 */
[----:B------:R-:W-:Y:S01]  /*1ef0*/  UMOV UR6, 0x54442d18 ;  /* 0x54442d1800067882 */ /* 0x000fe20000000000 */
[----:B------:R-:W-:-:S15]  /*1f00*/  LOP3.LUT R7, R7, 0xfffffff7, RZ, 0xc0, !PT ;  /* 0xfffffff707077812 */ /* 0x000fde00078ec0ff */
[----:B------:R-:W-:-:S15]  /*1f10*/  NOP ;  /* 0x0000000000007918 */ /* 0x000fde0000000000 */
[----:B------:R-:W-:-:S15]  /*1f20*/  NOP ;  /* 0x0000000000007918 */ /* 0x000fde0000000000 */
[----:B------:R-:W-:-:S13]  /*1f30*/  NOP ;  /* 0x0000000000007918 */ /* 0x000fda0000000000 */
[----:B------:R-:W0:Y:S02]  /*1f40*/  DADD R24, -RZ, -R18 ;  /* 0x00000000ff187229 */ /* 0x000e240000000912 */
[----:B0-----:R-:W-:Y:S02]  /*1f50*/  FSEL R24, R18, R24, !P1 ;  /* 0x0000001812187208 */ /* 0x001fe40004800000 */
[----:B------:R-:W-:-:S15]  /*1f60*/  FSEL R25, R19, R25, !P1 ;  /* 0x0000001913197208 */ /* 0x000fde0004800000 */
[----:B------:R-:W-:-:S15]  /*1f70*/  NOP ;  /* 0x0000000000007918 */ /* 0x000fde0000000000 */
[----:B------:R-:W-:-:S15]  /*1f80*/  NOP ;  /* 0x0000000000007918 */ /* 0x000fde0000000000 */
[----:B------:R-:W-:-:S15]  /*1f90*/  NOP ;  /* 0x0000000000007918 */ /* 0x000fde0000000000 */
[----:B------:R-:W-:Y:S01]  /*1fa0*/  DADD R24, R24, UR6 ;  /* 0x0000000618187e29 */ /* 0x000fe20008000000 */
[----:B------:R-:W-:Y:S02]  /*1fb0*/  UMOV UR6, UR5 ;  /* 0x0000000500067c82 */ /* 0x000fe40008000000 */
[----:B------:R-:W-:-:S15]  /*1fc0*/  IMAD.U32 R5, RZ, RZ, UR6 ;  /* 0x00000006ff057e24 */ /* 0x000fde000f8e00ff */
[----:B------:R-:W-:-:S15]  /*1fd0*/  NOP ;  /* 0x0000000000007918 */ /* 0x000fde0000000000 */
[----:B------:R-:W-:-:S15]  /*1fe0*/  NOP ;  /* 0x0000000000007918 */ /* 0x000fde0000000000 */
[----:B------:R-:W-:-:S15]  /*1ff0*/  NOP ;  /* 0x0000000000007918 */ /* 0x000fde0000000000 */
[----:B------:R-:W-:-:S01]  /*2000*/  NOP ;  /* 0x0000000000007918 */ /* 0x000fc20000000000 */
[----:B------:R-:W0:Y:S02]  /*2010*/  DSETP.NEU.AND P0, PT, R52, RZ, PT ;  /* 0x000000ff3400722a */ /* 0x000e240003f0d000 */
[----:B0-----:R-:W-:-:S04]  /*2020*/  @P0 LOP3.LUT R7, R7, 0x8, RZ, 0xfc, !PT ;  /* 0x0000000807070812 */ /* 0x001fc800078efcff */
[----:B------:R-:W-:-:S15]  /*2030*/  LOP3.LUT R7, R7, 0xfffffffb, RZ, 0xc0, !PT ;  /* 0xfffffffb07077812 */ /* 0x000fde00078ec0ff */
[----:B------:R-:W-:-:S15]  /*2040*/  NOP ;  /* 0x0000000000007918 */ /* 0x000fde0000000000 */
[----:B------:R-:W-:-:S15]  /*2050*/  NOP ;  /* 0x0000000000007918 */ /* 0x000fde0000000000 */
[----:B------:R-:W-:-:S13]  /*2060*/  NOP ;  /* 0x0000000000007918 */ /* 0x000fda0000000000 */
[----:B------:R-:W0:Y:S02]  /*2070*/  DSETP.MIN.AND P0, P2, R90, UR4, PT ;  /* 0x000000045a007e2a */ /* 0x000e24000ba00000 */
[----:B0-----:R-:W-:Y:S02]  /*2080*/  FSEL R89, R3, UR6, P0 ;  /* 0x0000000603597c08 */ /* 0x001fe40008000000 */
[----:B------:R-:W-:Y:S01]  /*2090*/  @P2 LOP3.LUT R89, R5, 0x80000, RZ, 0xfc, !PT ;  /* 0x0008000005592812 */ /* 0x000fe200078efcff */
[----:B------:R-:W-:Y:S01]  /*20a0*/  IMAD.MOV.U32 R5, RZ, RZ, R90 ;  /* 0x000000ffff057224 */ /* 0x000fe200078e005a */
[----:B------:R-:W-:Y:S02]  /*20b0*/  FSEL R3, R26, R18, !P1 ;  /* 0x000000121a037208 */ /* 0x000fe40004800000 */
[----:B------:R-:W-:Y:S02]  /*20c0*/  FSEL R18, R27, R19, !P1 ;  /* 0x000000131b127208 */ /* 0x000fe40004800000 */
[----:B------:R-:W-:-:S02]  /*20d0*/  FSETP.GT.FTZ.AND P1, PT, R23, -1.6999999284744262695, PT ;  /* 0xbfd999991700780b */ /* 0x000fc40003f34000 */
[----:B------:R-:W-:Y:S02]  /*20e0*/  SEL R88, R5, UR4, P0 ;  /* 0x0000000405587c07 */ /* 0x000fe40008000000 */
[----:B------:R-:W-:Y:S02]  /*20f0*/  PLOP3.LUT P4, PT, P4, P1, PT, 0x8, 0x80 ;  /* 0x000000000080781c */ /* 0x000fe40002782170 */
[----:B------:R-:W-:-:S15]  /*2100*/  FSETP.GEU.AND P1, PT, |R23|, 6.5827683646048100446e-37, PT ;  /* 0x036000001700780b */ /* 0x000fde0003f2e200 */
[----:B------:R-:W-:-:S15]  /*2110*/  NOP ;  /* 0x0000000000007918 */ /* 0x000fde0000000000 */
[----:B------:R-:W-:-:S15]  /*2120*/  NOP ;  /* 0x0000000000007918 */ /* 0x000fde0000000000 */
[----:B------:R-:W-:-:S03]  /*2130*/  NOP ;  /* 0x0000000000007918 */ /* 0x000fc60000000000 */
[----:B------:R-:W0:-:S15]  /*2140*/  DMUL R16, R22, R14 ;  /* 0x0000000e16107228 */ /* 0x000e1e0000000000 */
        /* <DEDUP_REMOVED lines=15> */
[----:B------:R-:W-:-:S15]  /*2240*/  DADD R12, |R12|, |R10| ;  /* 0x000000000c0c7229 */ /* 0x000fde000000060a */
[----:B------:R-:W-:-:S15]  /*2250*/  NOP ;  /* 0x0000000000007918 */ /* 0x000fde0000000000 */
[----:B------:R-:W-:-:S15]  /*2260*/  NOP ;  /* 0x0000000000007918 */ /* 0x000fde0000000000 */
[----:B------:R-:W-:-:S15]  /*2270*/  NOP ;  /* 0x0000000000007918 */ /* 0x000fde0000000000 */
[----:B------:R-:W-:-:S04]  /*2280*/  NOP ;  /* 0x0000000000007918 */ /* 0x000fc80000000000 */
[----:B------:R-:W0:Y:S02]  /*2290*/  DFMA R14, R52, R52, R22 ;  /* 0x00000034340e722b */ /* 0x000e240000000016 */
[----:B0-----:R-:W-:-:S15]  /*22a0*/  ISETP.GE.AND P5, PT, R15, 0x100000, PT ;  /* 0x001000000f00780c */ /* 0x001fde0003fa6270 */
[----:B------:R-:W-:-:S15]  /*22b0*/  NOP ;  /* 0x0000000000007918 */ /* 0x000fde0000000000 */
[----:B------:R-:W-:-:S15]  /*22c0*/  NOP ;  /* 0x0000000000007918 */ /* 0x000fde0000000000 */
[----:B------:R-:W-:-:S15]  /*22d0*/  NOP ;  /* 0x0000000000007918 */ /* 0x000fde0000000000 */
[----:B------:R-:W-:-:S02]  /*22e0*/  NOP ;  /* 0x0000000000007918 */ /* 0x000fc40000000000 */
[----:B------:R-:W0:Y:S02]  /*22f0*/  DADD R16, R22, 1 ;  /* 0x3ff0000016107429 */ /* 0x000e240000000000 */
[----:B0-----:R-:W-:-:S15]  /*2300*/  ISETP.GE.AND P2, PT, R17, 0x100000, PT ;  /* 0x001000001100780c */ /* 0x001fde0003f46270 */
[----:B------:R-:W-:-:S15]  /*2310*/  NOP ;  /* 0x0000000000007918 */ /* 0x000fde0000000000 */
[----:B------:R-:W-:-:S15]  /*2320*/  NOP ;  /* 0x0000000000007918 */ /* 0x000fde0000000000 */
[----:B------:R-:W-:-:S15]  /*2330*/  NOP ;  /* 0x0000000000007918 */ /* 0x000fde0000000000 */
[----:B------:R-:W-:-:S02]  /*2340*/  NOP ;  /* 0x0000000000007918 */ /* 0x000fc40000000000 */
[----:B------:R-:W0:Y:S02]  /*2350*/  DSETP.NAN.AND P3, PT, R12, R12, PT ;  /* 0x0000000c0c00722a */ /* 0x000e240003f68000 */
[----:B0-----:R-:W-:Y:S02]  /*2360*/  @P3 LOP3.LUT R7, R7, 0x4, RZ, 0xfc, !PT ;  /* 0x0000000407073812 */ /* 0x001fe400078efcff */
[----:B------:R-:W-:-:S15]  /*2370*/  ISETP.NE.AND P3, PT, R28, RZ, PT ;  /* 0x000000ff1c00720c */ /* 0x000fde0003f65270 */
[----:B------:R-:W-:-:S15]  /*2380*/  NOP ;  /* 0x0000000000007918 */ /* 0x000fde0000000000 */
[----:B------:R-:W-:-:S15]  /*2390*/  NOP ;  /* 0x0000000000007918 */ /* 0x000fde0000000000 */
[----:B------:R-:W-:-:S15]  /*23a0*/  NOP ;  /* 0x0000000000007918 */ /* 0x000fde0000000000 */
[----:B------:R0:W1:-:S15]  /*23b0*/  DMUL R76, R14, 1.80143985094819840000e+16 ;  /* 0x435000000e4c7828 */ /* 0x00005e0000000000 */
[----:B------:R-:W-:-:S15]  /*23c0*/  NOP ;  /* 0x0000000000007918 */ /* 0x000fde0000000000 */
[----:B------:R-:W-:-:S15]  /*23d0*/  NOP ;  /* 0x0000000000007918 */ /* 0x000fde0000000000 */
[----:B------:R-:W-:-:S15]  /*23e0*/  NOP ;  /* 0x0000000000007918 */ /* 0x000fde0000000000 */
[----:B------:R-:W-:-:S04]  /*23f0*/  NOP ;  /* 0x0000000000007918 */ /* 0x000fc80000000000 */
[----:B------:R0:W2:Y:S02]  /*2400*/  DMUL R10, R16, 1.80143985094819840000e+16 ;  /* 0x43500000100a7828 */ /* 0x0000a40000000000 */
[----:B012---:R-:W-:Y:S05]  /*2410*/  @P0 BRA P1, `(.L_x_656) ;  /* 0x00000000001c0947 */ /* 0x007fea0000800000 */
[----:B------:R-:W-:Y:S01]  /*2420*/  IMAD.MOV.U32 R50, RZ, RZ, R46 ;  /* 0x000000ffff327224 */ /* 0x000fe200078e002e */
[----:B------:R-:W-:Y:S01]  /*2430*/  MOV R48, 0x2470 ;  /* 0x0000247000307802 */ /* 0x000fe20000000f00 */
[----:B------:R-:W-:Y:S02]  /*2440*/  IMAD.MOV.U32 R44, RZ, RZ, R22 ;  /* 0x000000ffff2c7224 */ /* 0x000fe400078e0016 */
[----:B------:R-:W-:-:S07]  /*2450*/  IMAD.MOV.U32 R45, RZ, RZ, R23 ;  /* 0x000000ffff2d7224 */ /* 0x000fce00078e0017 */
[----:B------:R-:W-:Y:S05]  /*2460*/  CALL.REL.NOINC `($__internal_63_$__cuda_sm20_div_rn_f64_full) ;  /* 0x0000065800047944 */ /* 0x000fea0003c00000 */
[----:B------:R-:W-:Y:S02]  /*2470*/  IMAD.MOV.U32 R8, RZ, RZ, R44 ;  /* 0x000000ffff087224 */ /* 0x000fe400078e002c */
[----:B------:R-:W-:-:S07]  /*2480*/  IMAD.MOV.U32 R9, RZ, RZ, R45 ;  /* 0x000000ffff097224 */ /* 0x000fce00078e002d */
.L_x_656:
[----:B------:R-:W0:Y:S01]  /*2490*/  MUFU.RCP64H R33, 2.718280792236328125 ;  /* 0x4005bf0a00217908 */ /* 0x000e220000001800 */
[----:B------:R-:W-:Y:S01]  /*24a0*/  IMAD.MOV.U32 R26, RZ, RZ, -0x314d23bc ;  /* 0xceb2dc44ff1a7424 */ /* 0x000fe200078e00ff */
[----:B------:R-:W1:Y:S01]  /*24b0*/  DMUL R8, R22, -R8 ;  /* 0x8000000816087228 */ /* 0x000e620000000000 */
[----:B------:R-:W-:Y:S01]  /*24c0*/  IMAD.MOV.U32 R27, RZ, RZ, 0x3ed087ff ;  /* 0x3ed087ffff1b7424 */ /* 0x000fe200078e00ff */
[----:B------:R-:W2:Y:S01]  /*24d0*/  LDCU.64 UR6, c[0x0][0xfd0] ;  /* 0x0001fa00ff0677ac */ /* 0x000ea20008000a00 */
[----:B------:R-:W3:Y:S01]  /*24e0*/  LDC R6, c[0x0][0xfd4] ;  /* 0x0003f500ff067b82 */ /* 0x000ee20000000800 */
[----:B------:R-:W-:Y:S01]  /*24f0*/  IMAD.MOV.U32 R38, RZ, RZ, -0x74eba897 ;  /* 0x8b145769ff267424 */ /* 0x000fe200078e00ff */
[----:B------:R-:W-:Y:S01]  /*2500*/  UMOV UR4, 0x2fbe14b5 ;  /* 0x2fbe14b500047882 */ /* 0x000fe20000000000 */
[----:B------:R-:W-:Y:S01]  /*2510*/  UMOV UR5, 0x3eb372fb ;  /* 0x3eb372fb00057882 */ /* 0x000fe20000000000 */
[----:B------:R-:W-:Y:S02]  /*2520*/  IMAD.MOV.U32 R39, RZ, RZ, 0x4005bf0a ;  /* 0x4005bf0aff277424 */ /* 0x000fe400078e00ff */
[----:B------:R-:W-:Y:S01]  /*2530*/  IMAD.MOV.U32 R32, RZ, RZ, 0x1 ;  /* 0x00000001ff207424 */ /* 0x000fe200078e00ff */
[----:B---3--:R-:W-:-:S15]  /*2540*/  FSETP.GEU.AND P0, PT, |R6|, 6.5827683646048100446e-37, PT ;  /* 0x036000000600780b */ /* 0x008fde0003f0e200 */
[----:B------:R-:W-:-:S15]  /*2550*/  NOP ;  /* 0x0000000000007918 */ /* 0x000fde0000000000 */
[----:B------:R-:W-:-:S15]  /*2560*/  NOP ;  /* 0x0000000000007918 */ /* 0x000fde0000000000 */
[----:B------:R-:W-:-:S09]  /*2570*/  NOP ;  /* 0x0000000000007918 */ /* 0x000fd20000000000 */
[----:B-1----:R-:W1:-:S15]  /*2580*/  DADD R28, R22, R8 ;  /* 0x00000000161c7229 */ /* 0x002e5e0000000008 */
        /* <DEDUP_REMOVED lines=9> */
[----:B-1----:R-:W1:Y:S01]  /*2620*/  DFMA R26, R30, UR4, R26 ;  /* 0x000000041e1a7c2b */ /* 0x002e62000800001a */
[----:B------:R-:W-:Y:S01]  /*2630*/  UMOV UR4, 0x890f468c ;  /* 0x890f468c00047882 */ /* 0x000fe20000000000 */
[----:B------:R-:W-:-:S15]  /*2640*/  UMOV UR5, 0x3ef3b9ff ;  /* 0x3ef3b9ff00057882 */ /* 0x000fde0000000000 */
[----:B------:R-:W-:-:S15]  /*2650*/  NOP ;  /* 0x0000000000007918 */ /* 0x000fde0000000000 */
[----:B------:R-:W-:-:S15]  /*2660*/  NOP ;  /* 0x0000000000007918 */ /* 0x000fde0000000000 */
[----:B------:R-:W-:-:S15]  /*2670*/  NOP ;  /* 0x0000000000007918 */ /* 0x000fde0000000000 */
[----:B------:R-:W-:-:S02]  /*2680*/  NOP ;  /* 0x0000000000007918 */ /* 0x000fc40000000000 */
[----:B-1----:R-:W1:Y:S01]  /*2690*/  DFMA R26, R30, R26, UR4 ;  /* 0x000000041e1a7e2b */ /* 0x002e62000800001a */
        /* <DEDUP_REMOVED lines=13> */
[----:B-1----:R-:W-:Y:S01]  /*2770*/  DFMA R26, R30, R26, UR4 ;  /* 0x000000041e1a7e2b */ /* 0x002fe2000800001a */
[----:B------:R-:W-:Y:S01]  /*2780*/  UMOV UR4, 0x8fa4661f ;  /* 0x8fa4661f00047882 */ /* 0x000fe20000000000 */
[----:B------:R-:W-:-:S15]  /*2790*/  UMOV UR5, 0x3f624924 ;  /* 0x3f62492400057882 */ /* 0x000fde0000000000 */
[----:B------:R-:W-:-:S15]  /*27a0*/  NOP ;  /* 0x0000000000007918 */ /* 0x000fde0000000000 */
[----:B------:R-:W-:-:S15]  /*27b0*/  NOP ;  /* 0x0000000000007918 */ /* 0x000fde0000000000 */
[----:B------:R-:W-:-:S15]  /*27c0*/  NOP ;  /* 0x0000000000007918 */ /* 0x000fde0000000000 */
[----:B------:R-:W-:-:S02]  /*27d0*/  NOP ;  /* 0x0000000000007918 */ /* 0x000fc40000000000 */
[----:B0-----:R-:W0:-:S15]  /*27e0*/  DFMA R34, R32, -R38, 1 ;  /* 0x3ff000002022742b */ /* 0x001e1e0000000826 */
        /* <DEDUP_REMOVED lines=14> */
[----:B------:R-:W-:Y:S01]  /*28d0*/  DFMA R26, R30, R26, UR4 ;  /* 0x000000041e1a7e2b */ /* 0x000fe2000800001a */
        /* <DEDUP_REMOVED lines=11> */
[----:B0-----:R-:W2:-:S15]  /*2990*/  DFMA R34, R34, R32, R34 ;  /* 0x000000202222722b */ /* 0x001e9e0000000022 */
[----:B------:R-:W-:-:S15]  /*29a0*/  NOP ;  /* 0x0000000000007918 */ /* 0x000fde0000000000 */
[----:B------:R-:W-:-:S15]  /*29b0*/  NOP ;  /* 0x0000000000007918 */ /* 0x000fde0000000000 */
[----:B------:R-:W-:-:S15]  /*29c0*/  NOP ;  /* 0x0000000000007918 */ /* 0x000fde0000000000 */
[----:B------:R-:W-:-:S04]  /*29d0*/  NOP ;  /* 0x0000000000007918 */ /* 0x000fc80000000000 */
[----:B--2---:R-:W0:-:S15]  /*29e0*/  DMUL R36, R34, UR6 ;  /* 0x0000000622247c28 */ /* 0x004e1e0008000000 */
        /* <DEDUP_REMOVED lines=11> */
[----:B0-----:R-:W0:-:S15]  /*2aa0*/  DFMA R26, R36, -R38, UR6 ;  /* 0x00000006241a7e2b */ /* 0x001e1e0008000826 */
[----:B------:R-:W-:-:S15]  /*2ab0*/  NOP ;  /* 0x0000000000007918 */ /* 0x000fde0000000000 */
[----:B------:R-:W-:-:S15]  /*2ac0*/  NOP ;  /* 0x0000000000007918 */ /* 0x000fde0000000000 */
[----:B------:R-:W-:-:S15]  /*2ad0*/  NOP ;  /* 0x0000000000007918 */ /* 0x000fde0000000000 */
[----:B------:R-:W-:-:S04]  /*2ae0*/  NOP ;  /* 0x0000000000007918 */ /* 0x000fc80000000000 */
[----:B0-----:R-:W0:Y:S02]  /*2af0*/  DFMA R26, R34, R26, R36 ;  /* 0x0000001a221a722b */ /* 0x001e240000000024 */
[----:B0-----:R-:W-:-:S05]  /*2b00*/  FFMA R5, RZ, 2.0897850990295410156, R27 ;  /* 0x4005bf0aff057823 */ /* 0x001fca000000001b */
[----:B------:R-:W-:-:S15]  /*2b10*/  FSETP.GT.AND P1, PT, |R5|, 1.469367938527859385e-39, PT ;  /* 0x001000000500780b */ /* 0x000fde0003f24200 */
[----:B------:R-:W-:-:S15]  /*2b20*/  NOP ;  /* 0x0000000000007918 */ /* 0x000fde0000000000 */
[----:B------:R-:W-:-:S15]  /*2b30*/  NOP ;  /* 0x0000000000007918 */ /* 0x000fde0000000000 */
[----:B------:R-:W-:-:S12]  /*2b40*/  NOP ;  /* 0x0000000000007918 */ /* 0x000fd80000000000 */
[----:B------:R-:W0:-:S15]  /*2b50*/  DFMA R32, R30, R32, UR4 ;  /* 0x000000041e207e2b */ /* 0x000e1e0008000020 */
        /* <DEDUP_REMOVED lines=14> */
[----:B0-----:R0:W1:Y:S02]  /*2c40*/  DADD R64, R22, R32 ;  /* 0x0000000016407229 */ /* 0x0010640000000020 */
[----:B01----:R-:W-:Y:S05]  /*2c50*/  @P1 BRA P0, `(.L_x_657) ;  /* 0x0000000000241947 */ /* 0x003fea0000000000 */
[----:B------:R-:W0:Y:S01]  /*2c60*/  LDCU.64 UR4, c[0x0][0xfd0] ;  /* 0x0001fa00ff0477ac */ /* 0x000e220008000a00 */
[----:B------:R-:W-:Y:S01]  /*2c70*/  IMAD.MOV.U32 R50, RZ, RZ, -0x74eba897 ;  /* 0x8b145769ff327424 */ /* 0x000fe200078e00ff */
[----:B------:R-:W-:Y:S01]  /*2c80*/  MOV R48, 0x2cd0 ;  /* 0x00002cd000307802 */ /* 0x000fe20000000f00 */
[----:B------:R-:W-:Y:S02]  /*2c90*/  IMAD.MOV.U32 R47, RZ, RZ, 0x4005bf0a ;  /* 0x4005bf0aff2f7424 */ /* 0x000fe400078e00ff */
[----:B0-----:R-:W-:Y:S02]  /*2ca0*/  IMAD.U32 R44, RZ, RZ, UR4 ;  /* 0x00000004ff2c7e24 */ /* 0x001fe4000f8e00ff */
[----:B------:R-:W-:-:S07]  /*2cb0*/  IMAD.U32 R45, RZ, RZ, UR5 ;  /* 0x00000005ff2d7e24 */ /* 0x000fce000f8e00ff */
[----:B------:R-:W-:Y:S05]  /*2cc0*/  CALL.REL.NOINC `($__internal_63_$__cuda_sm20_div_rn_f64_full) ;  /* 0x0000064c00ec7944 */ /* 0x000fea0003c00000 */
[----:B------:R-:W-:Y:S02]  /*2cd0*/  IMAD.MOV.U32 R26, RZ, RZ, R44 ;  /* 0x000000ffff1a7224 */ /* 0x000fe400078e002c */
[----:B------:R-:W-:-:S07]  /*2ce0*/  IMAD.MOV.U32 R27, RZ, RZ, R45 ;  /* 0x000000ffff1b7224 */ /* 0x000fce00078e002d */
.L_x_657:
[----:B------:R-:W0:Y:S01]  /*2cf0*/  LDC.64 R34, c[0x0][0xfd8] ;  /* 0x0003f600ff227b82 */ /* 0x000e220000000a00 */
[----:B------:R-:W1:Y:S01]  /*2d00*/  MUFU.RCP64H R29, 2.718280792236328125 ;  /* 0x4005bf0a001d7908 */ /* 0x000e620000001800 */
[----:B------:R-:W-:Y:S01]  /*2d10*/  IMAD.MOV.U32 R30, RZ, RZ, -0x74eba897 ;  /* 0x8b145769ff1e7424 */ /* 0x000fe200078e00ff */
[----:B------:R-:W2:Y:S01]  /*2d20*/  LDCU UR4, c[0x0][0xfd4] ;  /* 0x0001fa80ff0477ac */ /* 0x000ea20008000800 */
[----:B------:R-:W-:Y:S01]  /*2d30*/  IMAD.MOV.U32 R31, RZ, RZ, 0x4005bf0a ;  /* 0x4005bf0aff1f7424 */ /* 0x000fe200078e00ff */
[----:B------:R-:W-:Y:S01]  /*2d40*/  LOP3.LUT R7, R7, 0xfffffffe, RZ, 0xc0, !PT ;  /* 0xfffffffe07077812 */ /* 0x000fe200078ec0ff */
[----:B------:R-:W-:Y:S02]  /*2d50*/  IMAD.MOV.U32 R28, RZ, RZ, 0x1 ;  /* 0x00000001ff1c7424 */ /* 0x000fe400078e00ff */
[----:B------:R-:W3:Y:S01]  /*2d60*/  LDC R36, c[0x0][0xfdc] ;  /* 0x0003f700ff247b82 */ /* 0x000ee20000000800 */
[----:B------:R-:W-:Y:S02]  /*2d70*/  IMAD.MOV.U32 R5, RZ, RZ, 0x54442d18 ;  /* 0x54442d18ff057424 */ /* 0x000fe400078e00ff */
[----:B------:R-:W-:Y:S01]  /*2d80*/  IMAD.MOV.U32 R6, RZ, RZ, 0x4002d97c ;  /* 0x4002d97cff067424 */ /* 0x000fe200078e00ff */
[----:B-1----:R-:W1:Y:S01]  /*2d90*/  DFMA R32, R28, -R30, 1 ;  /* 0x3ff000001c20742b */ /* 0x002e62000000081e */
[----:B--2---:R-:W-:-:S04]  /*2da0*/  ISETP.LE.AND P0, PT, RZ, UR4, PT ;  /* 0x00000004ff007c0c */ /* 0x004fc8000bf03270 */
[----:B------:R-:W-:Y:S02]  /*2db0*/  FSEL R5, R5, 2.38107416347848357412e+38, P0 ;  /* 0x7f3321d205057808 */ /* 0x000fe40000000000 */
[----:B------:R-:W-:Y:S02]  /*2dc0*/  FSEL R6, R6, 1.8213495016098022461, !P0 ;  /* 0x3fe921fb06067808 */ /* 0x000fe40004000000 */
[----:B------:R-:W-:Y:S02]  /*2dd0*/  FSEL R8, RZ, 3.37028055040000000000e+12, P0 ;  /* 0x54442d18ff087808 */ /* 0x000fe40000000000 */
[----:B------:R-:W-:-:S15]  /*2de0*/  FSEL R9, RZ, 2.1426990032196044922, P0 ;  /* 0x400921fbff097808 */ /* 0x000fde0000000000 */
[----:B------:R-:W-:-:S15]  /*2df0*/  NOP ;  /* 0x0000000000007918 */ /* 0x000fde0000000000 */
[----:B------:R-:W-:-:S15]  /*2e00*/  NOP ;  /* 0x0000000000007918 */ /* 0x000fde0000000000 */
[----:B------:R-:W-:-:S08]  /*2e10*/  NOP ;  /* 0x0000000000007918 */ /* 0x000fd00000000000 */
[----:B-1----:R-:W1:-:S15]  /*2e20*/  DFMA R32, R32, R32, R32 ;  /* 0x000000202020722b */ /* 0x002e5e0000000020 */
[----:B------:R-:W-:-:S15]  /*2e30*/  NOP ;  /* 0x0000000000007918 */ /* 0x000fde0000000000 */
[----:B------:R-:W-:-:S15]  /*2e40*/  NOP ;  /* 0x0000000000007918 */ /* 0x000fde0000000000 */
[----:B------:R-:W-:-:S15]  /*2e50*/  NOP ;  /* 0x0000000000007918 */ /* 0x000fde0000000000 */
[----:B------:R-:W-:-:S04]  /*2e60*/  NOP ;  /* 0x0000000000007918 */ /* 0x000fc80000000000 */
[----:B-1----:R-:W1:-:S15]  /*2e70*/  DFMA R32, R28, R32, R28 ;  /* 0x000000201c20722b */ /* 0x002e5e000000001c */
[----:B------:R-:W-:-:S15]  /*2e80*/  NOP ;  /* 0x0000000000007918 */ /* 0x000fde0000000000 */
[----:B------:R-:W-:-:S15]  /*2e90*/  NOP ;  /* 0x0000000000007918 */ /* 0x000fde0000000000 */
[----:B------:R-:W-:-:S15]  /*2ea0*/  NOP ;  /* 0x0000000000007918 */ /* 0x000fde0000000000 */
[----:B------:R-:W-:-:S04]  /*2eb0*/  NOP ;  /* 0x0000000000007918 */ /* 0x000fc80000000000 */
[----:B-1----:R-:W1:-:S15]  /*2ec0*/  DFMA R28, R32, -R30, 1 ;  /* 0x3ff00000201c742b */ /* 0x002e5e000000081e */
[----:B------:R-:W-:-:S15]  /*2ed0*/  NOP ;  /* 0x0000000000007918 */ /* 0x000fde0000000000 */
[----:B------:R-:W-:-:S15]  /*2ee0*/  NOP ;  /* 0x0000000000007918 */ /* 0x000fde0000000000 */
[----:B------:R-:W-:-:S15]  /*2ef0*/  NOP ;  /* 0x0000000000007918 */ /* 0x000fde0000000000 */
[----:B------:R-:W-:-:S04]  /*2f00*/  NOP ;  /* 0x0000000000007918 */ /* 0x000fc80000000000 */
[----:B-1----:R-:W0:-:S15]  /*2f10*/  DFMA R32, R32, R28, R32 ;  /* 0x0000001c2020722b */ /* 0x002e1e0000000020 */
        /* <DEDUP_REMOVED lines=9> */
[----:B0-----:R-:W0:-:S15]  /*2fb0*/  DFMA R28, R44, -R30, R34 ;  /* 0x8000001e2c1c722b */ /* 0x001e1e0000000022 */
[----:B------:R-:W-:-:S15]  /*2fc0*/  NOP ;  /* 0x0000000000007918 */ /* 0x000fde0000000000 */
[----:B------:R-:W-:-:S15]  /*2fd0*/  NOP ;  /* 0x0000000000007918 */ /* 0x000fde0000000000 */
[----:B------:R-:W-:-:S15]  /*2fe0*/  NOP ;  /* 0x0000000000007918 */ /* 0x000fde0000000000 */
[----:B------:R-:W-:-:S04]  /*2ff0*/  NOP ;  /* 0x0000000000007918 */ /* 0x000fc80000000000 */
[----:B0-----:R0:W1:Y:S02]  /*3000*/  DFMA R44, R32, R28, R44 ;  /* 0x0000001c202c722b */ /* 0x001064000000002c */
[----:B0-----:R-:W0:Y:S01]  /*3010*/  LDC.64 R28, c[0x0][0xfd0] ;  /* 0x0003f400ff1c7b82 */ /* 0x001e220000000a00 */
[----:B-1----:R-:W-:-:S05]  /*3020*/  FFMA R19, RZ, 2.0897850990295410156, R45 ;  /* 0x4005bf0aff137823 */ /* 0x002fca000000002d */
[----:B------:R-:W-:-:S15]  /*3030*/  FSETP.GT.AND P0, PT, |R19|, 1.469367938527859385e-39, PT ;  /* 0x001000001300780b */ /* 0x000fde0003f04200 */
[----:B------:R-:W-:-:S15]  /*3040*/  NOP ;  /* 0x0000000000007918 */ /* 0x000fde0000000000 */
[----:B------:R-:W-:-:S15]  /*3050*/  NOP ;  /* 0x0000000000007918 */ /* 0x000fde0000000000 */
[----:B------:R-:W-:-:S11]  /*3060*/  NOP ;  /* 0x0000000000007918 */ /* 0x000fd60000000000 */
[----:B------:R-:W-:-:S15]  /*3070*/  DADD R32, -RZ, |R34| ;  /* 0x00000000ff207229 */ /* 0x000fde0000000522 */
[----:B------:R-:W-:-:S15]  /*3080*/  NOP ;  /* 0x0000000000007918 */ /* 0x000fde0000000000 */
[----:B------:R-:W-:-:S15]  /*3090*/  NOP ;  /* 0x0000000000007918 */ /* 0x000fde0000000000 */
[----:B------:R-:W-:-:S15]  /*30a0*/  NOP ;  /* 0x0000000000007918 */ /* 0x000fde0000000000 */
[----:B------:R-:W-:-:S04]  /*30b0*/  NOP ;  /* 0x0000000000007918 */ /* 0x000fc80000000000 */
[----:B0-----:R-:W-:-:S15]  /*30c0*/  DADD R30, -RZ, |R28| ;  /* 0x00000000ff1e7229 */ /* 0x001fde000000051c */
[----:B------:R-:W-:-:S15]  /*30d0*/  NOP ;  /* 0x0000000000007918 */ /* 0x000fde0000000000 */
[----:B------:R-:W-:-:S15]  /*30e0*/  NOP ;  /* 0x0000000000007918 */ /* 0x000fde0000000000 */
[----:B------:R-:W-:-:S15]  /*30f0*/  NOP ;  /* 0x0000000000007918 */ /* 0x000fde0000000000 */
[----:B------:R-:W-:-:S04]  /*3100*/  NOP ;  /* 0x0000000000007918 */ /* 0x000fc80000000000 */
[----:B------:R-:W0:Y:S02]  /*3110*/  DSETP.GEU.AND P1, PT, |R28|, |R34|, PT ;  /* 0x400000221c00722a */ /* 0x000e240003f2e200 */
[----:B0-----:R-:W-:Y:S02]  /*3120*/  @P1 LOP3.LUT R7, R7, 0x1, RZ, 0xfc, !PT ;  /* 0x0000000107071812 */ /* 0x001fe400078efcff */
[----:B------:R-:W-:Y:S02]  /*3130*/  FSEL R54, R30, R32, !P1 ;  /* 0x000000201e367208 */ /* 0x000fe40004800000 */
[----:B------:R-:W-:Y:S02]  /*3140*/  FSEL R55, R31, R33, !P1 ;  /* 0x000000211f377208 */ /* 0x000fe40004800000 */
[----:B---3--:R-:W-:-:S15]  /*3150*/  FSETP.GEU.AND P1, PT, |R36|, 6.5827683646048100446e-37, PT ;  /* 0x036000002400780b */ /* 0x008fde0003f2e200 */
[----:B------:R-:W-:-:S15]  /*3160*/  NOP ;  /* 0x0000000000007918 */ /* 0x000fde0000000000 */
[----:B------:R-:W-:-:S15]  /*3170*/  NOP ;  /* 0x0000000000007918 */ /* 0x000fde0000000000 */
[----:B------:R-:W-:-:S11]  /*3180*/  NOP ;  /* 0x0000000000007918 */ /* 0x000fd60000000000 */
[----:B------:R0:W1:Y:S02]  /*3190*/  DFMA R80, R54, R54, 1 ;  /* 0x3ff000003650742b */ /* 0x0000640000000036 */
        /* <DEDUP_REMOVED lines=8> */
.L_x_658:
[C---:B------:R-:W-:Y:S01]  /*3220*/  LOP3.LUT P1, RZ, R7.reuse, 0x2, RZ, 0xc0, !PT ;  /* 0x0000000207ff7812 */ /* 0x040fe2000782c0ff */
[----:B------:R-:W-:Y:S01]  /*3230*/  DADD R44, -RZ, |R44| ;  /* 0x00000000ff2c7229 */ /* 0x000fe2000000052c */
[----:B------:R-:W-:Y:S01]  /*3240*/  LOP3.LUT P0, RZ, R7, 0x1, RZ, 0xc0, !PT ;  /* 0x0000000107ff7812 */ /* 0x000fe2000780c0ff */
[----:B------:R-:W-:Y:S01]  /*3250*/  IMAD.MOV.U32 R19, RZ, RZ, 0x7ff00000 ;  /* 0x7ff00000ff137424 */ /* 0x000fe200078e00ff */
[----:B------:R-:W-:Y:S01]  /*3260*/  FSEL R34, R20, R78, !P6 ;  /* 0x0000004e14227208 */ /* 0x000fe20007000000 */
[----:B------:R-:W0:Y:S01]  /*3270*/  LDC.64 R38, c[0x0][0xfd8] ;  /* 0x0003f600ff267b82 */ /* 0x000e220000000a00 */
[----:B------:R-:W-:Y:S01]  /*3280*/  FSEL R35, R21, R79, !P6 ;  /* 0x0000004f15237208 */ /* 0x000fe20007000000 */
[----:B------:R-:W-:Y:S01]  /*3290*/  IMAD.MOV.U32 R30, RZ, RZ, RZ ;  /* 0x000000ffff1e7224 */ /* 0x000fe200078e00ff */
[----:B------:R-:W-:Y:S01]  /*32a0*/  FSEL R28, R76, R14, !P5 ;  /* 0x0000000e4c1c7208 */ /* 0x000fe20006800000 */
[----:B------:R-:W-:Y:S01]  /*32b0*/  UMOV UR7, 0x7fefffff ;  /* 0x7fefffff00077882 */ /* 0x000fe20000000000 */
[CC--:B------:R-:W-:Y:S01]  /*32c0*/  FSEL R29, R77.reuse, R15.reuse, !P5 ;  /* 0x0000000f4d1d7208 */ /* 0x0c0fe20006800000 */
[----:B------:R-:W-:Y:S01]  /*32d0*/  UMOV UR4, UR7 ;  /* 0x0000000700047c82 */ /* 0x000fe20008000000 */
[----:B------:R-:W-:Y:S01]  /*32e0*/  SEL R15, R77, R15, !P5 ;  /* 0x0000000f4d0f7207 */ /* 0x000fe20006800000 */
[----:B------:R-:W1:Y:S01]  /*32f0*/  LDC.64 R36, c[0x0][0xfd0] ;  /* 0x0003f400ff247b82 */ /* 0x000e620000000a00 */
[----:B------:R-:W-:Y:S01]  /*3300*/  @P1 FSEL R5, R24, R3, !P0 ;  /* 0x0000000318051208 */ /* 0x000fe20004000000 */
[----:B------:R-:W-:Y:S01]  /*3310*/  UMOV UR6, 0xffffffff ;  /* 0xffffffff00067882 */ /* 0x000fe20000000000 */
[----:B------:R-:W-:Y:S01]  /*3320*/  @P1 FSEL R6, R25, R18, !P0 ;  /* 0x0000001219061208 */ /* 0x000fe20004000000 */
[----:B------:R-:W-:Y:S01]  /*3330*/  IMAD.MOV.U32 R18, RZ, RZ, 0x0 ;  /* 0x00000000ff127424 */ /* 0x000fe200078e00ff */
[----:B------:R-:W-:Y:S01]  /*3340*/  FSEL R24, R10, R16, !P2 ;  /* 0x000000100a187208 */ /* 0x000fe20005000000 */
[----:B------:R-:W-:Y:S01]  /*3350*/  UMOV UR5, URZ ;  /* 0x000000ff00057c82 */ /* 0x000fe20008000000 */
[----:B------:R-:W-:-:S02]  /*3360*/  FSEL R25, R11, R17, !P2 ;  /* 0x000000110b197208 */ /* 0x000fc40005000000 */
[----:B------:R-:W-:Y:S02]  /*3370*/  SEL R16, R21, R79, !P6 ;  /* 0x0000004f15107207 */ /* 0x000fe40007000000 */
[----:B------:R-:W-:Y:S02]  /*3380*/  SEL R76, R76, R14, !P5 ;  /* 0x0000000e4c4c7207 */ /* 0x000fe40006800000 */
[----:B------:R-:W-:Y:S02]  /*3390*/  SHF.R.U32.HI R7, RZ, 0x14, R16 ;  /* 0x00000014ff077819 */ /* 0x000fe40000011610 */
[----:B------:R-:W-:Y:S02]  /*33a0*/  SEL R17, R11, R17, !P2 ;  /* 0x000000110b117207 */ /* 0x000fe40005000000 */
[----:B------:R-:W2:Y:S01]  /*33b0*/  LDC R11, c[0x0][0xfdc] ;  /* 0x0003f700ff0b7b82 */ /* 0x000ea20000000800 */
[----:B------:R-:W-:Y:S01]  /*33c0*/  LEA.HI R3, R16, 0xfffffbcb, RZ, 0xc ;  /* 0xfffffbcb10037811 */ /* 0x000fe200078f60ff */
[----:B------:R-:W-:Y:S01]  /*33d0*/  @P6 VIADD R3, R7, 0xfffffc01 ;  /* 0xfffffc0107036836 */ /* 0x000fe20000000000 */
[----:B------:R-:W-:-:S02]  /*33e0*/  SEL R80, R10, R80, !P2 ;  /* 0x000000500a507207 */ /* 0x000fc40005000000 */
[----:B------:R-:W-:-:S15]  /*33f0*/  SEL R78, R20, R78, !P6 ;  /* 0x0000004e144e7207 */ /* 0x000fde0007000000 */
[----:B------:R-:W-:-:S15]  /*3400*/  NOP ;  /* 0x0000000000007918 */ /* 0x000fde0000000000 */
[----:B------:R-:W3:Y:S02]  /*3410*/  DADD R26, -RZ, |R26| ;  /* 0x00000000ff1a7229 */ /* 0x000ee4000000051a */
[----:B---3--:R-:W-:-:S04]  /*3420*/  ISETP.LT.U32.AND P0, PT, R44, R26, PT ;  /* 0x0000001a2c00720c */ /* 0x008fc80003f01070 */
[----:B------:R-:W-:-:S04]  /*3430*/  ISETP.LT.U32.AND.EX P0, PT, R45, R27, PT, P0 ;  /* 0x0000001b2d00720c */ /* 0x000fc80003f01100 */
[----:B------:R-:W-:Y:S02]  /*3440*/  SEL R72, R44, R26, P0 ;  /* 0x0000001a2c487207 */ /* 0x000fe40000000000 */
[----:B------:R-:W-:Y:S02]  /*3450*/  SEL R73, R45, R27, P0 ;  /* 0x0000001b2d497207 */ /* 0x000fe40000000000 */
[----:B------:R-:W-:-:S04]  /*3460*/  ISETP.GT.U32.AND P0, PT, R26, R44, PT ;  /* 0x0000002c1a00720c */ /* 0x000fc80003f04070 */
[----:B------:R-:W-:-:S04]  /*3470*/  ISETP.GT.U32.AND.EX P0, PT, R27, R45, PT, P0 ;  /* 0x0000002d1b00720c */ /* 0x000fc80003f04100 */
[----:B------:R-:W-:Y:S02]  /*3480*/  SEL R70, R26, R44, P0 ;  /* 0x0000002c1a467207 */ /* 0x000fe40000000000 */
[----:B------:R-:W-:-:S04]  /*3490*/  SEL R71, R27, R45, P0 ;  /* 0x0000002d1b477207 */ /* 0x000fc80000000000 */
[----:B------:R-:W-:-:S04]  /*34a0*/  LOP3.LUT R58, R71, 0xffc00000, RZ, 0xc0, !PT ;  /* 0xffc00000473a7812 */ /* 0x000fc800078ec0ff */
[C---:B------:R-:W-:Y:S02]  /*34b0*/  LOP3.LUT R31, R58.reuse, 0x7fd00000, RZ, 0x3c, !PT ;  /* 0x7fd000003a1f7812 */ /* 0x040fe400078e3cff */
[----:B------:R-:W-:Y:S01]  /*34c0*/  LOP3.LUT R59, R58, 0x100000, RZ, 0xfc, !PT ;  /* 0x001000003a3b7812 */ /* 0x000fe200078efcff */
[----:B------:R-:W-:-:S15]  /*34d0*/  IMAD.MOV.U32 R58, RZ, RZ, RZ ;  /* 0x000000ffff3a7224 */ /* 0x000fde00078e00ff */
[----:B------:R-:W-:-:S14]  /*34e0*/  NOP ;  /* 0x0000000000007918 */ /* 0x000fdc0000000000 */
[----:B------:R-:W-:-:S15]  /*34f0*/  DFMA R26, R34, R18, +INF ;  /* 0x7ff00000221a742b */ /* 0x000fde0000000012 */
[----:B------:R-:W-:-:S15]  /*3500*/  NOP ;  /* 0x0000000000007918 */ /* 0x000fde0000000000 */
[----:B------:R-:W-:-:S15]  /*3510*/  NOP ;  /* 0x0000000000007918 */ /* 0x000fde0000000000 */
[----:B------:R-:W-:-:S15]  /*3520*/  NOP ;  /* 0x0000000000007918 */ /* 0x000fde0000000000 */
[----:B------:R-:W-:-:S04]  /*3530*/  NOP ;  /* 0x0000000000007918 */ /* 0x000fc80000000000 */
[----:B------:R-:W-:-:S15]  /*3540*/  DFMA R40, R28, R18, +INF ;  /* 0x7ff000001c28742b */ /* 0x000fde0000000012 */
[----:B------:R-:W-:-:S15]  /*3550*/  NOP ;  /* 0x0000000000007918 */ /* 0x000fde0000000000 */
[----:B------:R-:W-:-:S15]  /*3560*/  NOP ;  /* 0x0000000000007918 */ /* 0x000fde0000000000 */
[----:B------:R-:W-:-:S15]  /*3570*/  NOP ;  /* 0x0000000000007918 */ /* 0x000fde0000000000 */
[----:B------:R-:W-:-:S04]  /*3580*/  NOP ;  /* 0x0000000000007918 */ /* 0x000fc80000000000 */
[----:B------:R-:W3:Y:S02]  /*3590*/  DSETP.NEU.AND P1, PT, R52, RZ, PT ;  /* 0x000000ff3400722a */ /* 0x000ee40003f2d000 */
[----:B---3--:R-:W-:Y:S02]  /*35a0*/  FSEL R57, R8, R5, !P1 ;  /* 0x0000000508397208 */ /* 0x008fe40004800000 */
[----:B------:R-:W-:Y:S02]  /*35b0*/  LEA.HI R5, R15, 0xfffffbcb, RZ, 0xc ;  /* 0xfffffbcb0f057811 */ /* 0x000fe400078f60ff */
[----:B------:R-:W-:-:S15]  /*35c0*/  LEA.HI R8, R17, 0xfffffbcb, RZ, 0xc ;  /* 0xfffffbcb11087811 */ /* 0x000fde00078f60ff */
[----:B------:R-:W-:-:S15]  /*35d0*/  NOP ;  /* 0x0000000000007918 */ /* 0x000fde0000000000 */
[----:B------:R-:W-:-:S15]  /*35e0*/  NOP ;  /* 0x0000000000007918 */ /* 0x000fde0000000000 */
[----:B------:R-:W-:-:S13]  /*35f0*/  NOP ;  /* 0x0000000000007918 */ /* 0x000fda0000000000 */
[----:B------:R3:W4:Y:S02]  /*3600*/  DFMA R18, R24, R18, +INF ;  /* 0x7ff000001812742b */ /* 0x0007240000000012 */
[----:B---3--:R-:W-:Y:S02]  /*3610*/  FSEL R24, R9, R6, !P1 ;  /* 0x0000000609187208 */ /* 0x008fe40004800000 */
[----:B------:R-:W-:Y:S02]  /*3620*/  SHF.R.U32.HI R6, RZ, 0x14, R15 ;  /* 0x00000014ff067819 */ /* 0x000fe4000001160f */
[----:B------:R-:W-:Y:S02]  /*3630*/  SHF.R.U32.HI R9, RZ, 0x14, R17 ;  /* 0x00000014ff097819 */ /* 0x000fe40000011611 */
[----:B--2---:R-:W-:Y:S01]  /*3640*/  LOP3.LUT R11, R24, 0x80000000, R11, 0xb8, !PT ;  /* 0x80000000180b7812 */ /* 0x004fe200078eb80b */
[----:B------:R-:W-:Y:S01]  /*3650*/  @P5 VIADD R5, R6, 0xfffffc01 ;  /* 0xfffffc0106055836 */ /* 0x000fe20000000000 */
[----:B------:R-:W-:Y:S01]  /*3660*/  LOP3.LUT P5, RZ, R35, 0x7fffffff, RZ, 0xc0, !PT ;  /* 0x7fffffff23ff7812 */ /* 0x000fe200078ac0ff */
[----:B------:R-:W-:-:S03]  /*3670*/  @P2 VIADD R8, R9, 0xfffffc01 ;  /* 0xfffffc0109082836 */ /* 0x000fc60000000000 */
[----:B------:R-:W-:Y:S02]  /*3680*/  FSEL R6, R26, RZ, P5 ;  /* 0x000000ff1a067208 */ /* 0x000fe40002800000 */
[----:B------:R-:W-:Y:S02]  /*3690*/  FSEL R7, R27, -QNAN , P5 ;  /* 0xfff000001b077808 */ /* 0x000fe40002800000 */
[----:B------:R-:W-:-:S04]  /*36a0*/  LOP3.LUT P5, RZ, R29, 0x7fffffff, RZ, 0xc0, !PT ;  /* 0x7fffffff1dff7812 */ /* 0x000fc800078ac0ff */
[----:B------:R-:W-:Y:S02]  /*36b0*/  FSEL R84, R40, RZ, P5 ;  /* 0x000000ff28547208 */ /* 0x000fe40002800000 */
[----:B------:R-:W-:Y:S02]  /*36c0*/  FSEL R85, R41, -QNAN , P5 ;  /* 0xfff0000029557808 */ /* 0x000fe40002800000 */
[----:B------:R-:W-:-:S04]  /*36d0*/  LOP3.LUT P5, RZ, R25, 0x7fffffff, RZ, 0xc0, !PT ;  /* 0x7fffffff19ff7812 */ /* 0x000fc800078ac0ff */
[----:B----4-:R-:W-:Y:S01]  /*36e0*/  FSEL R9, R18, RZ, P5 ;  /* 0x000000ff12097208 */ /* 0x010fe20002800000 */
[----:B------:R-:W-:Y:S01]  /*36f0*/  IMAD.U32 R18, RZ, RZ, UR4 ;  /* 0x00000004ff127e24 */ /* 0x000fe2000f8e00ff */
[----:B------:R-:W-:-:S15]  /*3700*/  FSEL R10, R19, -QNAN , P5 ;  /* 0xfff00000130a7808 */ /* 0x000fde0002800000 */
[----:B------:R-:W-:-:S15]  /*3710*/  NOP ;  /* 0x0000000000007918 */ /* 0x000fde0000000000 */
[----:B------:R-:W-:-:S02]  /*3720*/  NOP ;  /* 0x0000000000007918 */ /* 0x000fc40000000000 */
[----:B------:R-:W2:-:S15]  /*3730*/  DMUL R32, R30, R72 ;  /* 0x000000481e207228 */ /* 0x000e9e0000000000 */
        /* <DEDUP_REMOVED lines=9> */
[----:B--2---:R-:W2:-:S15]  /*37d0*/  DMUL R62, R32, R32 ;  /* 0x00000020203e7228 */ /* 0x004e9e0000000000 */
[----:B------:R-:W-:-:S15]  /*37e0*/  NOP ;  /* 0x0000000000007918 */ /* 0x000fde0000000000 */
[----:B------:R-:W-:-:S15]  /*37f0*/  NOP ;  /* 0x0000000000007918 */ /* 0x000fde0000000000 */
[----:B------:R-:W-:-:S15]  /*3800*/  NOP ;  /* 0x0000000000007918 */ /* 0x000fde0000000000 */
[----:B------:R-:W-:-:S04]  /*3810*/  NOP ;  /* 0x0000000000007918 */ /* 0x000fc80000000000 */
[----:B--2---:R-:W2:Y:S02]  /*3820*/  DFMA R62, R30, R30, R62 ;  /* 0x0000001e1e3e722b */ /* 0x004ea4000000003e */
[----:B--2---:R-:W-:-:S15]  /*3830*/  IMAD.MOV.U32 R14, RZ, RZ, R63 ;  /* 0x000000ffff0e7224 */ /* 0x004fde00078e003f */
[----:B------:R-:W-:-:S15]  /*3840*/  NOP ;  /* 0x0000000000007918 */ /* 0x000fde0000000000 */
[----:B------:R-:W-:-:S15]  /*3850*/  NOP ;  /* 0x0000000000007918 */ /* 0x000fde0000000000 */
[----:B------:R-:W-:-:S15]  /*3860*/  NOP ;  /* 0x0000000000007918 */ /* 0x000fde0000000000 */
[----:B------:R-:W-:-:S02]  /*3870*/  NOP ;  /* 0x0000000000007918 */ /* 0x000fc40000000000 */
[----:B0-----:R-:W0:-:S15]  /*3880*/  DMUL R32, R38, 4 ;  /* 0x4010000026207828 */ /* 0x001e1e0000000000 */
[----:B------:R-:W-:-:S15]  /*3890*/  NOP ;  /* 0x0000000000007918 */ /* 0x000fde0000000000 */
[----:B------:R-:W-:-:S15]  /*38a0*/  NOP ;  /* 0x0000000000007918 */ /* 0x000fde0000000000 */
[----:B------:R-:W-:-:S15]  /*38b0*/  NOP ;  /* 0x0000000000007918 */ /* 0x000fde0000000000 */
[----:B------:R-:W-:-:S04]  /*38c0*/  NOP ;  /* 0x0000000000007918 */ /* 0x000fc80000000000 */
[----:B-1----:R-:W-:-:S15]  /*38d0*/  DMUL R30, R36, 4 ;  /* 0x40100000241e7828 */ /* 0x002fde0000000000 */
        /* <DEDUP_REMOVED lines=9> */
[----:B0-----:R-:W-:-:S15]  /*3970*/  DFMA R32, R30, R30, R32 ;  /* 0x0000001e1e20722b */ /* 0x001fde0000000020 */
        /* <DEDUP_REMOVED lines=9> */
[----:B------:R-:W-:-:S15]  /*3a10*/  DSETP.GEU.AND P0, PT, |R38|, 1.4916681462400413487e-154, PT ;  /* 0x200000002600742a */ /* 0x000fde0003f0e200 */
        /* <DEDUP_REMOVED lines=9> */
[----:B------:R-:W0:Y:S02]  /*3ab0*/  DMUL R32, R32, 0.0625 ;  /* 0x3fb0000020207828 */ /* 0x000e240000000000 */
[----:B0-----:R-:W-:Y:S02]  /*3ac0*/  FSEL R69, R32, R30, !P0 ;  /* 0x0000001e20457208 */ /* 0x001fe40004000000 */
[----:B------:R-:W-:-:S15]  /*3ad0*/  FSEL R33, R33, R31, !P0 ;  /* 0x0000001f21217208 */ /* 0x000fde0004000000 */
[----:B------:R-:W-:-:S15]  /*3ae0*/  NOP ;  /* 0x0000000000007918 */ /* 0x000fde0000000000 */
[----:B------:R-:W-:-:S15]  /*3af0*/  NOP ;  /* 0x0000000000007918 */ /* 0x000fde0000000000 */
[----:B------:R-:W-:-:S15]  /*3b00*/  NOP ;  /* 0x0000000000007918 */ /* 0x000fde0000000000 */
[----:B------:R-:W0:Y:S02]  /*3b10*/  DSETP.MIN.AND P2, P5, R62, UR6, PT ;  /* 0x000000063e007e2a */ /* 0x000e24000bd40000 */
[----:B0-----:R-:W-:Y:S01]  /*3b20*/  FSEL R61, R14, UR4, P2 ;  /* 0x000000040e3d7c08 */ /* 0x001fe20009000000 */
[----:B------:R-:W-:Y:S01]  /*3b30*/  UMOV UR4, URZ ;  /* 0x000000ff00047c82 */ /* 0x000fe20008000000 */
[----:B------:R-:W-:Y:S02]  /*3b40*/  LOP3.LUT R14, R16, 0xfffff, RZ, 0xc0, !PT ;  /* 0x000fffff100e7812 */ /* 0x000fe400078ec0ff */
[----:B------:R-:W-:Y:S02]  /*3b50*/  @P5 LOP3.LUT R61, R18, 0x80000, RZ, 0xfc, !PT ;  /* 0x00080000123d5812 */ /* 0x000fe400078efcff */
[C---:B------:R-:W-:Y:S01]  /*3b60*/  LOP3.LUT R18, R17.reuse, 0xfffff, RZ, 0xc0, !PT ;  /* 0x000fffff11127812 */ /* 0x040fe200078ec0ff */
[----:B------:R-:W-:Y:S01]  /*3b70*/  VIADD R17, R17, 0x80100000 ;  /* 0x8010000011117836 */ /* 0x000fe20000000000 */
[----:B------:R-:W-:-:S05]  /*3b80*/  LOP3.LUT R14, R14, 0x3ff00000, RZ, 0xfc, !PT ;  /* 0x3ff000000e0e7812 */ /* 0x000fca00078efcff */
[----:B------:R-:W-:-:S15]  /*3b90*/  VIADD R19, R14, 0xfff00000 ;  /* 0xfff000000e137836 */ /* 0x000fde0000000000 */
[----:B------:R-:W-:-:S15]  /*3ba0*/  NOP ;  /* 0x0000000000007918 */ /* 0x000fde0000000000 */
[----:B------:R-:W-:-:S15]  /*3bb0*/  NOP ;  /* 0x0000000000007918 */ /* 0x000fde0000000000 */
[----:B------:R-:W-:-:S04]  /*3bc0*/  NOP ;  /* 0x0000000000007918 */ /* 0x000fc80000000000 */
[----:B------:R-:W0:Y:S02]  /*3bd0*/  DSETP.NAN.AND P6, PT, R12, R12, PT ;  /* 0x0000000c0c00722a */ /* 0x000e240003fc8000 */
[----:B0-----:R-:W-:Y:S01]  /*3be0*/  FSEL R56, R12, R57, P6 ;  /* 0x000000390c387208 */ /* 0x001fe20003000000 */
[----:B------:R-:W-:Y:S01]  /*3bf0*/  VIADD R12, R16, 0x80100000 ;  /* 0x80100000100c7836 */ /* 0x000fe20000000000 */
[----:B------:R-:W-:Y:S02]  /*3c00*/  LOP3.LUT R16, R15, 0xfffff, RZ, 0xc0, !PT ;  /* 0x000fffff0f107812 */ /* 0x000fe400078ec0ff */
[----:B------:R-:W-:Y:S01]  /*3c10*/  FSEL R57, R13, R11, P6 ;  /* 0x0000000b0d397208 */ /* 0x000fe20003000000 */
[----:B------:R-:W-:Y:S01]  /*3c20*/  VIADD R13, R15, 0xffffffff ;  /* 0xffffffff0f0d7836 */ /* 0x000fe20000000000 */
[----:B------:R-:W-:Y:S02]  /*3c30*/  LOP3.LUT R15, R16, 0x3ff00000, RZ, 0xfc, !PT ;  /* 0x3ff00000100f7812 */ /* 0x000fe400078efcff */
[----:B------:R-:W-:-:S03]  /*3c40*/  LOP3.LUT R16, R18, 0x3ff00000, RZ, 0xfc, !PT ;  /* 0x3ff0000012107812 */ /* 0x000fc600078efcff */
[----:B------:R-:W-:-:S15]  /*3c50*/  VIADD R18, R15, 0xfff00000 ;  /* 0xfff000000f127836 */ /* 0x000fde0000000000 */
[----:B------:R-:W-:-:S15]  /*3c60*/  NOP ;  /* 0x0000000000007918 */ /* 0x000fde0000000000 */
[----:B------:R-:W-:-:S15]  /*3c70*/  NOP ;  /* 0x0000000000007918 */ /* 0x000fde0000000000 */
[----:B------:R-:W-:-:S06]  /*3c80*/  NOP ;  /* 0x0000000000007918 */ /* 0x000fcc0000000000 */
[----:B------:R-:W0:Y:S02]  /*3c90*/  DSETP.GEU.AND P1, PT, |R36|, 1.4916681462400413487e-154, PT ;  /* 0x200000002400742a */ /* 0x000e240003f2e200 */
[----:B0-----:R-:W-:Y:S02]  /*3ca0*/  FSEL R68, R69, R30, !P1 ;  /* 0x0000001e45447208 */ /* 0x001fe40004800000 */
[----:B------:R-:W-:-:S15]  /*3cb0*/  FSEL R69, R33, R31, !P1 ;  /* 0x0000001f21457208 */ /* 0x000fde0004800000 */
[----:B------:R-:W-:-:S15]  /*3cc0*/  NOP ;  /* 0x0000000000007918 */ /* 0x000fde0000000000 */
[----:B------:R-:W-:-:S15]  /*3cd0*/  NOP ;  /* 0x0000000000007918 */ /* 0x000fde0000000000 */
[----:B------:R-:W-:-:S15]  /*3ce0*/  NOP ;  /* 0x0000000000007918 */ /* 0x000fde0000000000 */
[----:B------:R-:W-:-:S15]  /*3cf0*/  DADD R20, -RZ, |R38| ;  /* 0x00000000ff147229 */ /* 0x000fde0000000526 */
[----:B------:R-:W-:-:S15]  /*3d00*/  NOP ;  /* 0x0000000000007918 */ /* 0x000fde0000000000 */
[----:B------:R-:W-:-:S15]  /*3d10*/  NOP ;  /* 0x0000000000007918 */ /* 0x000fde0000000000 */
[----:B------:R-:W-:-:S15]  /*3d20*/  NOP ;  /* 0x0000000000007918 */ /* 0x000fde0000000000 */
[----:B------:R-:W-:-:S04]  /*3d30*/  NOP ;  /* 0x0000000000007918 */ /* 0x000fc80000000000 */
[----:B------:R-:W0:Y:S02]  /*3d40*/  DADD R36, -RZ, |R36| ;  /* 0x00000000ff247229 */ /* 0x000e240000000524 */
[----:B0-----:R-:W-:Y:S01]  /*3d50*/  ISETP.LT.U32.AND P0, PT, R20, R36, PT ;  /* 0x000000241400720c */ /* 0x001fe20003f01070 */
[----:B------:R-:W-:-:S03]  /*3d60*/  IMAD.MOV.U32 R20, RZ, RZ, R62 ;  /* 0x000000ffff147224 */ /* 0x000fc600078e003e */
[CC--:B------:R-:W-:Y:S02]  /*3d70*/  ISETP.LT.U32.AND.EX P0, PT, R21.reuse, R37.reuse, PT, P0 ;  /* 0x000000251500720c */ /* 0x0c0fe40003f01100 */
[----:B------:R-:W-:Y:S02]  /*3d80*/  SEL R60, R20, UR6, P2 ;  /* 0x00000006143c7c07 */ /* 0x000fe40009000000 */
[----:B------:R-:W-:Y:S01]  /*3d90*/  SEL R11, R21, R37, P0 ;  /* 0x00000025150b7207 */ /* 0x000fe20000000000 */
[----:B------:R-:W-:-:S15]  /*3da0*/  VIADD R21, R16, 0xfff00000 ;  /* 0xfff0000010157836 */ /* 0x000fde0000000000 */
[----:B------:R-:W-:-:S15]  /*3db0*/  NOP ;  /* 0x0000000000007918 */ /* 0x000fde0000000000 */
[----:B------:R-:W-:-:S15]  /*3dc0*/  NOP ;  /* 0x0000000000007918 */ /* 0x000fde0000000000 */
[----:B------:R-:W-:-:S08]  /*3dd0*/  NOP ;  /* 0x0000000000007918 */ /* 0x000fd00000000000 */
[----:B------:R0:W1:Y:S02]  /*3de0*/  DMUL R82, R68, 1.80143985094819840000e+16 ;  /* 0x4350000044527828 */ /* 0x0000640000000000 */
.L_x_865:
[----:B------:R-:W2:Y:S01]  /*3df0*/  S2R R20, SR_TID.X ;  /* 0x0000000000147919 */ /* 0x000ea20000002100 */
[----:B------:R-:W3:Y:S01]  /*3e00*/  LDCU UR6, c[0x0][0x360] ;  /* 0x00006c00ff0677ac */ /* 0x000ee20008000800 */
[----:B------:R-:W4:Y:S01]  /*3e10*/  LDC.64 R48, c[0x0][0xfd0] ;  /* 0x0003f400ff307b82 */ /* 0x000f220000000a00 */
[----:B--2---:R-:W-:-:S04]  /*3e20*/  IADD3 R25, P0, PT, R20, UR4, RZ ;  /* 0x0000000414197c10 */ /* 0x004fc8000ff1e0ff */
[C---:B------:R-:W-:Y:S01]  /*3e30*/  ISETP.GE.U32.AND P2, PT, R25.reuse, R0, PT ;  /* 0x000000001900720c */ /* 0x040fe20003f46070 */
[----:B------:R-:W-:Y:S01]  /*3e40*/  IMAD.X R27, RZ, RZ, UR5, P0 ;  /* 0x00000005ff1b7e24 */ /* 0x000fe200080e06ff */
[----:B---3--:R-:W-:-:S04]  /*3e50*/  IADD3 R29, P0, PT, R25, UR6, RZ ;  /* 0x00000006191d7c10 */ /* 0x008fc8000ff1e0ff */
[----:B------:R-:W-:Y:S01]  /*3e60*/  ISETP.GE.U32.AND.EX P2, PT, R27, R2, PT, P2 ;  /* 0x000000021b00720c */ /* 0x000fe20003f46120 */
[----:B------:R-:W-:Y:S01]  /*3e70*/  IMAD.X R31, RZ, RZ, R27, P0 ;  /* 0x000000ffff1f7224 */ /* 0x000fe200000e061b */
[C---:B------:R-:W-:Y:S02]  /*3e80*/  IADD3 R33, P5, PT, R29.reuse, UR6, RZ ;  /* 0x000000061d217c10 */ /* 0x040fe4000ffbe0ff */
[----:B------:R-:W-:Y:S02]  /*3e90*/  ISETP.GE.U32.AND P1, PT, R29, R0, PT ;  /* 0x000000001d00720c */ /* 0x000fe40003f26070 */
[----:B------:R-:W-:Y:S01]  /*3ea0*/  IADD3 R37, P6, PT, R33, UR6, RZ ;  /* 0x0000000621257c10 */ /* 0x000fe2000ffde0ff */
[----:B------:R-:W-:Y:S01]  /*3eb0*/  IMAD.X R35, RZ, RZ, R31, P5 ;  /* 0x000000ffff237224 */ /* 0x000fe200028e061f */
[----:B------:R-:W-:Y:S02]  /*3ec0*/  ISETP.GE.U32.AND.EX P1, PT, R31, R2, PT, P1 ;  /* 0x000000021f00720c */ /* 0x000fe40003f26110 */
[-C--:B------:R-:W-:Y:S01]  /*3ed0*/  ISETP.GE.U32.AND P0, PT, R33, R0.reuse, PT ;  /* 0x000000002100720c */ /* 0x080fe20003f06070 */
[----:B------:R-:W-:Y:S01]  /*3ee0*/  IMAD.X R39, RZ, RZ, R35, P6 ;  /* 0x000000ffff277224 */ /* 0x000fe200030e0623 */
[----:B------:R-:W-:-:S02]  /*3ef0*/  ISETP.GE.U32.AND P5, PT, R37, R0, PT ;  /* 0x000000002500720c */ /* 0x000fc40003fa6070 */
[----:B------:R-:W-:Y:S02]  /*3f00*/  ISETP.GE.U32.AND.EX P0, PT, R35, R2, PT, P0 ;  /* 0x000000022300720c */ /* 0x000fe40003f06100 */
[----:B------:R-:W-:Y:S02]  /*3f10*/  @!P2 LEA R40, P6, R25, R104, 0x4 ;  /* 0x000000681928a211 */ /* 0x000fe400078c20ff */
[----:B------:R-:W-:Y:S02]  /*3f20*/  ISETP.GE.U32.AND.EX P5, PT, R39, R2, PT, P5 ;  /* 0x000000022700720c */ /* 0x000fe40003fa6150 */
[----:B------:R-:W-:Y:S02]  /*3f30*/  @!P2 LEA.HI.X R41, R25, R105, R27, 0x4, P6 ;  /* 0x000000691929a211 */ /* 0x000fe400030f241b */
[----:B------:R-:W-:Y:S02]  /*3f40*/  CS2R R26, SRZ ;  /* 0x00000000001a7805 */ /* 0x000fe4000001ff00 */
[----:B------:R-:W-:-:S02]  /*3f50*/  @!P1 LEA R42, P6, R29, R104, 0x4 ;  /* 0x000000681d2a9211 */ /* 0x000fc400078c20ff */
[----:B------:R-:W-:Y:S02]  /*3f60*/  CS2R R24, SRZ ;  /* 0x0000000000187805 */ /* 0x000fe4000001ff00 */
[-C--:B------:R-:W-:Y:S02]  /*3f70*/  @!P1 LEA.HI.X R43, R29, R105.reuse, R31, 0x4, P6 ;  /* 0x000000691d2b9211 */ /* 0x080fe400030f241f */
[CC--:B------:R-:W-:Y:S02]  /*3f80*/  @!P0 LEA R44, P6, R33.reuse, R104.reuse, 0x4 ;  /* 0x00000068212c8211 */ /* 0x0c0fe400078c20ff */
[----:B------:R2:W5:Y:S02]  /*3f90*/  @!P2 LDG.E.128 R24, desc[UR8][R40.64] ;  /* 0x000000082818a981 */ /* 0x000564000c1e1d00 */
[----:B------:R-:W-:Y:S02]  /*3fa0*/  @!P0 LEA.HI.X R45, R33, R105, R35, 0x4, P6 ;  /* 0x00000069212d8211 */ /* 0x000fe400030f2423 */
[----:B------:R-:W-:-:S02]  /*3fb0*/  @!P5 LEA R46, P6, R37, R104, 0x4 ;  /* 0x00000068252ed211 */ /* 0x000fc400078c20ff */
[----:B------:R-:W-:Y:S02]  /*3fc0*/  CS2R R30, SRZ ;  /* 0x00000000001e7805 */ /* 0x000fe4000001ff00 */
[----:B------:R-:W-:Y:S02]  /*3fd0*/  CS2R R28, SRZ ;  /* 0x00000000001c7805 */ /* 0x000fe4000001ff00 */
[----:B------:R-:W-:Y:S02]  /*3fe0*/  @!P5 LEA.HI.X R47, R37, R105, R39, 0x4, P6 ;  /* 0x00000069252fd211 */ /* 0x000fe400030f2427 */
[----:B------:R-:W-:Y:S02]  /*3ff0*/  CS2R R38, SRZ ;  /* 0x0000000000267805 */ /* 0x000fe4000001ff00 */
[----:B------:R-:W-:Y:S01]  /*4000*/  CS2R R36, SRZ ;  /* 0x0000000000247805 */ /* 0x000fe2000001ff00 */
[----:B--2---:R-:W4:Y:S01]  /*4010*/  LDC.64 R40, c[0x0][0xfd8] ;  /* 0x0003f600ff287b82 */ /* 0x004f220000000a00 */
[----:B------:R2:W5:Y:S04]  /*4020*/  @!P1 LDG.E.128 R28, desc[UR8][R42.64] ;  /* 0x000000082a1c9981 */ /* 0x000568000c1e1d00 */
[----:B------:R2:W5:Y:S01]  /*4030*/  @!P5 LDG.E.128 R36, desc[UR8][R46.64] ;  /* 0x000000082e24d981 */ /* 0x000562000c1e1d00 */
[----:B------:R-:W-:-:S02]  /*4040*/  CS2R R34, SRZ ;  /* 0x0000000000227805 */ /* 0x000fc4000001ff00 */
[----:B------:R-:W-:-:S06]  /*4050*/  CS2R R32, SRZ ;  /* 0x0000000000207805 */ /* 0x000fcc000001ff00 */
[----:B------:R2:W5:Y:S01]  /*4060*/  @!P0 LDG.E.128 R32, desc[UR8][R44.64] ;  /* 0x000000082c208981 */ /* 0x000562000c1e1d00 */
[----:B----4-:R-:W3:Y:S02]  /*4070*/  DSETP.NAN.AND P0, PT, R48, R40, PT ;  /* 0x000000283000722a */ /* 0x010ee40003f08000 */
[----:B--23--:R-:W-:Y:S05]  /*4080*/  @!P0 BRA `(.L_x_659) ;  /* 0x0000000c00048947 */ /* 0x00cfea0003800000 */
[----:B------:R-:W-:-:S04]  /*4090*/  ISETP.GE.AND P0, PT, R69, 0x100000, PT ;  /* 0x001000004500780c */ /* 0x000fc80003f06270 */
[----:B-1----:R-:W-:-:S05]  /*40a0*/  SEL R20, R83, R69, !P0 ;  /* 0x0000004553147207 */ /* 0x002fca0004000000 */
[----:B------:R-:W-:-:S05]  /*40b0*/  VIADD R40, R20, 0xffffffff ;  /* 0xffffffff14287836 */ /* 0x000fca0000000000 */
[----:B------:R-:W-:-:S13]  /*40c0*/  ISETP.GT.U32.AND P1, PT, R40, 0x7feffffe, PT ;  /* 0x7feffffe2800780c */ /* 0x000fda0003f24070 */
[----:B------:R-:W-:Y:S05]  /*40d0*/  @P1 BRA `(.L_x_660) ;  /* 0x0000000800b41947 */ /* 0x000fea0003800000 */
[----:B------:R-:W-:Y:S01]  /*40e0*/  LOP3.LUT R40, R20, 0xfffff, RZ, 0xc0, !PT ;  /* 0x000fffff14287812 */ /* 0x000fe200078ec0ff */
[----:B------:R-:W-:Y:S01]  /*40f0*/  IMAD.MOV.U32 R50, RZ, RZ, RZ ;  /* 0x000000ffff327224 */ /* 0x000fe200078e00ff */
[----:B------:R-:W-:Y:S01]  /*4100*/  UMOV UR6, 0x80000000 ;  /* 0x8000000000067882 */ /* 0x000fe20000000000 */
[----:B------:R-:W-:Y:S01]  /*4110*/  UMOV UR7, 0x43300000 ;  /* 0x4330000000077882 */ /* 0x000fe20000000000 */
[----:B------:R-:W-:Y:S02]  /*4120*/  LOP3.LUT R41, R40, 0x3ff00000, RZ, 0xfc, !PT ;  /* 0x3ff0000028297812 */ /* 0x000fe400078efcff */
[----:B------:R-:W-:Y:S02]  /*4130*/  SEL R40, R82, R68, !P0 ;  /* 0x0000004452287207 */ /* 0x000fe40004000000 */
[----:B------:R-:W-:-:S13]  /*4140*/  ISETP.GE.U32.AND P1, PT, R41, 0x3ff6a09f, PT ;  /* 0x3ff6a09f2900780c */ /* 0x000fda0003f26070 */
[----:B------:R-:W-:-:S04]  /*4150*/  @P1 VIADD R43, R41, 0xfff00000 ;  /* 0xfff00000292b1836 */ /* 0x000fc80000000000 */
[----:B------:R-:W-:-:S06]  /*4160*/  @P1 IMAD.MOV.U32 R41, RZ, RZ, R43 ;  /* 0x000000ffff291224 */ /* 0x000fcc00078e002b */
[----:B------:R-:W1:Y:S02]  /*4170*/  DADD R92, R40, 1 ;  /* 0x3ff00000285c7429 */ /* 0x000e640000000000 */
[----:B-1----:R-:W1:-:S15]  /*4180*/  MUFU.RCP64H R51, R93 ;  /* 0x0000005d00337308 */ /* 0x002e5e0000001800 */
[----:B------:R-:W-:-:S15]  /*4190*/  NOP ;  /* 0x0000000000007918 */ /* 0x000fde0000000000 */
[----:B------:R-:W-:-:S15]  /*41a0*/  NOP ;  /* 0x0000000000007918 */ /* 0x000fde0000000000 */
[----:B------:R-:W-:-:S15]  /*41b0*/  NOP ;  /* 0x0000000000007918 */ /* 0x000fde0000000000 */
[----:B------:R-:W-:-:S02]  /*41c0*/  NOP ;  /* 0x0000000000007918 */ /* 0x000fc40000000000 */
[----:B------:R2:W-:Y:S02]  /*41d0*/  DADD R42, R40, -1 ;  /* 0xbff00000282a7429 */ /* 0x0005e40000000000 */
[----:B--2---:R-:W-:Y:S01]  /*41e0*/  SHF.R.U32.HI R40, RZ, 0x14, R20 ;  /* 0x00000014ff287819 */ /* 0x004fe20000011614 */
[----:B------:R-:W-:Y:S01]  /*41f0*/  IMAD.MOV.U32 R41, RZ, RZ, 0x43300000 ;  /* 0x43300000ff297424 */ /* 0x000fe200078e00ff */
[----:B------:R-:W-:-:S03]  /*4200*/  LEA.HI R20, R20, 0xfffffbcb, RZ, 0xc ;  /* 0xfffffbcb14147811 */ /* 0x000fc600078f60ff */
[----:B------:R-:W-:-:S04]  /*4210*/  @P0 VIADD R20, R40, 0xfffffc01 ;  /* 0xfffffc0128140836 */ /* 0x000fc80000000000 */
[----:B------:R-:W-:-:S05]  /*4220*/  @P1 VIADD R20, R20, 0x1 ;  /* 0x0000000114141836 */ /* 0x000fca0000000000 */
[----:B------:R-:W-:-:S15]  /*4230*/  LOP3.LUT R40, R20, 0x80000000, RZ, 0x3c, !PT ;  /* 0x8000000014287812 */ /* 0x000fde00078e3cff */
[----:B------:R-:W-:-:S15]  /*4240*/  NOP ;  /* 0x0000000000007918 */ /* 0x000fde0000000000 */
[----:B------:R-:W-:-:S15]  /*4250*/  NOP ;  /* 0x0000000000007918 */ /* 0x000fde0000000000 */
[----:B------:R-:W-:-:S03]  /*4260*/  NOP ;  /* 0x0000000000007918 */ /* 0x000fc60000000000 */
[----:B-1----:R1:W2:Y:S02]  /*4270*/  DFMA R44, -R92, R50, 1 ;  /* 0x3ff000005c2c742b */ /* 0x0022a40000000132 */
[----:B-1----:R-:W-:Y:S02]  /*4280*/  IMAD.MOV.U32 R92, RZ, RZ, -0x748574fc ;  /* 0x8b7a8b04ff5c7424 */ /* 0x002fe400078e00ff */
[----:B------:R-:W-:-:S15]  /*4290*/  IMAD.MOV.U32 R93, RZ, RZ, 0x3ed0ee25 ;  /* 0x3ed0ee25ff5d7424 */ /* 0x000fde00078e00ff */
[----:B------:R-:W-:-:S15]  /*42a0*/  NOP ;  /* 0x0000000000007918 */ /* 0x000fde0000000000 */
[----:B------:R-:W-:-:S15]  /*42b0*/  NOP ;  /* 0x0000000000007918 */ /* 0x000fde0000000000 */
[----:B------:R-:W-:-:S15]  /*42c0*/  NOP ;  /* 0x0000000000007918 */ /* 0x000fde0000000000 */
[----:B--2---:R-:W1:-:S15]  /*42d0*/  DFMA R44, R44, R44, R44 ;  /* 0x0000002c2c2c722b */ /* 0x004e5e000000002c */
[----:B------:R-:W-:-:S15]  /*42e0*/  NOP ;  /* 0x0000000000007918 */ /* 0x000fde0000000000 */
[----:B------:R-:W-:-:S15]  /*42f0*/  NOP ;  /* 0x0000000000007918 */ /* 0x000fde0000000000 */
[----:B------:R-:W-:-:S15]  /*4300*/  NOP ;  /* 0x0000000000007918 */ /* 0x000fde0000000000 */
[----:B------:R-:W-:-:S04]  /*4310*/  NOP ;  /* 0x0000000000007918 */ /* 0x000fc80000000000 */
[----:B------:R-:W-:Y:S01]  /*4320*/  DADD R40, R40, -UR6 ;  /* 0x8000000628287e29 */ /* 0x000fe20008000000 */
[----:B------:R-:W-:Y:S01]  /*4330*/  UMOV UR6, 0xfefa39ef ;  /* 0xfefa39ef00067882 */ /* 0x000fe20000000000 */
[----:B------:R-:W-:-:S15]  /*4340*/  UMOV UR7, 0x3fe62e42 ;  /* 0x3fe62e4200077882 */ /* 0x000fde0000000000 */
[----:B------:R-:W-:-:S15]  /*4350*/  NOP ;  /* 0x0000000000007918 */ /* 0x000fde0000000000 */
[----:B------:R-:W-:-:S15]  /*4360*/  NOP ;  /* 0x0000000000007918 */ /* 0x000fde0000000000 */
[----:B------:R-:W-:-:S15]  /*4370*/  NOP ;  /* 0x0000000000007918 */ /* 0x000fde0000000000 */
[----:B------:R-:W-:-:S02]  /*4380*/  NOP ;  /* 0x0000000000007918 */ /* 0x000fc40000000000 */
[----:B-1----:R-:W1:-:S15]  /*4390*/  DFMA R50, R50, R44, R50 ;  /* 0x0000002c3232722b */ /* 0x002e5e0000000032 */
        /* <DEDUP_REMOVED lines=21> */
[----:B------:R-:W1:-:S15]  /*44f0*/  DMUL R48, R46, R46 ;  /* 0x0000002e2e307228 */ /* 0x000e5e0000000000 */
        /* <DEDUP_REMOVED lines=11> */
[----:B------:R-:W-:Y:S01]  /*45b0*/  DFMA R96, R40, -UR6, R44 ;  /* 0x8000000628607c2b */ /* 0x000fe2000800002c */
        /* <DEDUP_REMOVED lines=41> */
[----:B------:R-:W1:-:S15]  /*4850*/  DADD R94, R42, -R46 ;  /* 0x000000002a5e7229 */ /* 0x000e5e000000082e */
[----:B------:R-:W-:-:S15]  /*4860*/  NOP ;  /* 0x0000000000007918 */ /* 0x000fde0000000000 */
[----:B------:R-:W-:-:S15]  /*4870*/  NOP ;  /* 0x0000000000007918 */ /* 0x000fde0000000000 */
[----:B------:R-:W-:-:S15]  /*4880*/  NOP ;  /* 0x0000000000007918 */ /* 0x000fde0000000000 */
[----:B------:R-:W-:-:S04]  /*4890*/  NOP ;  /* 0x0000000000007918 */ /* 0x000fc80000000000 */
[----:B-1----:R-:W1:-:S15]  /*48a0*/  DADD R94, R94, R94 ;  /* 0x000000005e5e7229 */ /* 0x002e5e000000005e */
[----:B------:R-:W-:-:S15]  /*48b0*/  NOP ;  /* 0x0000000000007918 */ /* 0x000fde0000000000 */
[----:B------:R-:W-:-:S15]  /*48c0*/  NOP ;  /* 0x0000000000007918 */ /* 0x000fde0000000000 */
[----:B------:R-:W-:-:S15]  /*48d0*/  NOP ;  /* 0x0000000000007918 */ /* 0x000fde0000000000 */
[----:B------:R-:W-:-:S04]  /*48e0*/  NOP ;  /* 0x0000000000007918 */ /* 0x000fc80000000000 */
[----:B-1----:R-:W1:-:S15]  /*48f0*/  DFMA R94, R42, -R46, R94 ;  /* 0x8000002e2a5e722b */ /* 0x002e5e000000005e */
[----:B------:R-:W-:-:S15]  /*4900*/  NOP ;  /* 0x0000000000007918 */ /* 0x000fde0000000000 */
[----:B------:R-:W-:-:S15]  /*4910*/  NOP ;  /* 0x0000000000007918 */ /* 0x000fde0000000000 */
[----:B------:R-:W-:-:S15]  /*4920*/  NOP ;  /* 0x0000000000007918 */ /* 0x000fde0000000000 */
[----:B------:R-:W-:-:S04]  /*4930*/  NOP ;  /* 0x0000000000007918 */ /* 0x000fc80000000000 */
[----:B------:R-:W2:Y:S01]  /*4940*/  DFMA R92, R48, R92, UR6 ;  /* 0x00000006305c7e2b */ /* 0x000ea2000800005c */
[----:B------:R-:W-:Y:S01]  /*4950*/  UMOV UR6, 0x3b39803f ;  /* 0x3b39803f00067882 */ /* 0x000fe20000000000 */
[----:B------:R-:W-:-:S15]  /*4960*/  UMOV UR7, 0x3c7abc9e ;  /* 0x3c7abc9e00077882 */ /* 0x000fde0000000000 */
[----:B------:R-:W-:-:S15]  /*4970*/  NOP ;  /* 0x0000000000007918 */ /* 0x000fde0000000000 */
[----:B------:R-:W-:-:S15]  /*4980*/  NOP ;  /* 0x0000000000007918 */ /* 0x000fde0000000000 */
[----:B------:R-:W-:-:S15]  /*4990*/  NOP ;  /* 0x0000000000007918 */ /* 0x000fde0000000000 */
[----:B------:R-:W-:-:S02]  /*49a0*/  NOP ;  /* 0x0000000000007918 */ /* 0x000fc40000000000 */
[----:B-1----:R-:W-:-:S15]  /*49b0*/  DMUL R50, R50, R94 ;  /* 0x0000005e32327228 */ /* 0x002fde0000000000 */
[----:B------:R-:W-:-:S15]  /*49c0*/  NOP ;  /* 0x0000000000007918 */ /* 0x000fde0000000000 */
[----:B------:R-:W-:-:S15]  /*49d0*/  NOP ;  /* 0x0000000000007918 */ /* 0x000fde0000000000 */
[----:B------:R-:W-:-:S15]  /*49e0*/  NOP ;  /* 0x0000000000007918 */ /* 0x000fde0000000000 */
[----:B------:R-:W-:-:S04]  /*49f0*/  NOP ;  /* 0x0000000000007918 */ /* 0x000fc80000000000 */
[----:B--2---:R-:W1:-:S15]  /*4a00*/  DMUL R92, R48, R92 ;  /* 0x0000005c305c7228 */ /* 0x004e5e0000000000 */
[----:B------:R-:W-:-:S15]  /*4a10*/  NOP ;  /* 0x0000000000007918 */ /* 0x000fde0000000000 */
[----:B------:R-:W-:-:S15]  /*4a20*/  NOP ;  /* 0x0000000000007918 */ /* 0x000fde0000000000 */
[----:B------:R-:W-:-:S15]  /*4a30*/  NOP ;  /* 0x0000000000007918 */ /* 0x000fde0000000000 */
[----:B------:R-:W-:-:S04]  /*4a40*/  NOP ;  /* 0x0000000000007918 */ /* 0x000fc80000000000 */
[----:B------:R-:W-:-:S15]  /*4a50*/  DADD R42, -R46, R96 ;  /* 0x000000002e2a7229 */ /* 0x000fde0000000160 */
        /* <DEDUP_REMOVED lines=9> */
[----:B-1----:R-:W1:-:S15]  /*4af0*/  DADD R42, R50, -R42 ;  /* 0x00000000322a7229 */ /* 0x002e5e000000082a */
[----:B------:R-:W-:-:S15]  /*4b00*/  NOP ;  /* 0x0000000000007918 */ /* 0x000fde0000000000 */
[----:B------:R-:W-:-:S15]  /*4b10*/  NOP ;  /* 0x0000000000007918 */ /* 0x000fde0000000000 */
[----:B------:R-:W-:-:S15]  /*4b20*/  NOP ;  /* 0x0000000000007918 */ /* 0x000fde0000000000 */
[----:B------:R-:W-:-:S04]  /*4b30*/  NOP ;  /* 0x0000000000007918 */ /* 0x000fc80000000000 */
[----:B-1----:R-:W1:-:S15]  /*4b40*/  DFMA R42, R40, UR6, R42 ;  /* 0x00000006282a7c2b */ /* 0x002e5e000800002a */
[----:B------:R-:W-:-:S15]  /*4b50*/  NOP ;  /* 0x0000000000007918 */ /* 0x000fde0000000000 */
[----:B------:R-:W-:-:S15]  /*4b60*/  NOP ;  /* 0x0000000000007918 */ /* 0x000fde0000000000 */
[----:B------:R-:W-:-:S15]  /*4b70*/  NOP ;  /* 0x0000000000007918 */ /* 0x000fde0000000000 */
[----:B------:R-:W-:-:S04]  /*4b80*/  NOP ;  /* 0x0000000000007918 */ /* 0x000fc80000000000 */
[----:B-1----:R4:W1:Y:S02]  /*4b90*/  DADD R44, R44, R42 ;  /* 0x000000002c2c7229 */ /* 0x002864000000002a */
[----:B-1--4-:R-:W-:Y:S05]  /*4ba0*/  BRA `(.L_x_661) ;  /* 0x0000006800907947 */ /* 0x012fea0003800000 */
.L_x_660:
[----:B------:R-:W-:Y:S02]  /*4bb0*/  IMAD.MOV.U32 R82, RZ, RZ, R68 ;  /* 0x000000ffff527224 */ /* 0x000fe400078e0044 */
[----:B------:R-:W-:Y:S02]  /*4bc0*/  IMAD.MOV.U32 R83, RZ, RZ, R69 ;  /* 0x000000ffff537224 */ /* 0x000fe400078e0045 */
[----:B------:R-:W-:Y:S02]  /*4bd0*/  IMAD.MOV.U32 R42, RZ, RZ, 0x0 ;  /* 0x00000000ff2a7424 */ /* 0x000fe400078e00ff */
[----:B------:R-:W-:Y:S02]  /*4be0*/  IMAD.MOV.U32 R43, RZ, RZ, 0x7ff00000 ;  /* 0x7ff00000ff2b7424 */ /* 0x000fe400078e00ff */
[----:B------:R-:W1:Y:S02]  /*4bf0*/  DMUL R82, R82, 1.80143985094819840000e+16 ;  /* 0x4350000052527828 */ /* 0x000e640000000000 */
[----:B-1----:R-:W-:-:S02]  /*4c00*/  FSEL R40, R82, R68, !P0 ;  /* 0x0000004452287208 */ /* 0x002fc40004000000 */
[----:B------:R-:W-:-:S04]  /*4c10*/  FSEL R41, R83, R69, !P0 ;  /* 0x0000004553297208 */ /* 0x000fc80004000000 */
[----:B------:R-:W-:-:S15]  /*4c20*/  LOP3.LUT P0, RZ, R41, 0x7fffffff, RZ, 0xc0, !PT ;  /* 0x7fffffff29ff7812 */ /* 0x000fde000780c0ff */
[----:B------:R-:W-:-:S15]  /*4c30*/  NOP ;  /* 0x0000000000007918 */ /* 0x000fde0000000000 */
[----:B------:R-:W-:-:S15]  /*4c40*/  NOP ;  /* 0x0000000000007918 */ /* 0x000fde0000000000 */
[----:B------:R-:W-:-:S11]  /*4c50*/  NOP ;  /* 0x0000000000007918 */ /* 0x000fd60000000000 */
[----:B------:R-:W1:Y:S02]  /*4c60*/  DFMA R40, R40, R42, +INF ;  /* 0x7ff000002828742b */ /* 0x000e64000000002a */
[----:B-1----:R-:W-:Y:S02]  /*4c70*/  FSEL R44, R40, RZ, P0 ;  /* 0x000000ff282c7208 */ /* 0x002fe40000000000 */
[----:B------:R-:W-:Y:S01]  /*4c80*/  FSEL R45, R41, -QNAN , P0 ;  /* 0xfff00000292d7808 */ /* 0x000fe20000000000 */
[----:B------:R-:W-:Y:S06]  /*4c90*/  BRA `(.L_x_661) ;  /* 0x0000006800547947 */ /* 0x000fec0003800000 */
.L_x_659:
[----:B------:R-:W-:Y:S01]  /*4ca0*/  UMOV UR6, 0x85ebc8a0 ;  /* 0x85ebc8a000067882 */ /* 0x000fe20000000000 */
[----:B------:R-:W-:Y:S01]  /*4cb0*/  UMOV UR7, 0x7fd1ccf3 ;  /* 0x7fd1ccf300077882 */ /* 0x000fe20000000000 */
[----:B------:R-:W-:Y:S01]  /*4cc0*/  BSSY.RECONVERGENT B0, `(.L_x_661) ;  /* 0x0000692000007945 */ /* 0x000fe20003800200 */
[----:B------:R-:W2:Y:S03]  /*4cd0*/  DSETP.GT.AND P0, PT, R54, UR6, PT ;  /* 0x0000000636007e2a */ /* 0x000ea6000bf04000 */
[----:B--2---:R-:W-:Y:S05]  /*4ce0*/  @!P0 BRA `(.L_x_662) ;  /* 0x0000000c00e08947 */ /* 0x004fea0003800000 */
[----:B------:R-:W-:Y:S01]  /*4cf0*/  IMAD.MOV.U32 R40, RZ, RZ, R72 ;  /* 0x000000ffff287224 */ /* 0x000fe200078e0048 */
[----:B------:R-:W-:Y:S01]  /*4d00*/  ISETP.GE.U32.AND P0, PT, R73, 0x7ff00000, PT ;  /* 0x7ff000004900780c */ /* 0x000fe20003f06070 */
[----:B------:R-:W-:Y:S02]  /*4d10*/  IMAD.MOV.U32 R41, RZ, RZ, R73 ;  /* 0x000000ffff297224 */ /* 0x000fe400078e0049 */
[----:B------:R-:W-:Y:S02]  /*4d20*/  IMAD.MOV.U32 R44, RZ, RZ, 0x0 ;  /* 0x00000000ff2c7424 */ /* 0x000fe400078e00ff */
[----:B------:R-:W-:Y:S02]  /*4d30*/  IMAD.MOV.U32 R45, RZ, RZ, 0x3fd80000 ;  /* 0x3fd80000ff2d7424 */ /* 0x000fe400078e00ff */
[----:B------:R2:W-:Y:S02]  /*4d40*/  DSETP.NEU.AND P1, PT, R40, RZ, PT ;  /* 0x000000ff2800722a */ /* 0x0005e40003f2d000 */
[----:B--2---:R-:W2:Y:S01]  /*4d50*/  MUFU.RSQ64H R41, R61 ;  /* 0x0000003d00297308 */ /* 0x004ea20000001c00 */
[----:B------:R-:W-:-:S15]  /*4d60*/  IMAD.MOV.U32 R40, RZ, RZ, RZ ;  /* 0x000000ffff287224 */ /* 0x000fde00078e00ff */
[----:B------:R-:W-:-:S15]  /*4d70*/  NOP ;  /* 0x0000000000007918 */ /* 0x000fde0000000000 */
[----:B------:R-:W-:-:S15]  /*4d80*/  NOP ;  /* 0x0000000000007918 */ /* 0x000fde0000000000 */
[----:B------:R-:W-:-:S15]  /*4d90*/  NOP ;  /* 0x0000000000007918 */ /* 0x000fde0000000000 */
[----:B------:R-:W-:-:S01]  /*4da0*/  NOP ;  /* 0x0000000000007918 */ /* 0x000fc20000000000 */
[----:B--2---:R-:W2:-:S15]  /*4db0*/  DMUL R42, R40, R40 ;  /* 0x00000028282a7228 */ /* 0x004e9e0000000000 */
[----:B------:R-:W-:-:S15]  /*4dc0*/  NOP ;  /* 0x0000000000007918 */ /* 0x000fde0000000000 */
[----:B------:R-:W-:-:S15]  /*4dd0*/  NOP ;  /* 0x0000000000007918 */ /* 0x000fde0000000000 */
[----:B------:R-:W-:-:S15]  /*4de0*/  NOP ;  /* 0x0000000000007918 */ /* 0x000fde0000000000 */
[----:B------:R-:W-:-:S04]  /*4df0*/  NOP ;  /* 0x0000000000007918 */ /* 0x000fc80000000000 */
[----:B--2---:R-:W2:-:S15]  /*4e00*/  DFMA R42, R60, -R42, 1 ;  /* 0x3ff000003c2a742b */ /* 0x004e9e000000082a */
[----:B------:R-:W-:-:S15]  /*4e10*/  NOP ;  /* 0x0000000000007918 */ /* 0x000fde0000000000 */
[----:B------:R-:W-:-:S15]  /*4e20*/  NOP ;  /* 0x0000000000007918 */ /* 0x000fde0000000000 */
[----:B------:R-:W-:-:S15]  /*4e30*/  NOP ;  /* 0x0000000000007918 */ /* 0x000fde0000000000 */
[----:B------:R-:W-:-:S04]  /*4e40*/  NOP ;  /* 0x0000000000007918 */ /* 0x000fc80000000000 */
[----:B--2---:R-:W-:-:S15]  /*4e50*/  DFMA R44, R42, R44, 0.5 ;  /* 0x3fe000002a2c742b */ /* 0x004fde000000002c */
[----:B------:R-:W-:-:S15]  /*4e60*/  NOP ;  /* 0x0000000000007918 */ /* 0x000fde0000000000 */
[----:B------:R-:W-:-:S15]  /*4e70*/  NOP ;  /* 0x0000000000007918 */ /* 0x000fde0000000000 */
[----:B------:R-:W-:-:S15]  /*4e80*/  NOP ;  /* 0x0000000000007918 */ /* 0x000fde0000000000 */
[----:B------:R-:W-:-:S04]  /*4e90*/  NOP ;  /* 0x0000000000007918 */ /* 0x000fc80000000000 */
[----:B------:R-:W2:-:S15]  /*4ea0*/  DMUL R42, R40, R42 ;  /* 0x0000002a282a7228 */ /* 0x000e9e0000000000 */
[----:B------:R-:W-:-:S15]  /*4eb0*/  NOP ;  /* 0x0000000000007918 */ /* 0x000fde0000000000 */
[----:B------:R-:W-:-:S15]  /*4ec0*/  NOP ;  /* 0x0000000000007918 */ /* 0x000fde0000000000 */
[----:B------:R-:W-:-:S15]  /*4ed0*/  NOP ;  /* 0x0000000000007918 */ /* 0x000fde0000000000 */
[----:B------:R-:W-:-:S04]  /*4ee0*/  NOP ;  /* 0x0000000000007918 */ /* 0x000fc80000000000 */
[----:B--2---:R2:W3:Y:S02]  /*4ef0*/  DFMA R42, R44, R42, R40 ;  /* 0x0000002a2c2a722b */ /* 0x0044e40000000028 */
[----:B--2---:R-:W-:-:S15]  /*4f00*/  IMAD.MOV.U32 R45, RZ, RZ, -0x3ff ;  /* 0xfffffc01ff2d7424 */ /* 0x004fde00078e00ff */
[----:B------:R-:W-:-:S15]  /*4f10*/  NOP ;  /* 0x0000000000007918 */ /* 0x000fde0000000000 */
[----:B------:R-:W-:-:S15]  /*4f20*/  NOP ;  /* 0x0000000000007918 */ /* 0x000fde0000000000 */
[----:B------:R-:W-:-:S15]  /*4f30*/  NOP ;  /* 0x0000000000007918 */ /* 0x000fde0000000000 */
[----:B------:R-:W-:-:S02]  /*4f40*/  NOP ;  /* 0x0000000000007918 */ /* 0x000fc40000000000 */
[----:B---3--:R-:W2:-:S15]  /*4f50*/  DMUL R42, R62, R42 ;  /* 0x0000002a3e2a7228 */ /* 0x008e9e0000000000 */
[----:B------:R-:W-:-:S15]  /*4f60*/  NOP ;  /* 0x0000000000007918 */ /* 0x000fde0000000000 */
[----:B------:R-:W-:-:S15]  /*4f70*/  NOP ;  /* 0x0000000000007918 */ /* 0x000fde0000000000 */
[----:B------:R-:W-:-:S15]  /*4f80*/  NOP ;  /* 0x0000000000007918 */ /* 0x000fde0000000000 */
[----:B------:R-:W-:-:S04]  /*4f90*/  NOP ;  /* 0x0000000000007918 */ /* 0x000fc80000000000 */
[----:B--2---:R-:W2:Y:S02]  /*4fa0*/  DMUL R42, R58, R42 ;  /* 0x0000002a3a2a7228 */ /* 0x004ea40000000000 */
[----:B--2---:R-:W-:Y:S02]  /*4fb0*/  FSEL R41, R71, R43, !P1 ;  /* 0x0000002b47297208 */ /* 0x004fe40004800000 */
[----:B------:R-:W-:Y:S02]  /*4fc0*/  FSEL R43, R70, R42, !P1 ;  /* 0x0000002a462b7208 */ /* 0x000fe40004800000 */
[----:B------:R-:W-:Y:S02]  /*4fd0*/  FSEL R20, R41, R73, !P0 ;  /* 0x0000004929147208 */ /* 0x000fe40004000000 */
[----:B------:R-:W-:Y:S02]  /*4fe0*/  FSEL R43, R43, R72, !P0 ;  /* 0x000000482b2b7208 */ /* 0x000fe40004000000 */
[----:B------:R-:W-:Y:S01]  /*4ff0*/  ISETP.GT.AND P2, PT, R20, 0xfffff, PT ;  /* 0x000fffff1400780c */ /* 0x000fe20003f44270 */
[----:B------:R-:W-:-:S02]  /*5000*/  IMAD.MOV.U32 R41, RZ, RZ, R20 ;  /* 0x000000ffff297224 */ /* 0x000fc400078e0014 */
[----:B------:R-:W-:-:S10]  /*5010*/  IMAD.MOV.U32 R40, RZ, RZ, R43 ;  /* 0x000000ffff287224 */ /* 0x000fd400078e002b */
[----:B------:R-:W-:-:S15]  /*5020*/  @!P2 IMAD.MOV.U32 R45, RZ, RZ, -0x435 ;  /* 0xfffffbcbff2da424 */ /* 0x000fde00078e00ff */
[----:B------:R-:W-:-:S15]  /*5030*/  NOP ;  /* 0x0000000000007918 */ /* 0x000fde0000000000 */
[----:B------:R-:W-:-:S11]  /*5040*/  NOP ;  /* 0x0000000000007918 */ /* 0x000fd60000000000 */
[----:B------:R-:W2:Y:S02]  /*5050*/  @!P2 DMUL R40, R40, 1.80143985094819840000e+16 ;  /* 0x435000002828a828 */ /* 0x000ea40000000000 */
[----:B--2---:R-:W-:Y:S02]  /*5060*/  @!P2 IMAD.MOV.U32 R20, RZ, RZ, R41 ;  /* 0x000000ffff14a224 */ /* 0x004fe400078e0029 */
[----:B------:R-:W-:Y:S02]  /*5070*/  @!P2 IMAD.MOV.U32 R43, RZ, RZ, R40 ;  /* 0x000000ffff2ba224 */ /* 0x000fe400078e0028 */
[----:B------:R-:W-:-:S05]  /*5080*/  VIADD R42, R20, 0xffffffff ;  /* 0xffffffff142a7836 */ /* 0x000fca0000000000 */
[----:B------:R-:W-:-:S13]  /*5090*/  ISETP.GT.U32.AND P0, PT, R42, 0x7feffffe, PT ;  /* 0x7feffffe2a00780c */ /* 0x000fda0003f04070 */
[----:B------:R-:W-:Y:S05]  /*50a0*/  @P0 BRA `(.L_x_663) ;  /* 0x0000000800c40947 */ /* 0x000fea0003800000 */
[C---:B------:R-:W-:Y:S01]  /*50b0*/  LOP3.LUT R40, R20.reuse, 0xfffff, RZ, 0xc0, !PT ;  /* 0x000fffff14287812 */ /* 0x040fe200078ec0ff */
[----:B------:R-:W-:Y:S01]  /*50c0*/  IMAD.MOV.U32 R50, RZ, RZ, RZ ;  /* 0x000000ffff327224 */ /* 0x000fe200078e00ff */
[----:B------:R-:W-:Y:S01]  /*50d0*/  LEA.HI R20, R20, R45, RZ, 0xc ;  /* 0x0000002d14147211 */ /* 0x000fe200078f60ff */
[----:B------:R-:W-:Y:S01]  /*50e0*/  UMOV UR6, 0x80000000 ;  /* 0x8000000000067882 */ /* 0x000fe20000000000 */
[----:B------:R-:W-:Y:S01]  /*50f0*/  LOP3.LUT R41, R40, 0x3ff00000, RZ, 0xfc, !PT ;  /* 0x3ff0000028297812 */ /* 0x000fe200078efcff */
[----:B------:R-:W-:Y:S01]  /*5100*/  IMAD.MOV.U32 R40, RZ, RZ, R43 ;  /* 0x000000ffff287224 */ /* 0x000fe200078e002b */
[----:B------:R-:W-:Y:S02]  /*5110*/  UMOV UR7, 0x43300000 ;  /* 0x4330000000077882 */ /* 0x000fe40000000000 */
[----:B------:R-:W-:-:S13]  /*5120*/  ISETP.GE.U32.AND P0, PT, R41, 0x3ff6a09f, PT ;  /* 0x3ff6a09f2900780c */ /* 0x000fda0003f06070 */
[----:B------:R-:W-:Y:S02]  /*5130*/  @P0 VIADD R43, R41, 0xfff00000 ;  /* 0xfff00000292b0836 */ /* 0x000fe40000000000 */
[----:B------:R-:W-:Y:S02]  /*5140*/  @P0 VIADD R20, R20, 0x1 ;  /* 0x0000000114140836 */ /* 0x000fe40000000000 */
[----:B------:R-:W-:-:S06]  /*5150*/  @P0 IMAD.MOV.U32 R41, RZ, RZ, R43 ;  /* 0x000000ffff290224 */ /* 0x000fcc00078e002b */
[----:B------:R-:W2:Y:S02]  /*5160*/  DADD R92, R40, 1 ;  /* 0x3ff00000285c7429 */ /* 0x000ea40000000000 */
[----:B--2---:R-:W2:-:S15]  /*5170*/  MUFU.RCP64H R51, R93 ;  /* 0x0000005d00337308 */ /* 0x004e9e0000001800 */
[----:B------:R-:W-:-:S15]  /*5180*/  NOP ;  /* 0x0000000000007918 */ /* 0x000fde0000000000 */
[----:B------:R-:W-:-:S15]  /*5190*/  NOP ;  /* 0x0000000000007918 */ /* 0x000fde0000000000 */
[----:B------:R-:W-:-:S15]  /*51a0*/  NOP ;  /* 0x0000000000007918 */ /* 0x000fde0000000000 */
[----:B------:R-:W-:-:S02]  /*51b0*/  NOP ;  /* 0x0000000000007918 */ /* 0x000fc40000000000 */
[----:B------:R3:W-:Y:S02]  /*51c0*/  DADD R42, R40, -1 ;  /* 0xbff00000282a7429 */ /* 0x0007e40000000000 */
[----:B---3--:R-:W-:Y:S01]  /*51d0*/  LOP3.LUT R40, R20, 0x80000000, RZ, 0x3c, !PT ;  /* 0x8000000014287812 */ /* 0x008fe200078e3cff */
[----:B------:R-:W-:-:S15]  /*51e0*/  IMAD.MOV.U32 R41, RZ, RZ, 0x43300000 ;  /* 0x43300000ff297424 */ /* 0x000fde00078e00ff */
[----:B------:R-:W-:-:S15]  /*51f0*/  NOP ;  /* 0x0000000000007918 */ /* 0x000fde0000000000 */
[----:B------:R-:W-:-:S15]  /*5200*/  NOP ;  /* 0x0000000000007918 */ /* 0x000fde0000000000 */
[----:B------:R-:W-:-:S15]  /*5210*/  NOP ;  /* 0x0000000000007918 */ /* 0x000fde0000000000 */
[----:B------:R-:W-:-:S01]  /*5220*/  NOP ;  /* 0x0000000000007918 */ /* 0x000fc20000000000 */
[----:B--2---:R2:W3:Y:S02]  /*5230*/  DFMA R44, -R92, R50, 1 ;  /* 0x3ff000005c2c742b */ /* 0x0044e40000000132 */
[----:B--2---:R-:W-:Y:S02]  /*5240*/  IMAD.MOV.U32 R92, RZ, RZ, -0x748574fc ;  /* 0x8b7a8b04ff5c7424 */ /* 0x004fe400078e00ff */
[----:B------:R-:W-:-:S15]  /*5250*/  IMAD.MOV.U32 R93, RZ, RZ, 0x3ed0ee25 ;  /* 0x3ed0ee25ff5d7424 */ /* 0x000fde00078e00ff */
[----:B------:R-:W-:-:S15]  /*5260*/  NOP ;  /* 0x0000000000007918 */ /* 0x000fde0000000000 */
[----:B------:R-:W-:-:S15]  /*5270*/  NOP ;  /* 0x0000000000007918 */ /* 0x000fde0000000000 */
[----:B------:R-:W-:-:S15]  /*5280*/  NOP ;  /* 0x0000000000007918 */ /* 0x000fde0000000000 */
[----:B---3--:R-:W2:-:S15]  /*5290*/  DFMA R44, R44, R44, R44 ;  /* 0x0000002c2c2c722b */ /* 0x008e9e000000002c */
        /* <DEDUP_REMOVED lines=11> */
[----:B--2---:R-:W2:-:S15]  /*5350*/  DFMA R50, R50, R44, R50 ;  /* 0x0000002c3232722b */ /* 0x004e9e0000000032 */
        /* <DEDUP_REMOVED lines=9> */
[----:B--2---:R-:W2:-:S15]  /*53f0*/  DFMA R46, R42, R50, R46 ;  /* 0x000000322a2e722b */ /* 0x004e9e000000002e */
[----:B------:R-:W-:-:S15]  /*5400*/  NOP ;  /* 0x0000000000007918 */ /* 0x000fde0000000000 */
[----:B------:R-:W-:-:S15]  /*5410*/  NOP ;  /* 0x0000000000007918 */ /* 0x000fde0000000000 */
[----:B------:R-:W-:-:S15]  /*5420*/  NOP ;  /* 0x0000000000007918 */ /* 0x000fde0000000000 */
[----:B------:R-:W-:-:S04]  /*5430*/  NOP ;  /* 0x0000000000007918 */ /* 0x000fc80000000000 */
[----:B--2---:R-:W-:Y:S01]  /*5440*/  DFMA R44, R40, UR6, R46 ;  /* 0x00000006282c7c2b */ /* 0x004fe2000800002e */
[----:B------:R-:W-:Y:S01]  /*5450*/  UMOV UR6, 0x3ae80f1e ;  /* 0x3ae80f1e00067882 */ /* 0x000fe20000000000 */
[----:B------:R-:W-:-:S15]  /*5460*/  UMOV UR7, 0x3eb1380b ;  /* 0x3eb1380b00077882 */ /* 0x000fde0000000000 */
[----:B------:R-:W-:-:S15]  /*5470*/  NOP ;  /* 0x0000000000007918 */ /* 0x000fde0000000000 */
[----:B------:R-:W-:-:S15]  /*5480*/  NOP ;  /* 0x0000000000007918 */ /* 0x000fde0000000000 */
[----:B------:R-:W-:-:S15]  /*5490*/  NOP ;  /* 0x0000000000007918 */ /* 0x000fde0000000000 */
[----:B------:R-:W-:-:S02]  /*54a0*/  NOP ;  /* 0x0000000000007918 */ /* 0x000fc40000000000 */
[----:B------:R-:W2:-:S15]  /*54b0*/  DMUL R48, R46, R46 ;  /* 0x0000002e2e307228 */ /* 0x000e9e0000000000 */
[----:B------:R-:W-:-:S15]  /*54c0*/  NOP ;  /* 0x0000000000007918 */ /* 0x000fde0000000000 */
[----:B------:R-:W-:-:S15]  /*54d0*/  NOP ;  /* 0x0000000000007918 */ /* 0x000fde0000000000 */
[----:B------:R-:W-:-:S15]  /*54e0*/  NOP ;  /* 0x0000000000007918 */ /* 0x000fde0000000000 */
[----:B------:R-:W-:-:S04]  /*54f0*/  NOP ;  /* 0x0000000000007918 */ /* 0x000fc80000000000 */
[----:B--2---:R-:W2:Y:S01]  /*5500*/  DFMA R92, R48, UR6, R92 ;  /* 0x00000006305c7c2b */ /* 0x004ea2000800005c */
        /* <DEDUP_REMOVED lines=13> */
[----:B--2---:R-:W2:Y:S01]  /*55e0*/  DFMA R92, R48, R92, UR6 ;  /* 0x00000006305c7e2b */ /* 0x004ea2000800005c */
        /* <DEDUP_REMOVED lines=27> */
[----:B--2---:R-:W-:Y:S01]  /*57a0*/  DFMA R92, R48, R92, UR6 ;  /* 0x00000006305c7e2b */ /* 0x004fe2000800005c */
[----:B------:R-:W-:Y:S01]  /*57b0*/  UMOV UR6, 0x55555554 ;  /* 0x5555555400067882 */ /* 0x000fe20000000000 */
[----:B------:R-:W-:-:S15]  /*57c0*/  UMOV UR7, 0x3fb55555 ;  /* 0x3fb5555500077882 */ /* 0x000fde0000000000 */
[----:B------:R-:W-:-:S15]  /*57d0*/  NOP ;  /* 0x0000000000007918 */ /* 0x000fde0000000000 */
[----:B------:R-:W-:-:S15]  /*57e0*/  NOP ;  /* 0x0000000000007918 */ /* 0x000fde0000000000 */
[----:B------:R-:W-:-:S15]  /*57f0*/  NOP ;  /* 0x0000000000007918 */ /* 0x000fde0000000000 */
[----:B------:R-:W-:-:S02]  /*5800*/  NOP ;  /* 0x0000000000007918 */ /* 0x000fc40000000000 */
[----:B------:R-:W2:-:S15]  /*5810*/  DADD R94, R42, -R46 ;  /* 0x000000002a5e7229 */ /* 0x000e9e000000082e */
[----:B------:R-:W-:-:S15]  /*5820*/  NOP ;  /* 0x0000000000007918 */ /* 0x000fde0000000000 */
[----:B------:R-:W-:-:S15]  /*5830*/  NOP ;  /* 0x0000000000007918 */ /* 0x000fde0000000000 */
[----:B------:R-:W-:-:S15]  /*5840*/  NOP ;  /* 0x0000000000007918 */ /* 0x000fde0000000000 */
[----:B------:R-:W-:-:S04]  /*5850*/  NOP ;  /* 0x0000000000007918 */ /* 0x000fc80000000000 */
[----:B--2---:R-:W2:-:S15]  /*5860*/  DADD R94, R94, R94 ;  /* 0x000000005e5e7229 */ /* 0x004e9e000000005e */
[----:B------:R-:W-:-:S15]  /*5870*/  NOP ;  /* 0x0000000000007918 */ /* 0x000fde0000000000 */
[----:B------:R-:W-:-:S15]  /*5880*/  NOP ;  /* 0x0000000000007918 */ /* 0x000fde0000000000 */
[----:B------:R-:W-:-:S15]  /*5890*/  NOP ;  /* 0x0000000000007918 */ /* 0x000fde0000000000 */
[----:B------:R-:W-:-:S04]  /*58a0*/  NOP ;  /* 0x0000000000007918 */ /* 0x000fc80000000000 */
[----:B--2---:R-:W2:-:S15]  /*58b0*/  DFMA R94, R42, -R46, R94 ;  /* 0x8000002e2a5e722b */ /* 0x004e9e000000005e */
[----:B------:R-:W-:-:S15]  /*58c0*/  NOP ;  /* 0x0000000000007918 */ /* 0x000fde0000000000 */
[----:B------:R-:W-:-:S15]  /*58d0*/  NOP ;  /* 0x0000000000007918 */ /* 0x000fde0000000000 */
[----:B------:R-:W-:-:S15]  /*58e0*/  NOP ;  /* 0x0000000000007918 */ /* 0x000fde0000000000 */
[----:B------:R-:W-:-:S04]  /*58f0*/  NOP ;  /* 0x0000000000007918 */ /* 0x000fc80000000000 */
[----:B------:R-:W3:Y:S01]  /*5900*/  DFMA R92, R48, R92, UR6 ;  /* 0x00000006305c7e2b */ /* 0x000ee2000800005c */
[----:B------:R-:W-:Y:S01]  /*5910*/  UMOV UR6, 0x3b39803f ;  /* 0x3b39803f00067882 */ /* 0x000fe20000000000 */
[----:B------:R-:W-:-:S15]  /*5920*/  UMOV UR7, 0x3c7abc9e ;  /* 0x3c7abc9e00077882 */ /* 0x000fde0000000000 */
[----:B------:R-:W-:-:S15]  /*5930*/  NOP ;  /* 0x0000000000007918 */ /* 0x000fde0000000000 */
[----:B------:R-:W-:-:S15]  /*5940*/  NOP ;  /* 0x0000000000007918 */ /* 0x000fde0000000000 */
[----:B------:R-:W-:-:S15]  /*5950*/  NOP ;  /* 0x0000000000007918 */ /* 0x000fde0000000000 */
[----:B------:R-:W-:-:S02]  /*5960*/  NOP ;  /* 0x0000000000007918 */ /* 0x000fc40000000000 */
[----:B--2---:R-:W-:-:S15]  /*5970*/  DMUL R50, R50, R94 ;  /* 0x0000005e32327228 */ /* 0x004fde0000000000 */
[----:B------:R-:W-:-:S15]  /*5980*/  NOP ;  /* 0x0000000000007918 */ /* 0x000fde0000000000 */
[----:B------:R-:W-:-:S15]  /*5990*/  NOP ;  /* 0x0000000000007918 */ /* 0x000fde0000000000 */
[----:B------:R-:W-:-:S15]  /*59a0*/  NOP ;  /* 0x0000000000007918 */ /* 0x000fde0000000000 */
[----:B------:R-:W-:-:S04]  /*59b0*/  NOP ;  /* 0x0000000000007918 */ /* 0x000fc80000000000 */
[----:B---3--:R-:W2:-:S15]  /*59c0*/  DMUL R92, R48, R92 ;  /* 0x0000005c305c7228 */ /* 0x008e9e0000000000 */
        /* <DEDUP_REMOVED lines=14> */
[----:B--2---:R-:W2:-:S15]  /*5ab0*/  DADD R42, R50, -R42 ;  /* 0x00000000322a7229 */ /* 0x004e9e000000082a */
[----:B------:R-:W-:-:S15]  /*5ac0*/  NOP ;  /* 0x0000000000007918 */ /* 0x000fde0000000000 */
[----:B------:R-:W-:-:S15]  /*5ad0*/  NOP ;  /* 0x0000000000007918 */ /* 0x000fde0000000000 */
[----:B------:R-:W-:-:S15]  /*5ae0*/  NOP ;  /* 0x0000000000007918 */ /* 0x000fde0000000000 */
[----:B------:R-:W-:-:S04]  /*5af0*/  NOP ;  /* 0x0000000000007918 */ /* 0x000fc80000000000 */
[----:B--2---:R-:W2:-:S15]  /*5b00*/  DFMA R42, R40, UR6, R42 ;  /* 0x00000006282a7c2b */ /* 0x004e9e000800002a */
        /* <DEDUP_REMOVED lines=9> */
[----:B--2---:R2:W3:Y:S02]  /*5ba0*/  DADD R44, R42, 1 ;  /* 0x3ff000002a2c7429 */ /* 0x0044e40000000000 */
[----:B--23--:R-:W-:Y:S05]  /*5bb0*/  BRA `(.L_x_664) ;  /* 0x0000005800887947 */ /* 0x00cfea0003800000 */
.L_x_663:
[----:B------:R-:W-:Y:S01]  /*5bc0*/  IMAD.MOV.U32 R42, RZ, RZ, 0x0 ;  /* 0x00000000ff2a7424 */ /* 0x000fe200078e00ff */
[----:B------:R-:W-:Y:S01]  /*5bd0*/  LOP3.LUT P0, RZ, R41, 0x7fffffff, RZ, 0xc0, !PT ;  /* 0x7fffffff29ff7812 */ /* 0x000fe2000780c0ff */
[----:B------:R-:W-:-:S06]  /*5be0*/  IMAD.MOV.U32 R43, RZ, RZ, 0x7ff00000 ;  /* 0x7ff00000ff2b7424 */ /* 0x000fcc00078e00ff */
[----:B------:R-:W2:Y:S02]  /*5bf0*/  DFMA R42, R40, R42, +INF ;  /* 0x7ff00000282a742b */ /* 0x000ea4000000002a */
[----:B--2---:R-:W-:Y:S02]  /*5c00*/  FSEL R44, R42, RZ, P0 ;  /* 0x000000ff2a2c7208 */ /* 0x004fe40000000000 */
[----:B------:R-:W-:-:S15]  /*5c10*/  FSEL R45, R43, -QNAN , P0 ;  /* 0xfff000002b2d7808 */ /* 0x000fde0000000000 */
[----:B------:R-:W-:-:S15]  /*5c20*/  NOP ;  /* 0x0000000000007918 */ /* 0x000fde0000000000 */
[----:B------:R-:W-:-:S15]  /*5c30*/  NOP ;  /* 0x0000000000007918 */ /* 0x000fde0000000000 */
[----:B------:R-:W-:-:S15]  /*5c40*/  NOP ;  /* 0x0000000000007918 */ /* 0x000fde0000000000 */
[----:B------:R-:W2:Y:S02]  /*5c50*/  DADD R44, R44, 1 ;  /* 0x3ff000002c2c7429 */ /* 0x000ea40000000000 */
[----:B--2---:R-:W-:Y:S05]  /*5c60*/  BRA `(.L_x_664) ;  /* 0x00000058005c7947 */ /* 0x004fea0003800000 */
.L_x_662:
[----:B------:R-:W2:Y:S02]  /*5c70*/  DSETP.NEU.AND P0, PT, R52, 1, PT ;  /* 0x3ff000003400742a */ /* 0x000ea40003f0d000 */
[----:B--2---:R-:W-:Y:S05]  /*5c80*/  @P0 BRA `(.L_x_665) ;  /* 0x0000000800e80947 */ /* 0x004fea0003800000 */
[----:B------:R-:W-:Y:S01]  /*5c90*/  UMOV UR6, 0x6a3f9475 ;  /* 0x6a3f947500067882 */ /* 0x000fe20000000000 */
[----:B------:R-:W-:Y:S01]  /*5ca0*/  UMOV UR7, 0x20ca2fe7 ;  /* 0x20ca2fe700077882 */ /* 0x000fe20000000000 */
[----:B------:R-:W2:-:S15]  /*5cb0*/  DMUL R44, R54, 0.5 ;  /* 0x3fe00000362c7828 */ /* 0x000e9e0000000000 */
[----:B------:R-:W-:-:S15]  /*5cc0*/  NOP ;  /* 0x0000000000007918 */ /* 0x000fde0000000000 */
[----:B------:R-:W-:-:S15]  /*5cd0*/  NOP ;  /* 0x0000000000007918 */ /* 0x000fde0000000000 */
[----:B------:R-:W-:-:S15]  /*5ce0*/  NOP ;  /* 0x0000000000007918 */ /* 0x000fde0000000000 */
[----:B------:R-:W-:-:S04]  /*5cf0*/  NOP ;  /* 0x0000000000007918 */ /* 0x000fc80000000000 */
[----:B------:R-:W3:-:S15]  /*5d00*/  DSETP.GEU.AND P0, PT, R54, UR6, PT ;  /* 0x0000000636007e2a */ /* 0x000ede000bf0e000 */
[----:B------:R-:W-:-:S15]  /*5d10*/  NOP ;  /* 0x0000000000007918 */ /* 0x000fde0000000000 */
[----:B------:R-:W-:-:S15]  /*5d20*/  NOP ;  /* 0x0000000000007918 */ /* 0x000fde0000000000 */
[----:B------:R-:W-:-:S15]  /*5d30*/  NOP ;  /* 0x0000000000007918 */ /* 0x000fde0000000000 */
[----:B------:R-:W-:-:S04]  /*5d40*/  NOP ;  /* 0x0000000000007918 */ /* 0x000fc80000000000 */
[----:B--2---:R4:W2:Y:S02]  /*5d50*/  DMUL R44, R54, R44 ;  /* 0x0000002c362c7228 */ /* 0x0048a40000000000 */
[----:B--234-:R-:W-:Y:S05]  /*5d60*/  @!P0 BRA `(.L_x_664) ;  /* 0x00000058001c8947 */ /* 0x01cfea0003800000 */
[----:B------:R-:W-:Y:S02]  /*5d70*/  ISETP.LT.U32.OR P0, PT, R17, -0x7fefffff, P4 ;  /* 0x801000011100780c */ /* 0x000fe40002701470 */
[----:B------:R-:W-:Y:S02]  /*5d80*/  FSEL R44, R64, R9, P4 ;  /* 0x00000009402c7208 */ /* 0x000fe40002000000 */
[----:B------:R-:W-:-:S09]  /*5d90*/  FSEL R45, R65, R10, P4 ;  /* 0x0000000a412d7208 */ /* 0x000fd20002000000 */
[----:B------:R-:W-:Y:S05]  /*5da0*/  @P0 BRA `(.L_x_666) ;  /* 0x0000000800980947 */ /* 0x000fea0003800000 */
[----:B------:R-:W-:Y:S01]  /*5db0*/  ISETP.GT.U32.AND P0, PT, R16, 0x3ff6a09e, PT ;  /* 0x3ff6a09e1000780c */ /* 0x000fe20003f04070 */
[----:B------:R-:W-:Y:S01]  /*5dc0*/  VIADD R40, R8, 0x1 ;  /* 0x0000000108287836 */ /* 0x000fe20000000000 */
[----:B------:R-:W-:Y:S01]  /*5dd0*/  UMOV UR6, 0x80000000 ;  /* 0x8000000000067882 */ /* 0x000fe20000000000 */
[----:B------:R-:W-:Y:S01]  /*5de0*/  IMAD.MOV.U32 R50, RZ, RZ, RZ ;  /* 0x000000ffff327224 */ /* 0x000fe200078e00ff */
[----:B------:R-:W-:Y:S01]  /*5df0*/  FSEL R81, R21, R16, P0 ;  /* 0x0000001015517208 */ /* 0x000fe20000000000 */
[----:B------:R-:W-:Y:S01]  /*5e00*/  IMAD.MOV.U32 R41, RZ, RZ, 0x43300000 ;  /* 0x43300000ff297424 */ /* 0x000fe200078e00ff */
[----:B------:R-:W-:-:S04]  /*5e10*/  UMOV UR7, 0x43300000 ;  /* 0x4330000000077882 */ /* 0x000fc80000000000 */
[----:B------:R-:W2:Y:S02]  /*5e20*/  DADD R92, R80, 1 ;  /* 0x3ff00000505c7429 */ /* 0x000ea40000000000 */
[----:B--2---:R-:W2:Y:S01]  /*5e30*/  MUFU.RCP64H R51, R93 ;  /* 0x0000005d00337308 */ /* 0x004ea20000001800 */
[----:B------:R-:W-:-:S05]  /*5e40*/  @!P0 IMAD.MOV R40, RZ, RZ, R8 ;  /* 0x000000ffff288224 */ /* 0x000fca00078e0208 */
[----:B------:R-:W-:-:S15]  /*5e50*/  LOP3.LUT R40, R40, 0x80000000, RZ, 0x3c, !PT ;  /* 0x8000000028287812 */ /* 0x000fde00078e3cff */
[----:B------:R-:W-:-:S15]  /*5e60*/  NOP ;  /* 0x0000000000007918 */ /* 0x000fde0000000000 */
[----:B------:R-:W-:-:S15]  /*5e70*/  NOP ;  /* 0x0000000000007918 */ /* 0x000fde0000000000 */
[----:B------:R-:W-:-:S11]  /*5e80*/  NOP ;  /* 0x0000000000007918 */ /* 0x000fd60000000000 */
        /* <DEDUP_REMOVED lines=11> */
[----:B------:R-:W-:-:S15]  /*5f40*/  DADD R42, R80, -1 ;  /* 0xbff00000502a7429 */ /* 0x000fde0000000000 */
        /* <DEDUP_REMOVED lines=139> */
[----:B--2---:R2:W3:Y:S02]  /*6800*/  DADD R44, R44, R42 ;  /* 0x000000002c2c7229 */ /* 0x0044e4000000002a */
.L_x_666:
[----:B---3--:R-:W4:Y:S02]  /*6810*/  DMUL R44, R44, 0.5 ;  /* 0x3fe000002c2c7828 */ /* 0x008f240000000000 */
[----:B----4-:R-:W-:Y:S05]  /*6820*/  BRA `(.L_x_664) ;  /* 0x0000004c006c7947 */ /* 0x010fea0003800000 */
.L_x_665:
[----:B------:R-:W-:Y:S01]  /*6830*/  IMAD.MOV.U32 R20, RZ, RZ, R53 ;  /* 0x000000ffff147224 */ /* 0x000fe200078e0035 */
[----:B------:R-:W2:Y:S01]  /*6840*/  DSETP.MIN.AND P0, P1, R52, R54, PT ;  /* 0x000000363400722a */ /* 0x000ea20003900000 */
[----:B------:R-:W-:Y:S01]  /*6850*/  IMAD.MOV.U32 R43, RZ, RZ, R55 ;  /* 0x000000ffff2b7224 */ /* 0x000fe200078e0037 */
[----:B------:R-:W-:Y:S01]  /*6860*/  UMOV UR6, 0x4ad4b81f ;  /* 0x4ad4b81f00067882 */ /* 0x000fe20000000000 */
[----:B------:R-:W-:Y:S01]  /*6870*/  IMAD.MOV.U32 R41, RZ, RZ, R54 ;  /* 0x000000ffff297224 */ /* 0x000fe200078e0036 */
[----:B------:R-:W-:Y:S02]  /*6880*/  UMOV UR7, 0x358dee7a ;  /* 0x358dee7a00077882 */ /* 0x000fe40000000000 */
[----:B--2---:R-:W-:Y:S01]  /*6890*/  FSEL R45, R20, R43, P0 ;  /* 0x0000002b142d7208 */ /* 0x004fe20000000000 */
[----:B------:R-:W-:Y:S01]  /*68a0*/  IMAD.MOV.U32 R20, RZ, RZ, R52 ;  /* 0x000000ffff147224 */ /* 0x000fe200078e0034 */
[----:B------:R-:W-:-:S04]  /*68b0*/  @P1 LOP3.LUT R45, R43, 0x80000, RZ, 0xfc, !PT ;  /* 0x000800002b2d1812 */ /* 0x000fc800078efcff */
[----:B------:R-:W-:Y:S01]  /*68c0*/  SEL R40, R20, R41, P0 ;  /* 0x0000002914287207 */ /* 0x000fe20000000000 */
[----:B------:R-:W-:Y:S02]  /*68d0*/  IMAD.MOV.U32 R41, RZ, RZ, R45 ;  /* 0x000000ffff297224 */ /* 0x000fe400078e002d */
[----:B------:R-:W-:-:S15]  /*68e0*/  IMAD.MOV.U32 R20, RZ, RZ, R53 ;  /* 0x000000ffff147224 */ /* 0x000fde00078e0035 */
[----:B------:R-:W-:-:S15]  /*68f0*/  NOP ;  /* 0x0000000000007918 */ /* 0x000fde0000000000 */
[----:B------:R-:W-:-:S15]  /*6900*/  NOP ;  /* 0x0000000000007918 */ /* 0x000fde0000000000 */
[----:B------:R-:W-:-:S04]  /*6910*/  NOP ;  /* 0x0000000000007918 */ /* 0x000fc80000000000 */
[----:B------:R-:W2:Y:S02]  /*6920*/  DSETP.MAX.AND P2, P5, R52, R54, PT ;  /* 0x000000363400722a */ /* 0x000ea40003d4f000 */
[----:B--2---:R-:W-:Y:S01]  /*6930*/  FSEL R45, R20, R43, P2 ;  /* 0x0000002b142d7208 */ /* 0x004fe20001000000 */
[----:B------:R-:W-:Y:S01]  /*6940*/  IMAD.MOV.U32 R20, RZ, RZ, R52 ;  /* 0x000000ffff147224 */ /* 0x000fe200078e0034 */
[----:B------:R-:W-:-:S15]  /*6950*/  @P5 LOP3.LUT R45, R43, 0x80000, RZ, 0xfc, !PT ;  /* 0x000800002b2d5812 */ /* 0x000fde00078efcff */
[----:B------:R-:W-:-:S15]  /*6960*/  NOP ;  /* 0x0000000000007918 */ /* 0x000fde0000000000 */
[----:B------:R-:W-:-:S15]  /*6970*/  NOP ;  /* 0x0000000000007918 */ /* 0x000fde0000000000 */
[----:B------:R-:W-:-:S15]  /*6980*/  NOP ;  /* 0x0000000000007918 */ /* 0x000fde0000000000 */
[----:B------:R2:W-:Y:S01]  /*6990*/  DSETP.GEU.AND P0, PT, R40, UR6, PT ;  /* 0x0000000628007e2a */ /* 0x0005e2000bf0e000 */
[----:B------:R-:W-:Y:S01]  /*69a0*/  UMOV UR6, 0xc57e649a ;  /* 0xc57e649a00067882 */ /* 0x000fe20000000000 */
[----:B--2---:R-:W-:Y:S01]  /*69b0*/  IMAD.MOV.U32 R41, RZ, RZ, R54 ;  /* 0x000000ffff297224 */ /* 0x004fe200078e0036 */
[----:B------:R-:W-:-:S04]  /*69c0*/  UMOV UR7, 0x4a511b0e ;  /* 0x4a511b0e00077882 */ /* 0x000fc80000000000 */
[----:B------:R-:W-:Y:S01]  /*69d0*/  SEL R40, R20, R41, P2 ;  /* 0x0000002914287207 */ /* 0x000fe20001000000 */
[----:B------:R-:W-:-:S15]  /*69e0*/  IMAD.MOV.U32 R41, RZ, RZ, R45 ;  /* 0x000000ffff297224 */ /* 0x000fde00078e002d */
[----:B------:R-:W-:-:S15]  /*69f0*/  NOP ;  /* 0x0000000000007918 */ /* 0x000fde0000000000 */
[----:B------:R-:W-:-:S15]  /*6a00*/  NOP ;  /* 0x0000000000007918 */ /* 0x000fde0000000000 */
[----:B------:R-:W-:-:S11]  /*6a10*/  NOP ;  /* 0x0000000000007918 */ /* 0x000fd60000000000 */
[----:B------:R-:W2:Y:S02]  /*6a20*/  DSETP.LEU.AND P1, PT, R40, UR6, PT ;  /* 0x0000000628007e2a */ /* 0x000ea4000bf2b000 */
[----:B--2---:R-:W-:Y:S05]  /*6a30*/  @P0 BRA P1, `(.L_x_667) ;  /* 0x0000000c00bc0947 */ /* 0x004fea0000800000 */
        /* <DEDUP_REMOVED lines=231> */
[----:B--23--:R-:W-:Y:S05]  /*78b0*/  BRA `(.L_x_664) ;  /* 0x0000003c00487947 */ /* 0x00cfea0003800000 */
.L_x_668:
[----:B------:R-:W-:Y:S01]  /*78c0*/  IMAD.MOV.U32 R42, RZ, RZ, 0x0 ;  /* 0x00000000ff2a7424 */ /* 0x000fe200078e00ff */
[----:B------:R-:W-:Y:S01]  /*78d0*/  LOP3.LUT P0, RZ, R41, 0x7fffffff, RZ, 0xc0, !PT ;  /* 0x7fffffff29ff7812 */ /* 0x000fe2000780c0ff */
[----:B------:R-:W-:-:S06]  /*78e0*/  IMAD.MOV.U32 R43, RZ, RZ, 0x7ff00000 ;  /* 0x7ff00000ff2b7424 */ /* 0x000fcc00078e00ff */
[----:B------:R-:W2:Y:S02]  /*78f0*/  DFMA R40, R40, R42, +INF ;  /* 0x7ff000002828742b */ /* 0x000ea4000000002a */
[----:B--2---:R-:W-:Y:S02]  /*7900*/  FSEL R44, R40, RZ, P0 ;  /* 0x000000ff282c7208 */ /* 0x004fe40000000000 */
[----:B------:R-:W-:Y:S01]  /*7910*/  FSEL R45, R41, -QNAN , P0 ;  /* 0xfff00000292d7808 */ /* 0x000fe20000000000 */
[----:B------:R-:W-:Y:S06]  /*7920*/  BRA `(.L_x_664) ;  /* 0x0000003c002c7947 */ /* 0x000fec0003800000 */
.L_x_667:
[----:B------:R-:W2:Y:S02]  /*7930*/  DSETP.GE.AND P0, PT, R52, 1, PT ;  /* 0x3ff000003400742a */ /* 0x000ea40003f06000 */
[----:B--2---:R-:W-:Y:S05]  /*7940*/  @!P0 BRA `(.L_x_669) ;  /* 0x0000000800b08947 */ /* 0x004fea0003800000 */
        /* <DEDUP_REMOVED lines=170> */
.L_x_670:
[----:B---3--:R-:W4:Y:S02]  /*83f0*/  DMUL R44, R44, 0.5 ;  /* 0x3fe000002c2c7828 */ /* 0x008f240000000000 */
[----:B----4-:R-:W-:Y:S05]  /*8400*/  BRA `(.L_x_664) ;  /* 0x0000003000747947 */ /* 0x010fea0003800000 */
.L_x_669:
[----:B------:R-:W-:Y:S01]  /*8410*/  UMOV UR6, 0x66666666 ;  /* 0x6666666600067882 */ /* 0x000fe20000000000 */
[----:B------:R-:W-:Y:S01]  /*8420*/  UMOV UR7, 0x3fe66666 ;  /* 0x3fe6666600077882 */ /* 0x000fe20000000000 */
[----:B------:R-:W2:-:S15]  /*8430*/  DFMA R40, R52, R52, R22 ;  /* 0x000000343428722b */ /* 0x000e9e0000000016 */
[----:B------:R-:W-:-:S15]  /*8440*/  NOP ;  /* 0x0000000000007918 */ /* 0x000fde0000000000 */
[----:B------:R-:W-:-:S15]  /*8450*/  NOP ;  /* 0x0000000000007918 */ /* 0x000fde0000000000 */
[----:B------:R-:W-:-:S15]  /*8460*/  NOP ;  /* 0x0000000000007918 */ /* 0x000fde0000000000 */
[----:B------:R-:W-:-:S04]  /*8470*/  NOP ;  /* 0x0000000000007918 */ /* 0x000fc80000000000 */
[----:B--2---:R-:W2:Y:S02]  /*8480*/  DSETP.GTU.AND P0, PT, R40, UR6, PT ;  /* 0x0000000628007e2a */ /* 0x004ea4000bf0c000 */
[----:B--2---:R-:W-:Y:S05]  /*8490*/  @!P0 BRA `(.L_x_671) ;  /* 0x0000002400a48947 */ /* 0x004fea0003800000 */
[----:B------:R-:W-:Y:S01]  /*84a0*/  LOP3.LUT R99, R53, 0xfffffff8, RZ, 0xc0, !PT ;  /* 0xfffffff835637812 */ /* 0x000fe200078ec0ff */
[----:B------:R-:W-:Y:S01]  /*84b0*/  IMAD.MOV.U32 R98, RZ, RZ, RZ ;  /* 0x000000ffff627224 */ /* 0x000fe200078e00ff */
[----:B------:R-:W-:Y:S01]  /*84c0*/  LOP3.LUT R101, R55, 0xfffffff8, RZ, 0xc0, !PT ;  /* 0xfffffff837657812 */ /* 0x000fe200078ec0ff */
[----:B------:R-:W-:Y:S02]  /*84d0*/  IMAD.MOV.U32 R100, RZ, RZ, RZ ;  /* 0x000000ffff647224 */ /* 0x000fe400078e00ff */
[----:B------:R-:W-:Y:S02]  /*84e0*/  IMAD.MOV.U32 R42, RZ, RZ, RZ ;  /* 0x000000ffff2a7224 */ /* 0x000fe400078e00ff */
[----:B------:R-:W2:Y:S01]  /*84f0*/  DADD R96, R52, -R98 ;  /* 0x0000000034607229 */ /* 0x000ea20000000862 */
[----:B------:R-:W-:Y:S01]  /*8500*/  IMAD.MOV.U32 R44, RZ, RZ, RZ ;  /* 0x000000ffff2c7224 */ /* 0x000fe200078e00ff */
[----:B--2---:R-:W-:-:S15]  /*8510*/  LOP3.LUT R43, R97, 0xfffffff8, RZ, 0xc0, !PT ;  /* 0xfffffff8612b7812 */ /* 0x004fde00078ec0ff */
[----:B------:R-:W-:-:S15]  /*8520*/  NOP ;  /* 0x0000000000007918 */ /* 0x000fde0000000000 */
[----:B------:R-:W-:-:S15]  /*8530*/  NOP ;  /* 0x0000000000007918 */ /* 0x000fde0000000000 */
[----:B------:R-:W-:-:S15]  /*8540*/  NOP ;  /* 0x0000000000007918 */ /* 0x000fde0000000000 */
[----:B------:R-:W-:-:S02]  /*8550*/  NOP ;  /* 0x0000000000007918 */ /* 0x000fc40000000000 */
[----:B------:R-:W2:Y:S02]  /*8560*/  DADD R92, R54, -R100 ;  /* 0x00000000365c7229 */ /* 0x000ea40000000864 */
[----:B--2---:R-:W-:-:S15]  /*8570*/  LOP3.LUT R45, R93, 0xfffffff8, RZ, 0xc0, !PT ;  /* 0xfffffff85d2d7812 */ /* 0x004fde00078ec0ff */
[----:B------:R-:W-:-:S15]  /*8580*/  NOP ;  /* 0x0000000000007918 */ /* 0x000fde0000000000 */
[----:B------:R-:W-:-:S15]  /*8590*/  NOP ;  /* 0x0000000000007918 */ /* 0x000fde0000000000 */
[----:B------:R-:W-:-:S15]  /*85a0*/  NOP ;  /* 0x0000000000007918 */ /* 0x000fde0000000000 */
[----:B------:R-:W-:-:S02]  /*85b0*/  NOP ;  /* 0x0000000000007918 */ /* 0x000fc40000000000 */
[----:B------:R-:W2:-:S15]  /*85c0*/  DADD R108, R98, R98 ;  /* 0x00000000626c7229 */ /* 0x000e9e0000000062 */
[----:B------:R-:W-:-:S15]  /*85d0*/  NOP ;  /* 0x0000000000007918 */ /* 0x000fde0000000000 */
[----:B------:R-:W-:-:S15]  /*85e0*/  NOP ;  /* 0x0000000000007918 */ /* 0x000fde0000000000 */
[----:B------:R-:W-:-:S15]  /*85f0*/  NOP ;  /* 0x0000000000007918 */ /* 0x000fde0000000000 */
[----:B------:R-:W-:-:S04]  /*8600*/  NOP ;  /* 0x0000000000007918 */ /* 0x000fc80000000000 */
[----:B------:R-:W3:-:S15]  /*8610*/  DADD R46, R100, R100 ;  /* 0x00000000642e7229 */ /* 0x000ede0000000064 */
[----:B------:R-:W-:-:S15]  /*8620*/  NOP ;  /* 0x0000000000007918 */ /* 0x000fde0000000000 */
[----:B------:R-:W-:-:S15]  /*8630*/  NOP ;  /* 0x0000000000007918 */ /* 0x000fde0000000000 */
[----:B------:R-:W-:-:S15]  /*8640*/  NOP ;  /* 0x0000000000007918 */ /* 0x000fde0000000000 */
[----:B------:R-:W-:-:S04]  /*8650*/  NOP ;  /* 0x0000000000007918 */ /* 0x000fc80000000000 */
[----:B------:R-:W4:-:S15]  /*8660*/  DADD R96, R96, -R42 ;  /* 0x0000000060607229 */ /* 0x000f1e000000082a */
[----:B------:R-:W-:-:S15]  /*8670*/  NOP ;  /* 0x0000000000007918 */ /* 0x000fde0000000000 */
[----:B------:R-:W-:-:S15]  /*8680*/  NOP ;  /* 0x0000000000007918 */ /* 0x000fde0000000000 */
[----:B------:R-:W-:-:S15]  /*8690*/  NOP ;  /* 0x0000000000007918 */ /* 0x000fde0000000000 */
[----:B------:R-:W-:-:S04]  /*86a0*/  NOP ;  /* 0x0000000000007918 */ /* 0x000fc80000000000 */
[----:B------:R-:W0:-:S15]  /*86b0*/  DADD R92, R92, -R44 ;  /* 0x000000005c5c7229 */ /* 0x000e1e000000082c */
[----:B------:R-:W-:-:S15]  /*86c0*/  NOP ;  /* 0x0000000000007918 */ /* 0x000fde0000000000 */
[----:B------:R-:W-:-:S15]  /*86d0*/  NOP ;  /* 0x0000000000007918 */ /* 0x000fde0000000000 */
[----:B------:R-:W-:-:S15]  /*86e0*/  NOP ;  /* 0x0000000000007918 */ /* 0x000fde0000000000 */
[----:B------:R-:W-:-:S04]  /*86f0*/  NOP ;  /* 0x0000000000007918 */ /* 0x000fc80000000000 */
[----:B--2---:R-:W-:-:S15]  /*8700*/  DMUL R50, R108, R42 ;  /* 0x0000002a6c327228 */ /* 0x004fde0000000000 */
[----:B------:R-:W-:-:S15]  /*8710*/  NOP ;  /* 0x0000000000007918 */ /* 0x000fde0000000000 */
[----:B------:R-:W-:-:S15]  /*8720*/  NOP ;  /* 0x0000000000007918 */ /* 0x000fde0000000000 */
[----:B------:R-:W-:-:S15]  /*8730*/  NOP ;  /* 0x0000000000007918 */ /* 0x000fde0000000000 */
[----:B------:R-:W-:-:S04]  /*8740*/  NOP ;  /* 0x0000000000007918 */ /* 0x000fc80000000000 */
[----:B------:R-:W2:-:S15]  /*8750*/  DADD R40, R42, R42 ;  /* 0x000000002a287229 */ /* 0x000e9e000000002a */
[----:B------:R-:W-:-:S15]  /*8760*/  NOP ;  /* 0x0000000000007918 */ /* 0x000fde0000000000 */
[----:B------:R-:W-:-:S15]  /*8770*/  NOP ;  /* 0x0000000000007918 */ /* 0x000fde0000000000 */
[----:B------:R-:W-:-:S15]  /*8780*/  NOP ;  /* 0x0000000000007918 */ /* 0x000fde0000000000 */
[----:B------:R-:W-:-:S04]  /*8790*/  NOP ;  /* 0x0000000000007918 */ /* 0x000fc80000000000 */
[----:B---3--:R-:W-:-:S15]  /*87a0*/  DMUL R48, R46, R44 ;  /* 0x0000002c2e307228 */ /* 0x008fde0000000000 */
        /* <DEDUP_REMOVED lines=9> */
[----:B----4-:R4:W0:-:S15]  /*8840*/  DMUL R108, R108, R96 ;  /* 0x000000606c6c7228 */ /* 0x01081e0000000000 */
[----:B------:R-:W-:-:S15]  /*8850*/  NOP ;  /* 0x0000000000007918 */ /* 0x000fde0000000000 */
[----:B------:R-:W-:-:S15]  /*8860*/  NOP ;  /* 0x0000000000007918 */ /* 0x000fde0000000000 */
[----:B------:R-:W-:-:S15]  /*8870*/  NOP ;  /* 0x0000000000007918 */ /* 0x000fde0000000000 */
[----:B------:R-:W-:-:S04]  /*8880*/  NOP ;  /* 0x0000000000007918 */ /* 0x000fc80000000000 */
[----:B0-----:R4:W0:-:S15]  /*8890*/  DMUL R46, R46, R92 ;  /* 0x0000005c2e2e7228 */ /* 0x00181e0000000000 */
[----:B------:R-:W-:-:S15]  /*88a0*/  NOP ;  /* 0x0000000000007918 */ /* 0x000fde0000000000 */
[----:B------:R-:W-:-:S15]  /*88b0*/  NOP ;  /* 0x0000000000007918 */ /* 0x000fde0000000000 */
[----:B------:R-:W-:-:S15]  /*88c0*/  NOP ;  /* 0x0000000000007918 */ /* 0x000fde0000000000 */
[----:B------:R-:W-:-:S04]  /*88d0*/  NOP ;  /* 0x0000000000007918 */ /* 0x000fc80000000000 */
[----:B--2---:R4:W2:-:S15]  /*88e0*/  DMUL R40, R96, R40 ;  /* 0x0000002860287228 */ /* 0x00489e0000000000 */
[----:B------:R-:W-:-:S15]  /*88f0*/  NOP ;  /* 0x0000000000007918 */ /* 0x000fde0000000000 */
[----:B------:R-:W-:-:S15]  /*8900*/  NOP ;  /* 0x0000000000007918 */ /* 0x000fde0000000000 */
[----:B------:R-:W-:-:S15]  /*8910*/  NOP ;  /* 0x0000000000007918 */ /* 0x000fde0000000000 */
[----:B------:R-:W-:-:S04]  /*8920*/  NOP ;  /* 0x0000000000007918 */ /* 0x000fc80000000000 */
[----:B---3--:R4:W3:-:S15]  /*8930*/  DMUL R94, R92, R94 ;  /* 0x0000005e5c5e7228 */ /* 0x0088de0000000000 */
        /* <DEDUP_REMOVED lines=29> */
[----:B--234-:R-:W0:Y:S02]  /*8b10*/  DMUL R92, R92, R92 ;  /* 0x0000005c5c5c7228 */ /* 0x01ce240000000000 */
.L_x_672:
[----:B0-----:R-:W0:Y:S02]  /*8b20*/  DSETP.GEU.AND P1, PT, R98, R100, PT ;  /* 0x000000646200722a */ /* 0x001e240003f2e000 */
[----:B0-----:R-:W-:Y:S02]  /*8b30*/  FSEL R110, R100, R98, P1 ;  /* 0x00000062646e7208 */ /* 0x001fe40000800000 */
[----:B------:R-:W-:Y:S02]  /*8b40*/  FSEL R111, R101, R99, P1 ;  /* 0x00000063656f7208 */ /* 0x000fe40000800000 */
[----:B------:R-:W-:Y:S02]  /*8b50*/  FSEL R99, R99, R101, P1 ;  /* 0x0000006563637208 */ /* 0x000fe40000800000 */
[----:B------:R-:W-:-:S15]  /*8b60*/  FSEL R98, R98, R100, P1 ;  /* 0x0000006462627208 */ /* 0x000fde0000800000 */
[----:B------:R-:W-:-:S15]  /*8b70*/  NOP ;  /* 0x0000000000007918 */ /* 0x000fde0000000000 */
[----:B------:R-:W-:-:S15]  /*8b80*/  NOP ;  /* 0x0000000000007918 */ /* 0x000fde0000000000 */
[----:B------:R-:W-:-:S11]  /*8b90*/  NOP ;  /* 0x0000000000007918 */ /* 0x000fd60000000000 */
[----:B------:R-:W0:Y:S02]  /*8ba0*/  DSETP.GEU.AND P5, PT, R110, R50, PT ;  /* 0x000000326e00722a */ /* 0x000e240003fae000 */
        /* <DEDUP_REMOVED lines=9> */
[----:B------:R-:W-:-:S15]  /*8c40*/  FSEL R107, R49, R115, P6 ;  /* 0x00000073316b7208 */ /* 0x000fde0003000000 */
[----:B------:R-:W-:-:S15]  /*8c50*/  NOP ;  /* 0x0000000000007918 */ /* 0x000fde0000000000 */
[----:B------:R-:W-:-:S15]  /*8c60*/  NOP ;  /* 0x0000000000007918 */ /* 0x000fde0000000000 */
[----:B------:R-:W-:-:S15]  /*8c70*/  NOP ;  /* 0x0000000000007918 */ /* 0x000fde0000000000 */
[----:B------:R-:W0:Y:S02]  /*8c80*/  DSETP.GEU.AND P2, PT, R106, R42, PT ;  /* 0x0000002a6a00722a */ /* 0x000e240003f4e000 */
[----:B0-----:R-:W-:Y:S02]  /*8c90*/  FSEL R113, R43, R107, P2 ;  /* 0x0000006b2b717208 */ /* 0x001fe40001000000 */
[----:B------:R-:W-:-:S15]  /*8ca0*/  FSEL R112, R42, R106, P2 ;  /* 0x0000006a2a707208 */ /* 0x000fde0001000000 */
[----:B------:R-:W-:-:S15]  /*8cb0*/  NOP ;  /* 0x0000000000007918 */ /* 0x000fde0000000000 */
[----:B------:R-:W-:-:S15]  /*8cc0*/  NOP ;  /* 0x0000000000007918 */ /* 0x000fde0000000000 */
[----:B------:R-:W-:-:S15]  /*8cd0*/  NOP ;  /* 0x0000000000007918 */ /* 0x000fde0000000000 */
[----:B------:R-:W0:-:S15]  /*8ce0*/  DSETP.GEU.AND P5, PT, R112, R44, PT ;  /* 0x0000002c7000722a */ /* 0x000e1e0003fae000 */
[----:B------:R-:W-:-:S15]  /*8cf0*/  NOP ;  /* 0x0000000000007918 */ /* 0x000fde0000000000 */
[----:B------:R-:W-:-:S15]  /*8d00*/  NOP ;  /* 0x0000000000007918 */ /* 0x000fde0000000000 */
[----:B------:R-:W-:-:S15]  /*8d10*/  NOP ;  /* 0x0000000000007918 */ /* 0x000fde0000000000 */
[----:B------:R-:W-:-:S04]  /*8d20*/  NOP ;  /* 0x0000000000007918 */ /* 0x000fc80000000000 */
[----:B------:R0:W-:Y:S02]  /*8d30*/  DSETP.GEU.AND P0, PT, R110, R50, P1 ;  /* 0x000000326e00722a */ /* 0x0001e40000f0e000 */
[----:B0-----:R-:W-:Y:S02]  /*8d40*/  FSEL R110, R44, R112, P5 ;  /* 0x000000702c6e7208 */ /* 0x001fe40002800000 */
[----:B------:R-:W-:Y:S02]  /*8d50*/  FSEL R111, R45, R113, P5 ;  /* 0x000000712d6f7208 */ /* 0x000fe40002800000 */
[----:B------:R-:W-:Y:S02]  /*8d60*/  FSEL R50, R114, R48, P6 ;  /* 0x0000003072327208 */ /* 0x000fe40003000000 */
[----:B------:R-:W-:-:S15]  /*8d70*/  FSEL R51, R115, R49, P6 ;  /* 0x0000003173337208 */ /* 0x000fde0003000000 */
[----:B------:R-:W-:-:S15]  /*8d80*/  NOP ;  /* 0x0000000000007918 */ /* 0x000fde0000000000 */
[----:B------:R-:W-:-:S15]  /*8d90*/  NOP ;  /* 0x0000000000007918 */ /* 0x000fde0000000000 */
[----:B------:R-:W-:-:S11]  /*8da0*/  NOP ;  /* 0x0000000000007918 */ /* 0x000fd60000000000 */
        /* <DEDUP_REMOVED lines=15> */
[----:B0-----:R-:W-:-:S15]  /*8ea0*/  FSEL R20, R106, R46, P5 ;  /* 0x0000002e6a147208 */ /* 0x001fde0002800000 */
[----:B------:R-:W-:-:S15]  /*8eb0*/  NOP ;  /* 0x0000000000007918 */ /* 0x000fde0000000000 */
[----:B------:R-:W-:-:S15]  /*8ec0*/  NOP ;  /* 0x0000000000007918 */ /* 0x000fde0000000000 */
[----:B------:R-:W-:-:S15]  /*8ed0*/  NOP ;  /* 0x0000000000007918 */ /* 0x000fde0000000000 */
[----:B------:R-:W-:-:S02]  /*8ee0*/  NOP ;  /* 0x0000000000007918 */ /* 0x000fc40000000000 */
        /* <DEDUP_REMOVED lines=14> */
[----:B------:R0:W-:Y:S02]  /*8fd0*/  DSETP.GEU.AND P2, PT, R106, R46, P2 ;  /* 0x0000002e6a00722a */ /* 0x0001e4000174e000 */
        /* <DEDUP_REMOVED lines=23> */
[----:B------:R0:W2:Y:S02]  /*9150*/  DSETP.GEU.AND P2, PT, R110, R94, P2 ;  /* 0x0000005e6e00722a */ /* 0x0000a4000174e000 */
[----:B0-----:R-:W-:Y:S02]  /*9160*/  FSEL R95, R111, R95, P5 ;  /* 0x0000005f6f5f7208 */ /* 0x001fe40002800000 */
[----:B------:R-:W-:-:S15]  /*9170*/  FSEL R94, R106, R96, P6 ;  /* 0x000000606a5e7208 */ /* 0x000fde0003000000 */
[----:B------:R-:W-:-:S15]  /*9180*/  NOP ;  /* 0x0000000000007918 */ /* 0x000fde0000000000 */
[----:B------:R-:W-:-:S15]  /*9190*/  NOP ;  /* 0x0000000000007918 */ /* 0x000fde0000000000 */
[----:B------:R-:W-:-:S15]  /*91a0*/  NOP ;  /* 0x0000000000007918 */ /* 0x000fde0000000000 */
[----:B--2---:R0:W2:Y:S02]  /*91b0*/  DSETP.GEU.AND P2, PT, R106, R96, P2 ;  /* 0x000000606a00722a */ /* 0x0040a4000174e000 */
[----:B0-----:R-:W-:-:S15]  /*91c0*/  FSEL R107, R107, R97, P6 ;  /* 0x000000616b6b7208 */ /* 0x001fde0003000000 */
[----:B------:R-:W-:-:S15]  /*91d0*/  NOP ;  /* 0x0000000000007918 */ /* 0x000fde0000000000 */
[----:B------:R-:W-:-:S15]  /*91e0*/  NOP ;  /* 0x0000000000007918 */ /* 0x000fde0000000000 */
[----:B------:R-:W-:-:S15]  /*91f0*/  NOP ;  /* 0x0000000000007918 */ /* 0x000fde0000000000 */
[----:B------:R-:W-:-:S02]  /*9200*/  NOP ;  /* 0x0000000000007918 */ /* 0x000fc40000000000 */
[----:B--2---:R-:W0:Y:S02]  /*9210*/  DSETP.GEU.AND P2, PT, R108, R92, P2 ;  /* 0x0000005c6c00722a */ /* 0x004e24000174e000 */
[----:B0-----:R-:W-:-:S15]  /*9220*/  PLOP3.LUT P0, PT, P0, P2, P1, 0x80, 0x0 ;  /* 0x000000000000781c */ /* 0x001fde0000705010 */
[----:B------:R-:W-:-:S15]  /*9230*/  NOP ;  /* 0x0000000000007918 */ /* 0x000fde0000000000 */
[----:B------:R-:W-:-:S15]  /*9240*/  NOP ;  /* 0x0000000000007918 */ /* 0x000fde0000000000 */
[----:B------:R-:W-:-:S15]  /*9250*/  NOP ;  /* 0x0000000000007918 */ /* 0x000fde0000000000 */
[----:B------:R-:W-:-:S02]  /*9260*/  NOP ;  /* 0x0000000000007918 */ /* 0x000fc40000000000 */
[----:B------:R-:W0:Y:S02]  /*9270*/  DSETP.GEU.AND P5, PT, R108, R92, PT ;  /* 0x0000005c6c00722a */ /* 0x000e240003fae000 */
[----:B0-----:R-:W-:Y:S02]  /*9280*/  FSEL R97, R109, R93, P5 ;  /* 0x0000005d6d617208 */ /* 0x001fe40002800000 */
[----:B------:R-:W-:Y:S01]  /*9290*/  FSEL R93, R93, R109, P5 ;  /* 0x0000006d5d5d7208 */ /* 0x000fe20002800000 */
[----:B------:R-:W-:Y:S01]  /*92a0*/  IMAD.MOV.U32 R109, RZ, RZ, R47 ;  /* 0x000000ffff6d7224 */ /* 0x000fe200078e002f */
[----:B------:R-:W-:Y:S01]  /*92b0*/  FSEL R96, R108, R92, P5 ;  /* 0x0000005c6c607208 */ /* 0x000fe20002800000 */
[----:B------:R-:W-:Y:S01]  /*92c0*/  IMAD.MOV.U32 R47, RZ, RZ, R41 ;  /* 0x000000ffff2f7224 */ /* 0x000fe200078e0029 */
[----:B------:R-:W-:Y:S01]  /*92d0*/  FSEL R92, R92, R108, P5 ;  /* 0x0000006c5c5c7208 */ /* 0x000fe20002800000 */
[----:B------:R-:W-:Y:S02]  /*92e0*/  IMAD.MOV.U32 R41, RZ, RZ, R95 ;  /* 0x000000ffff297224 */ /* 0x000fe400078e005f */
[----:B------:R-:W-:-:S02]  /*92f0*/  IMAD.MOV.U32 R108, RZ, RZ, R20 ;  /* 0x000000ffff6c7224 */ /* 0x000fc400078e0014 */
[----:B------:R-:W-:Y:S01]  /*9300*/  IMAD.MOV.U32 R95, RZ, RZ, R107 ;  /* 0x000000ffff5f7224 */ /* 0x000fe200078e006b */
[----:B------:R-:W-:Y:S06]  /*9310*/  @!P0 BRA `(.L_x_672) ;  /* 0xfffffff800008947 */ /* 0x000fec000383ffff */
[----:B------:R-:W0:-:S15]  /*9320*/  DADD R98, R98, -1 ;  /* 0xbff0000062627429 */ /* 0x000e1e0000000000 */
[----:B------:R-:W-:-:S15]  /*9330*/  NOP ;  /* 0x0000000000007918 */ /* 0x000fde0000000000 */
[----:B------:R-:W-:-:S15]  /*9340*/  NOP ;  /* 0x0000000000007918 */ /* 0x000fde0000000000 */
[----:B------:R-:W-:-:S15]  /*9350*/  NOP ;  /* 0x0000000000007918 */ /* 0x000fde0000000000 */
[----:B------:R-:W-:-:S04]  /*9360*/  NOP ;  /* 0x0000000000007918 */ /* 0x000fc80000000000 */
[----:B0-----:R-:W0:-:S15]  /*9370*/  DADD R98, R100, R98 ;  /* 0x0000000064627229 */ /* 0x001e1e0000000062 */
        /* <DEDUP_REMOVED lines=49> */
[----:B0-----:R-:W0:Y:S02]  /*9690*/  DADD R40, R92, R40 ;  /* 0x000000005c287229 */ /* 0x001e240000000028 */
[C---:B0-----:R-:W-:Y:S02]  /*96a0*/  FSETP.GEU.FTZ.AND P0, PT, R41.reuse, 1.7916666269302368164, PT ;  /* 0x3fe555552900780b */ /* 0x041fe40003f1e000 */
[----:B------:R-:W-:-:S04]  /*96b0*/  FSETP.GT.FTZ.AND P1, PT, R41, -1.6999999284744262695, PT ;  /* 0xbfd999992900780b */ /* 0x000fc80003f34000 */
[----:B------:R-:W-:-:S13]  /*96c0*/  PLOP3.LUT P0, PT, P0, P1, PT, 0xf2, 0x2f ;  /* 0x00000000002f781c */ /* 0x000fda0000703e72 */
[----:B------:R-:W-:Y:S05]  /*96d0*/  @P0 BRA `(.L_x_673) ;  /* 0x0000000800080947 */ /* 0x000fea0003800000 */
[----:B------:R-:W0:Y:S01]  /*96e0*/  DADD R46, R40, 2 ;  /* 0x40000000282e7429 */ /* 0x000e220000000000 */
[----:B------:R-:W-:Y:S01]  /*96f0*/  IMAD.MOV.U32 R42, RZ, RZ, 0x1 ;  /* 0x00000001ff2a7424 */ /* 0x000fe200078e00ff */
[----:B0-----:R-:W0:Y:S01]  /*9700*/  MUFU.RCP64H R43, R47 ;  /* 0x0000002f002b7308 */ /* 0x001e220000001800 */
[----:B------:R-:W-:-:S15]  /*9710*/  FSETP.GEU.AND P1, PT, |R41|, 6.5827683646048100446e-37, PT ;  /* 0x036000002900780b */ /* 0x000fde0003f2e200 */
        /* <DEDUP_REMOVED lines=41> */
[----:B------:R-:W-:-:S13]  /*99b0*/  FSETP.GT.AND P0, PT, |R20|, 1.469367938527859385e-39, PT ;  /* 0x001000001400780b */ /* 0x000fda0003f04200 */
[----:B------:R-:W-:Y:S05]  /*99c0*/  @P0 BRA P1, `(.L_x_674) ;  /* 0x0000000000140947 */ /* 0x000fea0000800000 */
[----:B------:R-:W-:Y:S01]  /*99d0*/  IMAD.MOV.U32 R50, RZ, RZ, R46 ;  /* 0x000000ffff327224 */ /* 0x000fe200078e002e */
[----:B------:R-:W-:Y:S01]  /*99e0*/  MOV R48, 0x9a20 ;  /* 0x00009a2000307802 */ /* 0x000fe20000000f00 */
[----:B------:R-:W-:Y:S02]  /*99f0*/  IMAD.MOV.U32 R44, RZ, RZ, R40 ;  /* 0x000000ffff2c7224 */ /* 0x000fe400078e0028 */
[----:B------:R-:W-:-:S07]  /*9a00*/  IMAD.MOV.U32 R45, RZ, RZ, R41 ;  /* 0x000000ffff2d7224 */ /* 0x000fce00078e0029 */
[----:B-1---5:R-:W-:Y:S05]  /*9a10*/  CALL.REL.NOINC `($__internal_63_$__cuda_sm20_div_rn_f64_full) ;  /* 0x000005e000987944 */ /* 0x022fea0003c00000 */
.L_x_674:
[----:B------:R-:W-:Y:S01]  /*9a20*/  IMAD.MOV.U32 R48, RZ, RZ, -0x314d23bc ;  /* 0xceb2dc44ff307424 */ /* 0x000fe200078e00ff */
[----:B------:R-:W0:Y:S01]  /*9a30*/  DMUL R44, R40, -R44 ;  /* 0x8000002c282c7228 */ /* 0x000e220000000000 */
[----:B------:R-:W-:Y:S01]  /*9a40*/  IMAD.MOV.U32 R49, RZ, RZ, 0x3ed087ff ;  /* 0x3ed087ffff317424 */ /* 0x000fe200078e00ff */
[----:B------:R-:W-:Y:S01]  /*9a50*/  UMOV UR6, 0x2fbe14b5 ;  /* 0x2fbe14b500067882 */ /* 0x000fe20000000000 */
[----:B------:R-:W-:-:S15]  /*9a60*/  UMOV UR7, 0x3eb372fb ;  /* 0x3eb372fb00077882 */ /* 0x000fde0000000000 */
[----:B------:R-:W-:-:S15]  /*9a70*/  NOP ;  /* 0x0000000000007918 */ /* 0x000fde0000000000 */
[----:B------:R-:W-:-:S15]  /*9a80*/  NOP ;  /* 0x0000000000007918 */ /* 0x000fde0000000000 */
[----:B------:R-:W-:-:S15]  /*9a90*/  NOP ;  /* 0x0000000000007918 */ /* 0x000fde0000000000 */
[----:B------:R-:W-:-:S01]  /*9aa0*/  NOP ;  /* 0x0000000000007918 */ /* 0x000fc20000000000 */
[----:B0-----:R-:W0:-:S15]  /*9ab0*/  DADD R42, R40, R44 ;  /* 0x00000000282a7229 */ /* 0x001e1e000000002c */
        /* <DEDUP_REMOVED lines=9> */
[----:B0-----:R-:W0:Y:S01]  /*9b50*/  DFMA R48, R46, UR6, R48 ;  /* 0x000000062e307c2b */ /* 0x001e220008000030 */
        /* <DEDUP_REMOVED lines=56> */
[----:B0-----:R0:W2:Y:S02]  /*9ee0*/  DADD R44, R40, R48 ;  /* 0x00000000282c7229 */ /* 0x0010a40000000030 */
[----:B0-2---:R-:W-:Y:S05]  /*9ef0*/  BRA `(.L_x_675) ;  /* 0x0000000c00047947 */ /* 0x005fea0003800000 */
.L_x_673:
[----:B------:R-:W0:Y:S01]  /*9f00*/  DADD R40, R40, 1 ;  /* 0x3ff0000028287429 */ /* 0x000e220000000000 */
[----:B------:R-:W-:Y:S01]  /*9f10*/  IMAD.MOV.U32 R45, RZ, RZ, -0x3ff ;  /* 0xfffffc01ff2d7424 */ /* 0x000fe200078e00ff */
[----:B0-----:R-:W-:Y:S01]  /*9f20*/  ISETP.GT.AND P0, PT, R41, 0xfffff, PT ;  /* 0x000fffff2900780c */ /* 0x001fe20003f04270 */
[----:B------:R-:W-:Y:S02]  /*9f30*/  IMAD.MOV.U32 R42, RZ, RZ, R40 ;  /* 0x000000ffff2a7224 */ /* 0x000fe400078e0028 */
[--C-:B------:R-:W-:Y:S02]  /*9f40*/  IMAD.MOV.U32 R43, RZ, RZ, R41.reuse ;  /* 0x000000ffff2b7224 */ /* 0x100fe400078e0029 */
[----:B------:R-:W-:-:S08]  /*9f50*/  IMAD.MOV.U32 R20, RZ, RZ, R41 ;  /* 0x000000ffff147224 */ /* 0x000fd000078e0029 */
[----:B------:R-:W-:-:S15]  /*9f60*/  @!P0 IMAD.MOV.U32 R45, RZ, RZ, -0x435 ;  /* 0xfffffbcbff2d8424 */ /* 0x000fde00078e00ff */
[----:B------:R-:W-:-:S15]  /*9f70*/  NOP ;  /* 0x0000000000007918 */ /* 0x000fde0000000000 */
[----:B------:R-:W-:-:S15]  /*9f80*/  NOP ;  /* 0x0000000000007918 */ /* 0x000fde0000000000 */
[----:B------:R-:W-:-:S04]  /*9f90*/  NOP ;  /* 0x0000000000007918 */ /* 0x000fc80000000000 */
[----:B------:R-:W0:Y:S02]  /*9fa0*/  @!P0 DMUL R42, R42, 1.80143985094819840000e+16 ;  /* 0x435000002a2a8828 */ /* 0x000e240000000000 */
[----:B0-----:R-:W-:Y:S02]  /*9fb0*/  @!P0 IMAD.MOV.U32 R20, RZ, RZ, R43 ;  /* 0x000000ffff148224 */ /* 0x001fe400078e002b */
        /* <DEDUP_REMOVED lines=9> */
[----:B------:R-:W-:-:S03]  /*a050*/  UMOV UR7, 0x43300000 ;  /* 0x4330000000077882 */ /* 0x000fc60000000000 */
[----:B------:R-:W-:-:S13]  /*a060*/  ISETP.GE.U32.AND P0, PT, R41, 0x3ff6a09f, PT ;  /* 0x3ff6a09f2900780c */ /* 0x000fda0003f06070 */
[----:B------:R-:W-:Y:S02]  /*a070*/  @P0 VIADD R43, R41, 0xfff00000 ;  /* 0xfff00000292b0836 */ /* 0x000fe40000000000 */
[----:B------:R-:W-:Y:S02]  /*a080*/  @P0 VIADD R20, R20, 0x1 ;  /* 0x0000000114140836 */ /* 0x000fe40000000000 */
[----:B------:R-:W-:-:S06]  /*a090*/  @P0 IMAD.MOV.U32 R41, RZ, RZ, R43 ;  /* 0x000000ffff290224 */ /* 0x000fcc00078e002b */
[----:B------:R-:W0:Y:S02]  /*a0a0*/  DADD R92, R40, 1 ;  /* 0x3ff00000285c7429 */ /* 0x000e240000000000 */
[----:B0-----:R-:W0:-:S15]  /*a0b0*/  MUFU.RCP64H R51, R93 ;  /* 0x0000005d00337308 */ /* 0x001e1e0000001800 */
[----:B------:R-:W-:-:S15]  /*a0c0*/  NOP ;  /* 0x0000000000007918 */ /* 0x000fde0000000000 */
[----:B------:R-:W-:-:S15]  /*a0d0*/  NOP ;  /* 0x0000000000007918 */ /* 0x000fde0000000000 */
[----:B------:R-:W-:-:S15]  /*a0e0*/  NOP ;  /* 0x0000000000007918 */ /* 0x000fde0000000000 */
[----:B------:R-:W-:-:S02]  /*a0f0*/  NOP ;  /* 0x0000000000007918 */ /* 0x000fc40000000000 */
[----:B------:R2:W-:Y:S02]  /*a100*/  DADD R42, R40, -1 ;  /* 0xbff00000282a7429 */ /* 0x0005e40000000000 */
[----:B--2---:R-:W-:Y:S01]  /*a110*/  LOP3.LUT R40, R20, 0x80000000, RZ, 0x3c, !PT ;  /* 0x8000000014287812 */ /* 0x004fe200078e3cff */
[----:B------:R-:W-:-:S15]  /*a120*/  IMAD.MOV.U32 R41, RZ, RZ, 0x43300000 ;  /* 0x43300000ff297424 */ /* 0x000fde00078e00ff */
[----:B------:R-:W-:-:S15]  /*a130*/  NOP ;  /* 0x0000000000007918 */ /* 0x000fde0000000000 */
[----:B------:R-:W-:-:S15]  /*a140*/  NOP ;  /* 0x0000000000007918 */ /* 0x000fde0000000000 */
[----:B------:R-:W-:-:S15]  /*a150*/  NOP ;  /* 0x0000000000007918 */ /* 0x000fde0000000000 */
[----:B------:R-:W-:-:S01]  /*a160*/  NOP ;  /* 0x0000000000007918 */ /* 0x000fc20000000000 */
[----:B0-----:R0:W2:Y:S02]  /*a170*/  DFMA R44, -R92, R50, 1 ;  /* 0x3ff000005c2c742b */ /* 0x0010a40000000132 */
[----:B0-----:R-:W-:Y:S02]  /*a180*/  IMAD.MOV.U32 R92, RZ, RZ, -0x748574fc ;  /* 0x8b7a8b04ff5c7424 */ /* 0x001fe400078e00ff */
[----:B------:R-:W-:-:S15]  /*a190*/  IMAD.MOV.U32 R93, RZ, RZ, 0x3ed0ee25 ;  /* 0x3ed0ee25ff5d7424 */ /* 0x000fde00078e00ff */
[----:B------:R-:W-:-:S15]  /*a1a0*/  NOP ;  /* 0x0000000000007918 */ /* 0x000fde0000000000 */
[----:B------:R-:W-:-:S15]  /*a1b0*/  NOP ;  /* 0x0000000000007918 */ /* 0x000fde0000000000 */
[----:B------:R-:W-:-:S15]  /*a1c0*/  NOP ;  /* 0x0000000000007918 */ /* 0x000fde0000000000 */
[----:B--2---:R-:W0:-:S15]  /*a1d0*/  DFMA R44, R44, R44, R44 ;  /* 0x0000002c2c2c722b */ /* 0x004e1e000000002c */
        /* <DEDUP_REMOVED lines=26> */
[----:B0-----:R-:W-:Y:S01]  /*a380*/  DFMA R44, R40, UR6, R46 ;  /* 0x00000006282c7c2b */ /* 0x001fe2000800002e */
        /* <DEDUP_REMOVED lines=53> */
[----:B0-----:R-:W-:Y:S01]  /*a6e0*/  DFMA R92, R48, R92, UR6 ;  /* 0x00000006305c7e2b */ /* 0x001fe2000800005c */
[----:B------:R-:W-:Y:S01]  /*a6f0*/  UMOV UR6, 0x55555554 ;  /* 0x5555555400067882 */ /* 0x000fe20000000000 */
[----:B------:R-:W-:-:S15]  /*a700*/  UMOV UR7, 0x3fb55555 ;  /* 0x3fb5555500077882 */ /* 0x000fde0000000000 */
[----:B------:R-:W-:-:S15]  /*a710*/  NOP ;  /* 0x0000000000007918 */ /* 0x000fde0000000000 */
[----:B------:R-:W-:-:S15]  /*a720*/  NOP ;  /* 0x0000000000007918 */ /* 0x000fde0000000000 */
[----:B------:R-:W-:-:S15]  /*a730*/  NOP ;  /* 0x0000000000007918 */ /* 0x000fde0000000000 */
[----:B------:R-:W-:-:S02]  /*a740*/  NOP ;  /* 0x0000000000007918 */ /* 0x000fc40000000000 */
[----:B------:R-:W0:-:S15]  /*a750*/  DADD R94, R42, -R46 ;  /* 0x000000002a5e7229 */ /* 0x000e1e000000082e */
        /* <DEDUP_REMOVED lines=21> */
[----:B0-----:R-:W-:-:S15]  /*a8b0*/  DMUL R50, R50, R94 ;  /* 0x0000005e32327228 */ /* 0x001fde0000000000 */
[----:B------:R-:W-:-:S15]  /*a8c0*/  NOP ;  /* 0x0000000000007918 */ /* 0x000fde0000000000 */
[----:B------:R-:W-:-:S15]  /*a8d0*/  NOP ;  /* 0x0000000000007918 */ /* 0x000fde0000000000 */
[----:B------:R-:W-:-:S15]  /*a8e0*/  NOP ;  /* 0x0000000000007918 */ /* 0x000fde0000000000 */
[----:B------:R-:W-:-:S04]  /*a8f0*/  NOP ;  /* 0x0000000000007918 */ /* 0x000fc80000000000 */
[----:B--2---:R-:W0:-:S15]  /*a900*/  DMUL R92, R48, R92 ;  /* 0x0000005c305c7228 */ /* 0x004e1e0000000000 */
        /* <DEDUP_REMOVED lines=14> */
[----:B0-----:R-:W0:-:S15]  /*a9f0*/  DADD R42, R50, -R42 ;  /* 0x00000000322a7229 */ /* 0x001e1e000000082a */
[----:B------:R-:W-:-:S15]  /*aa00*/  NOP ;  /* 0x0000000000007918 */ /* 0x000fde0000000000 */
[----:B------:R-:W-:-:S15]  /*aa10*/  NOP ;  /* 0x0000000000007918 */ /* 0x000fde0000000000 */
[----:B------:R-:W-:-:S15]  /*aa20*/  NOP ;  /* 0x0000000000007918 */ /* 0x000fde0000000000 */
[----:B------:R-:W-:-:S04]  /*aa30*/  NOP ;  /* 0x0000000000007918 */ /* 0x000fc80000000000 */
[----:B0-----:R-:W0:-:S15]  /*aa40*/  DFMA R42, R40, UR6, R42 ;  /* 0x00000006282a7c2b */ /* 0x001e1e000800002a */
[----:B------:R-:W-:-:S15]  /*aa50*/  NOP ;  /* 0x0000000000007918 */ /* 0x000fde0000000000 */
[----:B------:R-:W-:-:S15]  /*aa60*/  NOP ;  /* 0x0000000000007918 */ /* 0x000fde0000000000 */
[----:B------:R-:W-:-:S15]  /*aa70*/  NOP ;  /* 0x0000000000007918 */ /* 0x000fde0000000000 */
[----:B------:R-:W-:-:S04]  /*aa80*/  NOP ;  /* 0x0000000000007918 */ /* 0x000fc80000000000 */
[----:B0-----:R0:W2:Y:S02]  /*aa90*/  DADD R44, R44, R42 ;  /* 0x000000002c2c7229 */ /* 0x0010a4000000002a */
[----:B0-2---:R-:W-:Y:S05]  /*aaa0*/  BRA `(.L_x_675) ;  /* 0x0000000000187947 */ /* 0x005fea0003800000 */
.L_x_676:
[----:B------:R-:W-:Y:S01]  /*aab0*/  IMAD.MOV.U32 R40, RZ, RZ, 0x0 ;  /* 0x00000000ff287424 */ /* 0x000fe200078e00ff */
[----:B------:R-:W-:Y:S01]  /*aac0*/  LOP3.LUT P0, RZ, R43, 0x7fffffff, RZ, 0xc0, !PT ;  /* 0x7fffffff2bff7812 */ /* 0x000fe2000780c0ff */
[----:B------:R-:W-:-:S06]  /*aad0*/  IMAD.MOV.U32 R41, RZ, RZ, 0x7ff00000 ;  /* 0x7ff00000ff297424 */ /* 0x000fcc00078e00ff */
[----:B------:R-:W0:Y:S02]  /*aae0*/  DFMA R42, R42, R40, +INF ;  /* 0x7ff000002a2a742b */ /* 0x000e240000000028 */
[----:B0-----:R-:W-:Y:S02]  /*aaf0*/  FSEL R44, R42, RZ, P0 ;  /* 0x000000ff2a2c7208 */ /* 0x001fe40000000000 */
[----:B------:R-:W-:-:S07]  /*ab00*/  FSEL R45, R43, -QNAN , P0 ;  /* 0xfff000002b2d7808 */ /* 0x000fce0000000000 */
.L_x_675:
[----:B------:R-:W2:Y:S02]  /*ab10*/  DMUL R44, R44, 0.5 ;  /* 0x3fe000002c2c7828 */ /* 0x000ea40000000000 */
[----:B--2---:R-:W-:Y:S05]  /*ab20*/  BRA `(.L_x_664) ;  /* 0x0000000800ac7947 */ /* 0x004fea0003800000 */
.L_x_671:
[----:B------:R-:W-:Y:S01]  /*ab30*/  ISETP.GT.U32.AND P0, PT, R13, 0x7feffffe, PT ;  /* 0x7feffffe0d00780c */ /* 0x000fe20003f04070 */
[----:B------:R-:W-:Y:S02]  /*ab40*/  IMAD.MOV.U32 R44, RZ, RZ, R84 ;  /* 0x000000ffff2c7224 */ /* 0x000fe400078e0054 */
[----:B------:R-:W-:-:S10]  /*ab50*/  IMAD.MOV.U32 R45, RZ, RZ, R85 ;  /* 0x000000ffff2d7224 */ /* 0x000fd400078e0055 */
        /* <DEDUP_REMOVED lines=167> */
.L_x_677:
[----:B---3--:R-:W3:Y:S02]  /*b5d0*/  DMUL R44, R44, 0.5 ;  /* 0x3fe000002c2c7828 */ /* 0x008ee40000000000 */
.L_x_664:
[----:B------:R-:W-:Y:S05]  /*b5e0*/  BSYNC.RECONVERGENT B0 ;  /* 0x0000000000007941 */ /* 0x000fea0003800200 */
.L_x_661:
[----:B-----5:R-:W-:Y:S01]  /*b5f0*/  DMUL R40, R56, R26 ;  /* 0x0000001a38287228 */ /* 0x020fe20000000000 */
[----:B------:R-:W-:-:S15]  /*b600*/  BSSY.RECONVERGENT B2, `(.L_x_678) ;  /* 0x00004a0000027945 */ /* 0x000fde0003800200 */
[----:B------:R-:W-:-:S15]  /*b610*/  NOP ;  /* 0x0000000000007918 */ /* 0x000fde0000000000 */
[----:B------:R-:W-:-:S15]  /*b620*/  NOP ;  /* 0x0000000000007918 */ /* 0x000fde0000000000 */
[----:B------:R-:W-:-:S15]  /*b630*/  NOP ;  /* 0x0000000000007918 */ /* 0x000fde0000000000 */
[----:B------:R-:W-:-:S03]  /*b640*/  NOP ;  /* 0x0000000000007918 */ /* 0x000fc60000000000 */
[----:B--2---:R-:W3:-:S15]  /*b650*/  DMUL R42, R56, R24 ;  /* 0x00000018382a7228 */ /* 0x004ede0000000000 */
[----:B------:R-:W-:-:S15]  /*b660*/  NOP ;  /* 0x0000000000007918 */ /* 0x000fde0000000000 */
[----:B------:R-:W-:-:S15]  /*b670*/  NOP ;  /* 0x0000000000007918 */ /* 0x000fde0000000000 */
[----:B------:R-:W-:-:S15]  /*b680*/  NOP ;  /* 0x0000000000007918 */ /* 0x000fde0000000000 */
[----:B------:R-:W-:-:S04]  /*b690*/  NOP ;  /* 0x0000000000007918 */ /* 0x000fc80000000000 */
[----:B---3--:R-:W2:Y:S02]  /*b6a0*/  DFMA R26, R44, R26, R42 ;  /* 0x0000001a2c1a722b */ /* 0x008ea4000000002a */
[----:B--2---:R-:W-:-:S04]  /*b6b0*/  LOP3.LUT R43, R27, 0x7fffffff, RZ, 0xc0, !PT ;  /* 0x7fffffff1b2b7812 */ /* 0x004fc800078ec0ff */
[----:B------:R-:W-:-:S15]  /*b6c0*/  LOP3.LUT P0, RZ, R43, R26, RZ, 0xfc, !PT ;  /* 0x0000001a2bff7212 */ /* 0x000fde000780fcff */
[----:B------:R-:W-:-:S15]  /*b6d0*/  NOP ;  /* 0x0000000000007918 */ /* 0x000fde0000000000 */
[----:B------:R-:W-:-:S15]  /*b6e0*/  NOP ;  /* 0x0000000000007918 */ /* 0x000fde0000000000 */
[----:B------:R-:W-:-:S13]  /*b6f0*/  NOP ;  /* 0x0000000000007918 */ /* 0x000fda0000000000 */
[----:B------:R2:W3:Y:S02]  /*b700*/  DFMA R40, R44, R24, -R40 ;  /* 0x000000182c28722b */ /* 0x0004e40000000828 */
[----:B--23--:R-:W-:Y:S05]  /*b710*/  @P0 BRA `(.L_x_679) ;  /* 0x0000000400dc0947 */ /* 0x00cfea0003800000 */
[----:B------:R-:W-:Y:S01]  /*b720*/  IMAD.MOV.U32 R42, RZ, RZ, 0x652b82fe ;  /* 0x652b82feff2a7424 */ /* 0x000fe200078e00ff */
[----:B------:R-:W-:Y:S01]  /*b730*/  UMOV UR6, 0xfefa39ef ;  /* 0xfefa39ef00067882 */ /* 0x000fe20000000000 */
[----:B------:R-:W-:Y:S01]  /*b740*/  IMAD.MOV.U32 R43, RZ, RZ, 0x3ff71547 ;  /* 0x3ff71547ff2b7424 */ /* 0x000fe200078e00ff */
[----:B------:R-:W-:Y:S01]  /*b750*/  UMOV UR7, 0x3fe62e42 ;  /* 0x3fe62e4200077882 */ /* 0x000fe20000000000 */
[----:B------:R-:W-:-:S04]  /*b760*/  FSETP.GEU.FTZ.AND P0, PT, |R41|, 4.1917929649353027344, PT ;  /* 0x4086232b2900780b */ /* 0x000fc80003f1e200 */
[----:B------:R-:W2:-:S15]  /*b770*/  DFMA R42, R40, R42, 6.75539944105574400000e+15 ;  /* 0x43380000282a742b */ /* 0x000e9e000000002a */
[----:B------:R-:W-:-:S15]  /*b780*/  NOP ;  /* 0x0000000000007918 */ /* 0x000fde0000000000 */
[----:B------:R-:W-:-:S15]  /*b790*/  NOP ;  /* 0x0000000000007918 */ /* 0x000fde0000000000 */
[----:B------:R-:W-:-:S15]  /*b7a0*/  NOP ;  /* 0x0000000000007918 */ /* 0x000fde0000000000 */
[----:B------:R-:W-:-:S04]  /*b7b0*/  NOP ;  /* 0x0000000000007918 */ /* 0x000fc80000000000 */
[----:B--2---:R-:W2:-:S15]  /*b7c0*/  DADD R24, R42, -6.75539944105574400000e+15 ;  /* 0xc33800002a187429 */ /* 0x004e9e0000000000 */
[----:B------:R-:W-:-:S15]  /*b7d0*/  NOP ;  /* 0x0000000000007918 */ /* 0x000fde0000000000 */
[----:B------:R-:W-:-:S15]  /*b7e0*/  NOP ;  /* 0x0000000000007918 */ /* 0x000fde0000000000 */
[----:B------:R-:W-:-:S15]  /*b7f0*/  NOP ;  /* 0x0000000000007918 */ /* 0x000fde0000000000 */
[----:B------:R-:W-:-:S04]  /*b800*/  NOP ;  /* 0x0000000000007918 */ /* 0x000fc80000000000 */
[----:B--2---:R-:W2:Y:S01]  /*b810*/  DFMA R44, R24, -UR6, R40 ;  /* 0x80000006182c7c2b */ /* 0x004ea20008000028 */
[----:B------:R-:W-:Y:S01]  /*b820*/  UMOV UR6, 0x3b39803f ;  /* 0x3b39803f00067882 */ /* 0x000fe20000000000 */
[----:B------:R-:W-:-:S15]  /*b830*/  UMOV UR7, 0x3c7abc9e ;  /* 0x3c7abc9e00077882 */ /* 0x000fde0000000000 */
[----:B------:R-:W-:-:S15]  /*b840*/  NOP ;  /* 0x0000000000007918 */ /* 0x000fde0000000000 */
[----:B------:R-:W-:-:S15]  /*b850*/  NOP ;  /* 0x0000000000007918 */ /* 0x000fde0000000000 */
[----:B------:R-:W-:-:S15]  /*b860*/  NOP ;  /* 0x0000000000007918 */ /* 0x000fde0000000000 */
[----:B------:R-:W-:-:S02]  /*b870*/  NOP ;  /* 0x0000000000007918 */ /* 0x000fc40000000000 */
[----:B--2---:R2:W3:Y:S01]  /*b880*/  DFMA R24, R24, -UR6, R44 ;  /* 0x8000000618187c2b */ /* 0x0044e2000800002c */
[----:B------:R-:W-:Y:S01]  /*b890*/  UMOV UR6, 0x69ce2bdf ;  /* 0x69ce2bdf00067882 */ /* 0x000fe20000000000 */
[----:B--2---:R-:W-:Y:S01]  /*b8a0*/  IMAD.MOV.U32 R44, RZ, RZ, -0x35dec16 ;  /* 0xfca213eaff2c7424 */ /* 0x004fe200078e00ff */
[----:B------:R-:W-:Y:S01]  /*b8b0*/  UMOV UR7, 0x3e5ade15 ;  /* 0x3e5ade1500077882 */ /* 0x000fe20000000000 */
[----:B------:R-:W-:-:S15]  /*b8c0*/  IMAD.MOV.U32 R45, RZ, RZ, 0x3e928af3 ;  /* 0x3e928af3ff2d7424 */ /* 0x000fde00078e00ff */
[----:B------:R-:W-:-:S15]  /*b8d0*/  NOP ;  /* 0x0000000000007918 */ /* 0x000fde0000000000 */
[----:B------:R-:W-:-:S15]  /*b8e0*/  NOP ;  /* 0x0000000000007918 */ /* 0x000fde0000000000 */
[----:B------:R-:W-:-:S15]  /*b8f0*/  NOP ;  /* 0x0000000000007918 */ /* 0x000fde0000000000 */
[----:B---3--:R-:W2:Y:S01]  /*b900*/  DFMA R44, R24, UR6, R44 ;  /* 0x00000006182c7c2b */ /* 0x008ea2000800002c */
        /* <DEDUP_REMOVED lines=55> */
[----:B--2---:R-:W2:-:S15]  /*bc80*/  DFMA R44, R24, R44, UR6 ;  /* 0x00000006182c7e2b */ /* 0x004e9e000800002c */
[----:B------:R-:W-:-:S15]  /*bc90*/  NOP ;  /* 0x0000000000007918 */ /* 0x000fde0000000000 */
[----:B------:R-:W-:-:S15]  /*bca0*/  NOP ;  /* 0x0000000000007918 */ /* 0x000fde0000000000 */
[----:B------:R-:W-:-:S15]  /*bcb0*/  NOP ;  /* 0x0000000000007918 */ /* 0x000fde0000000000 */
[----:B------:R-:W-:-:S04]  /*bcc0*/  NOP ;  /* 0x0000000000007918 */ /* 0x000fc80000000000 */
[----:B--2---:R-:W2:-:S15]  /*bcd0*/  DFMA R44, R24, R44, 1 ;  /* 0x3ff00000182c742b */ /* 0x004e9e000000002c */
[----:B------:R-:W-:-:S15]  /*bce0*/  NOP ;  /* 0x0000000000007918 */ /* 0x000fde0000000000 */
[----:B------:R-:W-:-:S15]  /*bcf0*/  NOP ;  /* 0x0000000000007918 */ /* 0x000fde0000000000 */
[----:B------:R-:W-:-:S15]  /*bd00*/  NOP ;  /* 0x0000000000007918 */ /* 0x000fde0000000000 */
[----:B------:R-:W-:-:S04]  /*bd10*/  NOP ;  /* 0x0000000000007918 */ /* 0x000fc80000000000 */
[----:B--2---:R-:W2:Y:S02]  /*bd20*/  DFMA R44, R24, R44, 1 ;  /* 0x3ff00000182c742b */ /* 0x004ea4000000002c */
[----:B--2---:R-:W-:Y:S02]  /*bd30*/  IMAD R25, R42, 0x100000, R45 ;  /* 0x001000002a197824 */ /* 0x004fe400078e022d */
[----:B------:R-:W-:Y:S01]  /*bd40*/  IMAD.MOV.U32 R24, RZ, RZ, R44 ;  /* 0x000000ffff187224 */ /* 0x000fe200078e002c */
[----:B------:R-:W-:Y:S06]  /*bd50*/  @!P0 BRA `(.L_x_680) ;  /* 0x0000004000a88947 */ /* 0x000fec0003800000 */
[----:B------:R-:W-:Y:S01]  /*bd60*/  FSETP.GEU.FTZ.AND P0, PT, |R41|, 4.2275390625, PT ;  /* 0x408748002900780b */ /* 0x000fe20003f1e200 */
[----:B------:R-:W-:-:S15]  /*bd70*/  DSETP.GEU.AND P1, PT, R40, RZ, PT ;  /* 0x000000ff2800722a */ /* 0x000fde0003f2e000 */
[----:B------:R-:W-:-:S15]  /*bd80*/  NOP ;  /* 0x0000000000007918 */ /* 0x000fde0000000000 */
[----:B------:R-:W-:-:S15]  /*bd90*/  NOP ;  /* 0x0000000000007918 */ /* 0x000fde0000000000 */
[----:B------:R-:W-:-:S15]  /*bda0*/  NOP ;  /* 0x0000000000007918 */ /* 0x000fde0000000000 */
[----:B------:R-:W-:-:S04]  /*bdb0*/  NOP ;  /* 0x0000000000007918 */ /* 0x000fc80000000000 */
[----:B------:R-:W2:Y:S02]  /*bdc0*/  DADD R40, R40, +INF ;  /* 0x7ff0000028287429 */ /* 0x000ea40000000000 */
[----:B--2---:R-:W-:Y:S02]  /*bdd0*/  FSEL R24, R40, RZ, P1 ;  /* 0x000000ff28187208 */ /* 0x004fe40000800000 */
[----:B------:R-:W-:Y:S01]  /*bde0*/  FSEL R25, R41, RZ, P1 ;  /* 0x000000ff29197208 */ /* 0x000fe20000800000 */
[----:B------:R-:W-:Y:S06]  /*bdf0*/  @P0 BRA `(.L_x_680) ;  /* 0x0000004000800947 */ /* 0x000fec0003800000 */
[----:B------:R-:W-:Y:S01]  /*be00*/  LEA.HI R20, R42, R42, RZ, 0x1 ;  /* 0x0000002a2a147211 */ /* 0x000fe200078f08ff */
[----:B------:R-:W-:-:S03]  /*be10*/  IMAD.MOV.U32 R24, RZ, RZ, R44 ;  /* 0x000000ffff187224 */ /* 0x000fc600078e002c */
[----:B------:R-:W-:-:S05]  /*be20*/  SHF.R.S32.HI R25, RZ, 0x1, R20 ;  /* 0x00000001ff197819 */ /* 0x000fca0000011414 */
[----:B------:R-:W-:Y:S02]  /*be30*/  IMAD.IADD R40, R42, 0x1, -R25 ;  /* 0x000000012a287824 */ /* 0x000fe400078e0a19 */
[----:B------:R-:W-:-:S03]  /*be40*/  IMAD R25, R25, 0x100000, R45 ;  /* 0x0010000019197824 */ /* 0x000fc600078e022d */
[----:B------:R-:W-:Y:S01]  /*be50*/  LEA R41, R40, 0x3ff00000, 0x14 ;  /* 0x3ff0000028297811 */ /* 0x000fe200078ea0ff */
[----:B------:R-:W-:-:S06]  /*be60*/  IMAD.MOV.U32 R40, RZ, RZ, RZ ;  /* 0x000000ffff287224 */ /* 0x000fcc00078e00ff */
[----:B------:R2:W3:Y:S02]  /*be70*/  DMUL R24, R24, R40 ;  /* 0x0000002818187228 */ /* 0x0004e40000000000 */
[----:B--23--:R-:W-:Y:S05]  /*be80*/  BRA `(.L_x_680) ;  /* 0x00000040005c7947 */ /* 0x00cfea0003800000 */
.L_x_679:
[----:B------:R-:W-:-:S04]  /*be90*/  LOP3.LUT R25, R41, 0x7fffffff, RZ, 0xc0, !PT ;  /* 0x7fffffff29197812 */ /* 0x000fc800078ec0ff */
[----:B------:R-:W-:-:S13]  /*bea0*/  LOP3.LUT P0, RZ, R25, R40, RZ, 0xfc, !PT ;  /* 0x0000002819ff7212 */ /* 0x000fda000780fcff */
[----:B------:R-:W-:Y:S05]  /*beb0*/  @P0 BRA `(.L_x_681) ;  /* 0x0000000c00d80947 */ /* 0x000fea0003800000 */
[----:B------:R-:W2:Y:S01]  /*bec0*/  DSETP.NEU.AND P0, PT, |R26|, +INF , PT ;  /* 0x7ff000001a00742a */ /* 0x000ea20003f0d200 */
[----:B------:R-:W-:Y:S01]  /*bed0*/  BSSY.RECONVERGENT B3, `(.L_x_682) ;  /* 0x0000039000037945 */ /* 0x000fe20003800200 */
[----:B--2---:R-:W-:-:S15]  /*bee0*/  @!P0 IMAD.MOV.U32 R20, RZ, RZ, 0x1 ;  /* 0x00000001ff148424 */ /* 0x004fde00078e00ff */
[----:B------:R-:W-:-:S15]  /*bef0*/  NOP ;  /* 0x0000000000007918 */ /* 0x000fde0000000000 */
[----:B------:R-:W-:-:S15]  /*bf00*/  NOP ;  /* 0x0000000000007918 */ /* 0x000fde0000000000 */
[----:B------:R-:W-:-:S15]  /*bf10*/  NOP ;  /* 0x0000000000007918 */ /* 0x000fde0000000000 */
[----:B------:R-:W-:-:S02]  /*bf20*/  NOP ;  /* 0x0000000000007918 */ /* 0x000fc40000000000 */
[----:B------:R2:W3:Y:S02]  /*bf30*/  @!P0 DMUL R24, RZ, R26 ;  /* 0x0000001aff188228 */ /* 0x0004e40000000000 */
[----:B--23--:R-:W-:Y:S05]  /*bf40*/  @!P0 BRA `(.L_x_683) ;  /* 0x0000000000c48947 */ /* 0x00cfea0003800000 */
[----:B------:R-:W-:Y:S01]  /*bf50*/  UMOV UR6, 0x6dc9c883 ;  /* 0x6dc9c88300067882 */ /* 0x000fe20000000000 */
[----:B------:R-:W-:Y:S01]  /*bf60*/  UMOV UR7, 0x3fe45f30 ;  /* 0x3fe45f3000077882 */ /* 0x000fe20000000000 */
[----:B------:R-:W-:Y:S01]  /*bf70*/  DSETP.GE.AND P0, PT, |R26|, 2.14748364800000000000e+09, PT ;  /* 0x41e000001a00742a */ /* 0x000fe20003f06200 */
[----:B------:R-:W-:-:S15]  /*bf80*/  BSSY.RECONVERGENT B4, `(.L_x_684) ;  /* 0x000002c000047945 */ /* 0x000fde0003800200 */
[----:B------:R-:W-:-:S15]  /*bf90*/  NOP ;  /* 0x0000000000007918 */ /* 0x000fde0000000000 */
[----:B------:R-:W-:-:S15]  /*bfa0*/  NOP ;  /* 0x0000000000007918 */ /* 0x000fde0000000000 */
[----:B------:R-:W-:-:S15]  /*bfb0*/  NOP ;  /* 0x0000000000007918 */ /* 0x000fde0000000000 */
[----:B------:R-:W-:-:S03]  /*bfc0*/  NOP ;  /* 0x0000000000007918 */ /* 0x000fc60000000000 */
[----:B------:R-:W2:Y:S01]  /*bfd0*/  DMUL R40, R26, UR6 ;  /* 0x000000061a287c28 */ /* 0x000ea20008000000 */
[----:B------:R-:W-:-:S15]  /*bfe0*/  UMOV UR6, 0x54442d18 ;  /* 0x54442d1800067882 */ /* 0x000fde0000000000 */
[----:B------:R-:W-:-:S15]  /*bff0*/  NOP ;  /* 0x0000000000007918 */ /* 0x000fde0000000000 */
[----:B------:R-:W-:-:S15]  /*c000*/  NOP ;  /* 0x0000000000007918 */ /* 0x000fde0000000000 */
[----:B------:R-:W-:-:S15]  /*c010*/  NOP ;  /* 0x0000000000007918 */ /* 0x000fde0000000000 */
[----:B------:R-:W-:-:S03]  /*c020*/  NOP ;  /* 0x0000000000007918 */ /* 0x000fc60000000000 */
[----:B--2---:R-:W2:Y:S01]  /*c030*/  F2I.F64 R47, R40 ;  /* 0x00000028002f7311 */ /* 0x004ea20000301100 */
[----:B------:R-:W-:-:S15]  /*c040*/  UMOV UR7, 0x3ff921fb ;  /* 0x3ff921fb00077882 */ /* 0x000fde0000000000 */
[----:B------:R-:W-:-:S15]  /*c050*/  NOP ;  /* 0x0000000000007918 */ /* 0x000fde0000000000 */
[----:B------:R-:W-:-:S15]  /*c060*/  NOP ;  /* 0x0000000000007918 */ /* 0x000fde0000000000 */
[----:B------:R-:W-:-:S15]  /*c070*/  NOP ;  /* 0x0000000000007918 */ /* 0x000fde0000000000 */
[----:B------:R-:W-:-:S03]  /*c080*/  NOP ;  /* 0x0000000000007918 */ /* 0x000fc60000000000 */
[----:B--2---:R-:W2:-:S15]  /*c090*/  I2F.F64 R24, R47 ;  /* 0x0000002f00187312 */ /* 0x004e9e0000201c00 */
        /* <DEDUP_REMOVED lines=11> */
[----:B--2---:R-:W2:Y:S01]  /*c150*/  DFMA R42, R24, -UR6, R42 ;  /* 0x80000006182a7c2b */ /* 0x004ea2000800002a */
[----:B------:R-:W-:Y:S01]  /*c160*/  UMOV UR6, 0x252049c0 ;  /* 0x252049c000067882 */ /* 0x000fe20000000000 */
[----:B------:R-:W-:-:S15]  /*c170*/  UMOV UR7, 0x397b839a ;  /* 0x397b839a00077882 */ /* 0x000fde0000000000 */
[----:B------:R-:W-:-:S15]  /*c180*/  NOP ;  /* 0x0000000000007918 */ /* 0x000fde0000000000 */
[----:B------:R-:W-:-:S15]  /*c190*/  NOP ;  /* 0x0000000000007918 */ /* 0x000fde0000000000 */
[----:B------:R-:W-:-:S15]  /*c1a0*/  NOP ;  /* 0x0000000000007918 */ /* 0x000fde0000000000 */
[----:B------:R-:W-:-:S02]  /*c1b0*/  NOP ;  /* 0x0000000000007918 */ /* 0x000fc40000000000 */
[----:B--2---:R2:W3:Y:S02]  /*c1c0*/  DFMA R24, R24, -UR6, R42 ;  /* 0x8000000618187c2b */ /* 0x0044e4000800002a */
[----:B--23--:R-:W-:Y:S05]  /*c1d0*/  @!P0 BRA `(.L_x_685) ;  /* 0x0000000000188947 */ /* 0x00cfea0003800000 */
[----:B------:R-:W-:Y:S01]  /*c1e0*/  IMAD.MOV.U32 R46, RZ, RZ, R26 ;  /* 0x000000ffff2e7224 */ /* 0x000fe200078e001a */
[----:B------:R-:W-:Y:S01]  /*c1f0*/  MOV R110, 0xc220 ;  /* 0x0000c220006e7802 */ /* 0x000fe20000000f00 */
[----:B------:R-:W-:-:S07]  /*c200*/  IMAD.MOV.U32 R111, RZ, RZ, R27 ;  /* 0x000000ffff6f7224 */ /* 0x000fce00078e001b */
[----:B01----:R-:W-:Y:S05]  /*c210*/  CALL.REL.NOINC `($_ZN2at6native57_GLOBAL__N__f3eca4a2_24_ForeachBinaryOpScalar_cu_86b9896c25multi_tensor_apply_kernelINS1_18TensorListMetadataILi2EEENS1_21BinaryOpScalarFunctorIN3c107complexIdEELi2ELi1ELi1EEEJNS1_21reverse_power_functorIS8_EES8_EEEvT_T0_DpT1_$__internal_trig_reduction_slowpathd) ;  /* 0x000005c000c47944 */ /* 0x003fea0003c00000 */
[----:B------:R-:W-:Y:S02]  /*c220*/  IMAD.MOV.U32 R24, RZ, RZ, R44 ;  /* 0x000000ffff187224 */ /* 0x000fe400078e002c */
[----:B------:R-:W-:-:S07]  /*c230*/  IMAD.MOV.U32 R25, RZ, RZ, R45 ;  /* 0x000000ffff197224 */ /* 0x000fce00078e002d */
.L_x_685:
[----:B------:R-:W-:Y:S05]  /*c240*/  BSYNC.RECONVERGENT B4 ;  /* 0x0000000000047941 */ /* 0x000fea0003800200 */
.L_x_684:
[----:B------:R-:W-:-:S07]  /*c250*/  VIADD R20, R47, 0x1 ;  /* 0x000000012f147836 */ /* 0x000fce0000000000 */
.L_x_683:
[----:B------:R-:W-:Y:S05]  /*c260*/  BSYNC.RECONVERGENT B3 ;  /* 0x0000000000037941 */ /* 0x000fea0003800200 */
.L_x_682:
[----:B------:R-:W2:Y:S01]  /*c270*/  LDCU.64 UR6, c[0x4][0xe8] ;  /* 0x01001d00ff0677ac */ /* 0x000ea20008000a00 */
[----:B------:R-:W-:-:S05]  /*c280*/  IMAD.SHL.U32 R40, R20, 0x40, RZ ;  /* 0x0000004014287824 */ /* 0x000fca00078e00ff */
[----:B------:R-:W-:-:S04]  /*c290*/  LOP3.LUT R40, R40, 0x40, RZ, 0xc0, !PT ;  /* 0x0000004028287812 */ /* 0x000fc800078ec0ff */
[----:B--2---:R-:W-:-:S05]  /*c2a0*/  IADD3 R94, P0, PT, R40, UR6, RZ ;  /* 0x00000006285e7c10 */ /* 0x004fca000ff1e0ff */
[----:B------:R-:W-:-:S05]  /*c2b0*/  IMAD.X R95, RZ, RZ, UR7, P0 ;  /* 0x00000007ff5f7e24 */ /* 0x000fca00080e06ff */
[----:B------:R-:W2:Y:S04]  /*c2c0*/  LDG.E.128.CONSTANT R40, desc[UR8][R94.64] ;  /* 0x000000085e287981 */ /* 0x000ea8000c1e9d00 */
[----:B------:R-:W3:Y:S04]  /*c2d0*/  LDG.E.128.CONSTANT R44, desc[UR8][R94.64+0x10] ;  /* 0x000010085e2c7981 */ /* 0x000ee8000c1e9d00 */
[----:B------:R-:W4:Y:S01]  /*c2e0*/  LDG.E.128.CONSTANT R48, desc[UR8][R94.64+0x20] ;  /* 0x000020085e307981 */ /* 0x000f22000c1e9d00 */
[----:B------:R-:W-:Y:S01]  /*c2f0*/  LOP3.LUT R96, R20, 0x1, RZ, 0xc0, !PT ;  /* 0x0000000114607812 */ /* 0x000fe200078ec0ff */
[----:B------:R-:W-:Y:S01]  /*c300*/  IMAD.MOV.U32 R97, RZ, RZ, 0x3da8ff83 ;  /* 0x3da8ff83ff617424 */ /* 0x000fe200078e00ff */
[----:B------:R-:W2:Y:S01]  /*c310*/  DMUL R92, R24, R24 ;  /* 0x00000018185c7228 */ /* 0x000ea20000000000 */
[----:B------:R-:W-:Y:S01]  /*c320*/  BSSY.RECONVERGENT B3, `(.L_x_686) ;  /* 0x000006f000037945 */ /* 0x000fe20003800200 */
[----:B------:R-:W-:Y:S01]  /*c330*/  ISETP.NE.U32.AND P0, PT, R96, 0x1, PT ;  /* 0x000000016000780c */ /* 0x000fe20003f05070 */
[----:B------:R-:W-:-:S03]  /*c340*/  IMAD.MOV.U32 R96, RZ, RZ, 0x20fd8164 ;  /* 0x20fd8164ff607424 */ /* 0x000fc600078e00ff */
[----:B------:R-:W-:Y:S02]  /*c350*/  FSEL R97, -R97, 0.11223486810922622681, !P0 ;  /* 0x3de5db6561617808 */ /* 0x000fe40004000100 */
[----:B------:R-:W-:-:S15]  /*c360*/  FSEL R96, R96, -8.06006814911005101289e+34, !P0 ;  /* 0xf9785eba60607808 */ /* 0x000fde0004000000 */
[----:B------:R-:W-:-:S15]  /*c370*/  NOP ;  /* 0x0000000000007918 */ /* 0x000fde0000000000 */
[----:B------:R-:W-:-:S15]  /*c380*/  NOP ;  /* 0x0000000000007918 */ /* 0x000fde0000000000 */
[----:B------:R-:W-:-:S11]  /*c390*/  NOP ;  /* 0x0000000000007918 */ /* 0x000fd60000000000 */
[----:B------:R-:W-:-:S15]  /*c3a0*/  DSETP.NEU.AND P1, PT, |R26|, +INF , PT ;  /* 0x7ff000001a00742a */ /* 0x000fde0003f2d200 */
        /* <DEDUP_REMOVED lines=9> */
[----:B--2---:R-:W3:-:S15]  /*c440*/  DFMA R40, R92, R40, R42 ;  /* 0x000000285c28722b */ /* 0x004ede000000002a */
[----:B------:R-:W-:-:S15]  /*c450*/  NOP ;  /* 0x0000000000007918 */ /* 0x000fde0000000000 */
[----:B------:R-:W-:-:S15]  /*c460*/  NOP ;  /* 0x0000000000007918 */ /* 0x000fde0000000000 */
[----:B------:R-:W-:-:S15]  /*c470*/  NOP ;  /* 0x0000000000007918 */ /* 0x000fde0000000000 */
[----:B------:R-:W-:-:S04]  /*c480*/  NOP ;  /* 0x0000000000007918 */ /* 0x000fc80000000000 */
[----:B---3--:R-:W2:-:S15]  /*c490*/  DFMA R40, R92, R40, R44 ;  /* 0x000000285c28722b */ /* 0x008e9e000000002c */
[----:B------:R-:W-:-:S15]  /*c4a0*/  NOP ;  /* 0x0000000000007918 */ /* 0x000fde0000000000 */
[----:B------:R-:W-:-:S15]  /*c4b0*/  NOP ;  /* 0x0000000000007918 */ /* 0x000fde0000000000 */
[----:B------:R-:W-:-:S15]  /*c4c0*/  NOP ;  /* 0x0000000000007918 */ /* 0x000fde0000000000 */
[----:B------:R-:W-:-:S04]  /*c4d0*/  NOP ;  /* 0x0000000000007918 */ /* 0x000fc80000000000 */
[----:B--2---:R-:W4:-:S15]  /*c4e0*/  DFMA R40, R92, R40, R46 ;  /* 0x000000285c28722b */ /* 0x004f1e000000002e */
[----:B------:R-:W-:-:S15]  /*c4f0*/  NOP ;  /* 0x0000000000007918 */ /* 0x000fde0000000000 */
[----:B------:R-:W-:-:S15]  /*c500*/  NOP ;  /* 0x0000000000007918 */ /* 0x000fde0000000000 */
[----:B------:R-:W-:-:S15]  /*c510*/  NOP ;  /* 0x0000000000007918 */ /* 0x000fde0000000000 */
[----:B------:R-:W-:-:S04]  /*c520*/  NOP ;  /* 0x0000000000007918 */ /* 0x000fc80000000000 */
[----:B----4-:R-:W2:-:S15]  /*c530*/  DFMA R40, R92, R40, R48 ;  /* 0x000000285c28722b */ /* 0x010e9e0000000030 */
        /* <DEDUP_REMOVED lines=9> */
[----:B--2---:R-:W-:-:S15]  /*c5d0*/  DFMA R24, R40, R24, R24 ;  /* 0x000000182818722b */ /* 0x004fde0000000018 */
[----:B------:R-:W-:-:S15]  /*c5e0*/  NOP ;  /* 0x0000000000007918 */ /* 0x000fde0000000000 */
[----:B------:R-:W-:-:S15]  /*c5f0*/  NOP ;  /* 0x0000000000007918 */ /* 0x000fde0000000000 */
[----:B------:R-:W-:-:S15]  /*c600*/  NOP ;  /* 0x0000000000007918 */ /* 0x000fde0000000000 */
[----:B------:R-:W-:-:S04]  /*c610*/  NOP ;  /* 0x0000000000007918 */ /* 0x000fc80000000000 */
[----:B------:R-:W2:Y:S02]  /*c620*/  DFMA R40, R92, R40, 1 ;  /* 0x3ff000005c28742b */ /* 0x000ea40000000028 */
[----:B--2---:R-:W-:Y:S02]  /*c630*/  FSEL R40, R40, R24, !P0 ;  /* 0x0000001828287208 */ /* 0x004fe40004000000 */
[----:B------:R-:W-:Y:S02]  /*c640*/  FSEL R41, R41, R25, !P0 ;  /* 0x0000001929297208 */ /* 0x000fe40004000000 */
[----:B------:R-:W-:Y:S01]  /*c650*/  LOP3.LUT P0, RZ, R20, 0x2, RZ, 0xc0, !PT ;  /* 0x0000000214ff7812 */ /* 0x000fe2000780c0ff */
[----:B------:R-:W-:-:S15]  /*c660*/  @!P1 IMAD.MOV.U32 R20, RZ, RZ, RZ ;  /* 0x000000ffff149224 */ /* 0x000fde00078e00ff */
[----:B------:R-:W-:-:S15]  /*c670*/  NOP ;  /* 0x0000000000007918 */ /* 0x000fde0000000000 */
[----:B------:R-:W-:-:S15]  /*c680*/  NOP ;  /* 0x0000000000007918 */ /* 0x000fde0000000000 */
[----:B------:R-:W-:-:S12]  /*c690*/  NOP ;  /* 0x0000000000007918 */ /* 0x000fd80000000000 */
[----:B------:R-:W2:Y:S02]  /*c6a0*/  DADD R24, RZ, -R40 ;  /* 0x00000000ff187229 */ /* 0x000ea40000000828 */
[----:B--2---:R-:W-:Y:S02]  /*c6b0*/  FSEL R24, R40, R24, !P0 ;  /* 0x0000001828187208 */ /* 0x004fe40004000000 */
[----:B------:R-:W-:-:S15]  /*c6c0*/  FSEL R25, R41, R25, !P0 ;  /* 0x0000001929197208 */ /* 0x000fde0004000000 */
[----:B------:R-:W-:-:S15]  /*c6d0*/  NOP ;  /* 0x0000000000007918 */ /* 0x000fde0000000000 */
[----:B------:R-:W-:-:S15]  /*c6e0*/  NOP ;  /* 0x0000000000007918 */ /* 0x000fde0000000000 */
[----:B------:R-:W-:-:S15]  /*c6f0*/  NOP ;  /* 0x0000000000007918 */ /* 0x000fde0000000000 */
[----:B------:R2:W3:Y:S02]  /*c700*/  @!P1 DMUL R92, RZ, R26 ;  /* 0x0000001aff5c9228 */ /* 0x0004e40000000000 */
[----:B--23--:R-:W-:Y:S05]  /*c710*/  @!P1 BRA `(.L_x_687) ;  /* 0x0000000000bc9947 */ /* 0x00cfea0003800000 */
[----:B------:R-:W-:Y:S01]  /*c720*/  UMOV UR6, 0x6dc9c883 ;  /* 0x6dc9c88300067882 */ /* 0x000fe20000000000 */
[----:B------:R-:W-:Y:S01]  /*c730*/  UMOV UR7, 0x3fe45f30 ;  /* 0x3fe45f3000077882 */ /* 0x000fe20000000000 */
[----:B------:R-:W-:-:S15]  /*c740*/  DSETP.GE.AND P0, PT, |R26|, 2.14748364800000000000e+09, PT ;  /* 0x41e000001a00742a */ /* 0x000fde0003f06200 */
[----:B------:R-:W-:-:S15]  /*c750*/  NOP ;  /* 0x0000000000007918 */ /* 0x000fde0000000000 */
[----:B------:R-:W-:-:S15]  /*c760*/  NOP ;  /* 0x0000000000007918 */ /* 0x000fde0000000000 */
[----:B------:R-:W-:-:S15]  /*c770*/  NOP ;  /* 0x0000000000007918 */ /* 0x000fde0000000000 */
[----:B------:R-:W-:-:S04]  /*c780*/  NOP ;  /* 0x0000000000007918 */ /* 0x000fc80000000000 */
        /* <DEDUP_REMOVED lines=38> */
[----:B------:R-:W-:Y:S02]  /*c9f0*/  IMAD.MOV.U32 R92, RZ, RZ, R44 ;  /* 0x000000ffff5c7224 */ /* 0x000fe400078e002c */
[----:B------:R-:W-:-:S07]  /*ca00*/  IMAD.MOV.U32 R93, RZ, RZ, R45 ;  /* 0x000000ffff5d7224 */ /* 0x000fce00078e002d */
.L_x_687:
[----:B------:R-:W-:Y:S05]  /*ca10*/  BSYNC.RECONVERGENT B3 ;  /* 0x0000000000037941 */ /* 0x000fea0003800200 */
.L_x_686:
        /* <DEDUP_REMOVED lines=10> */
[----:B------:R-:W2:Y:S02]  /*cac0*/  DMUL R26, R92, R92 ;  /* 0x0000005c5c1a7228 */ /* 0x000ea40000000000 */
[----:B------:R-:W-:Y:S01]  /*cad0*/  ISETP.NE.U32.AND P0, PT, R96, 0x1, PT ;  /* 0x000000016000780c */ /* 0x000fe20003f05070 */
[----:B------:R-:W-:-:S03]  /*cae0*/  IMAD.MOV.U32 R96, RZ, RZ, 0x20fd8164 ;  /* 0x20fd8164ff607424 */ /* 0x000fc600078e00ff */
[----:B------:R-:W-:Y:S02]  /*caf0*/  FSEL R97, -R97, 0.11223486810922622681, !P0 ;  /* 0x3de5db6561617808 */ /* 0x000fe40004000100 */
[----:B------:R-:W-:-:S15]  /*cb00*/  FSEL R96, R96, -8.06006814911005101289e+34, !P0 ;  /* 0xf9785eba60607808 */ /* 0x000fde0004000000 */
[----:B------:R-:W-:-:S15]  /*cb10*/  NOP ;  /* 0x0000000000007918 */ /* 0x000fde0000000000 */
[----:B------:R-:W-:-:S15]  /*cb20*/  NOP ;  /* 0x0000000000007918 */ /* 0x000fde0000000000 */
[----:B------:R-:W-:-:S11]  /*cb30*/  NOP ;  /* 0x0000000000007918 */ /* 0x000fd60000000000 */
        /* <DEDUP_REMOVED lines=38> */
[----:B------:R-:W-:-:S15]  /*cda0*/  LOP3.LUT P0, RZ, R20, 0x2, RZ, 0xc0, !PT ;  /* 0x0000000214ff7812 */ /* 0x000fde000780c0ff */
[----:B------:R-:W-:-:S15]  /*cdb0*/  NOP ;  /* 0x0000000000007918 */ /* 0x000fde0000000000 */
[----:B------:R-:W-:-:S15]  /*cdc0*/  NOP ;  /* 0x0000000000007918 */ /* 0x000fde0000000000 */
[----:B------:R-:W-:-:S13]  /*cdd0*/  NOP ;  /* 0x0000000000007918 */ /* 0x000fda0000000000 */
[----:B------:R-:W2:Y:S02]  /*cde0*/  DADD R26, RZ, -R40 ;  /* 0x00000000ff1a7229 */ /* 0x000ea40000000828 */
[----:B--2---:R-:W-:Y:S02]  /*cdf0*/  FSEL R26, R40, R26, !P0 ;  /* 0x0000001a281a7208 */ /* 0x004fe40004000000 */
[----:B------:R-:W-:Y:S01]  /*ce00*/  FSEL R27, R41, R27, !P0 ;  /* 0x0000001b291b7208 */ /* 0x000fe20004000000 */
[----:B------:R-:W-:Y:S06]  /*ce10*/  BRA `(.L_x_680) ;  /* 0x0000003000787947 */ /* 0x000fec0003800000 */
.L_x_681:
[----:B------:R-:W-:-:S13]  /*ce20*/  ISETP.GE.U32.AND P0, PT, R43, 0x7ff00000, PT ;  /* 0x7ff000002b00780c */ /* 0x000fda0003f06070 */
[----:B------:R-:W-:Y:S05]  /*ce30*/  @!P0 BRA `(.L_x_688) ;  /* 0x0000000000348947 */ /* 0x000fea0003800000 */
[----:B------:R-:W-:-:S04]  /*ce40*/  ISETP.NE.AND P0, PT, R25, 0x7ff00000, PT ;  /* 0x7ff000001900780c */ /* 0x000fc80003f05270 */
[----:B------:R-:W-:-:S13]  /*ce50*/  ISETP.EQ.AND P0, PT, R40, RZ, !P0 ;  /* 0x000000ff2800720c */ /* 0x000fda0004702270 */
[----:B------:R-:W2:Y:S02]  /*ce60*/  @!P0 DADD R24, R26, -R26 ;  /* 0x000000001a188229 */ /* 0x000ea4000000081a */
[----:B--2---:R-:W-:Y:S02]  /*ce70*/  @!P0 IMAD.MOV.U32 R26, RZ, RZ, R24 ;  /* 0x000000ffff1a8224 */ /* 0x004fe400078e0018 */
[----:B------:R-:W-:Y:S01]  /*ce80*/  @!P0 IMAD.MOV.U32 R27, RZ, RZ, R25 ;  /* 0x000000ffff1b8224 */ /* 0x000fe200078e0019 */
[----:B------:R-:W-:Y:S06]  /*ce90*/  @!P0 BRA `(.L_x_680) ;  /* 0x0000003000588947 */ /* 0x000fec0003800000 */
[C---:B------:R-:W-:Y:S01]  /*cea0*/  ISETP.GT.AND P0, PT, R41.reuse, -0x1, PT ;  /* 0xffffffff2900780c */ /* 0x040fe20003f04270 */
[----:B------:R-:W2:Y:S03]  /*ceb0*/  DADD R26, R26, -R26 ;  /* 0x000000001a1a7229 */ /* 0x000ea6000000081a */
[----:B------:R-:W-:Y:S02]  /*cec0*/  FSEL R24, R40, RZ, P0 ;  /* 0x000000ff28187208 */ /* 0x000fe40000000000 */
[----:B------:R-:W-:Y:S02]  /*ced0*/  FSEL R25, R41, RZ, P0 ;  /* 0x000000ff29197208 */ /* 0x000fe40000000000 */
[----:B--2---:R-:W-:Y:S02]  /*cee0*/  FSEL R26, R26, RZ, P0 ;  /* 0x000000ff1a1a7208 */ /* 0x004fe40000000000 */
[----:B------:R-:W-:Y:S01]  /*cef0*/  FSEL R27, R27, RZ, P0 ;  /* 0x000000ff1b1b7208 */ /* 0x000fe20000000000 */
[----:B------:R-:W-:Y:S06]  /*cf00*/  BRA `(.L_x_680) ;  /* 0x00000030003c7947 */ /* 0x000fec0003800000 */
.L_x_688:
[----:B------:R-:W-:-:S05]  /*cf10*/  VIADD R20, R41, 0xbf79d1be ;  /* 0xbf79d1be29147836 */ /* 0x000fca0000000000 */
[----:B------:R-:W-:-:S13]  /*cf20*/  ISETP.GT.U32.AND P0, PT, R20, 0x108aa2, PT ;  /* 0x00108aa21400780c */ /* 0x000fda0003f04070 */
[----:B------:R-:W-:Y:S05]  /*cf30*/  @P0 BRA `(.L_x_689) ;  /* 0x00000018006c0947 */ /* 0x000fea0003800000 */
[----:B------:R-:W-:Y:S01]  /*cf40*/  IMAD.MOV.U32 R24, RZ, RZ, 0x652b82fe ;  /* 0x652b82feff187424 */ /* 0x000fe200078e00ff */
[----:B------:R-:W-:Y:S01]  /*cf50*/  UMOV UR6, 0x19ba0da4 ;  /* 0x19ba0da400067882 */ /* 0x000fe20000000000 */
[----:B------:R-:W-:Y:S01]  /*cf60*/  IMAD.MOV.U32 R25, RZ, RZ, 0x3ff71547 ;  /* 0x3ff71547ff197424 */ /* 0x000fe200078e00ff */
[----:B------:R-:W-:Y:S01]  /*cf70*/  UMOV UR7, 0x40937be3 ;  /* 0x40937be300077882 */ /* 0x000fe20000000000 */
[----:B------:R-:W-:Y:S01]  /*cf80*/  BSSY.RECONVERGENT B0, `(.L_x_690) ;  /* 0x000007f000007945 */ /* 0x000fe20003800200 */
[----:B------:R-:W2:Y:S01]  /*cf90*/  DADD R40, R40, -UR6 ;  /* 0x8000000628287e29 */ /* 0x000ea20008000000 */
[----:B------:R-:W-:Y:S01]  /*cfa0*/  UMOV UR6, 0xfefa39ef ;  /* 0xfefa39ef00067882 */ /* 0x000fe20000000000 */
[----:B------:R-:W-:Y:S01]  /*cfb0*/  UMOV UR7, 0x3fe62e42 ;  /* 0x3fe62e4200077882 */ /* 0x000fe20000000000 */
[----:B--2---:R-:W-:-:S15]  /*cfc0*/  FSETP.GEU.FTZ.AND P0, PT, |R41|, 4.1917929649353027344, PT ;  /* 0x4086232b2900780b */ /* 0x004fde0003f1e200 */
[----:B------:R-:W-:-:S15]  /*cfd0*/  NOP ;  /* 0x0000000000007918 */ /* 0x000fde0000000000 */
[----:B------:R-:W-:-:S15]  /*cfe0*/  NOP ;  /* 0x0000000000007918 */ /* 0x000fde0000000000 */
[----:B------:R-:W-:-:S15]  /*cff0*/  NOP ;  /* 0x0000000000007918 */ /* 0x000fde0000000000 */
[----:B------:R-:W-:-:S01]  /*d000*/  NOP ;  /* 0x0000000000007918 */ /* 0x000fc20000000000 */
        /* <DEDUP_REMOVED lines=91> */
[----:B------:R-:W-:-:S15]  /*d5c0*/  DSETP.NEU.AND P5, PT, |R26|, +INF , PT ;  /* 0x7ff000001a00742a */ /* 0x000fde0003fad200 */
        /* <DEDUP_REMOVED lines=9> */
[----:B------:R-:W-:-:S12]  /*d660*/  DSETP.GEU.AND P1, PT, R40, RZ, PT ;  /* 0x000000ff2800722a */ /* 0x000fd80003f2e000 */
[----:B------:R-:W-:-:S04]  /*d670*/  @!P0 LEA.HI R20, R24, R24, RZ, 0x1 ;  /* 0x0000001818148211 */ /* 0x000fc800078f08ff */
[----:B------:R-:W-:-:S05]  /*d680*/  @!P0 SHF.R.S32.HI R25, RZ, 0x1, R20 ;  /* 0x00000001ff198819 */ /* 0x000fca0000011414 */
[----:B------:R-:W-:Y:S02]  /*d690*/  @!P0 IMAD.IADD R24, R24, 0x1, -R25 ;  /* 0x0000000118188824 */ /* 0x000fe400078e0a19 */
[----:B------:R-:W-:-:S15]  /*d6a0*/  @!P0 IMAD R25, R25, 0x100000, R45 ;  /* 0x0010000019198824 */ /* 0x000fde00078e022d */
[----:B------:R-:W-:-:S15]  /*d6b0*/  NOP ;  /* 0x0000000000007918 */ /* 0x000fde0000000000 */
[----:B------:R-:W-:-:S11]  /*d6c0*/  NOP ;  /* 0x0000000000007918 */ /* 0x000fd60000000000 */
[----:B------:R2:W3:Y:S02]  /*d6d0*/  DADD R42, R40, +INF ;  /* 0x7ff00000282a7429 */ /* 0x0004e40000000000 */
[----:B--2---:R-:W-:Y:S01]  /*d6e0*/  @!P0 LEA R41, R24, 0x3ff00000, 0x14 ;  /* 0x3ff0000018298811 */ /* 0x004fe200078ea0ff */
[----:B------:R-:W-:Y:S01]  /*d6f0*/  @!P0 IMAD.MOV.U32 R24, RZ, RZ, R44 ;  /* 0x000000ffff188224 */ /* 0x000fe200078e002c */
[----:B---3--:R-:W-:Y:S01]  /*d700*/  FSEL R94, R42, RZ, P1 ;  /* 0x000000ff2a5e7208 */ /* 0x008fe20000800000 */
[----:B------:R-:W-:Y:S01]  /*d710*/  @!P0 IMAD.MOV.U32 R40, RZ, RZ, RZ ;  /* 0x000000ffff288224 */ /* 0x000fe200078e00ff */
[----:B------:R-:W-:-:S15]  /*d720*/  FSEL R95, R43, RZ, P1 ;  /* 0x000000ff2b5f7208 */ /* 0x000fde0000800000 */
[----:B------:R-:W-:-:S15]  /*d730*/  NOP ;  /* 0x0000000000007918 */ /* 0x000fde0000000000 */
[----:B------:R-:W-:-:S15]  /*d740*/  NOP ;  /* 0x0000000000007918 */ /* 0x000fde0000000000 */
[----:B------:R-:W-:-:S13]  /*d750*/  NOP ;  /* 0x0000000000007918 */ /* 0x000fda0000000000 */
[----:B------:R2:W3:Y:S02]  /*d760*/  @!P0 DMUL R94, R24, R40 ;  /* 0x00000028185e8228 */ /* 0x0004e40000000000 */
.L_x_691:
[----:B------:R-:W-:Y:S05]  /*d770*/  BSYNC.RECONVERGENT B0 ;  /* 0x0000000000007941 */ /* 0x000fea0003800200 */
.L_x_690:
[C---:B--23--:R-:W-:Y:S01]  /*d780*/  LEA.HI R25, R95.reuse, 0xffffff09, RZ, 0xc ;  /* 0xffffff095f197811 */ /* 0x04cfe200078f60ff */
[----:B------:R-:W-:Y:S01]  /*d790*/  BSSY.RECONVERGENT B3, `(.L_x_692) ;  /* 0x000003e000037945 */ /* 0x000fe20003800200 */
[----:B------:R-:W-:Y:S01]  /*d7a0*/  LOP3.LUT R95, R95, 0xfffff, RZ, 0xc0, !PT ;  /* 0x000fffff5f5f7812 */ /* 0x000fe200078ec0ff */
[----:B------:R-:W-:Y:S01]  /*d7b0*/  @!P5 IMAD.MOV.U32 R92, RZ, RZ, 0x1 ;  /* 0x00000001ff5cd424 */ /* 0x000fe200078e00ff */
[----:B------:R-:W-:Y:S02]  /*d7c0*/  LOP3.LUT R20, R25, 0xffff, RZ, 0xc0, !PT ;  /* 0x0000ffff19147812 */ /* 0x000fe400078ec0ff */
[----:B------:R-:W-:Y:S02]  /*d7d0*/  LOP3.LUT R95, R95, 0x7fe00000, RZ, 0xfc, !PT ;  /* 0x7fe000005f5f7812 */ /* 0x000fe400078efcff */
[----:B------:R-:W-:-:S04]  /*d7e0*/  LEA.HI R20, R20, R25, RZ, 0x11 ;  /* 0x0000001914147211 */ /* 0x000fc800078f88ff */
[----:B------:R-:W-:-:S04]  /*d7f0*/  PRMT R20, R20, 0x9910, RZ ;  /* 0x0000991014147816 */ /* 0x000fc800000000ff */
[----:B------:R-:W-:-:S04]  /*d800*/  SHF.R.S32.HI R20, RZ, 0x1, R20 ;  /* 0x00000001ff147819 */ /* 0x000fc80000011414 */
[----:B------:R-:W-:-:S05]  /*d810*/  LOP3.LUT R20, R20, 0xffff, RZ, 0xc0, !PT ;  /* 0x0000ffff14147812 */ /* 0x000fca00078ec0ff */
[----:B------:R-:W-:Y:S01]  /*d820*/  IMAD.IADD R93, R25, 0x1, -R20 ;  /* 0x00000001195d7824 */ /* 0x000fe200078e0a14 */
[----:B------:R2:W3:Y:S04]  /*d830*/  @!P5 DMUL R24, RZ, R26 ;  /* 0x0000001aff18d228 */ /* 0x0004e80000000000 */
[----:B------:R-:W-:Y:S01]  /*d840*/  LEA R93, R93, 0x3ff00000, 0x14 ;  /* 0x3ff000005d5d7811 */ /* 0x000fe200078ea0ff */
[----:B--23--:R-:W-:Y:S06]  /*d850*/  @!P5 BRA `(.L_x_693) ;  /* 0x0000000000c4d947 */ /* 0x00cfec0003800000 */
        /* <DEDUP_REMOVED lines=47> */
.L_x_695:
[----:B------:R-:W-:Y:S05]  /*db50*/  BSYNC.RECONVERGENT B4 ;  /* 0x0000000000047941 */ /* 0x000fea0003800200 */
.L_x_694:
[----:B------:R-:W-:-:S07]  /*db60*/  VIADD R92, R47, 0x1 ;  /* 0x000000012f5c7836 */ /* 0x000fce0000000000 */
.L_x_693:
[----:B------:R-:W-:Y:S05]  /*db70*/  BSYNC.RECONVERGENT B3 ;  /* 0x0000000000037941 */ /* 0x000fea0003800200 */
.L_x_692:
        /* <DEDUP_REMOVED lines=19> */
[----:B------:R-:W-:-:S15]  /*dcb0*/  @!P5 DMUL R100, RZ, R26 ;  /* 0x0000001aff64d228 */ /* 0x000fde0000000000 */
        /* <DEDUP_REMOVED lines=40> */
[----:B--2---:R-:W-:Y:S01]  /*df40*/  FSEL R40, R40, R24, !P0 ;  /* 0x0000001828287208 */ /* 0x004fe20004000000 */
[----:B------:R-:W-:Y:S01]  /*df50*/  IMAD.MOV.U32 R96, RZ, RZ, RZ ;  /* 0x000000ffff607224 */ /* 0x000fe200078e00ff */
[----:B------:R-:W-:Y:S02]  /*df60*/  FSEL R41, R41, R25, !P0 ;  /* 0x0000001929297208 */ /* 0x000fe40004000000 */
[----:B------:R-:W-:Y:S02]  /*df70*/  LOP3.LUT P0, RZ, R92, 0x2, RZ, 0xc0, !PT ;  /* 0x000000025cff7812 */ /* 0x000fe4000780c0ff */
[----:B------:R-:W-:Y:S01]  /*df80*/  LEA R97, R20, 0x3ff00000, 0x14 ;  /* 0x3ff0000014617811 */ /* 0x000fe200078ea0ff */
[----:B------:R-:W-:-:S15]  /*df90*/  @!P5 IMAD.MOV.U32 R20, RZ, RZ, RZ ;  /* 0x000000ffff14d224 */ /* 0x000fde00078e00ff */
[----:B------:R-:W-:-:S15]  /*dfa0*/  NOP ;  /* 0x0000000000007918 */ /* 0x000fde0000000000 */
[----:B------:R-:W-:-:S15]  /*dfb0*/  NOP ;  /* 0x0000000000007918 */ /* 0x000fde0000000000 */
[----:B------:R-:W-:-:S10]  /*dfc0*/  NOP ;  /* 0x0000000000007918 */ /* 0x000fd40000000000 */
[----:B------:R-:W2:Y:S02]  /*dfd0*/  DADD R24, RZ, -R40 ;  /* 0x00000000ff187229 */ /* 0x000ea40000000828 */
[----:B--2---:R-:W-:Y:S02]  /*dfe0*/  FSEL R98, R40, R24, !P0 ;  /* 0x0000001828627208 */ /* 0x004fe40004000000 */
[----:B------:R-:W-:-:S15]  /*dff0*/  FSEL R99, R41, R25, !P0 ;  /* 0x0000001929637208 */ /* 0x000fde0004000000 */
[----:B------:R-:W-:-:S15]  /*e000*/  NOP ;  /* 0x0000000000007918 */ /* 0x000fde0000000000 */
[----:B------:R-:W-:-:S15]  /*e010*/  NOP ;  /* 0x0000000000007918 */ /* 0x000fde0000000000 */
[----:B------:R-:W-:-:S15]  /*e020*/  NOP ;  /* 0x0000000000007918 */ /* 0x000fde0000000000 */
[----:B------:R-:W2:-:S15]  /*e030*/  DMUL R98, R94, R98 ;  /* 0x000000625e627228 */ /* 0x000e9e0000000000 */
[----:B------:R-:W-:-:S15]  /*e040*/  NOP ;  /* 0x0000000000007918 */ /* 0x000fde0000000000 */
[----:B------:R-:W-:-:S15]  /*e050*/  NOP ;  /* 0x0000000000007918 */ /* 0x000fde0000000000 */
[----:B------:R-:W-:-:S15]  /*e060*/  NOP ;  /* 0x0000000000007918 */ /* 0x000fde0000000000 */
[----:B------:R-:W-:-:S04]  /*e070*/  NOP ;  /* 0x0000000000007918 */ /* 0x000fc80000000000 */
[----:B--2---:R2:W3:Y:S02]  /*e080*/  DMUL R98, R98, R96 ;  /* 0x0000006062627228 */ /* 0x0044e40000000000 */
        /* <DEDUP_REMOVED lines=48> */
.L_x_697:
[----:B------:R-:W-:Y:S05]  /*e390*/  BSYNC.RECONVERGENT B3 ;  /* 0x0000000000037941 */ /* 0x000fea0003800200 */
.L_x_696:
        /* <DEDUP_REMOVED lines=11> */
[----:B------:R-:W-:Y:S01]  /*e450*/  IMAD.MOV.U32 R96, RZ, RZ, RZ ;  /* 0x000000ffff607224 */ /* 0x000fe200078e00ff */
[----:B------:R-:W-:Y:S01]  /*e460*/  ISETP.NE.U32.AND P0, PT, R50, 0x1, PT ;  /* 0x000000013200780c */ /* 0x000fe20003f05070 */
[----:B------:R-:W-:-:S02]  /*e470*/  IMAD.MOV.U32 R50, RZ, RZ, 0x20fd8164 ;  /* 0x20fd8164ff327424 */ /* 0x000fc400078e00ff */
[----:B------:R-:W-:Y:S01]  /*e480*/  IMAD.MOV.U32 R92, RZ, RZ, RZ ;  /* 0x000000ffff5c7224 */ /* 0x000fe200078e00ff */
        /* <DEDUP_REMOVED lines=63> */
[----:B------:R3:W4:-:S15]  /*e880*/  DMUL R24, R98, R92 ;  /* 0x0000005c62187228 */ /* 0x00071e0000000000 */
[----:B------:R-:W-:-:S15]  /*e890*/  NOP ;  /* 0x0000000000007918 */ /* 0x000fde0000000000 */
[----:B------:R-:W-:-:S15]  /*e8a0*/  NOP ;  /* 0x0000000000007918 */ /* 0x000fde0000000000 */
[----:B------:R-:W-:-:S15]  /*e8b0*/  NOP ;  /* 0x0000000000007918 */ /* 0x000fde0000000000 */
[----:B------:R-:W-:-:S04]  /*e8c0*/  NOP ;  /* 0x0000000000007918 */ /* 0x000fc80000000000 */
[----:B--2---:R3:W2:Y:S02]  /*e8d0*/  DMUL R26, R92, R94 ;  /* 0x0000005e5c1a7228 */ /* 0x0046a40000000000 */
[----:B--234-:R-:W-:Y:S05]  /*e8e0*/  BRA `(.L_x_680) ;  /* 0x0000001400c47947 */ /* 0x01cfea0003800000 */
.L_x_689:
[----:B------:R-:W-:Y:S01]  /*e8f0*/  IMAD.MOV.U32 R24, RZ, RZ, 0x652b82fe ;  /* 0x652b82feff187424 */ /* 0x000fe200078e00ff */
[----:B------:R-:W-:Y:S01]  /*e900*/  UMOV UR6, 0xfefa39ef ;  /* 0xfefa39ef00067882 */ /* 0x000fe20000000000 */
[----:B------:R-:W-:Y:S01]  /*e910*/  IMAD.MOV.U32 R25, RZ, RZ, 0x3ff71547 ;  /* 0x3ff71547ff197424 */ /* 0x000fe200078e00ff */
[----:B------:R-:W-:Y:S01]  /*e920*/  UMOV UR7, 0x3fe62e42 ;  /* 0x3fe62e4200077882 */ /* 0x000fe20000000000 */
[----:B------:R-:W-:Y:S01]  /*e930*/  FSETP.GEU.FTZ.AND P0, PT, |R41|, 4.1917929649353027344, PT ;  /* 0x4086232b2900780b */ /* 0x000fe20003f1e200 */
[----:B------:R-:W-:Y:S01]  /*e940*/  BSSY.RECONVERGENT B0, `(.L_x_698) ;  /* 0x0000077000007945 */ /* 0x000fe20003800200 */
[----:B------:R-:W-:-:S15]  /*e950*/  DSETP.NEU.AND P5, PT, |R26|, +INF , PT ;  /* 0x7ff000001a00742a */ /* 0x000fde0003fad200 */
[----:B------:R-:W-:-:S15]  /*e960*/  NOP ;  /* 0x0000000000007918 */ /* 0x000fde0000000000 */
[----:B------:R-:W-:-:S15]  /*e970*/  NOP ;  /* 0x0000000000007918 */ /* 0x000fde0000000000 */
[----:B------:R-:W-:-:S15]  /*e980*/  NOP ;  /* 0x0000000000007918 */ /* 0x000fde0000000000 */
[----:B------:R-:W-:-:S04]  /*e990*/  NOP ;  /* 0x0000000000007918 */ /* 0x000fc80000000000 */
        /* <DEDUP_REMOVED lines=113> */
.L_x_699:
[----:B------:R-:W-:Y:S05]  /*f0b0*/  BSYNC.RECONVERGENT B0 ;  /* 0x0000000000007941 */ /* 0x000fea0003800200 */
.L_x_698:
[----:B------:R-:W-:Y:S01]  /*f0c0*/  BSSY.RECONVERGENT B3, `(.L_x_700) ;  /* 0x0000035000037945 */ /* 0x000fe20003800200 */
[----:B--2---:R2:W4:Y:S01]  /*f0d0*/  @!P5 DMUL R24, RZ, R26 ;  /* 0x0000001aff18d228 */ /* 0x0045220000000000 */
[----:B------:R-:W-:Y:S02]  /*f0e0*/  @!P5 IMAD.MOV.U32 R20, RZ, RZ, 0x1 ;  /* 0x00000001ff14d424 */ /* 0x000fe400078e00ff */
[----:B--2-4-:R-:W-:Y:S05]  /*f0f0*/  @!P5 BRA `(.L_x_701) ;  /* 0x0000000000c4d947 */ /* 0x014fea0003800000 */
        /* <DEDUP_REMOVED lines=39> */
[----:B--2---:R2:W4:Y:S02]  /*f370*/  DFMA R24, R24, -UR6, R42 ;  /* 0x8000000618187c2b */ /* 0x004524000800002a */
[----:B--2-4-:R-:W-:Y:S05]  /*f380*/  @!P0 BRA `(.L_x_703) ;  /* 0x0000000000188947 */ /* 0x014fea0003800000 */
[----:B------:R-:W-:Y:S01]  /*f390*/  IMAD.MOV.U32 R46, RZ, RZ, R26 ;  /* 0x000000ffff2e7224 */ /* 0x000fe200078e001a */
[----:B------:R-:W-:Y:S01]  /*f3a0*/  MOV R110, 0xf3d0 ;  /* 0x0000f3d0006e7802 */ /* 0x000fe20000000f00 */
[----:B------:R-:W-:-:S07]  /*f3b0*/  IMAD.MOV.U32 R111, RZ, RZ, R27 ;  /* 0x000000ffff6f7224 */ /* 0x000fce00078e001b */
[----:B01-3--:R-:W-:Y:S05]  /*f3c0*/  CALL.REL.NOINC `($_ZN2at6native57_GLOBAL__N__f3eca4a2_24_ForeachBinaryOpScalar_cu_86b9896c25multi_tensor_apply_kernelINS1_18TensorListMetadataILi2EEENS1_21BinaryOpScalarFunctorIN3c107complexIdEELi2ELi1ELi1EEEJNS1_21reverse_power_functorIS8_EES8_EEEvT_T0_DpT1_$__internal_trig_reduction_slowpathd) ;  /* 0x0000059000587944 */ /* 0x00bfea0003c00000 */
[----:B------:R-:W-:Y:S02]  /*f3d0*/  IMAD.MOV.U32 R24, RZ, RZ, R44 ;  /* 0x000000ffff187224 */ /* 0x000fe400078e002c */
[----:B------:R-:W-:-:S07]  /*f3e0*/  IMAD.MOV.U32 R25, RZ, RZ, R45 ;  /* 0x000000ffff197224 */ /* 0x000fce00078e002d */
.L_x_703:
[----:B------:R-:W-:Y:S05]  /*f3f0*/  BSYNC.RECONVERGENT B4 ;  /* 0x0000000000047941 */ /* 0x000fea0003800200 */
.L_x_702:
[----:B------:R-:W-:-:S07]  /*f400*/  VIADD R20, R47, 0x1 ;  /* 0x000000012f147836 */ /* 0x000fce0000000000 */
.L_x_701:
[----:B------:R-:W-:Y:S05]  /*f410*/  BSYNC.RECONVERGENT B3 ;  /* 0x0000000000037941 */ /* 0x000fea0003800200 */
.L_x_700:
[----:B------:R-:W2:Y:S01]  /*f420*/  LDCU.64 UR6, c[0x4][0xe8] ;  /* 0x01001d00ff0677ac */ /* 0x000ea20008000a00 */
[----:B------:R-:W-:-:S05]  /*f430*/  IMAD.SHL.U32 R40, R20, 0x40, RZ ;  /* 0x0000004014287824 */ /* 0x000fca00078e00ff */
[----:B------:R-:W-:-:S04]  /*f440*/  LOP3.LUT R40, R40, 0x40, RZ, 0xc0, !PT ;  /* 0x0000004028287812 */ /* 0x000fc800078ec0ff */
[----:B--2---:R-:W-:-:S05]  /*f450*/  IADD3 R96, P0, PT, R40, UR6, RZ ;  /* 0x0000000628607c10 */ /* 0x004fca000ff1e0ff */
[----:B------:R-:W-:-:S05]  /*f460*/  IMAD.X R97, RZ, RZ, UR7, P0 ;  /* 0x00000007ff617e24 */ /* 0x000fca00080e06ff */
[----:B------:R-:W2:Y:S04]  /*f470*/  LDG.E.128.CONSTANT R40, desc[UR8][R96.64] ;  /* 0x0000000860287981 */ /* 0x000ea8000c1e9d00 */
[----:B------:R-:W4:Y:S04]  /*f480*/  LDG.E.128.CONSTANT R44, desc[UR8][R96.64+0x10] ;  /* 0x00001008602c7981 */ /* 0x000f28000c1e9d00 */
[----:B------:R-:W5:Y:S01]  /*f490*/  LDG.E.128.CONSTANT R48, desc[UR8][R96.64+0x20] ;  /* 0x0000200860307981 */ /* 0x000f62000c1e9d00 */
        /* <DEDUP_REMOVED lines=26> */
[----:B--2---:R-:W5:-:S15]  /*f640*/  DFMA R40, R94, R40, R46 ;  /* 0x000000285e28722b */ /* 0x004f5e000000002e */
[----:B------:R-:W-:-:S15]  /*f650*/  NOP ;  /* 0x0000000000007918 */ /* 0x000fde0000000000 */
[----:B------:R-:W-:-:S15]  /*f660*/  NOP ;  /* 0x0000000000007918 */ /* 0x000fde0000000000 */
[----:B------:R-:W-:-:S15]  /*f670*/  NOP ;  /* 0x0000000000007918 */ /* 0x000fde0000000000 */
[----:B------:R-:W-:-:S04]  /*f680*/  NOP ;  /* 0x0000000000007918 */ /* 0x000fc80000000000 */
[----:B-----5:R-:W2:-:S15]  /*f690*/  DFMA R40, R94, R40, R48 ;  /* 0x000000285e28722b */ /* 0x020e9e0000000030 */
        /* <DEDUP_REMOVED lines=28> */
[----:B------:R2:W4:Y:S02]  /*f860*/  @!P5 DMUL R48, RZ, R26 ;  /* 0x0000001aff30d228 */ /* 0x0005240000000000 */
[----:B--2-4-:R-:W-:Y:S05]  /*f870*/  @!P5 BRA `(.L_x_705) ;  /* 0x0000000000bcd947 */ /* 0x014fea0003800000 */
        /* <DEDUP_REMOVED lines=45> */
[----:B------:R-:W-:Y:S02]  /*fb50*/  IMAD.MOV.U32 R48, RZ, RZ, R44 ;  /* 0x000000ffff307224 */ /* 0x000fe400078e002c */
[----:B------:R-:W-:-:S07]  /*fb60*/  IMAD.MOV.U32 R49, RZ, RZ, R45 ;  /* 0x000000ffff317224 */ /* 0x000fce00078e002d */
.L_x_705:
[----:B------:R-:W-:Y:S05]  /*fb70*/  BSYNC.RECONVERGENT B3 ;  /* 0x0000000000037941 */ /* 0x000fea0003800200 */
.L_x_704:
        /* <DEDUP_REMOVED lines=66> */
[----:B---3--:R2:W3:-:S15]  /*ffa0*/  DMUL R24, R92, R94 ;  /* 0x0000005e5c187228 */ /* 0x0084de0000000000 */
[----:B------:R-:W-:-:S15]  /*ffb0*/  NOP ;  /* 0x0000000000007918 */ /* 0x000fde0000000000 */
[----:B------:R-:W-:-:S15]  /*ffc0*/  NOP ;  /* 0x0000000000007918 */ /* 0x000fde0000000000 */
[----:B------:R-:W-:-:S15]  /*ffd0*/  NOP ;  /* 0x0000000000007918 */ /* 0x000fde0000000000 */
[----:B------:R-:W-:-:S04]  /*ffe0*/  NOP ;  /* 0x0000000000007918 */ /* 0x000fc80000000000 */
[----:B---3--:R2:W4:Y:S02]  /*fff0*/  DMUL R26, R92, R26 ;  /* 0x0000001a5c1a7228 */ /* 0x0085240000000000 */
.L_x_680:
[----:B------:R-:W-:Y:S05]  /*10000*/  BSYNC.RECONVERGENT B2 ;  /* 0x0000000000027941 */ /* 0x000fea0003800200 */
.L_x_678:
[----:B------:R-:W3:Y:S08]  /*10010*/  LDC.64 R40, c[0x0][0xfd0] ;  /* 0x0003f400ff287b82 */ /* 0x000ef00000000a00 */
[----:B------:R-:W3:Y:S02]  /*10020*/  LDC.64 R42, c[0x0][0xfd8] ;  /* 0x0003f600ff2a7b82 */ /* 0x000ee40000000a00 */
[----:B---3--:R-:W3:Y:S02]  /*10030*/  DSETP.NAN.AND P0, PT, R40, R42, PT ;  /* 0x0000002a2800722a */ /* 0x008ee40003f08000 */
[----:B---3--:R-:W-:Y:S05]  /*10040*/  @P0 BRA `(.L_x_706) ;  /* 0x0000006800980947 */ /* 0x008fea0003800000 */
[----:B------:R-:W-:Y:S01]  /*10050*/  UMOV UR6, 0x85ebc8a0 ;  /* 0x85ebc8a000067882 */ /* 0x000fe20000000000 */
[----:B------:R-:W-:Y:S02]  /*10060*/  UMOV UR7, 0x7fd1ccf3 ;  /* 0x7fd1ccf300077882 */ /* 0x000fe40000000000 */
[----:B------:R-:W3:Y:S02]  /*10070*/  DSETP.GT.AND P0, PT, R54, UR6, PT ;  /* 0x0000000636007e2a */ /* 0x000ee4000bf04000 */
[----:B---3--:R-:W-:Y:S05]  /*10080*/  @P0 BRA `(.L_x_707) ;  /* 0x00000058009c0947 */ /* 0x008fea0003800000 */
[----:B------:R-:W3:Y:S02]  /*10090*/  DSETP.NEU.AND P0, PT, R52, 1, PT ;  /* 0x3ff000003400742a */ /* 0x000ee40003f0d000 */
[----:B---3--:R-:W-:Y:S05]  /*100a0*/  @!P0 BRA `(.L_x_708) ;  /* 0x0000004c00a88947 */ /* 0x008fea0003800000 */
[----:B------:R-:W-:Y:S01]  /*100b0*/  IMAD.MOV.U32 R20, RZ, RZ, R53 ;  /* 0x000000ffff147224 */ /* 0x000fe200078e0035 */
[----:B------:R-:W3:Y:S01]  /*100c0*/  DSETP.MIN.AND P0, P1, R52, R54, PT ;  /* 0x000000363400722a */ /* 0x000ee20003900000 */
[----:B------:R-:W-:Y:S01]  /*100d0*/  IMAD.MOV.U32 R43, RZ, RZ, R55 ;  /* 0x000000ffff2b7224 */ /* 0x000fe200078e0037 */
[----:B------:R-:W-:Y:S01]  /*100e0*/  UMOV UR6, 0x4ad4b81f ;  /* 0x4ad4b81f00067882 */ /* 0x000fe20000000000 */
[----:B------:R-:W-:Y:S01]  /*100f0*/  IMAD.MOV.U32 R41, RZ, RZ, R54 ;  /* 0x000000ffff297224 */ /* 0x000fe200078e0036 */
[----:B------:R-:W-:Y:S02]  /*10100*/  UMOV UR7, 0x358dee7a ;  /* 0x358dee7a00077882 */ /* 0x000fe40000000000 */
[----:B---3--:R-:W-:Y:S01]  /*10110*/  FSEL R45, R20, R43, P0 ;  /* 0x0000002b142d7208 */ /* 0x008fe20000000000 */
        /* <DEDUP_REMOVED lines=8> */
[----:B------:R-:W3:Y:S02]  /*101a0*/  DSETP.MAX.AND P2, P5, R52, R54, PT ;  /* 0x000000363400722a */ /* 0x000ee40003d4f000 */
[----:B---3--:R-:W-:Y:S01]  /*101b0*/  FSEL R45, R20, R43, P2 ;  /* 0x0000002b142d7208 */ /* 0x008fe20001000000 */
[----:B------:R-:W-:Y:S01]  /*101c0*/  IMAD.MOV.U32 R20, RZ, RZ, R52 ;  /* 0x000000ffff147224 */ /* 0x000fe200078e0034 */
[----:B------:R-:W-:-:S15]  /*101d0*/  @P5 LOP3.LUT R45, R43, 0x80000, RZ, 0xfc, !PT ;  /* 0x000800002b2d5812 */ /* 0x000fde00078efcff */
[----:B------:R-:W-:-:S15]  /*101e0*/  NOP ;  /* 0x0000000000007918 */ /* 0x000fde0000000000 */
[----:B------:R-:W-:-:S15]  /*101f0*/  NOP ;  /* 0x0000000000007918 */ /* 0x000fde0000000000 */
[----:B------:R-:W-:-:S15]  /*10200*/  NOP ;  /* 0x0000000000007918 */ /* 0x000fde0000000000 */
[----:B------:R3:W5:Y:S01]  /*10210*/  DSETP.GEU.AND P0, PT, R40, UR6, PT ;  /* 0x0000000628007e2a */ /* 0x000762000bf0e000 */
[----:B------:R-:W-:Y:S01]  /*10220*/  UMOV UR6, 0xc57e649a ;  /* 0xc57e649a00067882 */ /* 0x000fe20000000000 */
[----:B---3--:R-:W-:Y:S01]  /*10230*/  IMAD.MOV.U32 R41, RZ, RZ, R54 ;  /* 0x000000ffff297224 */ /* 0x008fe200078e0036 */
[----:B------:R-:W-:-:S04]  /*10240*/  UMOV UR7, 0x4a511b0e ;  /* 0x4a511b0e00077882 */ /* 0x000fc80000000000 */
[----:B------:R-:W-:Y:S01]  /*10250*/  SEL R40, R20, R41, P2 ;  /* 0x0000002914287207 */ /* 0x000fe20001000000 */
[----:B------:R-:W-:-:S15]  /*10260*/  IMAD.MOV.U32 R41, RZ, RZ, R45 ;  /* 0x000000ffff297224 */ /* 0x000fde00078e002d */
[----:B------:R-:W-:-:S15]  /*10270*/  NOP ;  /* 0x0000000000007918 */ /* 0x000fde0000000000 */
[----:B------:R-:W-:-:S15]  /*10280*/  NOP ;  /* 0x0000000000007918 */ /* 0x000fde0000000000 */
[----:B------:R-:W-:-:S11]  /*10290*/  NOP ;  /* 0x0000000000007918 */ /* 0x000fd60000000000 */
[----:B-----5:R-:W3:Y:S02]  /*102a0*/  DSETP.GT.OR P0, PT, R40, UR6, !P0 ;  /* 0x0000000628007e2a */ /* 0x020ee4000c704400 */
[----:B---3--:R-:W-:Y:S05]  /*102b0*/  @P0 BRA `(.L_x_709) ;  /* 0x0000003c00680947 */ /* 0x008fea0003800000 */
[----:B------:R-:W3:Y:S02]  /*102c0*/  DSETP.GE.AND P0, PT, R52, 1, PT ;  /* 0x3ff000003400742a */ /* 0x000ee40003f06000 */
[----:B---3--:R-:W-:Y:S05]  /*102d0*/  @!P0 BRA `(.L_x_710) ;  /* 0x0000000800b48947 */ /* 0x008fea0003800000 */
[----:B------:R-:W-:Y:S02]  /*102e0*/  ISETP.LT.U32.OR P0, PT, R12, -0x7fefffff, P3 ;  /* 0x801000010c00780c */ /* 0x000fe40001f01470 */
[----:B------:R-:W-:Y:S02]  /*102f0*/  FSEL R44, R66, R6, P3 ;  /* 0x00000006422c7208 */ /* 0x000fe40001800000 */
[----:B------:R-:W-:-:S09]  /*10300*/  FSEL R45, R67, R7, P3 ;  /* 0x00000007432d7208 */ /* 0x000fd20001800000 */
[----:B------:R-:W-:Y:S05]  /*10310*/  @P0 BRA `(.L_x_711) ;  /* 0x00000008009c0947 */ /* 0x000fea0003800000 */
[----:B------:R-:W-:Y:S01]  /*10320*/  ISETP.GT.U32.AND P0, PT, R14, 0x3ff6a09e, PT ;  /* 0x3ff6a09e0e00780c */ /* 0x000fe20003f04070 */
[----:B------:R-:W-:Y:S01]  /*10330*/  IMAD.MOV.U32 R40, RZ, RZ, R78 ;  /* 0x000000ffff287224 */ /* 0x000fe200078e004e */
[----:B------:R-:W-:Y:S01]  /*10340*/  UMOV UR6, 0x80000000 ;  /* 0x8000000000067882 */ /* 0x000fe20000000000 */
[----:B------:R-:W-:Y:S01]  /*10350*/  IMAD.MOV.U32 R50, RZ, RZ, RZ ;  /* 0x000000ffff327224 */ /* 0x000fe200078e00ff */
[----:B------:R-:W-:Y:S01]  /*10360*/  FSEL R41, R19, R14, P0 ;  /* 0x0000000e13297208 */ /* 0x000fe20000000000 */
[----:B------:R-:W-:-:S05]  /*10370*/  UMOV UR7, 0x43300000 ;  /* 0x4330000000077882 */ /* 0x000fca0000000000 */
[----:B--2---:R-:W2:Y:S02]  /*10380*/  DADD R92, R40, 1 ;  /* 0x3ff00000285c7429 */ /* 0x004ea40000000000 */
[----:B--2---:R-:W2:-:S15]  /*10390*/  MUFU.RCP64H R51, R93 ;  /* 0x0000005d00337308 */ /* 0x004e9e0000001800 */
[----:B------:R-:W-:-:S15]  /*103a0*/  NOP ;  /* 0x0000000000007918 */ /* 0x000fde0000000000 */
[----:B------:R-:W-:-:S15]  /*103b0*/  NOP ;  /* 0x0000000000007918 */ /* 0x000fde0000000000 */
[----:B------:R-:W-:-:S15]  /*103c0*/  NOP ;  /* 0x0000000000007918 */ /* 0x000fde0000000000 */
[----:B------:R-:W-:-:S02]  /*103d0*/  NOP ;  /* 0x0000000000007918 */ /* 0x000fc40000000000 */
[----:B------:R3:W-:Y:S02]  /*103e0*/  DADD R42, R40, -1 ;  /* 0xbff00000282a7429 */ /* 0x0007e40000000000 */
[----:B---3--:R-:W-:Y:S02]  /*103f0*/  VIADD R40, R3, 0x1 ;  /* 0x0000000103287836 */ /* 0x008fe40000000000 */
[----:B------:R-:W-:Y:S02]  /*10400*/  @!P0 IMAD.MOV R40, RZ, RZ, R3 ;  /* 0x000000ffff288224 */ /* 0x000fe400078e0203 */
[----:B------:R-:W-:-:S03]  /*10410*/  IMAD.MOV.U32 R41, RZ, RZ, 0x43300000 ;  /* 0x43300000ff297424 */ /* 0x000fc600078e00ff */
[----:B------:R-:W-:-:S15]  /*10420*/  LOP3.LUT R40, R40, 0x80000000, RZ, 0x3c, !PT ;  /* 0x8000000028287812 */ /* 0x000fde00078e3cff */
[----:B------:R-:W-:-:S15]  /*10430*/  NOP ;  /* 0x0000000000007918 */ /* 0x000fde0000000000 */
[----:B------:R-:W-:-:S15]  /*10440*/  NOP ;  /* 0x0000000000007918 */ /* 0x000fde0000000000 */
[----:B------:R-:W-:-:S10]  /*10450*/  NOP ;  /* 0x0000000000007918 */ /* 0x000fd40000000000 */
        /* <DEDUP_REMOVED lines=45> */
[----:B------:R-:W3:-:S15]  /*10730*/  DMUL R48, R46, R46 ;  /* 0x0000002e2e307228 */ /* 0x000ede0000000000 */
[----:B------:R-:W-:-:S15]  /*10740*/  NOP ;  /* 0x0000000000007918 */ /* 0x000fde0000000000 */
[----:B------:R-:W-:-:S15]  /*10750*/  NOP ;  /* 0x0000000000007918 */ /* 0x000fde0000000000 */
[----:B------:R-:W-:-:S15]  /*10760*/  NOP ;  /* 0x0000000000007918 */ /* 0x000fde0000000000 */
[----:B------:R-:W-:-:S04]  /*10770*/  NOP ;  /* 0x0000000000007918 */ /* 0x000fc80000000000 */
[----:B--2---:R-:W-:-:S15]  /*10780*/  DADD R96, R94, R94 ;  /* 0x000000005e607229 */ /* 0x004fde000000005e */
[----:B------:R-:W-:-:S15]  /*10790*/  NOP ;  /* 0x0000000000007918 */ /* 0x000fde0000000000 */
[----:B------:R-:W-:-:S15]  /*107a0*/  NOP ;  /* 0x0000000000007918 */ /* 0x000fde0000000000 */
[----:B------:R-:W-:-:S15]  /*107b0*/  NOP ;  /* 0x0000000000007918 */ /* 0x000fde0000000000 */
[----:B------:R-:W-:-:S04]  /*107c0*/  NOP ;  /* 0x0000000000007918 */ /* 0x000fc80000000000 */
[----:B---3--:R-:W2:Y:S01]  /*107d0*/  DFMA R94, R48, UR6, R92 ;  /* 0x00000006305e7c2b */ /* 0x008ea2000800005c */
        /* <DEDUP_REMOVED lines=48> */
[----:B------:R-:W3:-:S15]  /*10ae0*/  DFMA R96, R42, -R46, R96 ;  /* 0x8000002e2a60722b */ /* 0x000ede0000000060 */
[----:B------:R-:W-:-:S15]  /*10af0*/  NOP ;  /* 0x0000000000007918 */ /* 0x000fde0000000000 */
[----:B------:R-:W-:-:S15]  /*10b00*/  NOP ;  /* 0x0000000000007918 */ /* 0x000fde0000000000 */
[----:B------:R-:W-:-:S15]  /*10b10*/  NOP ;  /* 0x0000000000007918 */ /* 0x000fde0000000000 */
[----:B------:R-:W-:-:S04]  /*10b20*/  NOP ;  /* 0x0000000000007918 */ /* 0x000fc80000000000 */
[----:B--2---:R-:W2:Y:S01]  /*10b30*/  DFMA R94, R48, R94, UR6 ;  /* 0x00000006305e7e2b */ /* 0x004ea2000800005e */
[----:B------:R-:W-:Y:S01]  /*10b40*/  UMOV UR6, 0x3b39803f ;  /* 0x3b39803f00067882 */ /* 0x000fe20000000000 */
[----:B------:R-:W-:-:S15]  /*10b50*/  UMOV UR7, 0x3c7abc9e ;  /* 0x3c7abc9e00077882 */ /* 0x000fde0000000000 */
[----:B------:R-:W-:-:S15]  /*10b60*/  NOP ;  /* 0x0000000000007918 */ /* 0x000fde0000000000 */
[----:B------:R-:W-:-:S15]  /*10b70*/  NOP ;  /* 0x0000000000007918 */ /* 0x000fde0000000000 */
[----:B------:R-:W-:-:S15]  /*10b80*/  NOP ;  /* 0x0000000000007918 */ /* 0x000fde0000000000 */
[----:B------:R-:W-:-:S02]  /*10b90*/  NOP ;  /* 0x0000000000007918 */ /* 0x000fc40000000000 */
[----:B---3--:R-:W-:-:S15]  /*10ba0*/  DMUL R50, R50, R96 ;  /* 0x0000006032327228 */ /* 0x008fde0000000000 */
        /* <DEDUP_REMOVED lines=29> */
[----:B--2---:R3:W2:Y:S02]  /*10d80*/  DADD R44, R44, R42 ;  /* 0x000000002c2c7229 */ /* 0x0046a4000000002a */
.L_x_711:
[----:B--2---:R-:W2:Y:S02]  /*10d90*/  DMUL R44, R44, 0.5 ;  /* 0x3fe000002c2c7828 */ /* 0x004ea40000000000 */
[----:B--2---:R-:W-:Y:S05]  /*10da0*/  BRA `(.L_x_712) ;  /* 0x0000006800407947 */ /* 0x004fea0003800000 */
.L_x_710:
[----:B------:R-:W-:Y:S01]  /*10db0*/  UMOV UR6, 0x66666666 ;  /* 0x6666666600067882 */ /* 0x000fe20000000000 */
[----:B------:R-:W-:Y:S01]  /*10dc0*/  UMOV UR7, 0x3fe66666 ;  /* 0x3fe6666600077882 */ /* 0x000fe20000000000 */
[----:B------:R-:W3:-:S15]  /*10dd0*/  DFMA R40, R52, R52, R22 ;  /* 0x000000343428722b */ /* 0x000ede0000000016 */
[----:B------:R-:W-:-:S15]  /*10de0*/  NOP ;  /* 0x0000000000007918 */ /* 0x000fde0000000000 */
[----:B------:R-:W-:-:S15]  /*10df0*/  NOP ;  /* 0x0000000000007918 */ /* 0x000fde0000000000 */
[----:B------:R-:W-:-:S15]  /*10e00*/  NOP ;  /* 0x0000000000007918 */ /* 0x000fde0000000000 */
[----:B------:R-:W-:-:S04]  /*10e10*/  NOP ;  /* 0x0000000000007918 */ /* 0x000fc80000000000 */
[----:B---3--:R-:W3:Y:S02]  /*10e20*/  DSETP.GTU.AND P0, PT, R40, UR6, PT ;  /* 0x0000000628007e2a */ /* 0x008ee4000bf0c000 */
[----:B---3--:R-:W-:Y:S05]  /*10e30*/  @!P0 BRA `(.L_x_713) ;  /* 0x0000002400d48947 */ /* 0x008fea0003800000 */
[----:B------:R-:W-:Y:S01]  /*10e40*/  LOP3.LUT R99, R53, 0xfffffff8, RZ, 0xc0, !PT ;  /* 0xfffffff835637812 */ /* 0x000fe200078ec0ff */
[----:B------:R-:W-:Y:S01]  /*10e50*/  IMAD.MOV.U32 R98, RZ, RZ, RZ ;  /* 0x000000ffff627224 */ /* 0x000fe200078e00ff */
[----:B------:R-:W-:Y:S01]  /*10e60*/  LOP3.LUT R101, R55, 0xfffffff8, RZ, 0xc0, !PT ;  /* 0xfffffff837657812 */ /* 0x000fe200078ec0ff */
[----:B------:R-:W-:Y:S02]  /*10e70*/  IMAD.MOV.U32 R100, RZ, RZ, RZ ;  /* 0x000000ffff647224 */ /* 0x000fe400078e00ff */
[----:B------:R-:W-:Y:S02]  /*10e80*/  IMAD.MOV.U32 R42, RZ, RZ, RZ ;  /* 0x000000ffff2a7224 */ /* 0x000fe400078e00ff */
[----:B------:R-:W3:Y:S01]  /*10e90*/  DADD R96, R52, -R98 ;  /* 0x0000000034607229 */ /* 0x000ee20000000862 */
[----:B------:R-:W-:Y:S01]  /*10ea0*/  IMAD.MOV.U32 R44, RZ, RZ, RZ ;  /* 0x000000ffff2c7224 */ /* 0x000fe200078e00ff */
[----:B---3--:R-:W-:-:S15]  /*10eb0*/  LOP3.LUT R43, R97, 0xfffffff8, RZ, 0xc0, !PT ;  /* 0xfffffff8612b7812 */ /* 0x008fde00078ec0ff */
[----:B------:R-:W-:-:S15]  /*10ec0*/  NOP ;  /* 0x0000000000007918 */ /* 0x000fde0000000000 */
[----:B------:R-:W-:-:S15]  /*10ed0*/  NOP ;  /* 0x0000000000007918 */ /* 0x000fde0000000000 */
[----:B------:R-:W-:-:S15]  /*10ee0*/  NOP ;  /* 0x0000000000007918 */ /* 0x000fde0000000000 */
[----:B------:R-:W-:-:S02]  /*10ef0*/  NOP ;  /* 0x0000000000007918 */ /* 0x000fc40000000000 */
[----:B--2---:R-:W2:Y:S02]  /*10f00*/  DADD R92, R54, -R100 ;  /* 0x00000000365c7229 */ /* 0x004ea40000000864 */
        /* <DEDUP_REMOVED lines=15> */
[----:B------:R-:W5:-:S15]  /*11000*/  DADD R96, R96, -R42 ;  /* 0x0000000060607229 */ /* 0x000f5e000000082a */
        /* <DEDUP_REMOVED lines=29> */
[----:B-----5:R0:W0:-:S15]  /*111e0*/  DMUL R108, R108, R96 ;  /* 0x000000606c6c7228 */ /* 0x02001e0000000000 */
        /* <DEDUP_REMOVED lines=9> */
[----:B--2---:R2:W0:-:S15]  /*11280*/  DMUL R40, R96, R40 ;  /* 0x0000002860287228 */ /* 0x00441e0000000000 */
        /* <DEDUP_REMOVED lines=34> */
[----:B--23--:R-:W0:Y:S02]  /*114b0*/  DMUL R92, R92, R92 ;  /* 0x0000005c5c5c7228 */ /* 0x00ce240000000000 */
.L_x_714:
        /* <DEDUP_REMOVED lines=185> */
[----:B------:R-:W-:-:S13]  /*12050*/  FSETP.GT.FTZ.AND P0, PT, R41, -1.6999999284744262695, PT ;  /* 0xbfd999992900780b */ /* 0x000fda0003f14000 */
[----:B------:R-:W-:Y:S05]  /*12060*/  @P0 BRA !P1, `(.L_x_715) ;  /* 0x0000000c002c0947 */ /* 0x000fea0004800000 */
        /* <DEDUP_REMOVED lines=14> */
[----:B------:R-:W-:-:S13]  /*12150*/  ISETP.GE.U32.AND P1, PT, R41, 0x7fefffff, PT ;  /* 0x7fefffff2900780c */ /* 0x000fda0003f26070 */
[----:B------:R-:W-:Y:S05]  /*12160*/  @!P1 BRA `(.L_x_716) ;  /* 0x00000000002c9947 */ /* 0x000fea0003800000 */
[----:B------:R-:W-:Y:S01]  /*12170*/  IMAD.MOV.U32 R40, RZ, RZ, 0x0 ;  /* 0x00000000ff287424 */ /* 0x000fe200078e00ff */
[----:B------:R-:W-:Y:S01]  /*12180*/  LOP3.LUT P0, RZ, R43, 0x7fffffff, RZ, 0xc0, !PT ;  /* 0x7fffffff2bff7812 */ /* 0x000fe2000780c0ff */
[----:B------:R-:W-:-:S06]  /*12190*/  IMAD.MOV.U32 R41, RZ, RZ, 0x7ff00000 ;  /* 0x7ff00000ff297424 */ /* 0x000fcc00078e00ff */
[----:B------:R-:W0:Y:S02]  /*121a0*/  DFMA R40, R42, R40, +INF ;  /* 0x7ff000002a28742b */ /* 0x000e240000000028 */
[----:B0-----:R-:W-:Y:S02]  /*121b0*/  FSEL R44, R40, RZ, P0 ;  /* 0x000000ff282c7208 */ /* 0x001fe40000000000 */
[----:B------:R-:W-:-:S15]  /*121c0*/  FSEL R45, R41, -QNAN , P0 ;  /* 0xfff00000292d7808 */ /* 0x000fde0000000000 */
[----:B------:R-:W-:-:S15]  /*121d0*/  NOP ;  /* 0x0000000000007918 */ /* 0x000fde0000000000 */
[----:B------:R-:W-:-:S15]  /*121e0*/  NOP ;  /* 0x0000000000007918 */ /* 0x000fde0000000000 */
[----:B------:R-:W-:-:S15]  /*121f0*/  NOP ;  /* 0x0000000000007918 */ /* 0x000fde0000000000 */
[----:B------:R-:W0:Y:S02]  /*12200*/  DMUL R44, R44, 0.5 ;  /* 0x3fe000002c2c7828 */ /* 0x000e240000000000 */
[----:B0-----:R-:W-:Y:S05]  /*12210*/  BRA `(.L_x_712) ;  /* 0x0000005400247947 */ /* 0x001fea0003800000 */
.L_x_716:
        /* <DEDUP_REMOVED lines=174> */
[----:B0-----:R0:W2:Y:S02]  /*12d00*/  DMUL R44, R42, 0.5 ;  /* 0x3fe000002a2c7828 */ /* 0x0010a40000000000 */
[----:B0-2---:R-:W-:Y:S05]  /*12d10*/  BRA `(.L_x_712) ;  /* 0x0000004800647947 */ /* 0x005fea0003800000 */
.L_x_715:
        /* <DEDUP_REMOVED lines=51> */
[----:B-1--4-:R-:W-:Y:S05]  /*13050*/  CALL.REL.NOINC `($__internal_63_$__cuda_sm20_div_rn_f64_full) ;  /* 0x0000054c00087944 */ /* 0x012fea0003c00000 */
.L_x_717:
        /* <DEDUP_REMOVED lines=83> */
.L_x_713:
[----:B------:R-:W-:Y:S01]  /*13590*/  ISETP.GT.U32.AND P0, PT, R13, 0x7feffffe, PT ;  /* 0x7feffffe0d00780c */ /* 0x000fe20003f04070 */
[----:B------:R-:W-:Y:S02]  /*135a0*/  IMAD.MOV.U32 R44, RZ, RZ, R84 ;  /* 0x000000ffff2c7224 */ /* 0x000fe400078e0054 */
[----:B------:R-:W-:-:S10]  /*135b0*/  IMAD.MOV.U32 R45, RZ, RZ, R85 ;  /* 0x000000ffff2d7224 */ /* 0x000fd400078e0055 */
        /* <DEDUP_REMOVED lines=168> */
.L_x_718:
[----:B--2---:R-:W2:Y:S02]  /*14040*/  DMUL R44, R44, 0.5 ;  /* 0x3fe000002c2c7828 */ /* 0x004ea40000000000 */
[----:B--2---:R-:W-:Y:S05]  /*14050*/  BRA `(.L_x_712) ;  /* 0x0000003400947947 */ /* 0x004fea0003800000 */
.L_x_709:
[----:B------:R-:W-:Y:S01]  /*14060*/  IMAD.MOV.U32 R40, RZ, RZ, R4 ;  /* 0x000000ffff287224 */ /* 0x000fe200078e0004 */
[----:B------:R-:W-:Y:S01]  /*14070*/  ISETP.GE.U32.AND P0, PT, R11, 0x7ff00000, PT ;  /* 0x7ff000000b00780c */ /* 0x000fe20003f06070 */
[----:B------:R-:W-:Y:S02]  /*14080*/  IMAD.MOV.U32 R41, RZ, RZ, R11 ;  /* 0x000000ffff297224 */ /* 0x000fe400078e000b */
[----:B------:R-:W-:Y:S02]  /*14090*/  IMAD.MOV.U32 R44, RZ, RZ, 0x0 ;  /* 0x00000000ff2c7424 */ /* 0x000fe400078e00ff */
[----:B------:R-:W-:Y:S02]  /*140a0*/  IMAD.MOV.U32 R45, RZ, RZ, 0x3fd80000 ;  /* 0x3fd80000ff2d7424 */ /* 0x000fe400078e00ff */
[----:B------:R3:W-:Y:S02]  /*140b0*/  DSETP.NEU.AND P1, PT, R40, RZ, PT ;  /* 0x000000ff2800722a */ /* 0x0007e40003f2d000 */
[----:B---3--:R-:W3:Y:S01]  /*140c0*/  MUFU.RSQ64H R41, R89 ;  /* 0x0000005900297308 */ /* 0x008ee20000001c00 */
[----:B------:R-:W-:-:S15]  /*140d0*/  IMAD.MOV.U32 R40, RZ, RZ, RZ ;  /* 0x000000ffff287224 */ /* 0x000fde00078e00ff */
[----:B------:R-:W-:-:S15]  /*140e0*/  NOP ;  /* 0x0000000000007918 */ /* 0x000fde0000000000 */
[----:B------:R-:W-:-:S15]  /*140f0*/  NOP ;  /* 0x0000000000007918 */ /* 0x000fde0000000000 */
[----:B------:R-:W-:-:S15]  /*14100*/  NOP ;  /* 0x0000000000007918 */ /* 0x000fde0000000000 */
[----:B------:R-:W-:-:S01]  /*14110*/  NOP ;  /* 0x0000000000007918 */ /* 0x000fc20000000000 */
[----:B---3--:R-:W3:-:S15]  /*14120*/  DMUL R42, R40, R40 ;  /* 0x00000028282a7228 */ /* 0x008ede0000000000 */
[----:B------:R-:W-:-:S15]  /*14130*/  NOP ;  /* 0x0000000000007918 */ /* 0x000fde0000000000 */
[----:B------:R-:W-:-:S15]  /*14140*/  NOP ;  /* 0x0000000000007918 */ /* 0x000fde0000000000 */
[----:B------:R-:W-:-:S15]  /*14150*/  NOP ;  /* 0x0000000000007918 */ /* 0x000fde0000000000 */
[----:B------:R-:W-:-:S04]  /*14160*/  NOP ;  /* 0x0000000000007918 */ /* 0x000fc80000000000 */
[----:B---3--:R-:W3:-:S15]  /*14170*/  DFMA R42, R88, -R42, 1 ;  /* 0x3ff00000582a742b */ /* 0x008ede000000082a */
[----:B------:R-:W-:-:S15]  /*14180*/  NOP ;  /* 0x0000000000007918 */ /* 0x000fde0000000000 */
[----:B------:R-:W-:-:S15]  /*14190*/  NOP ;  /* 0x0000000000007918 */ /* 0x000fde0000000000 */
[----:B------:R-:W-:-:S15]  /*141a0*/  NOP ;  /* 0x0000000000007918 */ /* 0x000fde0000000000 */
[----:B------:R-:W-:-:S04]  /*141b0*/  NOP ;  /* 0x0000000000007918 */ /* 0x000fc80000000000 */
[----:B---3--:R-:W-:-:S15]  /*141c0*/  DFMA R44, R42, R44, 0.5 ;  /* 0x3fe000002a2c742b */ /* 0x008fde000000002c */
        /* <DEDUP_REMOVED lines=9> */
[----:B---3--:R3:W5:Y:S02]  /*14260*/  DFMA R42, R44, R42, R40 ;  /* 0x0000002a2c2a722b */ /* 0x0087640000000028 */
[----:B---3--:R-:W-:-:S15]  /*14270*/  IMAD.MOV.U32 R45, RZ, RZ, -0x3ff ;  /* 0xfffffc01ff2d7424 */ /* 0x008fde00078e00ff */
[----:B------:R-:W-:-:S15]  /*14280*/  NOP ;  /* 0x0000000000007918 */ /* 0x000fde0000000000 */
[----:B------:R-:W-:-:S15]  /*14290*/  NOP ;  /* 0x0000000000007918 */ /* 0x000fde0000000000 */
[----:B------:R-:W-:-:S15]  /*142a0*/  NOP ;  /* 0x0000000000007918 */ /* 0x000fde0000000000 */
[----:B------:R-:W-:-:S02]  /*142b0*/  NOP ;  /* 0x0000000000007918 */ /* 0x000fc40000000000 */
[----:B-----5:R-:W3:-:S15]  /*142c0*/  DMUL R42, R90, R42 ;  /* 0x0000002a5a2a7228 */ /* 0x020ede0000000000 */
[----:B------:R-:W-:-:S15]  /*142d0*/  NOP ;  /* 0x0000000000007918 */ /* 0x000fde0000000000 */
[----:B------:R-:W-:-:S15]  /*142e0*/  NOP ;  /* 0x0000000000007918 */ /* 0x000fde0000000000 */
[----:B------:R-:W-:-:S15]  /*142f0*/  NOP ;  /* 0x0000000000007918 */ /* 0x000fde0000000000 */
[----:B------:R-:W-:-:S04]  /*14300*/  NOP ;  /* 0x0000000000007918 */ /* 0x000fc80000000000 */
[----:B---3--:R-:W3:Y:S02]  /*14310*/  DMUL R42, R86, R42 ;  /* 0x0000002a562a7228 */ /* 0x008ee40000000000 */
[----:B---3--:R-:W-:Y:S02]  /*14320*/  FSEL R20, R75, R43, !P1 ;  /* 0x0000002b4b147208 */ /* 0x008fe40004800000 */
        /* <DEDUP_REMOVED lines=9> */
[----:B------:R-:W3:Y:S02]  /*143c0*/  @!P2 DMUL R40, R40, 1.80143985094819840000e+16 ;  /* 0x435000002828a828 */ /* 0x000ee40000000000 */
[----:B---3--:R-:W-:Y:S02]  /*143d0*/  @!P2 IMAD.MOV.U32 R20, RZ, RZ, R41 ;  /* 0x000000ffff14a224 */ /* 0x008fe400078e0029 */
[----:B------:R-:W-:Y:S02]  /*143e0*/  @!P2 IMAD.MOV.U32 R43, RZ, RZ, R40 ;  /* 0x000000ffff2ba224 */ /* 0x000fe400078e0028 */
[----:B------:R-:W-:-:S05]  /*143f0*/  VIADD R42, R20, 0xffffffff ;  /* 0xffffffff142a7836 */ /* 0x000fca0000000000 */
[----:B------:R-:W-:-:S13]  /*14400*/  ISETP.GE.U32.AND P0, PT, R42, 0x7fefffff, PT ;  /* 0x7fefffff2a00780c */ /* 0x000fda0003f06070 */
[----:B------:R-:W-:Y:S05]  /*14410*/  @!P0 BRA `(.L_x_719) ;  /* 0x00000000001c8947 */ /* 0x000fea0003800000 */
[----:B------:R-:W-:Y:S01]  /*14420*/  IMAD.MOV.U32 R42, RZ, RZ, 0x0 ;  /* 0x00000000ff2a7424 */ /* 0x000fe200078e00ff */
[----:B------:R-:W-:Y:S01]  /*14430*/  LOP3.LUT P0, RZ, R41, 0x7fffffff, RZ, 0xc0, !PT ;  /* 0x7fffffff29ff7812 */ /* 0x000fe2000780c0ff */
[----:B------:R-:W-:-:S06]  /*14440*/  IMAD.MOV.U32 R43, RZ, RZ, 0x7ff00000 ;  /* 0x7ff00000ff2b7424 */ /* 0x000fcc00078e00ff */
[----:B------:R-:W3:Y:S02]  /*14450*/  DFMA R40, R40, R42, +INF ;  /* 0x7ff000002828742b */ /* 0x000ee4000000002a */
[----:B---3--:R-:W-:Y:S02]  /*14460*/  FSEL R44, R40, RZ, P0 ;  /* 0x000000ff282c7208 */ /* 0x008fe40000000000 */
[----:B------:R-:W-:Y:S01]  /*14470*/  FSEL R45, R41, -QNAN , P0 ;  /* 0xfff00000292d7808 */ /* 0x000fe20000000000 */
[----:B------:R-:W-:Y:S06]  /*14480*/  BRA `(.L_x_712) ;  /* 0x0000003000887947 */ /* 0x000fec0003800000 */
.L_x_719:
        /* <DEDUP_REMOVED lines=11> */
[----:B--2---:R-:W2:Y:S02]  /*14540*/  DADD R92, R40, 1 ;  /* 0x3ff00000285c7429 */ /* 0x004ea40000000000 */
        /* <DEDUP_REMOVED lines=160> */
.L_x_708:
[----:B------:R-:W-:Y:S01]  /*14f50*/  UMOV UR6, 0x6a3f9475 ;  /* 0x6a3f947500067882 */ /* 0x000fe20000000000 */
[----:B------:R-:W-:Y:S01]  /*14f60*/  UMOV UR7, 0x20ca2fe7 ;  /* 0x20ca2fe700077882 */ /* 0x000fe20000000000 */
[----:B------:R-:W3:-:S15]  /*14f70*/  DMUL R44, R54, 0.5 ;  /* 0x3fe00000362c7828 */ /* 0x000ede0000000000 */
[----:B------:R-:W-:-:S15]  /*14f80*/  NOP ;  /* 0x0000000000007918 */ /* 0x000fde0000000000 */
[----:B------:R-:W-:-:S15]  /*14f90*/  NOP ;  /* 0x0000000000007918 */ /* 0x000fde0000000000 */
[----:B------:R-:W-:-:S15]  /*14fa0*/  NOP ;  /* 0x0000000000007918 */ /* 0x000fde0000000000 */
[----:B------:R-:W-:-:S04]  /*14fb0*/  NOP ;  /* 0x0000000000007918 */ /* 0x000fc80000000000 */
[----:B------:R-:W5:-:S15]  /*14fc0*/  DSETP.GEU.AND P0, PT, R54, UR6, PT ;  /* 0x0000000636007e2a */ /* 0x000f5e000bf0e000 */
[----:B------:R-:W-:-:S15]  /*14fd0*/  NOP ;  /* 0x0000000000007918 */ /* 0x000fde0000000000 */
[----:B------:R-:W-:-:S15]  /*14fe0*/  NOP ;  /* 0x0000000000007918 */ /* 0x000fde0000000000 */
[----:B------:R-:W-:-:S15]  /*14ff0*/  NOP ;  /* 0x0000000000007918 */ /* 0x000fde0000000000 */
[----:B------:R-:W-:-:S04]  /*15000*/  NOP ;  /* 0x0000000000007918 */ /* 0x000fc80000000000 */
[----:B---3--:R3:W0:Y:S02]  /*15010*/  DMUL R44, R54, R44 ;  /* 0x0000002c362c7228 */ /* 0x0086240000000000 */
[----:B0--3-5:R-:W-:Y:S05]  /*15020*/  @!P0 BRA `(.L_x_712) ;  /* 0x0000002400a08947 */ /* 0x029fea0003800000 */
        /* <DEDUP_REMOVED lines=10> */
[----:B--2---:R-:W0:Y:S02]  /*150d0*/  DADD R92, R40, 1 ;  /* 0x3ff00000285c7429 */ /* 0x004e240000000000 */
[----:B0-----:R-:W0:-:S15]  /*150e0*/  MUFU.RCP64H R51, R93 ;  /* 0x0000005d00337308 */ /* 0x001e1e0000001800 */
[----:B------:R-:W-:-:S15]  /*150f0*/  NOP ;  /* 0x0000000000007918 */ /* 0x000fde0000000000 */
[----:B------:R-:W-:-:S15]  /*15100*/  NOP ;  /* 0x0000000000007918 */ /* 0x000fde0000000000 */
[----:B------:R-:W-:-:S15]  /*15110*/  NOP ;  /* 0x0000000000007918 */ /* 0x000fde0000000000 */
[----:B------:R-:W-:-:S02]  /*15120*/  NOP ;  /* 0x0000000000007918 */ /* 0x000fc40000000000 */
[----:B------:R2:W-:Y:S02]  /*15130*/  DADD R42, R40, -1 ;  /* 0xbff00000282a7429 */ /* 0x0005e40000000000 */
[----:B--2---:R-:W-:Y:S02]  /*15140*/  VIADD R40, R8, 0x1 ;  /* 0x0000000108287836 */ /* 0x004fe40000000000 */
[----:B------:R-:W-:Y:S02]  /*15150*/  @!P0 IMAD.MOV R40, RZ, RZ, R8 ;  /* 0x000000ffff288224 */ /* 0x000fe400078e0208 */
[----:B------:R-:W-:-:S03]  /*15160*/  IMAD.MOV.U32 R41, RZ, RZ, 0x43300000 ;  /* 0x43300000ff297424 */ /* 0x000fc600078e00ff */
[----:B------:R-:W-:-:S15]  /*15170*/  LOP3.LUT R40, R40, 0x80000000, RZ, 0x3c, !PT ;  /* 0x8000000028287812 */ /* 0x000fde00078e3cff */
[----:B------:R-:W-:-:S15]  /*15180*/  NOP ;  /* 0x0000000000007918 */ /* 0x000fde0000000000 */
[----:B------:R-:W-:-:S15]  /*15190*/  NOP ;  /* 0x0000000000007918 */ /* 0x000fde0000000000 */
[----:B------:R-:W-:-:S10]  /*151a0*/  NOP ;  /* 0x0000000000007918 */ /* 0x000fd40000000000 */
        /* <DEDUP_REMOVED lines=50> */
[----:B0-----:R-:W-:-:S15]  /*154d0*/  DADD R96, R94, R94 ;  /* 0x000000005e607229 */ /* 0x001fde000000005e */
[----:B------:R-:W-:-:S15]  /*154e0*/  NOP ;  /* 0x0000000000007918 */ /* 0x000fde0000000000 */
[----:B------:R-:W-:-:S15]  /*154f0*/  NOP ;  /* 0x0000000000007918 */ /* 0x000fde0000000000 */
[----:B------:R-:W-:-:S15]  /*15500*/  NOP ;  /* 0x0000000000007918 */ /* 0x000fde0000000000 */
[----:B------:R-:W-:-:S04]  /*15510*/  NOP ;  /* 0x0000000000007918 */ /* 0x000fc80000000000 */
[----:B--2---:R-:W0:Y:S01]  /*15520*/  DFMA R94, R48, UR6, R92 ;  /* 0x00000006305e7c2b */ /* 0x004e22000800005c */
        /* <DEDUP_REMOVED lines=48> */
[----:B------:R-:W2:-:S15]  /*15830*/  DFMA R96, R42, -R46, R96 ;  /* 0x8000002e2a60722b */ /* 0x000e9e0000000060 */
[----:B------:R-:W-:-:S15]  /*15840*/  NOP ;  /* 0x0000000000007918 */ /* 0x000fde0000000000 */
[----:B------:R-:W-:-:S15]  /*15850*/  NOP ;  /* 0x0000000000007918 */ /* 0x000fde0000000000 */
[----:B------:R-:W-:-:S15]  /*15860*/  NOP ;  /* 0x0000000000007918 */ /* 0x000fde0000000000 */
[----:B------:R-:W-:-:S04]  /*15870*/  NOP ;  /* 0x0000000000007918 */ /* 0x000fc80000000000 */
[----:B0-----:R-:W0:Y:S01]  /*15880*/  DFMA R94, R48, R94, UR6 ;  /* 0x00000006305e7e2b */ /* 0x001e22000800005e */
        /* <DEDUP_REMOVED lines=36> */
[----:B0-----:R0:W3:Y:S02]  /*15ad0*/  DADD R44, R44, R42 ;  /* 0x000000002c2c7229 */ /* 0x0010e4000000002a */
.L_x_720:
[----:B---3--:R-:W3:Y:S02]  /*15ae0*/  DMUL R44, R44, 0.5 ;  /* 0x3fe000002c2c7828 */ /* 0x008ee40000000000 */
[----:B---3--:R-:W-:Y:S05]  /*15af0*/  BRA `(.L_x_712) ;  /* 0x0000001800ec7947 */ /* 0x008fea0003800000 */
.L_x_707:
[----:B------:R-:W-:Y:S01]  /*15b00*/  IMAD.MOV.U32 R40, RZ, RZ, R72 ;  /* 0x000000ffff287224 */ /* 0x000fe200078e0048 */
[----:B------:R-:W-:Y:S01]  /*15b10*/  ISETP.GE.U32.AND P0, PT, R73, 0x7ff00000, PT ;  /* 0x7ff000004900780c */ /* 0x000fe20003f06070 */
[----:B------:R-:W-:Y:S01]  /*15b20*/  IMAD.MOV.U32 R41, RZ, RZ, R73 ;  /* 0x000000ffff297224 */ /* 0x000fe200078e0049 */
[----:B------:R-:W-:Y:S01]  /*15b30*/  BSSY.RECONVERGENT B0, `(.L_x_721) ;  /* 0x00000f6000007945 */ /* 0x000fe20003800200 */
[----:B------:R-:W-:Y:S02]  /*15b40*/  IMAD.MOV.U32 R44, RZ, RZ, 0x0 ;  /* 0x00000000ff2c7424 */ /* 0x000fe400078e00ff */
[----:B------:R-:W-:Y:S02]  /*15b50*/  IMAD.MOV.U32 R45, RZ, RZ, 0x3fd80000 ;  /* 0x3fd80000ff2d7424 */ /* 0x000fe400078e00ff */
[----:B------:R3:W-:Y:S01]  /*15b60*/  DSETP.NEU.AND P1, PT, R40, RZ, PT ;  /* 0x000000ff2800722a */ /* 0x0007e20003f2d000 */
[----:B------:R-:W-:Y:S01]  /*15b70*/  IMAD.MOV.U32 R49, RZ, RZ, -0x3ff ;  /* 0xfffffc01ff317424 */ /* 0x000fe200078e00ff */
        /* <DEDUP_REMOVED lines=26> */
[----:B---3--:R-:W3:-:S15]  /*15d20*/  DFMA R42, R44, R42, R40 ;  /* 0x0000002a2c2a722b */ /* 0x008ede0000000028 */
[----:B------:R-:W-:-:S15]  /*15d30*/  NOP ;  /* 0x0000000000007918 */ /* 0x000fde0000000000 */
[----:B------:R-:W-:-:S15]  /*15d40*/  NOP ;  /* 0x0000000000007918 */ /* 0x000fde0000000000 */
[----:B------:R-:W-:-:S15]  /*15d50*/  NOP ;  /* 0x0000000000007918 */ /* 0x000fde0000000000 */
[----:B------:R-:W-:-:S04]  /*15d60*/  NOP ;  /* 0x0000000000007918 */ /* 0x000fc80000000000 */
[----:B---3--:R-:W3:-:S15]  /*15d70*/  DMUL R42, R62, R42 ;  /* 0x0000002a3e2a7228 */ /* 0x008ede0000000000 */
        /* <DEDUP_REMOVED lines=20> */
[----:B------:R-:W-:Y:S01]  /*15ec0*/  @P0 IMAD.MOV.U32 R42, RZ, RZ, 0x0 ;  /* 0x00000000ff2a0424 */ /* 0x000fe200078e00ff */
[----:B------:R-:W-:Y:S01]  /*15ed0*/  @P0 LOP3.LUT P1, RZ, R41, 0x7fffffff, RZ, 0xc0, !PT ;  /* 0x7fffffff29ff0812 */ /* 0x000fe2000782c0ff */
[----:B------:R-:W-:-:S15]  /*15ee0*/  @P0 IMAD.MOV.U32 R43, RZ, RZ, 0x7ff00000 ;  /* 0x7ff00000ff2b0424 */ /* 0x000fde00078e00ff */
[----:B------:R-:W-:-:S15]  /*15ef0*/  NOP ;  /* 0x0000000000007918 */ /* 0x000fde0000000000 */
[----:B------:R-:W-:-:S08]  /*15f00*/  NOP ;  /* 0x0000000000007918 */ /* 0x000fd00000000000 */
[----:B------:R-:W3:Y:S02]  /*15f10*/  @P0 DFMA R42, R40, R42, +INF ;  /* 0x7ff00000282a042b */ /* 0x000ee4000000002a */
[----:B---3--:R-:W-:Y:S02]  /*15f20*/  @P0 FSEL R44, R42, RZ, P1 ;  /* 0x000000ff2a2c0208 */ /* 0x008fe40000800000 */
[----:B------:R-:W-:-:S15]  /*15f30*/  @P0 FSEL R45, R43, -QNAN , P1 ;  /* 0xfff000002b2d0808 */ /* 0x000fde0000800000 */
[----:B------:R-:W-:-:S15]  /*15f40*/  NOP ;  /* 0x0000000000007918 */ /* 0x000fde0000000000 */
[----:B------:R-:W-:-:S15]  /*15f50*/  NOP ;  /* 0x0000000000007918 */ /* 0x000fde0000000000 */
[----:B------:R-:W-:-:S15]  /*15f60*/  NOP ;  /* 0x0000000000007918 */ /* 0x000fde0000000000 */
[----:B------:R-:W3:Y:S02]  /*15f70*/  @P0 DADD R44, R44, 1 ;  /* 0x3ff000002c2c0429 */ /* 0x000ee40000000000 */
[----:B---3--:R-:W-:Y:S05]  /*15f80*/  @P0 BRA `(.L_x_722) ;  /* 0x0000000800c00947 */ /* 0x008fea0003800000 */
        /* <DEDUP_REMOVED lines=175> */
[----:B--2---:R3:W2:Y:S02]  /*16a80*/  DADD R44, R42, 1 ;  /* 0x3ff000002a2c7429 */ /* 0x0046a40000000000 */
.L_x_722:
[----:B------:R-:W-:Y:S05]  /*16a90*/  BSYNC.RECONVERGENT B0 ;  /* 0x0000000000007941 */ /* 0x000fea0003800200 */
.L_x_721:
[----:B------:R-:W-:Y:S05]  /*16aa0*/  BRA `(.L_x_712) ;  /* 0x0000000c00007947 */ /* 0x000fea0003800000 */
.L_x_706:
[----:B------:R-:W-:-:S04]  /*16ab0*/  ISETP.GE.AND P1, PT, R69, 0x100000, PT ;  /* 0x001000004500780c */ /* 0x000fc80003f26270 */
[----:B-1----:R-:W-:-:S05]  /*16ac0*/  SEL R20, R83, R69, !P1 ;  /* 0x0000004553147207 */ /* 0x002fca0004800000 */
[----:B------:R-:W-:-:S05]  /*16ad0*/  VIADD R40, R20, 0xffffffff ;  /* 0xffffffff14287836 */ /* 0x000fca0000000000 */
[----:B------:R-:W-:-:S13]  /*16ae0*/  ISETP.GE.U32.AND P0, PT, R40, 0x7fefffff, PT ;  /* 0x7fefffff2800780c */ /* 0x000fda0003f06070 */
[----:B------:R-:W-:Y:S05]  /*16af0*/  @!P0 BRA `(.L_x_723) ;  /* 0x00000000003c8947 */ /* 0x000fea0003800000 */
        /* <DEDUP_REMOVED lines=15> */
.L_x_723:
        /* <DEDUP_REMOVED lines=9> */
[----:B--2---:R-:W1:Y:S02]  /*16c80*/  DADD R92, R40, 1 ;  /* 0x3ff00000285c7429 */ /* 0x004e640000000000 */
[----:B-1----:R-:W1:-:S15]  /*16c90*/  MUFU.RCP64H R51, R93 ;  /* 0x0000005d00337308 */ /* 0x002e5e0000001800 */
[----:B------:R-:W-:-:S15]  /*16ca0*/  NOP ;  /* 0x0000000000007918 */ /* 0x000fde0000000000 */
[----:B------:R-:W-:-:S15]  /*16cb0*/  NOP ;  /* 0x0000000000007918 */ /* 0x000fde0000000000 */
[----:B------:R-:W-:-:S15]  /*16cc0*/  NOP ;  /* 0x0000000000007918 */ /* 0x000fde0000000000 */
[----:B------:R-:W-:-:S02]  /*16cd0*/  NOP ;  /* 0x0000000000007918 */ /* 0x000fc40000000000 */
[----:B------:R2:W-:Y:S02]  /*16ce0*/  DADD R42, R40, -1 ;  /* 0xbff00000282a7429 */ /* 0x0005e40000000000 */
[----:B--2---:R-:W-:Y:S02]  /*16cf0*/  SHF.R.U32.HI R41, RZ, 0x14, R20 ;  /* 0x00000014ff297819 */ /* 0x004fe40000011614 */
[----:B------:R-:W-:-:S03]  /*16d00*/  LEA.HI R40, R20, 0xfffffbcb, RZ, 0xc ;  /* 0xfffffbcb14287811 */ /* 0x000fc600078f60ff */
[----:B------:R-:W-:Y:S02]  /*16d10*/  @P1 VIADD R40, R41, 0xfffffc01 ;  /* 0xfffffc0129281836 */ /* 0x000fe40000000000 */
[----:B------:R-:W-:Y:S02]  /*16d20*/  IMAD.MOV.U32 R41, RZ, RZ, 0x43300000 ;  /* 0x43300000ff297424 */ /* 0x000fe400078e00ff */
        /* <DEDUP_REMOVED lines=151> */
[----:B-1----:R1:W3:Y:S02]  /*176a0*/  DADD R44, R44, R42 ;  /* 0x000000002c2c7229 */ /* 0x0022e4000000002a */
.L_x_712:
[----:B------:R-:W-:Y:S01]  /*176b0*/  DMUL R40, R56, R30 ;  /* 0x0000001e38287228 */ /* 0x000fe20000000000 */
[----:B------:R-:W-:-:S15]  /*176c0*/  BSSY.RECONVERGENT B2, `(.L_x_724) ;  /* 0x0000491000027945 */ /* 0x000fde0003800200 */
[----:B------:R-:W-:-:S15]  /*176d0*/  NOP ;  /* 0x0000000000007918 */ /* 0x000fde0000000000 */
[----:B------:R-:W-:-:S15]  /*176e0*/  NOP ;  /* 0x0000000000007918 */ /* 0x000fde0000000000 */
[----:B------:R-:W-:-:S15]  /*176f0*/  NOP ;  /* 0x0000000000007918 */ /* 0x000fde0000000000 */
[----:B------:R-:W-:-:S03]  /*17700*/  NOP ;  /* 0x0000000000007918 */ /* 0x000fc60000000000 */
[----:B01-3--:R-:W2:-:S15]  /*17710*/  DMUL R42, R56, R28 ;  /* 0x0000001c382a7228 */ /* 0x00be9e0000000000 */
[----:B------:R-:W-:-:S15]  /*17720*/  NOP ;  /* 0x0000000000007918 */ /* 0x000fde0000000000 */
[----:B------:R-:W-:-:S15]  /*17730*/  NOP ;  /* 0x0000000000007918 */ /* 0x000fde0000000000 */
[----:B------:R-:W-:-:S15]  /*17740*/  NOP ;  /* 0x0000000000007918 */ /* 0x000fde0000000000 */
[----:B------:R-:W-:-:S04]  /*17750*/  NOP ;  /* 0x0000000000007918 */ /* 0x000fc80000000000 */
[----:B--2---:R-:W0:Y:S02]  /*17760*/  DFMA R30, R44, R30, R42 ;  /* 0x0000001e2c1e722b */ /* 0x004e24000000002a */
[----:B0-----:R-:W-:-:S04]  /*17770*/  LOP3.LUT R43, R31, 0x7fffffff, RZ, 0xc0, !PT ;  /* 0x7fffffff1f2b7812 */ /* 0x001fc800078ec0ff */
[----:B------:R-:W-:-:S15]  /*17780*/  LOP3.LUT P0, RZ, R43, R30, RZ, 0xfc, !PT ;  /* 0x0000001e2bff7212 */ /* 0x000fde000780fcff */
[----:B------:R-:W-:-:S15]  /*17790*/  NOP ;  /* 0x0000000000007918 */ /* 0x000fde0000000000 */
[----:B------:R-:W-:-:S15]  /*177a0*/  NOP ;  /* 0x0000000000007918 */ /* 0x000fde0000000000 */
[----:B------:R-:W-:-:S13]  /*177b0*/  NOP ;  /* 0x0000000000007918 */ /* 0x000fda0000000000 */
[----:B------:R0:W1:Y:S02]  /*177c0*/  DFMA R40, R44, R28, -R40 ;  /* 0x0000001c2c28722b */ /* 0x0000640000000828 */
[----:B01----:R-:W-:Y:S05]  /*177d0*/  @!P0 BRA `(.L_x_725) ;  /* 0x0000004000208947 */ /* 0x003fea0003800000 */
[----:B------:R-:W-:-:S04]  /*177e0*/  LOP3.LUT R29, R41, 0x7fffffff, RZ, 0xc0, !PT ;  /* 0x7fffffff291d7812 */ /* 0x000fc800078ec0ff */
[----:B------:R-:W-:-:S13]  /*177f0*/  LOP3.LUT P0, RZ, R29, R40, RZ, 0xfc, !PT ;  /* 0x000000281dff7212 */ /* 0x000fda000780fcff */
[----:B------:R-:W-:Y:S05]  /*17800*/  @!P0 BRA `(.L_x_726) ;  /* 0x0000003000548947 */ /* 0x000fea0003800000 */
[----:B------:R-:W-:-:S13]  /*17810*/  ISETP.GT.U32.AND P0, PT, R43, 0x7fefffff, PT ;  /* 0x7fefffff2b00780c */ /* 0x000fda0003f04070 */
[----:B------:R-:W-:Y:S05]  /*17820*/  @P0 BRA `(.L_x_727) ;  /* 0x0000003000140947 */ /* 0x000fea0003800000 */
[----:B------:R-:W-:-:S05]  /*17830*/  VIADD R20, R41, 0xbf79d1be ;  /* 0xbf79d1be29147836 */ /* 0x000fca0000000000 */
[----:B------:R-:W-:-:S13]  /*17840*/  ISETP.GE.U32.AND P0, PT, R20, 0x108aa3, PT ;  /* 0x00108aa31400780c */ /* 0x000fda0003f06070 */
[----:B------:R-:W-:Y:S05]  /*17850*/  @!P0 BRA `(.L_x_728) ;  /* 0x0000001400b48947 */ /* 0x000fea0003800000 */
[----:B------:R-:W-:Y:S01]  /*17860*/  IMAD.MOV.U32 R28, RZ, RZ, 0x652b82fe ;  /* 0x652b82feff1c7424 */ /* 0x000fe200078e00ff */
[----:B------:R-:W-:Y:S01]  /*17870*/  UMOV UR6, 0xfefa39ef ;  /* 0xfefa39ef00067882 */ /* 0x000fe20000000000 */
[----:B------:R-:W-:Y:S01]  /*17880*/  IMAD.MOV.U32 R29, RZ, RZ, 0x3ff71547 ;  /* 0x3ff71547ff1d7424 */ /* 0x000fe200078e00ff */
[----:B------:R-:W-:Y:S01]  /*17890*/  UMOV UR7, 0x3fe62e42 ;  /* 0x3fe62e4200077882 */ /* 0x000fe20000000000 */
[----:B------:R-:W-:Y:S01]  /*178a0*/  FSETP.GEU.FTZ.AND P0, PT, |R41|, 4.1917929649353027344, PT ;  /* 0x4086232b2900780b */ /* 0x000fe20003f1e200 */
[----:B------:R-:W-:Y:S03]  /*178b0*/  BSSY.RECONVERGENT B0, `(.L_x_729) ;  /* 0x0000072000007945 */ /* 0x000fe60003800200 */
[----:B------:R-:W0:-:S15]  /*178c0*/  DFMA R28, R40, R28, 6.75539944105574400000e+15 ;  /* 0x43380000281c742b */ /* 0x000e1e000000001c */
[----:B------:R-:W-:-:S15]  /*178d0*/  NOP ;  /* 0x0000000000007918 */ /* 0x000fde0000000000 */
[----:B------:R-:W-:-:S15]  /*178e0*/  NOP ;  /* 0x0000000000007918 */ /* 0x000fde0000000000 */
[----:B------:R-:W-:-:S15]  /*178f0*/  NOP ;  /* 0x0000000000007918 */ /* 0x000fde0000000000 */
[----:B------:R-:W-:-:S04]  /*17900*/  NOP ;  /* 0x0000000000007918 */ /* 0x000fc80000000000 */
[----:B0-----:R-:W0:-:S15]  /*17910*/  DADD R42, R28, -6.75539944105574400000e+15 ;  /* 0xc33800001c2a7429 */ /* 0x001e1e0000000000 */
        /* <DEDUP_REMOVED lines=11> */
[----:B0-----:R0:W1:Y:S01]  /*179d0*/  DFMA R42, R42, -UR6, R44 ;  /* 0x800000062a2a7c2b */ /* 0x001062000800002c */
[----:B------:R-:W-:Y:S01]  /*179e0*/  UMOV UR6, 0x69ce2bdf ;  /* 0x69ce2bdf00067882 */ /* 0x000fe20000000000 */
[----:B0-----:R-:W-:Y:S01]  /*179f0*/  IMAD.MOV.U32 R44, RZ, RZ, -0x35dec16 ;  /* 0xfca213eaff2c7424 */ /* 0x001fe200078e00ff */
[----:B------:R-:W-:Y:S01]  /*17a00*/  UMOV UR7, 0x3e5ade15 ;  /* 0x3e5ade1500077882 */ /* 0x000fe20000000000 */
[----:B------:R-:W-:-:S15]  /*17a10*/  IMAD.MOV.U32 R45, RZ, RZ, 0x3e928af3 ;  /* 0x3e928af3ff2d7424 */ /* 0x000fde00078e00ff */
[----:B------:R-:W-:-:S15]  /*17a20*/  NOP ;  /* 0x0000000000007918 */ /* 0x000fde0000000000 */
[----:B------:R-:W-:-:S15]  /*17a30*/  NOP ;  /* 0x0000000000007918 */ /* 0x000fde0000000000 */
[----:B------:R-:W-:-:S15]  /*17a40*/  NOP ;  /* 0x0000000000007918 */ /* 0x000fde0000000000 */
[----:B-1----:R-:W0:Y:S01]  /*17a50*/  DFMA R44, R42, UR6, R44 ;  /* 0x000000062a2c7c2b */ /* 0x002e22000800002c */
        /* <DEDUP_REMOVED lines=60> */
[----:B0-----:R-:W0:-:S15]  /*17e20*/  DFMA R44, R42, R44, 1 ;  /* 0x3ff000002a2c742b */ /* 0x001e1e000000002c */
[----:B------:R-:W-:-:S15]  /*17e30*/  NOP ;  /* 0x0000000000007918 */ /* 0x000fde0000000000 */
[----:B------:R-:W-:-:S15]  /*17e40*/  NOP ;  /* 0x0000000000007918 */ /* 0x000fde0000000000 */
[----:B------:R-:W-:-:S15]  /*17e50*/  NOP ;  /* 0x0000000000007918 */ /* 0x000fde0000000000 */
[----:B------:R-:W-:-:S04]  /*17e60*/  NOP ;  /* 0x0000000000007918 */ /* 0x000fc80000000000 */
[----:B0-----:R-:W0:Y:S02]  /*17e70*/  DFMA R44, R42, R44, 1 ;  /* 0x3ff000002a2c742b */ /* 0x001e24000000002c */
[----:B0-----:R-:W-:Y:S02]  /*17e80*/  IMAD R93, R28, 0x100000, R45 ;  /* 0x001000001c5d7824 */ /* 0x001fe400078e022d */
        /* <DEDUP_REMOVED lines=10> */
[----:B------:R0:W1:Y:S02]  /*17f30*/  DADD R42, R40, +INF ;  /* 0x7ff00000282a7429 */ /* 0x0000640000000000 */
[----:B0-----:R-:W-:Y:S01]  /*17f40*/  @!P0 LEA R41, R28, 0x3ff00000, 0x14 ;  /* 0x3ff000001c298811 */ /* 0x001fe200078ea0ff */
[----:B------:R-:W-:Y:S01]  /*17f50*/  @!P0 IMAD.MOV.U32 R28, RZ, RZ, R44 ;  /* 0x000000ffff1c8224 */ /* 0x000fe200078e002c */
[----:B-1----:R-:W-:Y:S01]  /*17f60*/  FSEL R92, R42, RZ, P1 ;  /* 0x000000ff2a5c7208 */ /* 0x002fe20000800000 */
[----:B------:R-:W-:Y:S01]  /*17f70*/  @!P0 IMAD.MOV.U32 R40, RZ, RZ, RZ ;  /* 0x000000ffff288224 */ /* 0x000fe200078e00ff */
[----:B------:R-:W-:-:S15]  /*17f80*/  FSEL R93, R43, RZ, P1 ;  /* 0x000000ff2b5d7208 */ /* 0x000fde0000800000 */
[----:B------:R-:W-:-:S15]  /*17f90*/  NOP ;  /* 0x0000000000007918 */ /* 0x000fde0000000000 */
[----:B------:R-:W-:-:S15]  /*17fa0*/  NOP ;  /* 0x0000000000007918 */ /* 0x000fde0000000000 */
[----:B------:R-:W-:-:S13]  /*17fb0*/  NOP ;  /* 0x0000000000007918 */ /* 0x000fda0000000000 */
[----:B------:R0:W1:Y:S02]  /*17fc0*/  @!P0 DMUL R92, R28, R40 ;  /* 0x000000281c5c8228 */ /* 0x0000640000000000 */
.L_x_730:
[----:B------:R-:W-:Y:S05]  /*17fd0*/  BSYNC.RECONVERGENT B0 ;  /* 0x0000000000007941 */ /* 0x000fea0003800200 */
.L_x_729:
[----:B------:R-:W2:Y:S01]  /*17fe0*/  DSETP.NEU.AND P5, PT, |R30|, +INF , PT ;  /* 0x7ff000001e00742a */ /* 0x000ea20003fad200 */
[----:B------:R-:W-:Y:S04]  /*17ff0*/  BSSY.RECONVERGENT B3, `(.L_x_731) ;  /* 0x0000036000037945 */ /* 0x000fe80003800200 */
[----:B--2---:R-:W-:Y:S05]  /*18000*/  @!P5 BRA `(.L_x_732) ;  /* 0x0000000000c8d947 */ /* 0x004fea0003800000 */
        /* <DEDUP_REMOVED lines=8> */
[----:B0-----:R-:W0:Y:S01]  /*18090*/  DMUL R40, R30, UR6 ;  /* 0x000000061e287c28 */ /* 0x001e220008000000 */
[----:B------:R-:W-:-:S15]  /*180a0*/  UMOV UR6, 0x54442d18 ;  /* 0x54442d1800067882 */ /* 0x000fde0000000000 */
[----:B------:R-:W-:-:S15]  /*180b0*/  NOP ;  /* 0x0000000000007918 */ /* 0x000fde0000000000 */
[----:B------:R-:W-:-:S15]  /*180c0*/  NOP ;  /* 0x0000000000007918 */ /* 0x000fde0000000000 */
[----:B------:R-:W-:-:S15]  /*180d0*/  NOP ;  /* 0x0000000000007918 */ /* 0x000fde0000000000 */
[----:B------:R-:W-:-:S03]  /*180e0*/  NOP ;  /* 0x0000000000007918 */ /* 0x000fc60000000000 */
[----:B0-----:R-:W0:Y:S01]  /*180f0*/  F2I.F64 R47, R40 ;  /* 0x00000028002f7311 */ /* 0x001e220000301100 */
[----:B------:R-:W-:-:S15]  /*18100*/  UMOV UR7, 0x3ff921fb ;  /* 0x3ff921fb00077882 */ /* 0x000fde0000000000 */
[----:B------:R-:W-:-:S15]  /*18110*/  NOP ;  /* 0x0000000000007918 */ /* 0x000fde0000000000 */
[----:B------:R-:W-:-:S15]  /*18120*/  NOP ;  /* 0x0000000000007918 */ /* 0x000fde0000000000 */
[----:B------:R-:W-:-:S15]  /*18130*/  NOP ;  /* 0x0000000000007918 */ /* 0x000fde0000000000 */
[----:B------:R-:W-:-:S03]  /*18140*/  NOP ;  /* 0x0000000000007918 */ /* 0x000fc60000000000 */
[----:B0-----:R-:W0:-:S15]  /*18150*/  I2F.F64 R28, R47 ;  /* 0x0000002f001c7312 */ /* 0x001e1e0000201c00 */
        /* <DEDUP_REMOVED lines=11> */
[----:B0-----:R-:W0:Y:S01]  /*18210*/  DFMA R42, R28, -UR6, R42 ;  /* 0x800000061c2a7c2b */ /* 0x001e22000800002a */
[----:B------:R-:W-:Y:S01]  /*18220*/  UMOV UR6, 0x252049c0 ;  /* 0x252049c000067882 */ /* 0x000fe20000000000 */
[----:B------:R-:W-:-:S15]  /*18230*/  UMOV UR7, 0x397b839a ;  /* 0x397b839a00077882 */ /* 0x000fde0000000000 */
[----:B------:R-:W-:-:S15]  /*18240*/  NOP ;  /* 0x0000000000007918 */ /* 0x000fde0000000000 */
[----:B------:R-:W-:-:S15]  /*18250*/  NOP ;  /* 0x0000000000007918 */ /* 0x000fde0000000000 */
[----:B------:R-:W-:-:S15]  /*18260*/  NOP ;  /* 0x0000000000007918 */ /* 0x000fde0000000000 */
[----:B------:R-:W-:-:S02]  /*18270*/  NOP ;  /* 0x0000000000007918 */ /* 0x000fc40000000000 */
[----:B0-----:R0:W2:Y:S02]  /*18280*/  DFMA R28, R28, -UR6, R42 ;  /* 0x800000061c1c7c2b */ /* 0x0010a4000800002a */
[----:B0-2---:R-:W-:Y:S05]  /*18290*/  @!P0 BRA `(.L_x_734) ;  /* 0x0000000000188947 */ /* 0x005fea0003800000 */
[----:B------:R-:W-:Y:S01]  /*182a0*/  IMAD.MOV.U32 R46, RZ, RZ, R30 ;  /* 0x000000ffff2e7224 */ /* 0x000fe200078e001e */
[----:B------:R-:W-:Y:S01]  /*182b0*/  MOV R110, 0x182e0 ;  /* 0x000182e0006e7802 */ /* 0x000fe20000000f00 */
[----:B------:R-:W-:-:S07]  /*182c0*/  IMAD.MOV.U32 R111, RZ, RZ, R31 ;  /* 0x000000ffff6f7224 */ /* 0x000fce00078e001f */
[----:B-1--4-:R-:W-:Y:S05]  /*182d0*/  CALL.REL.NOINC `($_ZN2at6native57_GLOBAL__N__f3eca4a2_24_ForeachBinaryOpScalar_cu_86b9896c25multi_tensor_apply_kernelINS1_18TensorListMetadataILi2EEENS1_21BinaryOpScalarFunctorIN3c107complexIdEELi2ELi1ELi1EEEJNS1_21reverse_power_functorIS8_EES8_EEEvT_T0_DpT1_$__internal_trig_reduction_slowpathd) ;  /* 0x0000050000947944 */ /* 0x012fea0003c00000 */
[----:B------:R-:W-:Y:S02]  /*182e0*/  IMAD.MOV.U32 R28, RZ, RZ, R44 ;  /* 0x000000ffff1c7224 */ /* 0x000fe400078e002c */
[----:B------:R-:W-:-:S07]  /*182f0*/  IMAD.MOV.U32 R29, RZ, RZ, R45 ;  /* 0x000000ffff1d7224 */ /* 0x000fce00078e002d */
.L_x_734:
[----:B------:R-:W-:Y:S05]  /*18300*/  BSYNC.RECONVERGENT B4 ;  /* 0x0000000000047941 */ /* 0x000fea0003800200 */
.L_x_733:
[----:B------:R-:W-:Y:S01]  /*18310*/  VIADD R20, R47, 0x1 ;  /* 0x000000012f147836 */ /* 0x000fe20000000000 */
[----:B------:R-:W-:Y:S06]  /*18320*/  BRA `(.L_x_735) ;  /* 0x0000000000087947 */ /* 0x000fec0003800000 */
.L_x_732:
[----:B0-----:R0:W2:Y:S02]  /*18330*/  DMUL R28, RZ, R30 ;  /* 0x0000001eff1c7228 */ /* 0x0010a40000000000 */
[----:B0-2---:R-:W-:-:S07]  /*18340*/  IMAD.MOV.U32 R20, RZ, RZ, 0x1 ;  /* 0x00000001ff147424 */ /* 0x005fce00078e00ff */
.L_x_735:
[----:B------:R-:W-:Y:S05]  /*18350*/  BSYNC.RECONVERGENT B3 ;  /* 0x0000000000037941 */ /* 0x000fea0003800200 */
.L_x_731:
[----:B------:R-:W0:Y:S01]  /*18360*/  LDCU.64 UR6, c[0x4][0xe8] ;  /* 0x01001d00ff0677ac */ /* 0x000e220008000a00 */
[----:B------:R-:W-:-:S05]  /*18370*/  IMAD.SHL.U32 R40, R20, 0x40, RZ ;  /* 0x0000004014287824 */ /* 0x000fca00078e00ff */
[----:B------:R-:W-:-:S04]  /*18380*/  LOP3.LUT R40, R40, 0x40, RZ, 0xc0, !PT ;  /* 0x0000004028287812 */ /* 0x000fc800078ec0ff */
[----:B0-----:R-:W-:-:S05]  /*18390*/  IADD3 R96, P0, PT, R40, UR6, RZ ;  /* 0x0000000628607c10 */ /* 0x001fca000ff1e0ff */
[----:B------:R-:W-:-:S05]  /*183a0*/  IMAD.X R97, RZ, RZ, UR7, P0 ;  /* 0x00000007ff617e24 */ /* 0x000fca00080e06ff */
[----:B------:R-:W2:Y:S04]  /*183b0*/  LDG.E.128.CONSTANT R40, desc[UR8][R96.64] ;  /* 0x0000000860287981 */ /* 0x000ea8000c1e9d00 */
[----:B------:R-:W3:Y:S04]  /*183c0*/  LDG.E.128.CONSTANT R44, desc[UR8][R96.64+0x10] ;  /* 0x00001008602c7981 */ /* 0x000ee8000c1e9d00 */
        /* <DEDUP_REMOVED lines=12> */
[----:B--2---:R-:W0:-:S15]  /*18490*/  DFMA R40, R94, R98, R40 ;  /* 0x000000625e28722b */ /* 0x004e1e0000000028 */
[----:B------:R-:W-:-:S15]  /*184a0*/  NOP ;  /* 0x0000000000007918 */ /* 0x000fde0000000000 */
[----:B------:R-:W-:-:S15]  /*184b0*/  NOP ;  /* 0x0000000000007918 */ /* 0x000fde0000000000 */
[----:B------:R-:W-:-:S15]  /*184c0*/  NOP ;  /* 0x0000000000007918 */ /* 0x000fde0000000000 */
[----:B------:R-:W-:-:S04]  /*184d0*/  NOP ;  /* 0x0000000000007918 */ /* 0x000fc80000000000 */
[----:B0-----:R-:W3:-:S15]  /*184e0*/  DFMA R40, R94, R40, R42 ;  /* 0x000000285e28722b */ /* 0x001ede000000002a */
[----:B------:R-:W-:-:S15]  /*184f0*/  NOP ;  /* 0x0000000000007918 */ /* 0x000fde0000000000 */
[----:B------:R-:W-:-:S15]  /*18500*/  NOP ;  /* 0x0000000000007918 */ /* 0x000fde0000000000 */
[----:B------:R-:W-:-:S15]  /*18510*/  NOP ;  /* 0x0000000000007918 */ /* 0x000fde0000000000 */
[----:B------:R-:W-:-:S04]  /*18520*/  NOP ;  /* 0x0000000000007918 */ /* 0x000fc80000000000 */
[----:B---3--:R-:W0:-:S15]  /*18530*/  DFMA R40, R94, R40, R44 ;  /* 0x000000285e28722b */ /* 0x008e1e000000002c */
[----:B------:R-:W-:-:S15]  /*18540*/  NOP ;  /* 0x0000000000007918 */ /* 0x000fde0000000000 */
[----:B------:R-:W-:-:S15]  /*18550*/  NOP ;  /* 0x0000000000007918 */ /* 0x000fde0000000000 */
[----:B------:R-:W-:-:S15]  /*18560*/  NOP ;  /* 0x0000000000007918 */ /* 0x000fde0000000000 */
[----:B------:R-:W-:-:S04]  /*18570*/  NOP ;  /* 0x0000000000007918 */ /* 0x000fc80000000000 */
[----:B0-----:R-:W5:-:S15]  /*18580*/  DFMA R40, R94, R40, R46 ;  /* 0x000000285e28722b */ /* 0x001f5e000000002e */
[----:B------:R-:W-:-:S15]  /*18590*/  NOP ;  /* 0x0000000000007918 */ /* 0x000fde0000000000 */
[----:B------:R-:W-:-:S15]  /*185a0*/  NOP ;  /* 0x0000000000007918 */ /* 0x000fde0000000000 */
[----:B------:R-:W-:-:S15]  /*185b0*/  NOP ;  /* 0x0000000000007918 */ /* 0x000fde0000000000 */
[----:B------:R-:W-:-:S04]  /*185c0*/  NOP ;  /* 0x0000000000007918 */ /* 0x000fc80000000000 */
[----:B-----5:R-:W0:-:S15]  /*185d0*/  DFMA R40, R94, R40, R48 ;  /* 0x000000285e28722b */ /* 0x020e1e0000000030 */
        /* <DEDUP_REMOVED lines=14> */
[----:B------:R-:W0:Y:S02]  /*186c0*/  DFMA R40, R94, R40, 1 ;  /* 0x3ff000005e28742b */ /* 0x000e240000000028 */
[----:B0-----:R-:W-:Y:S02]  /*186d0*/  FSEL R40, R40, R28, !P0 ;  /* 0x0000001c28287208 */ /* 0x001fe40004000000 */
[----:B------:R-:W-:Y:S02]  /*186e0*/  FSEL R41, R41, R29, !P0 ;  /* 0x0000001d29297208 */ /* 0x000fe40004000000 */
[----:B------:R-:W-:-:S15]  /*186f0*/  LOP3.LUT P0, RZ, R20, 0x2, RZ, 0xc0, !PT ;  /* 0x0000000214ff7812 */ /* 0x000fde000780c0ff */
[----:B------:R-:W-:-:S15]  /*18700*/  NOP ;  /* 0x0000000000007918 */ /* 0x000fde0000000000 */
[----:B------:R-:W-:-:S15]  /*18710*/  NOP ;  /* 0x0000000000007918 */ /* 0x000fde0000000000 */
[----:B------:R-:W-:-:S13]  /*18720*/  NOP ;  /* 0x0000000000007918 */ /* 0x000fda0000000000 */
[----:B------:R-:W0:Y:S02]  /*18730*/  DADD R28, RZ, -R40 ;  /* 0x00000000ff1c7229 */ /* 0x000e240000000828 */
[----:B0-----:R-:W-:Y:S02]  /*18740*/  FSEL R94, R40, R28, !P0 ;  /* 0x0000001c285e7208 */ /* 0x001fe40004000000 */
[----:B------:R-:W-:Y:S01]  /*18750*/  FSEL R95, R41, R29, !P0 ;  /* 0x0000001d295f7208 */ /* 0x000fe20004000000 */
[----:B------:R-:W-:Y:S06]  /*18760*/  @!P5 BRA `(.L_x_737) ;  /* 0x0000000000c0d947 */ /* 0x000fec0003800000 */
[----:B------:R-:W-:Y:S01]  /*18770*/  UMOV UR6, 0x6dc9c883 ;  /* 0x6dc9c88300067882 */ /* 0x000fe20000000000 */
[----:B------:R-:W-:Y:S01]  /*18780*/  UMOV UR7, 0x3fe45f30 ;  /* 0x3fe45f3000077882 */ /* 0x000fe20000000000 */
[----:B------:R-:W-:-:S15]  /*18790*/  DSETP.GE.AND P0, PT, |R30|, 2.14748364800000000000e+09, PT ;  /* 0x41e000001e00742a */ /* 0x000fde0003f06200 */
[----:B------:R-:W-:-:S15]  /*187a0*/  NOP ;  /* 0x0000000000007918 */ /* 0x000fde0000000000 */
[----:B------:R-:W-:-:S15]  /*187b0*/  NOP ;  /* 0x0000000000007918 */ /* 0x000fde0000000000 */
[----:B------:R-:W-:-:S15]  /*187c0*/  NOP ;  /* 0x0000000000007918 */ /* 0x000fde0000000000 */
[----:B------:R-:W-:-:S04]  /*187d0*/  NOP ;  /* 0x0000000000007918 */ /* 0x000fc80000000000 */
[----:B------:R-:W0:Y:S01]  /*187e0*/  DMUL R28, R30, UR6 ;  /* 0x000000061e1c7c28 */ /* 0x000e220008000000 */
        /* <DEDUP_REMOVED lines=37> */
[----:B------:R-:W-:Y:S02]  /*18a40*/  IMAD.MOV.U32 R48, RZ, RZ, R44 ;  /* 0x000000ffff307224 */ /* 0x000fe400078e002c */
[----:B------:R-:W-:Y:S01]  /*18a50*/  IMAD.MOV.U32 R49, RZ, RZ, R45 ;  /* 0x000000ffff317224 */ /* 0x000fe200078e002d */
[----:B------:R-:W-:Y:S06]  /*18a60*/  BRA `(.L_x_738) ;  /* 0x0000000000087947 */ /* 0x000fec0003800000 */
.L_x_737:
[----:B------:R0:W2:Y:S02]  /*18a70*/  DMUL R48, RZ, R30 ;  /* 0x0000001eff307228 */ /* 0x0000a40000000000 */
[----:B0-2---:R-:W-:-:S07]  /*18a80*/  IMAD.MOV.U32 R20, RZ, RZ, RZ ;  /* 0x000000ffff147224 */ /* 0x005fce00078e00ff */
.L_x_738:
[----:B------:R-:W-:Y:S05]  /*18a90*/  BSYNC.RECONVERGENT B3 ;  /* 0x0000000000037941 */ /* 0x000fea0003800200 */
.L_x_736:
        /* <DEDUP_REMOVED lines=62> */
[----:B------:R-:W-:-:S15]  /*18e80*/  FSEL R31, R41, R31, !P0 ;  /* 0x0000001f291f7208 */ /* 0x000fde0004000000 */
[----:B------:R-:W-:-:S15]  /*18e90*/  NOP ;  /* 0x0000000000007918 */ /* 0x000fde0000000000 */
[----:B------:R-:W-:-:S15]  /*18ea0*/  NOP ;  /* 0x0000000000007918 */ /* 0x000fde0000000000 */
[----:B------:R-:W-:-:S15]  /*18eb0*/  NOP ;  /* 0x0000000000007918 */ /* 0x000fde0000000000 */
[----:B-1----:R2:W3:-:S15]  /*18ec0*/  DMUL R28, R92, R94 ;  /* 0x0000005e5c1c7228 */ /* 0x0024de0000000000 */
[----:B------:R-:W-:-:S15]  /*18ed0*/  NOP ;  /* 0x0000000000007918 */ /* 0x000fde0000000000 */
[----:B------:R-:W-:-:S15]  /*18ee0*/  NOP ;  /* 0x0000000000007918 */ /* 0x000fde0000000000 */
[----:B------:R-:W-:-:S15]  /*18ef0*/  NOP ;  /* 0x0000000000007918 */ /* 0x000fde0000000000 */
[----:B------:R-:W-:-:S04]  /*18f00*/  NOP ;  /* 0x0000000000007918 */ /* 0x000fc80000000000 */
[----:B------:R2:W0:Y:S02]  /*18f10*/  DMUL R30, R92, R30 ;  /* 0x0000001e5c1e7228 */ /* 0x0004240000000000 */
[----:B0-23--:R-:W-:Y:S05]  /*18f20*/  BRA `(.L_x_739) ;  /* 0x0000003000287947 */ /* 0x00dfea0003800000 */
.L_x_728:
[----:B------:R-:W-:Y:S01]  /*18f30*/  IMAD.MOV.U32 R28, RZ, RZ, 0x652b82fe ;  /* 0x652b82feff1c7424 */ /* 0x000fe200078e00ff */
[----:B------:R-:W-:Y:S01]  /*18f40*/  UMOV UR6, 0x19ba0da4 ;  /* 0x19ba0da400067882 */ /* 0x000fe20000000000 */
[----:B------:R-:W-:Y:S01]  /*18f50*/  IMAD.MOV.U32 R29, RZ, RZ, 0x3ff71547 ;  /* 0x3ff71547ff1d7424 */ /* 0x000fe200078e00ff */
[----:B------:R-:W-:Y:S01]  /*18f60*/  UMOV UR7, 0x40937be3 ;  /* 0x40937be300077882 */ /* 0x000fe20000000000 */
[----:B------:R-:W-:Y:S01]  /*18f70*/  BSSY.RECONVERGENT B0, `(.L_x_740) ;  /* 0x000007a000007945 */ /* 0x000fe20003800200 */
[----:B------:R-:W0:Y:S01]  /*18f80*/  DADD R40, R40, -UR6 ;  /* 0x8000000628287e29 */ /* 0x000e220008000000 */
[----:B------:R-:W-:Y:S01]  /*18f90*/  UMOV UR6, 0xfefa39ef ;  /* 0xfefa39ef00067882 */ /* 0x000fe20000000000 */
[----:B------:R-:W-:Y:S01]  /*18fa0*/  UMOV UR7, 0x3fe62e42 ;  /* 0x3fe62e4200077882 */ /* 0x000fe20000000000 */
[----:B0-----:R-:W-:-:S15]  /*18fb0*/  FSETP.GEU.FTZ.AND P0, PT, |R41|, 4.1917929649353027344, PT ;  /* 0x4086232b2900780b */ /* 0x001fde0003f1e200 */
[----:B------:R-:W-:-:S15]  /*18fc0*/  NOP ;  /* 0x0000000000007918 */ /* 0x000fde0000000000 */
[----:B------:R-:W-:-:S15]  /*18fd0*/  NOP ;  /* 0x0000000000007918 */ /* 0x000fde0000000000 */
[----:B------:R-:W-:-:S15]  /*18fe0*/  NOP ;  /* 0x0000000000007918 */ /* 0x000fde0000000000 */
[----:B------:R-:W-:-:S01]  /*18ff0*/  NOP ;  /* 0x0000000000007918 */ /* 0x000fc20000000000 */
        /* <DEDUP_REMOVED lines=113> */
.L_x_741:
[----:B------:R-:W-:Y:S05]  /*19710*/  BSYNC.RECONVERGENT B0 ;  /* 0x0000000000007941 */ /* 0x000fea0003800200 */
.L_x_740:
[C---:B01----:R-:W-:Y:S01]  /*19720*/  LEA.HI R29, R95.reuse, 0xffffff09, RZ, 0xc ;  /* 0xffffff095f1d7811 */ /* 0x043fe200078f60ff */
[----:B------:R-:W0:Y:S01]  /*19730*/  DSETP.NEU.AND P5, PT, |R30|, +INF , PT ;  /* 0x7ff000001e00742a */ /* 0x000e220003fad200 */
[----:B------:R-:W-:Y:S01]  /*19740*/  LOP3.LUT R95, R95, 0xfffff, RZ, 0xc0, !PT ;  /* 0x000fffff5f5f7812 */ /* 0x000fe200078ec0ff */
[----:B------:R-:W-:Y:S01]  /*19750*/  BSSY.RECONVERGENT B3, `(.L_x_742) ;  /* 0x000003e000037945 */ /* 0x000fe20003800200 */
[----:B------:R-:W-:Y:S02]  /*19760*/  LOP3.LUT R20, R29, 0xffff, RZ, 0xc0, !PT ;  /* 0x0000ffff1d147812 */ /* 0x000fe400078ec0ff */
[----:B------:R-:W-:Y:S02]  /*19770*/  LOP3.LUT R95, R95, 0x7fe00000, RZ, 0xfc, !PT ;  /* 0x7fe000005f5f7812 */ /* 0x000fe400078efcff */
[----:B------:R-:W-:-:S04]  /*19780*/  LEA.HI R20, R20, R29, RZ, 0x11 ;  /* 0x0000001d14147211 */ /* 0x000fc800078f88ff */
[----:B------:R-:W-:-:S04]  /*19790*/  PRMT R20, R20, 0x9910, RZ ;  /* 0x0000991014147816 */ /* 0x000fc800000000ff */
[----:B------:R-:W-:-:S04]  /*197a0*/  SHF.R.S32.HI R20, RZ, 0x1, R20 ;  /* 0x00000001ff147819 */ /* 0x000fc80000011414 */
[----:B------:R-:W-:-:S05]  /*197b0*/  LOP3.LUT R20, R20, 0xffff, RZ, 0xc0, !PT ;  /* 0x0000ffff14147812 */ /* 0x000fca00078ec0ff */
[----:B------:R-:W-:-:S05]  /*197c0*/  IMAD.IADD R93, R29, 0x1, -R20 ;  /* 0x000000011d5d7824 */ /* 0x000fca00078e0a14 */
[----:B------:R-:W-:Y:S01]  /*197d0*/  LEA R93, R93, 0x3ff00000, 0x14 ;  /* 0x3ff000005d5d7811 */ /* 0x000fe200078ea0ff */
[----:B0-----:R-:W-:Y:S06]  /*197e0*/  @!P5 BRA `(.L_x_743) ;  /* 0x0000000000c8d947 */ /* 0x001fec0003800000 */
        /* <DEDUP_REMOVED lines=39> */
[----:B0-----:R0:W1:Y:S02]  /*19a60*/  DFMA R28, R28, -UR6, R42 ;  /* 0x800000061c1c7c2b */ /* 0x001064000800002a */
[----:B01----:R-:W-:Y:S05]  /*19a70*/  @!P0 BRA `(.L_x_745) ;  /* 0x0000000000188947 */ /* 0x003fea0003800000 */
[----:B------:R-:W-:Y:S01]  /*19a80*/  IMAD.MOV.U32 R46, RZ, RZ, R30 ;  /* 0x000000ffff2e7224 */ /* 0x000fe200078e001e */
[----:B------:R-:W-:Y:S01]  /*19a90*/  MOV R110, 0x19ac0 ;  /* 0x00019ac0006e7802 */ /* 0x000fe20000000f00 */
[----:B------:R-:W-:-:S07]  /*19aa0*/  IMAD.MOV.U32 R111, RZ, RZ, R31 ;  /* 0x000000ffff6f7224 */ /* 0x000fce00078e001f */
[----:B----4-:R-:W-:Y:S05]  /*19ab0*/  CALL.REL.NOINC `($_ZN2at6native57_GLOBAL__N__f3eca4a2_24_ForeachBinaryOpScalar_cu_86b9896c25multi_tensor_apply_kernelINS1_18TensorListMetadataILi2EEENS1_21BinaryOpScalarFunctorIN3c107complexIdEELi2ELi1ELi1EEEJNS1_21reverse_power_functorIS8_EES8_EEEvT_T0_DpT1_$__internal_trig_reduction_slowpathd) ;  /* 0x000004e8009c7944 */ /* 0x010fea0003c00000 */
[----:B------:R-:W-:Y:S02]  /*19ac0*/  IMAD.MOV.U32 R28, RZ, RZ, R44 ;  /* 0x000000ffff1c7224 */ /* 0x000fe400078e002c */
[----:B------:R-:W-:-:S07]  /*19ad0*/  IMAD.MOV.U32 R29, RZ, RZ, R45 ;  /* 0x000000ffff1d7224 */ /* 0x000fce00078e002d */
.L_x_745:
[----:B------:R-:W-:Y:S05]  /*19ae0*/  BSYNC.RECONVERGENT B4 ;  /* 0x0000000000047941 */ /* 0x000fea0003800200 */
.L_x_744:
[----:B------:R-:W-:Y:S01]  /*19af0*/  VIADD R92, R47, 0x1 ;  /* 0x000000012f5c7836 */ /* 0x000fe20000000000 */
[----:B------:R-:W-:Y:S06]  /*19b00*/  BRA `(.L_x_746) ;  /* 0x0000000000087947 */ /* 0x000fec0003800000 */
.L_x_743:
[----:B------:R0:W1:Y:S02]  /*19b10*/  DMUL R28, RZ, R30 ;  /* 0x0000001eff1c7228 */ /* 0x0000640000000000 */
[----:B01----:R-:W-:-:S07]  /*19b20*/  IMAD.MOV.U32 R92, RZ, RZ, 0x1 ;  /* 0x00000001ff5c7424 */ /* 0x003fce00078e00ff */
.L_x_746:
[----:B------:R-:W-:Y:S05]  /*19b30*/  BSYNC.RECONVERGENT B3 ;  /* 0x0000000000037941 */ /* 0x000fea0003800200 */
.L_x_742:
        /* <DEDUP_REMOVED lines=55> */
[----:B0-----:R-:W-:Y:S01]  /*19eb0*/  FSEL R40, R40, R28, !P0 ;  /* 0x0000001c28287208 */ /* 0x001fe20004000000 */
[----:B------:R-:W-:Y:S01]  /*19ec0*/  IMAD.MOV.U32 R96, RZ, RZ, RZ ;  /* 0x000000ffff607224 */ /* 0x000fe200078e00ff */
[----:B------:R-:W-:Y:S02]  /*19ed0*/  FSEL R41, R41, R29, !P0 ;  /* 0x0000001d29297208 */ /* 0x000fe40004000000 */
[----:B------:R-:W-:Y:S02]  /*19ee0*/  LOP3.LUT P0, RZ, R92, 0x2, RZ, 0xc0, !PT ;  /* 0x000000025cff7812 */ /* 0x000fe4000780c0ff */
[----:B------:R-:W-:-:S15]  /*19ef0*/  LEA R97, R20, 0x3ff00000, 0x14 ;  /* 0x3ff0000014617811 */ /* 0x000fde00078ea0ff */
[----:B------:R-:W-:-:S15]  /*19f00*/  NOP ;  /* 0x0000000000007918 */ /* 0x000fde0000000000 */
[----:B------:R-:W-:-:S15]  /*19f10*/  NOP ;  /* 0x0000000000007918 */ /* 0x000fde0000000000 */
[----:B------:R-:W-:-:S11]  /*19f20*/  NOP ;  /* 0x0000000000007918 */ /* 0x000fd60000000000 */
[----:B------:R-:W0:Y:S02]  /*19f30*/  DADD R28, RZ, -R40 ;  /* 0x00000000ff1c7229 */ /* 0x000e240000000828 */
[----:B0-----:R-:W-:Y:S02]  /*19f40*/  FSEL R98, R40, R28, !P0 ;  /* 0x0000001c28627208 */ /* 0x001fe40004000000 */
[----:B------:R-:W-:-:S15]  /*19f50*/  FSEL R99, R41, R29, !P0 ;  /* 0x0000001d29637208 */ /* 0x000fde0004000000 */
[----:B------:R-:W-:-:S15]  /*19f60*/  NOP ;  /* 0x0000000000007918 */ /* 0x000fde0000000000 */
[----:B------:R-:W-:-:S15]  /*19f70*/  NOP ;  /* 0x0000000000007918 */ /* 0x000fde0000000000 */
[----:B------:R-:W-:-:S15]  /*19f80*/  NOP ;  /* 0x0000000000007918 */ /* 0x000fde0000000000 */
[----:B------:R-:W0:-:S15]  /*19f90*/  DMUL R98, R94, R98 ;  /* 0x000000625e627228 */ /* 0x000e1e0000000000 */
[----:B------:R-:W-:-:S15]  /*19fa0*/  NOP ;  /* 0x0000000000007918 */ /* 0x000fde0000000000 */
[----:B------:R-:W-:-:S15]  /*19fb0*/  NOP ;  /* 0x0000000000007918 */ /* 0x000fde0000000000 */
[----:B------:R-:W-:-:S15]  /*19fc0*/  NOP ;  /* 0x0000000000007918 */ /* 0x000fde0000000000 */
[----:B------:R-:W-:-:S04]  /*19fd0*/  NOP ;  /* 0x0000000000007918 */ /* 0x000fc80000000000 */
[----:B0-----:R0:W1:Y:S02]  /*19fe0*/  DMUL R98, R98, R96 ;  /* 0x0000006062627228 */ /* 0x0010640000000000 */
[----:B01----:R-:W-:Y:S05]  /*19ff0*/  @!P5 BRA `(.L_x_748) ;  /* 0x0000000000c0d947 */ /* 0x003fea0003800000 */
        /* <DEDUP_REMOVED lines=45> */
[----:B------:R-:W-:Y:S02]  /*1a2d0*/  IMAD.MOV.U32 R48, RZ, RZ, R44 ;  /* 0x000000ffff307224 */ /* 0x000fe400078e002c */
[----:B------:R-:W-:Y:S01]  /*1a2e0*/  IMAD.MOV.U32 R49, RZ, RZ, R45 ;  /* 0x000000ffff317224 */ /* 0x000fe200078e002d */
[----:B------:R-:W-:Y:S06]  /*1a2f0*/  BRA `(.L_x_749) ;  /* 0x0000000000087947 */ /* 0x000fec0003800000 */
.L_x_748:
[----:B------:R0:W1:Y:S02]  /*1a300*/  DMUL R48, RZ, R30 ;  /* 0x0000001eff307228 */ /* 0x0000640000000000 */
[----:B01----:R-:W-:-:S07]  /*1a310*/  IMAD.MOV.U32 R20, RZ, RZ, RZ ;  /* 0x000000ffff147224 */ /* 0x003fce00078e00ff */
.L_x_749:
[----:B------:R-:W-:Y:S05]  /*1a320*/  BSYNC.RECONVERGENT B3 ;  /* 0x0000000000037941 */ /* 0x000fea0003800200 */
.L_x_747:
        /* <DEDUP_REMOVED lines=11> */
[----:B------:R-:W-:Y:S01]  /*1a3e0*/  IMAD.MOV.U32 R96, RZ, RZ, RZ ;  /* 0x000000ffff607224 */ /* 0x000fe200078e00ff */
[----:B------:R-:W-:Y:S01]  /*1a3f0*/  ISETP.NE.U32.AND P0, PT, R92, 0x1, PT ;  /* 0x000000015c00780c */ /* 0x000fe20003f05070 */
[----:B------:R-:W-:-:S03]  /*1a400*/  IMAD.MOV.U32 R92, RZ, RZ, 0x3da8ff83 ;  /* 0x3da8ff83ff5c7424 */ /* 0x000fc600078e00ff */
[----:B------:R-:W-:Y:S02]  /*1a410*/  FSEL R100, R100, -8.06006814911005101289e+34, !P0 ;  /* 0xf9785eba64647808 */ /* 0x000fe40004000000 */
[----:B------:R-:W-:Y:S01]  /*1a420*/  FSEL R101, -R92, 0.11223486810922622681, !P0 ;  /* 0x3de5db655c657808 */ /* 0x000fe20004000100 */
[----:B------:R-:W-:-:S15]  /*1a430*/  IMAD.MOV.U32 R92, RZ, RZ, RZ ;  /* 0x000000ffff5c7224 */ /* 0x000fde00078e00ff */
[----:B------:R-:W-:-:S15]  /*1a440*/  NOP ;  /* 0x0000000000007918 */ /* 0x000fde0000000000 */
[----:B------:R-:W-:-:S15]  /*1a450*/  NOP ;  /* 0x0000000000007918 */ /* 0x000fde0000000000 */
[----:B------:R-:W-:-:S10]  /*1a460*/  NOP ;  /* 0x0000000000007918 */ /* 0x000fd40000000000 */
        /* <DEDUP_REMOVED lines=58> */
[----:B------:R2:W3:-:S15]  /*1a810*/  DMUL R28, R98, R92 ;  /* 0x0000005c621c7228 */ /* 0x0004de0000000000 */
[----:B------:R-:W-:-:S15]  /*1a820*/  NOP ;  /* 0x0000000000007918 */ /* 0x000fde0000000000 */
[----:B------:R-:W-:-:S15]  /*1a830*/  NOP ;  /* 0x0000000000007918 */ /* 0x000fde0000000000 */
[----:B------:R-:W-:-:S15]  /*1a840*/  NOP ;  /* 0x0000000000007918 */ /* 0x000fde0000000000 */
[----:B------:R-:W-:-:S04]  /*1a850*/  NOP ;  /* 0x0000000000007918 */ /* 0x000fc80000000000 */
[----:B0-----:R2:W0:Y:S02]  /*1a860*/  DMUL R30, R92, R94 ;  /* 0x0000005e5c1e7228 */ /* 0x0014240000000000 */
[----:B0-23--:R-:W-:Y:S05]  /*1a870*/  BRA `(.L_x_739) ;  /* 0x0000001400d47947 */ /* 0x00dfea0003800000 */
.L_x_727:
[----:B------:R-:W-:-:S04]  /*1a880*/  ISETP.NE.AND P0, PT, R29, 0x7ff00000, PT ;  /* 0x7ff000001d00780c */ /* 0x000fc80003f05270 */
[----:B------:R-:W-:-:S13]  /*1a890*/  ISETP.NE.OR P0, PT, R40, RZ, P0 ;  /* 0x000000ff2800720c */ /* 0x000fda0000705670 */
[----:B------:R-:W-:Y:S05]  /*1a8a0*/  @P0 BRA `(.L_x_750) ;  /* 0x00000000001c0947 */ /* 0x000fea0003800000 */
[C---:B------:R-:W-:Y:S01]  /*1a8b0*/  ISETP.GT.AND P0, PT, R41.reuse, -0x1, PT ;  /* 0xffffffff2900780c */ /* 0x040fe20003f04270 */
[----:B------:R-:W0:Y:S03]  /*1a8c0*/  DADD R30, R30, -R30 ;  /* 0x000000001e1e7229 */ /* 0x000e26000000081e */
[----:B------:R-:W-:Y:S02]  /*1a8d0*/  FSEL R28, R40, RZ, P0 ;  /* 0x000000ff281c7208 */ /* 0x000fe40000000000 */
[----:B------:R-:W-:Y:S02]  /*1a8e0*/  FSEL R29, R41, RZ, P0 ;  /* 0x000000ff291d7208 */ /* 0x000fe40000000000 */
[----:B0-----:R-:W-:Y:S02]  /*1a8f0*/  FSEL R30, R30, RZ, P0 ;  /* 0x000000ff1e1e7208 */ /* 0x001fe40000000000 */
[----:B------:R-:W-:Y:S01]  /*1a900*/  FSEL R31, R31, RZ, P0 ;  /* 0x000000ff1f1f7208 */ /* 0x000fe20000000000 */
[----:B------:R-:W-:Y:S06]  /*1a910*/  BRA `(.L_x_739) ;  /* 0x0000001400ac7947 */ /* 0x000fec0003800000 */
.L_x_750:
[----:B------:R-:W0:Y:S02]  /*1a920*/  DADD R28, R30, -R30 ;  /* 0x000000001e1c7229 */ /* 0x000e24000000081e */
[----:B0-----:R-:W-:Y:S02]  /*1a930*/  IMAD.MOV.U32 R30, RZ, RZ, R28 ;  /* 0x000000ffff1e7224 */ /* 0x001fe400078e001c */
[----:B------:R-:W-:Y:S01]  /*1a940*/  IMAD.MOV.U32 R31, RZ, RZ, R29 ;  /* 0x000000ffff1f7224 */ /* 0x000fe200078e001d */
[----:B------:R-:W-:Y:S06]  /*1a950*/  BRA `(.L_x_739) ;  /* 0x00000014009c7947 */ /* 0x000fec0003800000 */
.L_x_726:
[----:B------:R-:W0:Y:S01]  /*1a960*/  DSETP.NEU.AND P0, PT, |R30|, +INF , PT ;  /* 0x7ff000001e00742a */ /* 0x000e220003f0d200 */
[----:B------:R-:W-:Y:S04]  /*1a970*/  BSSY.RECONVERGENT B3, `(.L_x_751) ;  /* 0x0000036000037945 */ /* 0x000fe80003800200 */
[----:B0-----:R-:W-:Y:S05]  /*1a980*/  @!P0 BRA `(.L_x_752) ;  /* 0x0000000000c88947 */ /* 0x001fea0003800000 */
        /* <DEDUP_REMOVED lines=47> */
.L_x_754:
[----:B------:R-:W-:Y:S05]  /*1ac80*/  BSYNC.RECONVERGENT B4 ;  /* 0x0000000000047941 */ /* 0x000fea0003800200 */
.L_x_753:
[----:B------:R-:W-:Y:S01]  /*1ac90*/  VIADD R20, R47, 0x1 ;  /* 0x000000012f147836 */ /* 0x000fe20000000000 */
[----:B------:R-:W-:Y:S06]  /*1aca0*/  BRA `(.L_x_755) ;  /* 0x0000000000087947 */ /* 0x000fec0003800000 */
.L_x_752:
[----:B------:R0:W1:Y:S02]  /*1acb0*/  DMUL R28, RZ, R30 ;  /* 0x0000001eff1c7228 */ /* 0x0000640000000000 */
[----:B01----:R-:W-:-:S07]  /*1acc0*/  IMAD.MOV.U32 R20, RZ, RZ, 0x1 ;  /* 0x00000001ff147424 */ /* 0x003fce00078e00ff */
.L_x_755:
[----:B------:R-:W-:Y:S05]  /*1acd0*/  BSYNC.RECONVERGENT B3 ;  /* 0x0000000000037941 */ /* 0x000fea0003800200 */
.L_x_751:
        /* <DEDUP_REMOVED lines=67> */
[----:B------:R-:W0:Y:S02]  /*1b110*/  DSETP.NEU.AND P0, PT, |R30|, +INF , PT ;  /* 0x7ff000001e00742a */ /* 0x000e240003f0d200 */
[----:B0-----:R-:W-:Y:S05]  /*1b120*/  @!P0 BRA `(.L_x_757) ;  /* 0x0000000000c08947 */ /* 0x001fea0003800000 */
        /* <DEDUP_REMOVED lines=48> */
.L_x_757:
[----:B------:R0:W1:Y:S02]  /*1b430*/  DMUL R92, RZ, R30 ;  /* 0x0000001eff5c7228 */ /* 0x0000640000000000 */
[----:B01----:R-:W-:-:S07]  /*1b440*/  IMAD.MOV.U32 R20, RZ, RZ, RZ ;  /* 0x000000ffff147224 */ /* 0x003fce00078e00ff */
.L_x_758:
[----:B------:R-:W-:Y:S05]  /*1b450*/  BSYNC.RECONVERGENT B3 ;  /* 0x0000000000037941 */ /* 0x000fea0003800200 */
.L_x_756:
        /* <DEDUP_REMOVED lines=63> */
[----:B------:R-:W-:Y:S06]  /*1b850*/  BRA `(.L_x_739) ;  /* 0x0000000400dc7947 */ /* 0x000fec0003800000 */
.L_x_725:
[----:B------:R-:W-:Y:S01]  /*1b860*/  IMAD.MOV.U32 R42, RZ, RZ, 0x652b82fe ;  /* 0x652b82feff2a7424 */ /* 0x000fe200078e00ff */
[----:B------:R-:W-:Y:S01]  /*1b870*/  UMOV UR6, 0xfefa39ef ;  /* 0xfefa39ef00067882 */ /* 0x000fe20000000000 */
[----:B------:R-:W-:Y:S01]  /*1b880*/  IMAD.MOV.U32 R43, RZ, RZ, 0x3ff71547 ;  /* 0x3ff71547ff2b7424 */ /* 0x000fe200078e00ff */
[----:B------:R-:W-:Y:S01]  /*1b890*/  UMOV UR7, 0x3fe62e42 ;  /* 0x3fe62e4200077882 */ /* 0x000fe20000000000 */
[----:B------:R-:W-:-:S04]  /*1b8a0*/  FSETP.GEU.FTZ.AND P0, PT, |R41|, 4.1917929649353027344, PT ;  /* 0x4086232b2900780b */ /* 0x000fc80003f1e200 */
        /* <DEDUP_REMOVED lines=97> */
[----:B------:R-:W-:-:S15]  /*1bec0*/  @!P1 LEA.HI R20, R42, R42, RZ, 0x1 ;  /* 0x0000002a2a149211 */ /* 0x000fde00078f08ff */
[----:B------:R-:W-:-:S15]  /*1bed0*/  NOP ;  /* 0x0000000000007918 */ /* 0x000fde0000000000 */
[----:B------:R-:W-:-:S15]  /*1bee0*/  NOP ;  /* 0x0000000000007918 */ /* 0x000fde0000000000 */
[----:B------:R-:W-:-:S07]  /*1bef0*/  NOP ;  /* 0x0000000000007918 */ /* 0x000fce0000000000 */
[----:B------:R0:W1:Y:S02]  /*1bf00*/  DADD R28, R40, +INF ;  /* 0x7ff00000281c7429 */ /* 0x0000640000000000 */
[----:B0-----:R-:W-:Y:S01]  /*1bf10*/  @!P1 SHF.R.S32.HI R41, RZ, 0x1, R20 ;  /* 0x00000001ff299819 */ /* 0x001fe20000011414 */
[----:B------:R-:W-:Y:S01]  /*1bf20*/  @!P1 IMAD.MOV.U32 R40, RZ, RZ, R44 ;  /* 0x000000ffff289224 */ /* 0x000fe200078e002c */
[----:B-1----:R-:W-:Y:S02]  /*1bf30*/  FSEL R28, R28, RZ, P0 ;  /* 0x000000ff1c1c7208 */ /* 0x002fe40000000000 */
[----:B------:R-:W-:Y:S01]  /*1bf40*/  FSEL R29, R29, RZ, P0 ;  /* 0x000000ff1d1d7208 */ /* 0x000fe20000000000 */
[----:B------:R-:W-:Y:S02]  /*1bf50*/  @!P1 IMAD.IADD R42, R42, 0x1, -R41 ;  /* 0x000000012a2a9824 */ /* 0x000fe400078e0a29 */
[----:B------:R-:W-:-:S03]  /*1bf60*/  @!P1 IMAD R41, R41, 0x100000, R45 ;  /* 0x0010000029299824 */ /* 0x000fc600078e022d */
[----:B------:R-:W-:Y:S01]  /*1bf70*/  @!P1 LEA R43, R42, 0x3ff00000, 0x14 ;  /* 0x3ff000002a2b9811 */ /* 0x000fe200078ea0ff */
[----:B------:R-:W-:-:S15]  /*1bf80*/  @!P1 IMAD.MOV.U32 R42, RZ, RZ, RZ ;  /* 0x000000ffff2a9224 */ /* 0x000fde00078e00ff */
[----:B------:R-:W-:-:S15]  /*1bf90*/  NOP ;  /* 0x0000000000007918 */ /* 0x000fde0000000000 */
[----:B------:R-:W-:-:S15]  /*1bfa0*/  NOP ;  /* 0x0000000000007918 */ /* 0x000fde0000000000 */
[----:B------:R-:W-:-:S06]  /*1bfb0*/  NOP ;  /* 0x0000000000007918 */ /* 0x000fcc0000000000 */
[----:B------:R0:W1:Y:S02]  /*1bfc0*/  @!P1 DMUL R28, R40, R42 ;  /* 0x0000002a281c9228 */ /* 0x0000640000000000 */
.L_x_739:
[----:B------:R-:W-:Y:S05]  /*1bfd0*/  BSYNC.RECONVERGENT B2 ;  /* 0x0000000000027941 */ /* 0x000fea0003800200 */
.L_x_724:
[----:B0-----:R-:W0:Y:S08]  /*1bfe0*/  LDC.64 R40, c[0x0][0xfd0] ;  /* 0x0003f400ff287b82 */ /* 0x001e300000000a00 */
[----:B------:R-:W0:Y:S02]  /*1bff0*/  LDC.64 R42, c[0x0][0xfd8] ;  /* 0x0003f600ff2a7b82 */ /* 0x000e240000000a00 */
[----:B0-----:R-:W0:Y:S02]  /*1c000*/  DSETP.NAN.AND P0, PT, R40, R42, PT ;  /* 0x0000002a2800722a */ /* 0x001e240003f08000 */
[----:B0-----:R-:W-:Y:S05]  /*1c010*/  @P0 BRA `(.L_x_759) ;  /* 0x0000006800980947 */ /* 0x001fea0003800000 */
[----:B------:R-:W-:Y:S01]  /*1c020*/  UMOV UR6, 0x85ebc8a0 ;  /* 0x85ebc8a000067882 */ /* 0x000fe20000000000 */
[----:B------:R-:W-:Y:S02]  /*1c030*/  UMOV UR7, 0x7fd1ccf3 ;  /* 0x7fd1ccf300077882 */ /* 0x000fe40000000000 */
[----:B------:R-:W0:Y:S02]  /*1c040*/  DSETP.GT.AND P0, PT, R54, UR6, PT ;  /* 0x0000000636007e2a */ /* 0x000e24000bf04000 */
[----:B0-----:R-:W-:Y:S05]  /*1c050*/  @P0 BRA `(.L_x_760) ;  /* 0x00000058009c0947 */ /* 0x001fea0003800000 */
[----:B------:R-:W0:Y:S02]  /*1c060*/  DSETP.NEU.AND P0, PT, R52, 1, PT ;  /* 0x3ff000003400742a */ /* 0x000e240003f0d000 */
[----:B0-----:R-:W-:Y:S05]  /*1c070*/  @!P0 BRA `(.L_x_761) ;  /* 0x0000004c00a88947 */ /* 0x001fea0003800000 */
[----:B------:R-:W-:Y:S01]  /*1c080*/  IMAD.MOV.U32 R20, RZ, RZ, R53 ;  /* 0x000000ffff147224 */ /* 0x000fe200078e0035 */
[----:B------:R-:W0:Y:S01]  /*1c090*/  DSETP.MIN.AND P0, P1, R52, R54, PT ;  /* 0x000000363400722a */ /* 0x000e220003900000 */
[----:B------:R-:W-:Y:S01]  /*1c0a0*/  IMAD.MOV.U32 R43, RZ, RZ, R55 ;  /* 0x000000ffff2b7224 */ /* 0x000fe200078e0037 */
[----:B------:R-:W-:Y:S01]  /*1c0b0*/  UMOV UR6, 0x4ad4b81f ;  /* 0x4ad4b81f00067882 */ /* 0x000fe20000000000 */
[----:B------:R-:W-:Y:S01]  /*1c0c0*/  IMAD.MOV.U32 R41, RZ, RZ, R54 ;  /* 0x000000ffff297224 */ /* 0x000fe200078e0036 */
[----:B------:R-:W-:Y:S02]  /*1c0d0*/  UMOV UR7, 0x358dee7a ;  /* 0x358dee7a00077882 */ /* 0x000fe40000000000 */
[----:B0-----:R-:W-:Y:S01]  /*1c0e0*/  FSEL R45, R20, R43, P0 ;  /* 0x0000002b142d7208 */ /* 0x001fe20000000000 */
        /* <DEDUP_REMOVED lines=8> */
[----:B------:R-:W0:Y:S02]  /*1c170*/  DSETP.MAX.AND P2, P5, R52, R54, PT ;  /* 0x000000363400722a */ /* 0x000e240003d4f000 */
[----:B0-----:R-:W-:Y:S01]  /*1c180*/  FSEL R45, R20, R43, P2 ;  /* 0x0000002b142d7208 */ /* 0x001fe20001000000 */
[----:B------:R-:W-:Y:S01]  /*1c190*/  IMAD.MOV.U32 R20, RZ, RZ, R52 ;  /* 0x000000ffff147224 */ /* 0x000fe200078e0034 */
[----:B------:R-:W-:-:S15]  /*1c1a0*/  @P5 LOP3.LUT R45, R43, 0x80000, RZ, 0xfc, !PT ;  /* 0x000800002b2d5812 */ /* 0x000fde00078efcff */
[----:B------:R-:W-:-:S15]  /*1c1b0*/  NOP ;  /* 0x0000000000007918 */ /* 0x000fde0000000000 */
[----:B------:R-:W-:-:S15]  /*1c1c0*/  NOP ;  /* 0x0000000000007918 */ /* 0x000fde0000000000 */
[----:B------:R-:W-:-:S15]  /*1c1d0*/  NOP ;  /* 0x0000000000007918 */ /* 0x000fde0000000000 */
[----:B------:R0:W2:Y:S01]  /*1c1e0*/  DSETP.GEU.AND P0, PT, R40, UR6, PT ;  /* 0x0000000628007e2a */ /* 0x0000a2000bf0e000 */
[----:B------:R-:W-:Y:S01]  /*1c1f0*/  UMOV UR6, 0xc57e649a ;  /* 0xc57e649a00067882 */ /* 0x000fe20000000000 */
[----:B0-----:R-:W-:Y:S01]  /*1c200*/  IMAD.MOV.U32 R41, RZ, RZ, R54 ;  /* 0x000000ffff297224 */ /* 0x001fe200078e0036 */
[----:B------:R-:W-:-:S04]  /*1c210*/  UMOV UR7, 0x4a511b0e ;  /* 0x4a511b0e00077882 */ /* 0x000fc80000000000 */
[----:B------:R-:W-:Y:S01]  /*1c220*/  SEL R40, R20, R41, P2 ;  /* 0x0000002914287207 */ /* 0x000fe20001000000 */
[----:B------:R-:W-:-:S15]  /*1c230*/  IMAD.MOV.U32 R41, RZ, RZ, R45 ;  /* 0x000000ffff297224 */ /* 0x000fde00078e002d */
[----:B------:R-:W-:-:S15]  /*1c240*/  NOP ;  /* 0x0000000000007918 */ /* 0x000fde0000000000 */
[----:B------:R-:W-:-:S15]  /*1c250*/  NOP ;  /* 0x0000000000007918 */ /* 0x000fde0000000000 */
[----:B------:R-:W-:-:S11]  /*1c260*/  NOP ;  /* 0x0000000000007918 */ /* 0x000fd60000000000 */
[----:B--2---:R-:W0:Y:S02]  /*1c270*/  DSETP.GT.OR P0, PT, R40, UR6, !P0 ;  /* 0x0000000628007e2a */ /* 0x004e24000c704400 */
[----:B0-----:R-:W-:Y:S05]  /*1c280*/  @P0 BRA `(.L_x_762) ;  /* 0x0000003c00680947 */ /* 0x001fea0003800000 */
[----:B------:R-:W0:Y:S02]  /*1c290*/  DSETP.GE.AND P0, PT, R52, 1, PT ;  /* 0x3ff000003400742a */ /* 0x000e240003f06000 */
[----:B0-----:R-:W-:Y:S05]  /*1c2a0*/  @!P0 BRA `(.L_x_763) ;  /* 0x0000000800b48947 */ /* 0x001fea0003800000 */
        /* <DEDUP_REMOVED lines=10> */
[----:B------:R-:W0:Y:S02]  /*1c350*/  DADD R92, R40, 1 ;  /* 0x3ff00000285c7429 */ /* 0x000e240000000000 */
        /* <DEDUP_REMOVED lines=160> */
.L_x_764:
[----:B--2---:R-:W3:Y:S02]  /*1cd60*/  DMUL R44, R44, 0.5 ;  /* 0x3fe000002c2c7828 */ /* 0x004ee40000000000 */
[----:B---3--:R-:W-:Y:S05]  /*1cd70*/  BRA `(.L_x_765) ;  /* 0x0000006800407947 */ /* 0x008fea0003800000 */
.L_x_763:
[----:B------:R-:W-:Y:S01]  /*1cd80*/  UMOV UR6, 0x66666666 ;  /* 0x6666666600067882 */ /* 0x000fe20000000000 */
[----:B------:R-:W-:Y:S01]  /*1cd90*/  UMOV UR7, 0x3fe66666 ;  /* 0x3fe6666600077882 */ /* 0x000fe20000000000 */
[----:B------:R-:W0:-:S15]  /*1cda0*/  DFMA R40, R52, R52, R22 ;  /* 0x000000343428722b */ /* 0x000e1e0000000016 */
[----:B------:R-:W-:-:S15]  /*1cdb0*/  NOP ;  /* 0x0000000000007918 */ /* 0x000fde0000000000 */
[----:B------:R-:W-:-:S15]  /*1cdc0*/  NOP ;  /* 0x0000000000007918 */ /* 0x000fde0000000000 */
[----:B------:R-:W-:-:S15]  /*1cdd0*/  NOP ;  /* 0x0000000000007918 */ /* 0x000fde0000000000 */
[----:B------:R-:W-:-:S04]  /*1cde0*/  NOP ;  /* 0x0000000000007918 */ /* 0x000fc80000000000 */
[----:B0-----:R-:W0:Y:S02]  /*1cdf0*/  DSETP.GTU.AND P0, PT, R40, UR6, PT ;  /* 0x0000000628007e2a */ /* 0x001e24000bf0c000 */
[----:B0-----:R-:W-:Y:S05]  /*1ce00*/  @!P0 BRA `(.L_x_766) ;  /* 0x0000002400d48947 */ /* 0x001fea0003800000 */
[----:B------:R-:W-:Y:S01]  /*1ce10*/  LOP3.LUT R99, R53, 0xfffffff8, RZ, 0xc0, !PT ;  /* 0xfffffff835637812 */ /* 0x000fe200078ec0ff */
[----:B------:R-:W-:Y:S01]  /*1ce20*/  IMAD.MOV.U32 R98, RZ, RZ, RZ ;  /* 0x000000ffff627224 */ /* 0x000fe200078e00ff */
[----:B------:R-:W-:Y:S01]  /*1ce30*/  LOP3.LUT R101, R55, 0xfffffff8, RZ, 0xc0, !PT ;  /* 0xfffffff837657812 */ /* 0x000fe200078ec0ff */
[----:B------:R-:W-:Y:S02]  /*1ce40*/  IMAD.MOV.U32 R100, RZ, RZ, RZ ;  /* 0x000000ffff647224 */ /* 0x000fe400078e00ff */
[----:B------:R-:W-:Y:S02]  /*1ce50*/  IMAD.MOV.U32 R42, RZ, RZ, RZ ;  /* 0x000000ffff2a7224 */ /* 0x000fe400078e00ff */
[----:B------:R-:W0:Y:S01]  /*1ce60*/  DADD R96, R52, -R98 ;  /* 0x0000000034607229 */ /* 0x000e220000000862 */
[----:B------:R-:W-:Y:S01]  /*1ce70*/  IMAD.MOV.U32 R44, RZ, RZ, RZ ;  /* 0x000000ffff2c7224 */ /* 0x000fe200078e00ff */
[----:B0-----:R-:W-:-:S15]  /*1ce80*/  LOP3.LUT R43, R97, 0xfffffff8, RZ, 0xc0, !PT ;  /* 0xfffffff8612b7812 */ /* 0x001fde00078ec0ff */
[----:B------:R-:W-:-:S15]  /*1ce90*/  NOP ;  /* 0x0000000000007918 */ /* 0x000fde0000000000 */
[----:B------:R-:W-:-:S15]  /*1cea0*/  NOP ;  /* 0x0000000000007918 */ /* 0x000fde0000000000 */
[----:B------:R-:W-:-:S15]  /*1ceb0*/  NOP ;  /* 0x0000000000007918 */ /* 0x000fde0000000000 */
[----:B------:R-:W-:-:S02]  /*1cec0*/  NOP ;  /* 0x0000000000007918 */ /* 0x000fc40000000000 */
[----:B------:R-:W0:Y:S02]  /*1ced0*/  DADD R92, R54, -R100 ;  /* 0x00000000365c7229 */ /* 0x000e240000000864 */
[----:B0-----:R-:W-:-:S15]  /*1cee0*/  LOP3.LUT R45, R93, 0xfffffff8, RZ, 0xc0, !PT ;  /* 0xfffffff85d2d7812 */ /* 0x001fde00078ec0ff */
[----:B------:R-:W-:-:S15]  /*1cef0*/  NOP ;  /* 0x0000000000007918 */ /* 0x000fde0000000000 */
[----:B------:R-:W-:-:S15]  /*1cf00*/  NOP ;  /* 0x0000000000007918 */ /* 0x000fde0000000000 */
[----:B------:R-:W-:-:S15]  /*1cf10*/  NOP ;  /* 0x0000000000007918 */ /* 0x000fde0000000000 */
[----:B------:R-:W-:-:S02]  /*1cf20*/  NOP ;  /* 0x0000000000007918 */ /* 0x000fc40000000000 */
[----:B------:R-:W0:-:S15]  /*1cf30*/  DADD R108, R98, R98 ;  /* 0x00000000626c7229 */ /* 0x000e1e0000000062 */
        /* <DEDUP_REMOVED lines=9> */
[----:B------:R-:W3:-:S15]  /*1cfd0*/  DADD R96, R96, -R42 ;  /* 0x0000000060607229 */ /* 0x000ede000000082a */
        /* <DEDUP_REMOVED lines=9> */
[----:B0-----:R-:W-:-:S15]  /*1d070*/  DMUL R50, R108, R42 ;  /* 0x0000002a6c327228 */ /* 0x001fde0000000000 */
[----:B------:R-:W-:-:S15]  /*1d080*/  NOP ;  /* 0x0000000000007918 */ /* 0x000fde0000000000 */
[----:B------:R-:W-:-:S15]  /*1d090*/  NOP ;  /* 0x0000000000007918 */ /* 0x000fde0000000000 */
[----:B------:R-:W-:-:S15]  /*1d0a0*/  NOP ;  /* 0x0000000000007918 */ /* 0x000fde0000000000 */
[----:B------:R-:W-:-:S04]  /*1d0b0*/  NOP ;  /* 0x0000000000007918 */ /* 0x000fc80000000000 */
[----:B------:R-:W0:-:S15]  /*1d0c0*/  DADD R40, R42, R42 ;  /* 0x000000002a287229 */ /* 0x000e1e000000002a */
        /* <DEDUP_REMOVED lines=14> */
[----:B---3--:R3:W0:-:S15]  /*1d1b0*/  DMUL R108, R108, R96 ;  /* 0x000000606c6c7228 */ /* 0x00861e0000000000 */
        /* <DEDUP_REMOVED lines=45> */
.L_x_767:
        /* <DEDUP_REMOVED lines=212> */
[----:B------:R-:W3:Y:S02]  /*1e1d0*/  DMUL R44, R44, 0.5 ;  /* 0x3fe000002c2c7828 */ /* 0x000ee40000000000 */
[----:B---3--:R-:W-:Y:S05]  /*1e1e0*/  BRA `(.L_x_765) ;  /* 0x0000005400247947 */ /* 0x008fea0003800000 */
.L_x_769:
        /* <DEDUP_REMOVED lines=174> */
[----:B0-----:R3:W0:Y:S02]  /*1ecd0*/  DMUL R44, R42, 0.5 ;  /* 0x3fe000002a2c7828 */ /* 0x0016240000000000 */
[----:B0--3--:R-:W-:Y:S05]  /*1ece0*/  BRA `(.L_x_765) ;  /* 0x0000004800647947 */ /* 0x009fea0003800000 */
.L_x_768:
        /* <DEDUP_REMOVED lines=52> */
.L_x_770:
        /* <DEDUP_REMOVED lines=83> */
.L_x_766:
        /* <DEDUP_REMOVED lines=171> */
.L_x_771:
[----:B--2---:R-:W3:Y:S02]  /*20010*/  DMUL R44, R44, 0.5 ;  /* 0x3fe000002c2c7828 */ /* 0x004ee40000000000 */
[----:B---3--:R-:W-:Y:S05]  /*20020*/  BRA `(.L_x_765) ;  /* 0x0000003400947947 */ /* 0x008fea0003800000 */
.L_x_762:
[----:B------:R-:W-:Y:S01]  /*20030*/  IMAD.MOV.U32 R40, RZ, RZ, R4 ;  /* 0x000000ffff287224 */ /* 0x000fe200078e0004 */
[----:B------:R-:W-:Y:S01]  /*20040*/  ISETP.GE.U32.AND P0, PT, R11, 0x7ff00000, PT ;  /* 0x7ff000000b00780c */ /* 0x000fe20003f06070 */
[----:B------:R-:W-:Y:S02]  /*20050*/  IMAD.MOV.U32 R41, RZ, RZ, R11 ;  /* 0x000000ffff297224 */ /* 0x000fe400078e000b */
[----:B------:R-:W-:Y:S02]  /*20060*/  IMAD.MOV.U32 R44, RZ, RZ, 0x0 ;  /* 0x00000000ff2c7424 */ /* 0x000fe400078e00ff */
[----:B------:R-:W-:Y:S02]  /*20070*/  IMAD.MOV.U32 R45, RZ, RZ, 0x3fd80000 ;  /* 0x3fd80000ff2d7424 */ /* 0x000fe400078e00ff */
[----:B------:R0:W-:Y:S02]  /*20080*/  DSETP.NEU.AND P1, PT, R40, RZ, PT ;  /* 0x000000ff2800722a */ /* 0x0001e40003f2d000 */
[----:B0-----:R-:W0:Y:S01]  /*20090*/  MUFU.RSQ64H R41, R89 ;  /* 0x0000005900297308 */ /* 0x001e220000001c00 */
[----:B------:R-:W-:-:S15]  /*200a0*/  IMAD.MOV.U32 R40, RZ, RZ, RZ ;  /* 0x000000ffff287224 */ /* 0x000fde00078e00ff */
[----:B------:R-:W-:-:S15]  /*200b0*/  NOP ;  /* 0x0000000000007918 */ /* 0x000fde0000000000 */
[----:B------:R-:W-:-:S15]  /*200c0*/  NOP ;  /* 0x0000000000007918 */ /* 0x000fde0000000000 */
[----:B------:R-:W-:-:S15]  /*200d0*/  NOP ;  /* 0x0000000000007918 */ /* 0x000fde0000000000 */
[----:B------:R-:W-:-:S01]  /*200e0*/  NOP ;  /* 0x0000000000007918 */ /* 0x000fc20000000000 */
[----:B0-----:R-:W0:-:S15]  /*200f0*/  DMUL R42, R40, R40 ;  /* 0x00000028282a7228 */ /* 0x001e1e0000000000 */
[----:B------:R-:W-:-:S15]  /*20100*/  NOP ;  /* 0x0000000000007918 */ /* 0x000fde0000000000 */
[----:B------:R-:W-:-:S15]  /*20110*/  NOP ;  /* 0x0000000000007918 */ /* 0x000fde0000000000 */
[----:B------:R-:W-:-:S15]  /*20120*/  NOP ;  /* 0x0000000000007918 */ /* 0x000fde0000000000 */
[----:B------:R-:W-:-:S04]  /*20130*/  NOP ;  /* 0x0000000000007918 */ /* 0x000fc80000000000 */
[----:B0-----:R-:W0:-:S15]  /*20140*/  DFMA R42, R88, -R42, 1 ;  /* 0x3ff00000582a742b */ /* 0x001e1e000000082a */
[----:B------:R-:W-:-:S15]  /*20150*/  NOP ;  /* 0x0000000000007918 */ /* 0x000fde0000000000 */
[----:B------:R-:W-:-:S15]  /*20160*/  NOP ;  /* 0x0000000000007918 */ /* 0x000fde0000000000 */
[----:B------:R-:W-:-:S15]  /*20170*/  NOP ;  /* 0x0000000000007918 */ /* 0x000fde0000000000 */
[----:B------:R-:W-:-:S04]  /*20180*/  NOP ;  /* 0x0000000000007918 */ /* 0x000fc80000000000 */
[----:B0-----:R-:W-:-:S15]  /*20190*/  DFMA R44, R42, R44, 0.5 ;  /* 0x3fe000002a2c742b */ /* 0x001fde000000002c */
        /* <DEDUP_REMOVED lines=9> */
[----:B0-----:R0:W2:Y:S02]  /*20230*/  DFMA R42, R44, R42, R40 ;  /* 0x0000002a2c2a722b */ /* 0x0010a40000000028 */
[----:B0-----:R-:W-:-:S15]  /*20240*/  IMAD.MOV.U32 R45, RZ, RZ, -0x3ff ;  /* 0xfffffc01ff2d7424 */ /* 0x001fde00078e00ff */
[----:B------:R-:W-:-:S15]  /*20250*/  NOP ;  /* 0x0000000000007918 */ /* 0x000fde0000000000 */
[----:B------:R-:W-:-:S15]  /*20260*/  NOP ;  /* 0x0000000000007918 */ /* 0x000fde0000000000 */
[----:B------:R-:W-:-:S15]  /*20270*/  NOP ;  /* 0x0000000000007918 */ /* 0x000fde0000000000 */
[----:B------:R-:W-:-:S02]  /*20280*/  NOP ;  /* 0x0000000000007918 */ /* 0x000fc40000000000 */
[----:B--2---:R-:W0:-:S15]  /*20290*/  DMUL R42, R90, R42 ;  /* 0x0000002a5a2a7228 */ /* 0x004e1e0000000000 */
[----:B------:R-:W-:-:S15]  /*202a0*/  NOP ;  /* 0x0000000000007918 */ /* 0x000fde0000000000 */
[----:B------:R-:W-:-:S15]  /*202b0*/  NOP ;  /* 0x0000000000007918 */ /* 0x000fde0000000000 */
[----:B------:R-:W-:-:S15]  /*202c0*/  NOP ;  /* 0x0000000000007918 */ /* 0x000fde0000000000 */
[----:B------:R-:W-:-:S04]  /*202d0*/  NOP ;  /* 0x0000000000007918 */ /* 0x000fc80000000000 */
[----:B0-----:R-:W0:Y:S02]  /*202e0*/  DMUL R42, R86, R42 ;  /* 0x0000002a562a7228 */ /* 0x001e240000000000 */
[----:B0-----:R-:W-:Y:S02]  /*202f0*/  FSEL R20, R75, R43, !P1 ;  /* 0x0000002b4b147208 */ /* 0x001fe40004800000 */
        /* <DEDUP_REMOVED lines=20> */
[----:B------:R-:W-:Y:S01]  /*20440*/  FSEL R45, R41, -QNAN , P0 ;  /* 0xfff00000292d7808 */ /* 0x000fe20000000000 */
[----:B------:R-:W-:Y:S06]  /*20450*/  BRA `(.L_x_765) ;  /* 0x0000003000887947 */ /* 0x000fec0003800000 */
.L_x_772:
        /* <DEDUP_REMOVED lines=170> */
[----:B0-----:R3:W0:Y:S02]  /*20f00*/  DADD R44, R44, R42 ;  /* 0x000000002c2c7229 */ /* 0x001624000000002a */
[----:B0--3--:R-:W-:Y:S05]  /*20f10*/  BRA `(.L_x_765) ;  /* 0x0000002400d87947 */ /* 0x009fea0003800000 */
.L_x_761:
[----:B------:R-:W-:Y:S01]  /*20f20*/  UMOV UR6, 0x6a3f9475 ;  /* 0x6a3f947500067882 */ /* 0x000fe20000000000 */
[----:B------:R-:W-:Y:S01]  /*20f30*/  UMOV UR7, 0x20ca2fe7 ;  /* 0x20ca2fe700077882 */ /* 0x000fe20000000000 */
[----:B------:R-:W0:-:S15]  /*20f40*/  DMUL R44, R54, 0.5 ;  /* 0x3fe00000362c7828 */ /* 0x000e1e0000000000 */
[----:B------:R-:W-:-:S15]  /*20f50*/  NOP ;  /* 0x0000000000007918 */ /* 0x000fde0000000000 */
[----:B------:R-:W-:-:S15]  /*20f60*/  NOP ;  /* 0x0000000000007918 */ /* 0x000fde0000000000 */
[----:B------:R-:W-:-:S15]  /*20f70*/  NOP ;  /* 0x0000000000007918 */ /* 0x000fde0000000000 */
[----:B------:R-:W-:-:S04]  /*20f80*/  NOP ;  /* 0x0000000000007918 */ /* 0x000fc80000000000 */
[----:B------:R-:W2:-:S15]  /*20f90*/  DSETP.GEU.AND P0, PT, R54, UR6, PT ;  /* 0x0000000636007e2a */ /* 0x000e9e000bf0e000 */
[----:B------:R-:W-:-:S15]  /*20fa0*/  NOP ;  /* 0x0000000000007918 */ /* 0x000fde0000000000 */
[----:B------:R-:W-:-:S15]  /*20fb0*/  NOP ;  /* 0x0000000000007918 */ /* 0x000fde0000000000 */
[----:B------:R-:W-:-:S15]  /*20fc0*/  NOP ;  /* 0x0000000000007918 */ /* 0x000fde0000000000 */
[----:B------:R-:W-:-:S04]  /*20fd0*/  NOP ;  /* 0x0000000000007918 */ /* 0x000fc80000000000 */
[----:B0-----:R3:W0:Y:S02]  /*20fe0*/  DMUL R44, R54, R44 ;  /* 0x0000002c362c7228 */ /* 0x0016240000000000 */
[----:B0-23--:R-:W-:Y:S05]  /*20ff0*/  @!P0 BRA `(.L_x_765) ;  /* 0x0000002400a08947 */ /* 0x00dfea0003800000 */
        /* <DEDUP_REMOVED lines=171> */
.L_x_773:
[----:B--2---:R-:W3:Y:S02]  /*21ab0*/  DMUL R44, R44, 0.5 ;  /* 0x3fe000002c2c7828 */ /* 0x004ee40000000000 */
[----:B---3--:R-:W-:Y:S05]  /*21ac0*/  BRA `(.L_x_765) ;  /* 0x0000001800ec7947 */ /* 0x008fea0003800000 */
.L_x_760:
        /* <DEDUP_REMOVED lines=65> */
[----:B------:R-:W0:Y:S02]  /*21ee0*/  @P0 DFMA R42, R40, R42, +INF ;  /* 0x7ff00000282a042b */ /* 0x000e24000000002a */
[----:B0-----:R-:W-:Y:S02]  /*21ef0*/  @P0 FSEL R44, R42, RZ, P1 ;  /* 0x000000ff2a2c0208 */ /* 0x001fe40000800000 */
[----:B------:R-:W-:-:S15]  /*21f00*/  @P0 FSEL R45, R43, -QNAN , P1 ;  /* 0xfff000002b2d0808 */ /* 0x000fde0000800000 */
[----:B------:R-:W-:-:S15]  /*21f10*/  NOP ;  /* 0x0000000000007918 */ /* 0x000fde0000000000 */
[----:B------:R-:W-:-:S15]  /*21f20*/  NOP ;  /* 0x0000000000007918 */ /* 0x000fde0000000000 */
[----:B------:R-:W-:-:S15]  /*21f30*/  NOP ;  /* 0x0000000000007918 */ /* 0x000fde0000000000 */
[----:B------:R-:W0:Y:S02]  /*21f40*/  @P0 DADD R44, R44, 1 ;  /* 0x3ff000002c2c0429 */ /* 0x000e240000000000 */
[----:B0-----:R-:W-:Y:S05]  /*21f50*/  @P0 BRA `(.L_x_775) ;  /* 0x0000000800c00947 */ /* 0x001fea0003800000 */
        /* <DEDUP_REMOVED lines=175> */
[----:B0-----:R0:W2:Y:S02]  /*22a50*/  DADD R44, R42, 1 ;  /* 0x3ff000002a2c7429 */ /* 0x0010a40000000000 */
.L_x_775:
[----:B------:R-:W-:Y:S05]  /*22a60*/  BSYNC.RECONVERGENT B0 ;  /* 0x0000000000007941 */ /* 0x000fea0003800200 */
.L_x_774:
[----:B------:R-:W-:Y:S05]  /*22a70*/  BRA `(.L_x_765) ;  /* 0x0000000c00007947 */ /* 0x000fea0003800000 */
.L_x_759:
[----:B------:R-:W-:-:S04]  /*22a80*/  ISETP.GE.AND P0, PT, R69, 0x100000, PT ;  /* 0x001000004500780c */ /* 0x000fc80003f06270 */
[----:B------:R-:W-:-:S05]  /*22a90*/  SEL R20, R83, R69, !P0 ;  /* 0x0000004553147207 */ /* 0x000fca0004000000 */
[----:B------:R-:W-:-:S05]  /*22aa0*/  VIADD R40, R20, 0xffffffff ;  /* 0xffffffff14287836 */ /* 0x000fca0000000000 */
[----:B------:R-:W-:-:S13]  /*22ab0*/  ISETP.GE.U32.AND P1, PT, R40, 0x7fefffff, PT ;  /* 0x7fefffff2800780c */ /* 0x000fda0003f26070 */
[----:B------:R-:W-:Y:S05]  /*22ac0*/  @!P1 BRA `(.L_x_776) ;  /* 0x00000000003c9947 */ /* 0x000fea0003800000 */
[----:B------:R-:W-:Y:S02]  /*22ad0*/  IMAD.MOV.U32 R82, RZ, RZ, R68 ;  /* 0x000000ffff527224 */ /* 0x000fe400078e0044 */
[----:B------:R-:W-:Y:S02]  /*22ae0*/  IMAD.MOV.U32 R83, RZ, RZ, R69 ;  /* 0x000000ffff537224 */ /* 0x000fe400078e0045 */
[----:B------:R-:W-:Y:S02]  /*22af0*/  IMAD.MOV.U32 R42, RZ, RZ, 0x0 ;  /* 0x00000000ff2a7424 */ /* 0x000fe400078e00ff */
[----:B------:R-:W-:Y:S02]  /*22b00*/  IMAD.MOV.U32 R43, RZ, RZ, 0x7ff00000 ;  /* 0x7ff00000ff2b7424 */ /* 0x000fe400078e00ff */
[----:B------:R-:W0:Y:S02]  /*22b10*/  DMUL R82, R82, 1.80143985094819840000e+16 ;  /* 0x4350000052527828 */ /* 0x000e240000000000 */
[----:B0-----:R-:W-:-:S02]  /*22b20*/  FSEL R40, R82, R68, !P0 ;  /* 0x0000004452287208 */ /* 0x001fc40004000000 */
[----:B------:R-:W-:-:S04]  /*22b30*/  FSEL R41, R83, R69, !P0 ;  /* 0x0000004553297208 */ /* 0x000fc80004000000 */
[----:B------:R-:W-:-:S15]  /*22b40*/  LOP3.LUT P0, RZ, R41, 0x7fffffff, RZ, 0xc0, !PT ;  /* 0x7fffffff29ff7812 */ /* 0x000fde000780c0ff */
[----:B------:R-:W-:-:S15]  /*22b50*/  NOP ;  /* 0x0000000000007918 */ /* 0x000fde0000000000 */
[----:B------:R-:W-:-:S15]  /*22b60*/  NOP ;  /* 0x0000000000007918 */ /* 0x000fde0000000000 */
[----:B------:R-:W-:-:S11]  /*22b70*/  NOP ;  /* 0x0000000000007918 */ /* 0x000fd60000000000 */
[----:B------:R-:W0:Y:S02]  /*22b80*/  DFMA R42, R40, R42, +INF ;  /* 0x7ff00000282a742b */ /* 0x000e24000000002a */
[----:B0-----:R-:W-:Y:S02]  /*22b90*/  FSEL R44, R42, RZ, P0 ;  /* 0x000000ff2a2c7208 */ /* 0x001fe40000000000 */
[----:B------:R-:W-:Y:S01]  /*22ba0*/  FSEL R45, R43, -QNAN , P0 ;  /* 0xfff000002b2d7808 */ /* 0x000fe20000000000 */
[----:B------:R-:W-:Y:S06]  /*22bb0*/  BRA `(.L_x_765) ;  /* 0x0000000800b07947 */ /* 0x000fec0003800000 */
.L_x_776:
        /* <DEDUP_REMOVED lines=172> */
.L_x_765:
[----:B------:R-:W-:Y:S01]  /*23680*/  DMUL R40, R56, R34 ;  /* 0x0000002238287228 */ /* 0x000fe20000000000 */
[----:B------:R-:W-:-:S15]  /*23690*/  BSSY.RECONVERGENT B2, `(.L_x_777) ;  /* 0x0000491000027945 */ /* 0x000fde0003800200 */
[----:B------:R-:W-:-:S15]  /*236a0*/  NOP ;  /* 0x0000000000007918 */ /* 0x000fde0000000000 */
[----:B------:R-:W-:-:S15]  /*236b0*/  NOP ;  /* 0x0000000000007918 */ /* 0x000fde0000000000 */
[----:B------:R-:W-:-:S15]  /*236c0*/  NOP ;  /* 0x0000000000007918 */ /* 0x000fde0000000000 */
[----:B------:R-:W-:-:S03]  /*236d0*/  NOP ;  /* 0x0000000000007918 */ /* 0x000fc60000000000 */
[----:B0-----:R-:W2:-:S15]  /*236e0*/  DMUL R42, R56, R32 ;  /* 0x00000020382a7228 */ /* 0x001e9e0000000000 */
        /* <DEDUP_REMOVED lines=10> */
[----:B------:R0:W2:Y:S02]  /*23790*/  DFMA R40, R44, R32, -R40 ;  /* 0x000000202c28722b */ /* 0x0000a40000000828 */
[----:B0-2---:R-:W-:Y:S05]  /*237a0*/  @!P0 BRA `(.L_x_778) ;  /* 0x0000004000208947 */ /* 0x005fea0003800000 */
        /* <DEDUP_REMOVED lines=31> */
[----:B0-----:R0:W2:Y:S01]  /*239a0*/  DFMA R42, R42, -UR6, R44 ;  /* 0x800000062a2a7c2b */ /* 0x0010a2000800002c */
[----:B------:R-:W-:Y:S01]  /*239b0*/  UMOV UR6, 0x69ce2bdf ;  /* 0x69ce2bdf00067882 */ /* 0x000fe20000000000 */
[----:B0-----:R-:W-:Y:S01]  /*239c0*/  IMAD.MOV.U32 R44, RZ, RZ, -0x35dec16 ;  /* 0xfca213eaff2c7424 */ /* 0x001fe200078e00ff */
[----:B------:R-:W-:Y:S01]  /*239d0*/  UMOV UR7, 0x3e5ade15 ;  /* 0x3e5ade1500077882 */ /* 0x000fe20000000000 */
[----:B------:R-:W-:-:S15]  /*239e0*/  IMAD.MOV.U32 R45, RZ, RZ, 0x3e928af3 ;  /* 0x3e928af3ff2d7424 */ /* 0x000fde00078e00ff */
[----:B------:R-:W-:-:S15]  /*239f0*/  NOP ;  /* 0x0000000000007918 */ /* 0x000fde0000000000 */
[----:B------:R-:W-:-:S15]  /*23a00*/  NOP ;  /* 0x0000000000007918 */ /* 0x000fde0000000000 */
[----:B------:R-:W-:-:S15]  /*23a10*/  NOP ;  /* 0x0000000000007918 */ /* 0x000fde0000000000 */
[----:B--2---:R-:W0:Y:S01]  /*23a20*/  DFMA R44, R42, UR6, R44 ;  /* 0x000000062a2c7c2b */ /* 0x004e22000800002c */
        /* <DEDUP_REMOVED lines=77> */
[----:B------:R0:W2:Y:S02]  /*23f00*/  DADD R42, R40, +INF ;  /* 0x7ff00000282a7429 */ /* 0x0000a40000000000 */
[----:B0-----:R-:W-:Y:S01]  /*23f10*/  @!P0 LEA R41, R32, 0x3ff00000, 0x14 ;  /* 0x3ff0000020298811 */ /* 0x001fe200078ea0ff */
[----:B------:R-:W-:Y:S01]  /*23f20*/  @!P0 IMAD.MOV.U32 R32, RZ, RZ, R44 ;  /* 0x000000ffff208224 */ /* 0x000fe200078e002c */
[----:B--2---:R-:W-:Y:S01]  /*23f30*/  FSEL R92, R42, RZ, P1 ;  /* 0x000000ff2a5c7208 */ /* 0x004fe20000800000 */
[----:B------:R-:W-:Y:S01]  /*23f40*/  @!P0 IMAD.MOV.U32 R40, RZ, RZ, RZ ;  /* 0x000000ffff288224 */ /* 0x000fe200078e00ff */
[----:B------:R-:W-:-:S15]  /*23f50*/  FSEL R93, R43, RZ, P1 ;  /* 0x000000ff2b5d7208 */ /* 0x000fde0000800000 */
[----:B------:R-:W-:-:S15]  /*23f60*/  NOP ;  /* 0x0000000000007918 */ /* 0x000fde0000000000 */
[----:B------:R-:W-:-:S15]  /*23f70*/  NOP ;  /* 0x0000000000007918 */ /* 0x000fde0000000000 */
[----:B------:R-:W-:-:S13]  /*23f80*/  NOP ;  /* 0x0000000000007918 */ /* 0x000fda0000000000 */
[----:B------:R0:W2:Y:S02]  /*23f90*/  @!P0 DMUL R92, R32, R40 ;  /* 0x00000028205c8228 */ /* 0x0000a40000000000 */
.L_x_783:
[----:B------:R-:W-:Y:S05]  /*23fa0*/  BSYNC.RECONVERGENT B0 ;  /* 0x0000000000007941 */ /* 0x000fea0003800200 */
.L_x_782:
[----:B------:R-:W3:Y:S01]  /*23fb0*/  DSETP.NEU.AND P5, PT, |R34|, +INF , PT ;  /* 0x7ff000002200742a */ /* 0x000ee20003fad200 */
[----:B------:R-:W-:Y:S04]  /*23fc0*/  BSSY.RECONVERGENT B3, `(.L_x_784) ;  /* 0x0000036000037945 */ /* 0x000fe80003800200 */
[----:B---3--:R-:W-:Y:S05]  /*23fd0*/  @!P5 BRA `(.L_x_785) ;  /* 0x0000000000c8d947 */ /* 0x008fea0003800000 */
        /* <DEDUP_REMOVED lines=39> */
[----:B0-----:R0:W3:Y:S02]  /*24250*/  DFMA R32, R32, -UR6, R42 ;  /* 0x8000000620207c2b */ /* 0x0010e4000800002a */
[----:B0--3--:R-:W-:Y:S05]  /*24260*/  @!P0 BRA `(.L_x_787) ;  /* 0x0000000000188947 */ /* 0x009fea0003800000 */
[----:B------:R-:W-:Y:S01]  /*24270*/  IMAD.MOV.U32 R46, RZ, RZ, R34 ;  /* 0x000000ffff2e7224 */ /* 0x000fe200078e0022 */
[----:B------:R-:W-:Y:S01]  /*24280*/  MOV R110, 0x242b0 ;  /* 0x000242b0006e7802 */ /* 0x000fe20000000f00 */
[----:B------:R-:W-:-:S07]  /*24290*/  IMAD.MOV.U32 R111, RZ, RZ, R35 ;  /* 0x000000ffff6f7224 */ /* 0x000fce00078e0023 */
[----:B-12-4-:R-:W-:Y:S05]  /*242a0*/  CALL.REL.NOINC `($_ZN2at6native57_GLOBAL__N__f3eca4a2_24_ForeachBinaryOpScalar_cu_86b9896c25multi_tensor_apply_kernelINS1_18TensorListMetadataILi2EEENS1_21BinaryOpScalarFunctorIN3c107complexIdEELi2ELi1ELi1EEEJNS1_21reverse_power_functorIS8_EES8_EEEvT_T0_DpT1_$__internal_trig_reduction_slowpathd) ;  /* 0x0000044000a07944 */ /* 0x016fea0003c00000 */
[----:B------:R-:W-:Y:S02]  /*242b0*/  IMAD.MOV.U32 R32, RZ, RZ, R44 ;  /* 0x000000ffff207224 */ /* 0x000fe400078e002c */
[----:B------:R-:W-:-:S07]  /*242c0*/  IMAD.MOV.U32 R33, RZ, RZ, R45 ;  /* 0x000000ffff217224 */ /* 0x000fce00078e002d */
.L_x_787:
[----:B------:R-:W-:Y:S05]  /*242d0*/  BSYNC.RECONVERGENT B4 ;  /* 0x0000000000047941 */ /* 0x000fea0003800200 */
.L_x_786:
[----:B------:R-:W-:Y:S01]  /*242e0*/  VIADD R20, R47, 0x1 ;  /* 0x000000012f147836 */ /* 0x000fe20000000000 */
[----:B------:R-:W-:Y:S06]  /*242f0*/  BRA `(.L_x_788) ;  /* 0x0000000000087947 */ /* 0x000fec0003800000 */
.L_x_785:
[----:B0-----:R0:W3:Y:S02]  /*24300*/  DMUL R32, RZ, R34 ;  /* 0x00000022ff207228 */ /* 0x0010e40000000000 */
[----:B0--3--:R-:W-:-:S07]  /*24310*/  IMAD.MOV.U32 R20, RZ, RZ, 0x1 ;  /* 0x00000001ff147424 */ /* 0x009fce00078e00ff */
.L_x_788:
[----:B------:R-:W-:Y:S05]  /*24320*/  BSYNC.RECONVERGENT B3 ;  /* 0x0000000000037941 */ /* 0x000fea0003800200 */
.L_x_784:
[----:B------:R-:W0:Y:S01]  /*24330*/  LDCU.64 UR6, c[0x4][0xe8] ;  /* 0x01001d00ff0677ac */ /* 0x000e220008000a00 */
[----:B------:R-:W-:-:S05]  /*24340*/  IMAD.SHL.U32 R40, R20, 0x40, RZ ;  /* 0x0000004014287824 */ /* 0x000fca00078e00ff */
[----:B------:R-:W-:-:S04]  /*24350*/  LOP3.LUT R40, R40, 0x40, RZ, 0xc0, !PT ;  /* 0x0000004028287812 */ /* 0x000fc800078ec0ff */
[----:B0-----:R-:W-:-:S05]  /*24360*/  IADD3 R96, P0, PT, R40, UR6, RZ ;  /* 0x0000000628607c10 */ /* 0x001fca000ff1e0ff */
[----:B------:R-:W-:-:S05]  /*24370*/  IMAD.X R97, RZ, RZ, UR7, P0 ;  /* 0x00000007ff617e24 */ /* 0x000fca00080e06ff */
[----:B------:R-:W3:Y:S04]  /*24380*/  LDG.E.128.CONSTANT R40, desc[UR8][R96.64] ;  /* 0x0000000860287981 */ /* 0x000ee8000c1e9d00 */
[----:B------:R-:W5:Y:S04]  /*24390*/  LDG.E.128.CONSTANT R44, desc[UR8][R96.64+0x10] ;  /* 0x00001008602c7981 */ /* 0x000f68000c1e9d00 */
[----:B------:R-:W2:Y:S01]  /*243a0*/  LDG.E.128.CONSTANT R48, desc[UR8][R96.64+0x20] ;  /* 0x0000200860307981 */ /* 0x000ea2000c1e9d00 */
[----:B------:R-:W-:Y:S01]  /*243b0*/  LOP3.LUT R98, R20, 0x1, RZ, 0xc0, !PT ;  /* 0x0000000114627812 */ /* 0x000fe200078ec0ff */
[----:B------:R-:W-:Y:S01]  /*243c0*/  IMAD.MOV.U32 R99, RZ, RZ, 0x3da8ff83 ;  /* 0x3da8ff83ff637424 */ /* 0x000fe200078e00ff */
[----:B------:R-:W3:Y:S01]  /*243d0*/  DMUL R94, R32, R32 ;  /* 0x00000020205e7228 */ /* 0x000ee20000000000 */
        /* <DEDUP_REMOVED lines=28> */
[----:B--2---:R-:W0:-:S15]  /*245a0*/  DFMA R40, R94, R40, R48 ;  /* 0x000000285e28722b */ /* 0x004e1e0000000030 */
        /* <DEDUP_REMOVED lines=73> */
.L_x_790:
[----:B------:R0:W2:Y:S02]  /*24a40*/  DMUL R48, RZ, R34 ;  /* 0x00000022ff307228 */ /* 0x0000a40000000000 */
[----:B0-2---:R-:W-:-:S07]  /*24a50*/  IMAD.MOV.U32 R20, RZ, RZ, RZ ;  /* 0x000000ffff147224 */ /* 0x005fce00078e00ff */
.L_x_791:
[----:B------:R-:W-:Y:S05]  /*24a60*/  BSYNC.RECONVERGENT B3 ;  /* 0x0000000000037941 */ /* 0x000fea0003800200 */
.L_x_789:
        /* <DEDUP_REMOVED lines=66> */
[----:B------:R3:W0:-:S15]  /*24e90*/  DMUL R32, R92, R94 ;  /* 0x0000005e5c207228 */ /* 0x00061e0000000000 */
[----:B------:R-:W-:-:S15]  /*24ea0*/  NOP ;  /* 0x0000000000007918 */ /* 0x000fde0000000000 */
[----:B------:R-:W-:-:S15]  /*24eb0*/  NOP ;  /* 0x0000000000007918 */ /* 0x000fde0000000000 */
[----:B------:R-:W-:-:S15]  /*24ec0*/  NOP ;  /* 0x0000000000007918 */ /* 0x000fde0000000000 */
[----:B------:R-:W-:-:S04]  /*24ed0*/  NOP ;  /* 0x0000000000007918 */ /* 0x000fc80000000000 */
[----:B------:R3:W2:Y:S02]  /*24ee0*/  DMUL R34, R92, R34 ;  /* 0x000000225c227228 */ /* 0x0006a40000000000 */
[----:B0-23--:R-:W-:Y:S05]  /*24ef0*/  BRA `(.L_x_792) ;  /* 0x0000003000287947 */ /* 0x00dfea0003800000 */
.L_x_781:
        /* <DEDUP_REMOVED lines=126> */
.L_x_794:
[----:B------:R-:W-:Y:S05]  /*256e0*/  BSYNC.RECONVERGENT B0 ;  /* 0x0000000000007941 */ /* 0x000fea0003800200 */
.L_x_793:
[C---:B0-2---:R-:W-:Y:S01]  /*256f0*/  LEA.HI R33, R95.reuse, 0xffffff09, RZ, 0xc ;  /* 0xffffff095f217811 */ /* 0x045fe200078f60ff */
        /* <DEDUP_REMOVED lines=59> */
.L_x_798:
[----:B------:R-:W-:Y:S05]  /*25ab0*/  BSYNC.RECONVERGENT B4 ;  /* 0x0000000000047941 */ /* 0x000fea0003800200 */
.L_x_797:
[----:B------:R-:W-:Y:S01]  /*25ac0*/  VIADD R92, R47, 0x1 ;  /* 0x000000012f5c7836 */ /* 0x000fe20000000000 */
[----:B------:R-:W-:Y:S06]  /*25ad0*/  BRA `(.L_x_799) ;  /* 0x0000000000087947 */ /* 0x000fec0003800000 */
.L_x_796:
[----:B------:R0:W2:Y:S02]  /*25ae0*/  DMUL R32, RZ, R34 ;  /* 0x00000022ff207228 */ /* 0x0000a40000000000 */
[----:B0-2---:R-:W-:-:S07]  /*25af0*/  IMAD.MOV.U32 R92, RZ, RZ, 0x1 ;  /* 0x00000001ff5c7424 */ /* 0x005fce00078e00ff */
.L_x_799:
[----:B------:R-:W-:Y:S05]  /*25b00*/  BSYNC.RECONVERGENT B3 ;  /* 0x0000000000037941 */ /* 0x000fea0003800200 */
.L_x_795:
        /* <DEDUP_REMOVED lines=74> */
[----:B0-----:R0:W2:Y:S02]  /*25fb0*/  DMUL R98, R98, R96 ;  /* 0x0000006062627228 */ /* 0x0010a40000000000 */
[----:B0-2---:R-:W-:Y:S05]  /*25fc0*/  @!P5 BRA `(.L_x_801) ;  /* 0x0000000000c0d947 */ /* 0x005fea0003800000 */
        /* <DEDUP_REMOVED lines=48> */
.L_x_801:
[----:B------:R0:W2:Y:S02]  /*262d0*/  DMUL R48, RZ, R34 ;  /* 0x00000022ff307228 */ /* 0x0000a40000000000 */
[----:B0-2---:R-:W-:-:S07]  /*262e0*/  IMAD.MOV.U32 R20, RZ, RZ, RZ ;  /* 0x000000ffff147224 */ /* 0x005fce00078e00ff */
.L_x_802:
[----:B------:R-:W-:Y:S05]  /*262f0*/  BSYNC.RECONVERGENT B3 ;  /* 0x0000000000037941 */ /* 0x000fea0003800200 */
.L_x_800:
        /* <DEDUP_REMOVED lines=78> */
[----:B------:R3:W2:-:S15]  /*267e0*/  DMUL R32, R98, R92 ;  /* 0x0000005c62207228 */ /* 0x00069e0000000000 */
[----:B------:R-:W-:-:S15]  /*267f0*/  NOP ;  /* 0x0000000000007918 */ /* 0x000fde0000000000 */
[----:B------:R-:W-:-:S15]  /*26800*/  NOP ;  /* 0x0000000000007918 */ /* 0x000fde0000000000 */
[----:B------:R-:W-:-:S15]  /*26810*/  NOP ;  /* 0x0000000000007918 */ /* 0x000fde0000000000 */
[----:B------:R-:W-:-:S04]  /*26820*/  NOP ;  /* 0x0000000000007918 */ /* 0x000fc80000000000 */
[----:B0-----:R3:W0:Y:S02]  /*26830*/  DMUL R34, R92, R94 ;  /* 0x0000005e5c227228 */ /* 0x0016240000000000 */
[----:B0-23--:R-:W-:Y:S05]  /*26840*/  BRA `(.L_x_792) ;  /* 0x0000001400d47947 */ /* 0x00dfea0003800000 */
.L_x_780:
        /* <DEDUP_REMOVED lines=10> */
.L_x_803:
[----:B------:R-:W0:Y:S02]  /*268f0*/  DADD R32, R34, -R34 ;  /* 0x0000000022207229 */ /* 0x000e240000000822 */
[----:B0-----:R-:W-:Y:S02]  /*26900*/  IMAD.MOV.U32 R34, RZ, RZ, R32 ;  /* 0x000000ffff227224 */ /* 0x001fe400078e0020 */
[----:B------:R-:W-:Y:S01]  /*26910*/  IMAD.MOV.U32 R35, RZ, RZ, R33 ;  /* 0x000000ffff237224 */ /* 0x000fe200078e0021 */
[----:B------:R-:W-:Y:S06]  /*26920*/  BRA `(.L_x_792) ;  /* 0x00000014009c7947 */ /* 0x000fec0003800000 */
.L_x_779:
        /* <DEDUP_REMOVED lines=50> */
.L_x_807:
[----:B------:R-:W-:Y:S05]  /*26c50*/  BSYNC.RECONVERGENT B4 ;  /* 0x0000000000047941 */ /* 0x000fea0003800200 */
.L_x_806:
[----:B------:R-:W-:Y:S01]  /*26c60*/  VIADD R20, R47, 0x1 ;  /* 0x000000012f147836 */ /* 0x000fe20000000000 */
[----:B------:R-:W-:Y:S06]  /*26c70*/  BRA `(.L_x_808) ;  /* 0x0000000000087947 */ /* 0x000fec0003800000 */
.L_x_805:
[----:B------:R0:W2:Y:S02]  /*26c80*/  DMUL R32, RZ, R34 ;  /* 0x00000022ff207228 */ /* 0x0000a40000000000 */
[----:B0-2---:R-:W-:-:S07]  /*26c90*/  IMAD.MOV.U32 R20, RZ, RZ, 0x1 ;  /* 0x00000001ff147424 */ /* 0x005fce00078e00ff */
.L_x_808:
[----:B------:R-:W-:Y:S05]  /*26ca0*/  BSYNC.RECONVERGENT B3 ;  /* 0x0000000000037941 */ /* 0x000fea0003800200 */
.L_x_804:
        /* <DEDUP_REMOVED lines=117> */
.L_x_810:
[----:B------:R0:W2:Y:S02]  /*27400*/  DMUL R92, RZ, R34 ;  /* 0x00000022ff5c7228 */ /* 0x0000a40000000000 */
[----:B0-2---:R-:W-:-:S07]  /*27410*/  IMAD.MOV.U32 R20, RZ, RZ, RZ ;  /* 0x000000ffff147224 */ /* 0x005fce00078e00ff */
.L_x_811:
[----:B------:R-:W-:Y:S05]  /*27420*/  BSYNC.RECONVERGENT B3 ;  /* 0x0000000000037941 */ /* 0x000fea0003800200 */
.L_x_809:
        /* <DEDUP_REMOVED lines=64> */
.L_x_778:
        /* <DEDUP_REMOVED lines=106> */
[----:B------:R0:W2:Y:S02]  /*27ed0*/  DADD R32, R40, +INF ;  /* 0x7ff0000028207429 */ /* 0x0000a40000000000 */
[----:B0-----:R-:W-:Y:S01]  /*27ee0*/  @!P1 SHF.R.S32.HI R41, RZ, 0x1, R20 ;  /* 0x00000001ff299819 */ /* 0x001fe20000011414 */
[----:B------:R-:W-:Y:S01]  /*27ef0*/  @!P1 IMAD.MOV.U32 R40, RZ, RZ, R44 ;  /* 0x000000ffff289224 */ /* 0x000fe200078e002c */
[----:B--2---:R-:W-:Y:S02]  /*27f00*/  FSEL R32, R32, RZ, P0 ;  /* 0x000000ff20207208 */ /* 0x004fe40000000000 */
        /* <DEDUP_REMOVED lines=8> */
[----:B------:R0:W2:Y:S02]  /*27f90*/  @!P1 DMUL R32, R40, R42 ;  /* 0x0000002a28209228 */ /* 0x0000a40000000000 */
.L_x_792:
[----:B------:R-:W-:Y:S05]  /*27fa0*/  BSYNC.RECONVERGENT B2 ;  /* 0x0000000000027941 */ /* 0x000fea0003800200 */
.L_x_777:
        /* <DEDUP_REMOVED lines=32> */
[----:B------:R0:W3:Y:S01]  /*281b0*/  DSETP.GEU.AND P0, PT, R40, UR6, PT ;  /* 0x0000000628007e2a */ /* 0x0000e2000bf0e000 */
        /* <DEDUP_REMOVED lines=8> */
[----:B---3--:R-:W0:Y:S02]  /*28240*/  DSETP.GT.OR P0, PT, R40, UR6, !P0 ;  /* 0x0000000628007e2a */ /* 0x008e24000c704400 */
        /* <DEDUP_REMOVED lines=27> */
[----:B0-----:R0:W3:Y:S02]  /*28400*/  DFMA R44, -R92, R50, 1 ;  /* 0x3ff000005c2c742b */ /* 0x0010e40000000132 */
[----:B0-----:R-:W-:Y:S02]  /*28410*/  IMAD.MOV.U32 R92, RZ, RZ, -0x748574fc ;  /* 0x8b7a8b04ff5c7424 */ /* 0x001fe400078e00ff */
[----:B------:R-:W-:-:S15]  /*28420*/  IMAD.MOV.U32 R93, RZ, RZ, 0x3ed0ee25 ;  /* 0x3ed0ee25ff5d7424 */ /* 0x000fde00078e00ff */
[----:B------:R-:W-:-:S15]  /*28430*/  NOP ;  /* 0x0000000000007918 */ /* 0x000fde0000000000 */
[----:B------:R-:W-:-:S15]  /*28440*/  NOP ;  /* 0x0000000000007918 */ /* 0x000fde0000000000 */
[----:B------:R-:W-:-:S15]  /*28450*/  NOP ;  /* 0x0000000000007918 */ /* 0x000fde0000000000 */
[----:B---3--:R-:W0:-:S15]  /*28460*/  DFMA R44, R44, R44, R44 ;  /* 0x0000002c2c2c722b */ /* 0x008e1e000000002c */
        /* <DEDUP_REMOVED lines=48> */
[----:B---3--:R-:W0:Y:S01]  /*28770*/  DFMA R94, R48, UR6, R92 ;  /* 0x00000006305e7c2b */ /* 0x008e22000800005c */
        /* <DEDUP_REMOVED lines=91> */
.L_x_817:
[----:B---3--:R-:W3:Y:S02]  /*28d30*/  DMUL R44, R44, 0.5 ;  /* 0x3fe000002c2c7828 */ /* 0x008ee40000000000 */
[----:B---3--:R-:W-:Y:S05]  /*28d40*/  BRA `(.L_x_818) ;  /* 0x0000006800407947 */ /* 0x008fea0003800000 */
.L_x_816:
        /* <DEDUP_REMOVED lines=42> */
[----:B------:R-:W1:-:S15]  /*28ff0*/  DADD R92, R92, -R44 ;  /* 0x000000005c5c7229 */ /* 0x000e5e000000082c */
        /* <DEDUP_REMOVED lines=29> */
[----:B-1----:R1:W0:-:S15]  /*291d0*/  DMUL R46, R46, R92 ;  /* 0x0000005c2e2e7228 */ /* 0x00221e0000000000 */
        /* <DEDUP_REMOVED lines=39> */
[----:B-1-3--:R-:W0:Y:S02]  /*29450*/  DMUL R92, R92, R92 ;  /* 0x0000005c5c5c7228 */ /* 0x00ae240000000000 */
.L_x_820:
        /* <DEDUP_REMOVED lines=99> */
[----:B------:R0:W1:Y:S02]  /*29a90*/  DSETP.GEU.AND P2, PT, R110, R94, P2 ;  /* 0x0000005e6e00722a */ /* 0x000064000174e000 */
[----:B0-----:R-:W-:Y:S02]  /*29aa0*/  FSEL R95, R111, R95, P5 ;  /* 0x0000005f6f5f7208 */ /* 0x001fe40002800000 */
[----:B------:R-:W-:-:S15]  /*29ab0*/  FSEL R94, R106, R96, P6 ;  /* 0x000000606a5e7208 */ /* 0x000fde0003000000 */
[----:B------:R-:W-:-:S15]  /*29ac0*/  NOP ;  /* 0x0000000000007918 */ /* 0x000fde0000000000 */
[----:B------:R-:W-:-:S15]  /*29ad0*/  NOP ;  /* 0x0000000000007918 */ /* 0x000fde0000000000 */
[----:B------:R-:W-:-:S15]  /*29ae0*/  NOP ;  /* 0x0000000000007918 */ /* 0x000fde0000000000 */
[----:B-1----:R0:W1:Y:S02]  /*29af0*/  DSETP.GEU.AND P2, PT, R106, R96, P2 ;  /* 0x000000606a00722a */ /* 0x002064000174e000 */
[----:B0-----:R-:W-:-:S15]  /*29b00*/  FSEL R107, R107, R97, P6 ;  /* 0x000000616b6b7208 */ /* 0x001fde0003000000 */
[----:B------:R-:W-:-:S15]  /*29b10*/  NOP ;  /* 0x0000000000007918 */ /* 0x000fde0000000000 */
[----:B------:R-:W-:-:S15]  /*29b20*/  NOP ;  /* 0x0000000000007918 */ /* 0x000fde0000000000 */
[----:B------:R-:W-:-:S15]  /*29b30*/  NOP ;  /* 0x0000000000007918 */ /* 0x000fde0000000000 */
[----:B------:R-:W-:-:S02]  /*29b40*/  NOP ;  /* 0x0000000000007918 */ /* 0x000fc40000000000 */
[----:B-1----:R-:W0:Y:S02]  /*29b50*/  DSETP.GEU.AND P2, PT, R108, R92, P2 ;  /* 0x0000005c6c00722a */ /* 0x002e24000174e000 */
        /* <DEDUP_REMOVED lines=102> */
.L_x_822:
        /* <DEDUP_REMOVED lines=17> */
[----:B-1----:R-:W-:Y:S01]  /*2a2d0*/  LOP3.LUT R40, R20, 0x80000000, RZ, 0x3c, !PT ;  /* 0x8000000014287812 */ /* 0x002fe200078e3cff */
[----:B------:R-:W-:-:S15]  /*2a2e0*/  IMAD.MOV.U32 R41, RZ, RZ, 0x43300000 ;  /* 0x43300000ff297424 */ /* 0x000fde00078e00ff */
[----:B------:R-:W-:-:S15]  /*2a2f0*/  NOP ;  /* 0x0000000000007918 */ /* 0x000fde0000000000 */
[----:B------:R-:W-:-:S15]  /*2a300*/  NOP ;  /* 0x0000000000007918 */ /* 0x000fde0000000000 */
[----:B------:R-:W-:-:S15]  /*2a310*/  NOP ;  /* 0x0000000000007918 */ /* 0x000fde0000000000 */
[----:B------:R-:W-:-:S01]  /*2a320*/  NOP ;  /* 0x0000000000007918 */ /* 0x000fc20000000000 */
[----:B0-----:R0:W1:Y:S02]  /*2a330*/  DFMA R44, -R92, R50, 1 ;  /* 0x3ff000005c2c742b */ /* 0x0010640000000132 */
[----:B0-----:R-:W-:Y:S02]  /*2a340*/  IMAD.MOV.U32 R92, RZ, RZ, -0x748574fc ;  /* 0x8b7a8b04ff5c7424 */ /* 0x001fe400078e00ff */
[----:B------:R-:W-:-:S15]  /*2a350*/  IMAD.MOV.U32 R93, RZ, RZ, 0x3ed0ee25 ;  /* 0x3ed0ee25ff5d7424 */ /* 0x000fde00078e00ff */
[----:B------:R-:W-:-:S15]  /*2a360*/  NOP ;  /* 0x0000000000007918 */ /* 0x000fde0000000000 */
[----:B------:R-:W-:-:S15]  /*2a370*/  NOP ;  /* 0x0000000000007918 */ /* 0x000fde0000000000 */
[----:B------:R-:W-:-:S15]  /*2a380*/  NOP ;  /* 0x0000000000007918 */ /* 0x000fde0000000000 */
[----:B-1----:R-:W0:-:S15]  /*2a390*/  DFMA R44, R44, R44, R44 ;  /* 0x0000002c2c2c722b */ /* 0x002e1e000000002c */
        /* <DEDUP_REMOVED lines=102> */
[----:B------:R-:W1:Y:S01]  /*2aa00*/  DFMA R92, R48, R92, UR6 ;  /* 0x00000006305c7e2b */ /* 0x000e62000800005c */
        /* <DEDUP_REMOVED lines=11> */
[----:B-1----:R-:W0:-:S15]  /*2aac0*/  DMUL R92, R48, R92 ;  /* 0x0000005c305c7228 */ /* 0x002e1e0000000000 */
        /* <DEDUP_REMOVED lines=29> */
[----:B0-----:R0:W1:Y:S02]  /*2aca0*/  DMUL R44, R42, 0.5 ;  /* 0x3fe000002a2c7828 */ /* 0x0010640000000000 */
[----:B01----:R-:W-:Y:S05]  /*2acb0*/  BRA `(.L_x_818) ;  /* 0x0000004800647947 */ /* 0x003fea0003800000 */
.L_x_821:
        /* <DEDUP_REMOVED lines=51> */
[----:B--2-4-:R-:W-:Y:S05]  /*2aff0*/  CALL.REL.NOINC `($__internal_63_$__cuda_sm20_div_rn_f64_full) ;  /* 0x000003cc00207944 */ /* 0x014fea0003c00000 */
.L_x_823:
        /* <DEDUP_REMOVED lines=83> */
.L_x_819:
        /* <DEDUP_REMOVED lines=171> */
.L_x_824:
[----:B---3--:R-:W3:Y:S02]  /*2bfe0*/  DMUL R44, R44, 0.5 ;  /* 0x3fe000002c2c7828 */ /* 0x008ee40000000000 */
[----:B---3--:R-:W-:Y:S05]  /*2bff0*/  BRA `(.L_x_818) ;  /* 0x0000003400947947 */ /* 0x008fea0003800000 */
.L_x_815:
        /* <DEDUP_REMOVED lines=32> */
[----:B0-----:R0:W3:Y:S02]  /*2c200*/  DFMA R42, R44, R42, R40 ;  /* 0x0000002a2c2a722b */ /* 0x0010e40000000028 */
[----:B0-----:R-:W-:-:S15]  /*2c210*/  IMAD.MOV.U32 R45, RZ, RZ, -0x3ff ;  /* 0xfffffc01ff2d7424 */ /* 0x001fde00078e00ff */
[----:B------:R-:W-:-:S15]  /*2c220*/  NOP ;  /* 0x0000000000007918 */ /* 0x000fde0000000000 */
[----:B------:R-:W-:-:S15]  /*2c230*/  NOP ;  /* 0x0000000000007918 */ /* 0x000fde0000000000 */
[----:B------:R-:W-:-:S15]  /*2c240*/  NOP ;  /* 0x0000000000007918 */ /* 0x000fde0000000000 */
[----:B------:R-:W-:-:S02]  /*2c250*/  NOP ;  /* 0x0000000000007918 */ /* 0x000fc40000000000 */
[----:B---3--:R-:W0:-:S15]  /*2c260*/  DMUL R42, R90, R42 ;  /* 0x0000002a5a2a7228 */ /* 0x008e1e0000000000 */
        /* <DEDUP_REMOVED lines=28> */
.L_x_825:
        /* <DEDUP_REMOVED lines=145> */
[----:B---3--:R-:W0:-:S15]  /*2cd40*/  DMUL R92, R48, R92 ;  /* 0x0000005c305c7228 */ /* 0x008e1e0000000000 */
        /* <DEDUP_REMOVED lines=25> */
[----:B0--3--:R-:W-:Y:S05]  /*2cee0*/  BRA `(.L_x_818) ;  /* 0x0000002400d87947 */ /* 0x009fea0003800000 */
.L_x_814:
[----:B------:R-:W-:Y:S01]  /*2cef0*/  UMOV UR6, 0x6a3f9475 ;  /* 0x6a3f947500067882 */ /* 0x000fe20000000000 */
[----:B------:R-:W-:Y:S01]  /*2cf00*/  UMOV UR7, 0x20ca2fe7 ;  /* 0x20ca2fe700077882 */ /* 0x000fe20000000000 */
[----:B------:R-:W0:-:S15]  /*2cf10*/  DMUL R44, R54, 0.5 ;  /* 0x3fe00000362c7828 */ /* 0x000e1e0000000000 */
        /* <DEDUP_REMOVED lines=9> */
[----:B0-----:R0:W0:Y:S02]  /*2cfb0*/  DMUL R44, R54, R44 ;  /* 0x0000002c362c7228 */ /* 0x0010240000000000 */
[----:B0--3--:R-:W-:Y:S05]  /*2cfc0*/  @!P0 BRA `(.L_x_818) ;  /* 0x0000002400a08947 */ /* 0x009fea0003800000 */
        /* <DEDUP_REMOVED lines=171> */
.L_x_826:
[----:B---3--:R-:W3:Y:S02]  /*2da80*/  DMUL R44, R44, 0.5 ;  /* 0x3fe000002c2c7828 */ /* 0x008ee40000000000 */
[----:B---3--:R-:W-:Y:S05]  /*2da90*/  BRA `(.L_x_818) ;  /* 0x0000001800ec7947 */ /* 0x008fea0003800000 */
.L_x_813:
        /* <DEDUP_REMOVED lines=248> */
[----:B0-----:R0:W3:Y:S02]  /*2ea20*/  DADD R44, R42, 1 ;  /* 0x3ff000002a2c7429 */ /* 0x0010e40000000000 */
.L_x_828:
[----:B------:R-:W-:Y:S05]  /*2ea30*/  BSYNC.RECONVERGENT B0 ;  /* 0x0000000000007941 */ /* 0x000fea0003800200 */
.L_x_827:
[----:B------:R-:W-:Y:S05]  /*2ea40*/  BRA `(.L_x_818) ;  /* 0x0000000c00007947 */ /* 0x000fea0003800000 */
.L_x_812:
        /* <DEDUP_REMOVED lines=20> */
.L_x_829:
        /* <DEDUP_REMOVED lines=16> */
[----:B---3--:R-:W-:Y:S02]  /*2ec90*/  SHF.R.U32.HI R41, RZ, 0x14, R20 ;  /* 0x00000014ff297819 */ /* 0x008fe40000011614 */
        /* <DEDUP_REMOVED lines=155> */
.L_x_818:
[----:B------:R-:W-:Y:S01]  /*2f650*/  DMUL R40, R56, R38 ;  /* 0x0000002638287228 */ /* 0x000fe20000000000 */
[----:B------:R-:W-:-:S15]  /*2f660*/  BSSY.RECONVERGENT B2, `(.L_x_830) ;  /* 0x0000491000027945 */ /* 0x000fde0003800200 */
[----:B------:R-:W-:-:S15]  /*2f670*/  NOP ;  /* 0x0000000000007918 */ /* 0x000fde0000000000 */
[----:B------:R-:W-:-:S15]  /*2f680*/  NOP ;  /* 0x0000000000007918 */ /* 0x000fde0000000000 */
[----:B------:R-:W-:-:S15]  /*2f690*/  NOP ;  /* 0x0000000000007918 */ /* 0x000fde0000000000 */
[----:B------:R-:W-:-:S03]  /*2f6a0*/  NOP ;  /* 0x0000000000007918 */ /* 0x000fc60000000000 */
[----:B0-----:R-:W3:-:S15]  /*2f6b0*/  DMUL R42, R56, R36 ;  /* 0x00000024382a7228 */ /* 0x001ede0000000000 */
[----:B------:R-:W-:-:S15]  /*2f6c0*/  NOP ;  /* 0x0000000000007918 */ /* 0x000fde0000000000 */
[----:B------:R-:W-:-:S15]  /*2f6d0*/  NOP ;  /* 0x0000000000007918 */ /* 0x000fde0000000000 */
[----:B------:R-:W-:-:S15]  /*2f6e0*/  NOP ;  /* 0x0000000000007918 */ /* 0x000fde0000000000 */
[----:B------:R-:W-:-:S04]  /*2f6f0*/  NOP ;  /* 0x0000000000007918 */ /* 0x000fc80000000000 */
[----:B---3--:R-:W0:Y:S02]  /*2f700*/  DFMA R38, R44, R38, R42 ;  /* 0x000000262c26722b */ /* 0x008e24000000002a */
[----:B0-----:R-:W-:-:S04]  /*2f710*/  LOP3.LUT R43, R39, 0x7fffffff, RZ, 0xc0, !PT ;  /* 0x7fffffff272b7812 */ /* 0x001fc800078ec0ff */
[----:B------:R-:W-:-:S15]  /*2f720*/  LOP3.LUT P0, RZ, R43, R38, RZ, 0xfc, !PT ;  /* 0x000000262bff7212 */ /* 0x000fde000780fcff */
[----:B------:R-:W-:-:S15]  /*2f730*/  NOP ;  /* 0x0000000000007918 */ /* 0x000fde0000000000 */
[----:B------:R-:W-:-:S15]  /*2f740*/  NOP ;  /* 0x0000000000007918 */ /* 0x000fde0000000000 */
[----:B------:R-:W-:-:S13]  /*2f750*/  NOP ;  /* 0x0000000000007918 */ /* 0x000fda0000000000 */
[----:B------:R0:W3:Y:S02]  /*2f760*/  DFMA R40, R44, R36, -R40 ;  /* 0x000000242c28722b */ /* 0x0000e40000000828 */
[----:B0--3--:R-:W-:Y:S05]  /*2f770*/  @!P0 BRA `(.L_x_831) ;  /* 0x0000004000208947 */ /* 0x009fea0003800000 */
        /* <DEDUP_REMOVED lines=31> */
[----:B0-----:R0:W3:Y:S01]  /*2f970*/  DFMA R42, R42, -UR6, R44 ;  /* 0x800000062a2a7c2b */ /* 0x0010e2000800002c */
[----:B------:R-:W-:Y:S01]  /*2f980*/  UMOV UR6, 0x69ce2bdf ;  /* 0x69ce2bdf00067882 */ /* 0x000fe20000000000 */
[----:B0-----:R-:W-:Y:S01]  /*2f990*/  IMAD.MOV.U32 R44, RZ, RZ, -0x35dec16 ;  /* 0xfca213eaff2c7424 */ /* 0x001fe200078e00ff */
[----:B------:R-:W-:Y:S01]  /*2f9a0*/  UMOV UR7, 0x3e5ade15 ;  /* 0x3e5ade1500077882 */ /* 0x000fe20000000000 */
[----:B------:R-:W-:-:S15]  /*2f9b0*/  IMAD.MOV.U32 R45, RZ, RZ, 0x3e928af3 ;  /* 0x3e928af3ff2d7424 */ /* 0x000fde00078e00ff */
[----:B------:R-:W-:-:S15]  /*2f9c0*/  NOP ;  /* 0x0000000000007918 */ /* 0x000fde0000000000 */
[----:B------:R-:W-:-:S15]  /*2f9d0*/  NOP ;  /* 0x0000000000007918 */ /* 0x000fde0000000000 */
[----:B------:R-:W-:-:S15]  /*2f9e0*/  NOP ;  /* 0x0000000000007918 */ /* 0x000fde0000000000 */
[----:B---3--:R-:W0:Y:S01]  /*2f9f0*/  DFMA R44, R42, UR6, R44 ;  /* 0x000000062a2c7c2b */ /* 0x008e22000800002c */
        /* <DEDUP_REMOVED lines=78> */
[----:B0-----:R-:W-:Y:S01]  /*2fee0*/  @!P0 LEA R41, R36, 0x3ff00000, 0x14 ;  /* 0x3ff0000024298811 */ /* 0x001fe200078ea0ff */
        /* <DEDUP_REMOVED lines=8> */
.L_x_836:
[----:B------:R-:W-:Y:S05]  /*2ff70*/  BSYNC.RECONVERGENT B0 ;  /* 0x0000000000007941 */ /* 0x000fea0003800200 */
.L_x_835:
[----:B------:R-:W5:Y:S01]  /*2ff80*/  DSETP.NEU.AND P5, PT, |R38|, +INF , PT ;  /* 0x7ff000002600742a */ /* 0x000f620003fad200 */
[----:B------:R-:W-:Y:S04]  /*2ff90*/  BSSY.RECONVERGENT B3, `(.L_x_837) ;  /* 0x0000036000037945 */ /* 0x000fe80003800200 */
[----:B-----5:R-:W-:Y:S05]  /*2ffa0*/  @!P5 BRA `(.L_x_838) ;  /* 0x0000000000c8d947 */ /* 0x020fea0003800000 */
        /* <DEDUP_REMOVED lines=39> */
[----:B0-----:R0:W0:Y:S02]  /*30220*/  DFMA R36, R36, -UR6, R42 ;  /* 0x8000000624247c2b */ /* 0x001024000800002a */
[----:B0-----:R-:W-:Y:S05]  /*30230*/  @!P0 BRA `(.L_x_840) ;  /* 0x0000000000188947 */ /* 0x001fea0003800000 */
[----:B------:R-:W-:Y:S01]  /*30240*/  IMAD.MOV.U32 R46, RZ, RZ, R38 ;  /* 0x000000ffff2e7224 */ /* 0x000fe200078e0026 */
[----:B------:R-:W-:Y:S01]  /*30250*/  MOV R110, 0x30280 ;  /* 0x00030280006e7802 */ /* 0x000fe20000000f00 */
[----:B------:R-:W-:-:S07]  /*30260*/  IMAD.MOV.U32 R111, RZ, RZ, R39 ;  /* 0x000000ffff6f7224 */ /* 0x000fce00078e0027 */
[----:B-1234-:R-:W-:Y:S05]  /*30270*/  CALL.REL.NOINC `($_ZN2at6native57_GLOBAL__N__f3eca4a2_24_ForeachBinaryOpScalar_cu_86b9896c25multi_tensor_apply_kernelINS1_18TensorListMetadataILi2EEENS1_21BinaryOpScalarFunctorIN3c107complexIdEELi2ELi1ELi1EEEJNS1_21reverse_power_functorIS8_EES8_EEEvT_T0_DpT1_$__internal_trig_reduction_slowpathd) ;  /* 0x0000038000ac7944 */ /* 0x01efea0003c00000 */
[----:B------:R-:W-:Y:S02]  /*30280*/  IMAD.MOV.U32 R36, RZ, RZ, R44 ;  /* 0x000000ffff247224 */ /* 0x000fe400078e002c */
[----:B------:R-:W-:-:S07]  /*30290*/  IMAD.MOV.U32 R37, RZ, RZ, R45 ;  /* 0x000000ffff257224 */ /* 0x000fce00078e002d */
.L_x_840:
[----:B------:R-:W-:Y:S05]  /*302a0*/  BSYNC.RECONVERGENT B4 ;  /* 0x0000000000047941 */ /* 0x000fea0003800200 */
.L_x_839:
[----:B------:R-:W-:Y:S01]  /*302b0*/  VIADD R20, R47, 0x1 ;  /* 0x000000012f147836 */ /* 0x000fe20000000000 */
[----:B------:R-:W-:Y:S06]  /*302c0*/  BRA `(.L_x_841) ;  /* 0x0000000000087947 */ /* 0x000fec0003800000 */
.L_x_838:
[----:B0-----:R0:W0:Y:S02]  /*302d0*/  DMUL R36, RZ, R38 ;  /* 0x00000026ff247228 */ /* 0x0010240000000000 */
[----:B0-----:R-:W-:-:S07]  /*302e0*/  IMAD.MOV.U32 R20, RZ, RZ, 0x1 ;  /* 0x00000001ff147424 */ /* 0x001fce00078e00ff */
.L_x_841:
[----:B------:R-:W-:Y:S05]  /*302f0*/  BSYNC.RECONVERGENT B3 ;  /* 0x0000000000037941 */ /* 0x000fea0003800200 */
.L_x_837:
[----:B------:R-:W0:Y:S01]  /*30300*/  LDCU.64 UR6, c[0x4][0xe8] ;  /* 0x01001d00ff0677ac */ /* 0x000e220008000a00 */
[----:B------:R-:W-:-:S05]  /*30310*/  IMAD.SHL.U32 R40, R20, 0x40, RZ ;  /* 0x0000004014287824 */ /* 0x000fca00078e00ff */
[----:B------:R-:W-:-:S04]  /*30320*/  LOP3.LUT R40, R40, 0x40, RZ, 0xc0, !PT ;  /* 0x0000004028287812 */ /* 0x000fc800078ec0ff */
[----:B0-----:R-:W-:-:S05]  /*30330*/  IADD3 R96, P0, PT, R40, UR6, RZ ;  /* 0x0000000628607c10 */ /* 0x001fca000ff1e0ff */
[----:B------:R-:W-:-:S05]  /*30340*/  IMAD.X R97, RZ, RZ, UR7, P0 ;  /* 0x00000007ff617e24 */ /* 0x000fca00080e06ff */
[----:B------:R-:W5:Y:S04]  /*30350*/  LDG.E.128.CONSTANT R40, desc[UR8][R96.64] ;  /* 0x0000000860287981 */ /* 0x000f68000c1e9d00 */
[----:B------:R-:W2:Y:S04]  /*30360*/  LDG.E.128.CONSTANT R44, desc[UR8][R96.64+0x10] ;  /* 0x00001008602c7981 */ /* 0x000ea8000c1e9d00 */
[----:B------:R-:W3:Y:S01]  /*30370*/  LDG.E.128.CONSTANT R48, desc[UR8][R96.64+0x20] ;  /* 0x0000200860307981 */ /* 0x000ee2000c1e9d00 */
[----:B------:R-:W-:Y:S01]  /*30380*/  LOP3.LUT R98, R20, 0x1, RZ, 0xc0, !PT ;  /* 0x0000000114627812 */ /* 0x000fe200078ec0ff */
[----:B------:R-:W-:Y:S01]  /*30390*/  IMAD.MOV.U32 R99, RZ, RZ, 0x3da8ff83 ;  /* 0x3da8ff83ff637424 */ /* 0x000fe200078e00ff */
[----:B------:R-:W5:Y:S01]  /*303a0*/  DMUL R94, R36, R36 ;  /* 0x00000024245e7228 */ /* 0x000f620000000000 */
        /* <DEDUP_REMOVED lines=102> */
.L_x_843:
[----:B------:R0:W2:Y:S02]  /*30a10*/  DMUL R48, RZ, R38 ;  /* 0x00000026ff307228 */ /* 0x0000a40000000000 */
[----:B0-2---:R-:W-:-:S07]  /*30a20*/  IMAD.MOV.U32 R20, RZ, RZ, RZ ;  /* 0x000000ffff147224 */ /* 0x005fce00078e00ff */
.L_x_844:
[----:B------:R-:W-:Y:S05]  /*30a30*/  BSYNC.RECONVERGENT B3 ;  /* 0x0000000000037941 */ /* 0x000fea0003800200 */
.L_x_842:
        /* <DEDUP_REMOVED lines=66> */
[----:B------:R0:W3:-:S15]  /*30e60*/  DMUL R36, R92, R94 ;  /* 0x0000005e5c247228 */ /* 0x0000de0000000000 */
[----:B------:R-:W-:-:S15]  /*30e70*/  NOP ;  /* 0x0000000000007918 */ /* 0x000fde0000000000 */
[----:B------:R-:W-:-:S15]  /*30e80*/  NOP ;  /* 0x0000000000007918 */ /* 0x000fde0000000000 */
[----:B------:R-:W-:-:S15]  /*30e90*/  NOP ;  /* 0x0000000000007918 */ /* 0x000fde0000000000 */
[----:B------:R-:W-:-:S04]  /*30ea0*/  NOP ;  /* 0x0000000000007918 */ /* 0x000fc80000000000 */
[----:B------:R0:W2:Y:S02]  /*30eb0*/  DMUL R38, R92, R38 ;  /* 0x000000265c267228 */ /* 0x0000a40000000000 */
[----:B0-23--:R-:W-:Y:S05]  /*30ec0*/  BRA `(.L_x_845) ;  /* 0x0000003000287947 */ /* 0x00dfea0003800000 */
.L_x_834:
        /* <DEDUP_REMOVED lines=126> */
.L_x_847:
[----:B------:R-:W-:Y:S05]  /*316b0*/  BSYNC.RECONVERGENT B0 ;  /* 0x0000000000007941 */ /* 0x000fea0003800200 */
.L_x_846:
[C---:B0--3--:R-:W-:Y:S01]  /*316c0*/  LEA.HI R37, R95.reuse, 0xffffff09, RZ, 0xc ;  /* 0xffffff095f257811 */ /* 0x049fe200078f60ff */
        /* <DEDUP_REMOVED lines=59> */
.L_x_851:
[----:B------:R-:W-:Y:S05]  /*31a80*/  BSYNC.RECONVERGENT B4 ;  /* 0x0000000000047941 */ /* 0x000fea0003800200 */
.L_x_850:
[----:B------:R-:W-:Y:S01]  /*31a90*/  VIADD R92, R47, 0x1 ;  /* 0x000000012f5c7836 */ /* 0x000fe20000000000 */
[----:B------:R-:W-:Y:S06]  /*31aa0*/  BRA `(.L_x_852) ;  /* 0x0000000000087947 */ /* 0x000fec0003800000 */
.L_x_849:
[----:B------:R0:W3:Y:S02]  /*31ab0*/  DMUL R36, RZ, R38 ;  /* 0x00000026ff247228 */ /* 0x0000e40000000000 */
[----:B0--3--:R-:W-:-:S07]  /*31ac0*/  IMAD.MOV.U32 R92, RZ, RZ, 0x1 ;  /* 0x00000001ff5c7424 */ /* 0x009fce00078e00ff */
.L_x_852:
[----:B------:R-:W-:Y:S05]  /*31ad0*/  BSYNC.RECONVERGENT B3 ;  /* 0x0000000000037941 */ /* 0x000fea0003800200 */
.L_x_848:
        /* <DEDUP_REMOVED lines=124> */
.L_x_854:
[----:B------:R0:W2:Y:S02]  /*322a0*/  DMUL R48, RZ, R38 ;  /* 0x00000026ff307228 */ /* 0x0000a40000000000 */
[----:B0-2---:R-:W-:-:S07]  /*322b0*/  IMAD.MOV.U32 R20, RZ, RZ, RZ ;  /* 0x000000ffff147224 */ /* 0x005fce00078e00ff */
.L_x_855:
[----:B------:R-:W-:Y:S05]  /*322c0*/  BSYNC.RECONVERGENT B3 ;  /* 0x0000000000037941 */ /* 0x000fea0003800200 */
.L_x_853:
        /* <DEDUP_REMOVED lines=85> */
.L_x_833:
        /* <DEDUP_REMOVED lines=10> */
.L_x_856:
[----:B------:R-:W0:Y:S02]  /*328c0*/  DADD R36, R38, -R38 ;  /* 0x0000000026247229 */ /* 0x000e240000000826 */
[----:B0-----:R-:W-:Y:S02]  /*328d0*/  IMAD.MOV.U32 R38, RZ, RZ, R36 ;  /* 0x000000ffff267224 */ /* 0x001fe400078e0024 */
[----:B------:R-:W-:Y:S01]  /*328e0*/  IMAD.MOV.U32 R39, RZ, RZ, R37 ;  /* 0x000000ffff277224 */ /* 0x000fe200078e0025 */
[----:B------:R-:W-:Y:S06]  /*328f0*/  BRA `(.L_x_845) ;  /* 0x00000014009c7947 */ /* 0x000fec0003800000 */
.L_x_832:
        /* <DEDUP_REMOVED lines=50> */
.L_x_860:
[----:B------:R-:W-:Y:S05]  /*32c20*/  BSYNC.RECONVERGENT B4 ;  /* 0x0000000000047941 */ /* 0x000fea0003800200 */
.L_x_859:
[----:B------:R-:W-:Y:S01]  /*32c30*/  VIADD R20, R47, 0x1 ;  /* 0x000000012f147836 */ /* 0x000fe20000000000 */
[----:B------:R-:W-:Y:S06]  /*32c40*/  BRA `(.L_x_861) ;  /* 0x0000000000087947 */ /* 0x000fec0003800000 */
.L_x_858:
[----:B------:R0:W3:Y:S02]  /*32c50*/  DMUL R36, RZ, R38 ;  /* 0x00000026ff247228 */ /* 0x0000e40000000000 */
[----:B0--3--:R-:W-:-:S07]  /*32c60*/  IMAD.MOV.U32 R20, RZ, RZ, 0x1 ;  /* 0x00000001ff147424 */ /* 0x009fce00078e00ff */
.L_x_861:
[----:B------:R-:W-:Y:S05]  /*32c70*/  BSYNC.RECONVERGENT B3 ;  /* 0x0000000000037941 */ /* 0x000fea0003800200 */
.L_x_857:
        /* <DEDUP_REMOVED lines=117> */
.L_x_863:
[----:B------:R0:W2:Y:S02]  /*333d0*/  DMUL R92, RZ, R38 ;  /* 0x00000026ff5c7228 */ /* 0x0000a40000000000 */
[----:B0-2---:R-:W-:-:S07]  /*333e0*/  IMAD.MOV.U32 R20, RZ, RZ, RZ ;  /* 0x000000ffff147224 */ /* 0x005fce00078e00ff */
.L_x_864:
[----:B------:R-:W-:Y:S05]  /*333f0*/  BSYNC.RECONVERGENT B3 ;  /* 0x0000000000037941 */ /* 0x000fea0003800200 */
.L_x_862:
        /* <DEDUP_REMOVED lines=64> */
.L_x_831:
        /* <DEDUP_REMOVED lines=106> */
[----:B------:R0:W3:Y:S02]  /*33ea0*/  DADD R36, R40, +INF ;  /* 0x7ff0000028247429 */ /* 0x0000e40000000000 */
[----:B0-----:R-:W-:Y:S01]  /*33eb0*/  @!P1 SHF.R.S32.HI R41, RZ, 0x1, R20 ;  /* 0x00000001ff299819 */ /* 0x001fe20000011414 */
[----:B------:R-:W-:Y:S01]  /*33ec0*/  @!P1 IMAD.MOV.U32 R40, RZ, RZ, R44 ;  /* 0x000000ffff289224 */ /* 0x000fe200078e002c */
[----:B---3--:R-:W-:Y:S02]  /*33ed0*/  FSEL R36, R36, RZ, P0 ;  /* 0x000000ff24247208 */ /* 0x008fe40000000000 */
        /* <DEDUP_REMOVED lines=8> */
[----:B------:R0:W3:Y:S02]  /*33f60*/  @!P1 DMUL R36, R40, R42 ;  /* 0x0000002a28249228 */ /* 0x0000e40000000000 */
.L_x_845:
[----:B------:R-:W-:Y:S05]  /*33f70*/  BSYNC.RECONVERGENT B2 ;  /* 0x0000000000027941 */ /* 0x000fea0003800200 */
.L_x_830:
[----:B------:R-:W0:Y:S01]  /*33f80*/  S2R R20, SR_TID.X ;  /* 0x0000000000147919 */ /* 0x000e220000002100 */
[----:B------:R-:W5:Y:S01]  /*33f90*/  LDCU UR6, c[0x0][0x360] ;  /* 0x00006c00ff0677ac */ /* 0x000f620008000800 */
[----:B0-----:R-:W-:Y:S01]  /*33fa0*/  IADD3 R41, P0, PT, R20, UR4, RZ ;  /* 0x0000000414297c10 */ /* 0x001fe2000ff1e0ff */
[----:B-----5:R-:W-:-:S03]  /*33fb0*/  ULEA UR4, UP0, UR6, UR4, 0x2 ;  /* 0x0000000406047291 */ /* 0x020fc6000f8010ff */
[C---:B------:R-:W-:Y:S01]  /*33fc0*/  IADD3 R43, P2, PT, R41.reuse, UR6, RZ ;  /* 0x00000006292b7c10 */ /* 0x040fe2000ff5e0ff */
[----:B------:R-:W-:Y:S01]  /*33fd0*/  IMAD.X R95, RZ, RZ, UR5, P0 ;  /* 0x00000005ff5f7e24 */ /* 0x000fe200080e06ff */
[-C--:B------:R-:W-:Y:S01]  /*33fe0*/  ISETP.GE.U32.AND P1, PT, R41, R0.reuse, PT ;  /* 0x000000002900720c */ /* 0x080fe20003f26070 */
[----:B------:R-:W-:Y:S01]  /*33ff0*/  UIADD3.X UR5, UPT, UPT, URZ, UR5, URZ, UP0, !UPT ;  /* 0x00000005ff057290 */ /* 0x000fe200087fe4ff */
[C---:B------:R-:W-:Y:S01]  /*34000*/  ISETP.GE.U32.AND P0, PT, R43.reuse, R0, PT ;  /* 0x000000002b00720c */ /* 0x040fe20003f06070 */
[----:B------:R-:W-:Y:S01]  /*34010*/  IMAD.X R45, RZ, RZ, R95, P2 ;  /* 0x000000ffff2d7224 */ /* 0x000fe200010e065f */
[----:B------:R-:W-:Y:S02]  /*34020*/  IADD3 R47, P2, PT, R43, UR6, RZ ;  /* 0x000000062b2f7c10 */ /* 0x000fe4000ff5e0ff */
[-C--:B------:R-:W-:Y:S02]  /*34030*/  ISETP.GE.U32.AND.EX P1, PT, R95, R2.reuse, PT, P1 ;  /* 0x000000025f00720c */ /* 0x080fe40003f26110 */
[----:B------:R-:W-:Y:S01]  /*34040*/  IADD3 R51, P6, PT, R47, UR6, RZ ;  /* 0x000000062f337c10 */ /* 0x000fe2000ffde0ff */
[----:B------:R-:W-:Y:S01]  /*34050*/  IMAD.X R49, RZ, RZ, R45, P2 ;  /* 0x000000ffff317224 */ /* 0x000fe200010e062d */
[----:B------:R-:W-:-:S02]  /*34060*/  ISETP.GE.U32.AND.EX P0, PT, R45, R2, PT, P0 ;  /* 0x000000022d00720c */ /* 0x000fc40003f06100 */
[-C--:B------:R-:W-:Y:S01]  /*34070*/  ISETP.GE.U32.AND P5, PT, R47, R0.reuse, PT ;  /* 0x000000002f00720c */ /* 0x080fe20003fa6070 */
[----:B------:R-:W-:Y:S01]  /*34080*/  IMAD.X R93, RZ, RZ, R49, P6 ;  /* 0x000000ffff5d7224 */ /* 0x000fe200030e0631 */
[----:B------:R-:W-:Y:S02]  /*34090*/  ISETP.GE.U32.AND P2, PT, R51, R0, PT ;  /* 0x000000003300720c */ /* 0x000fe40003f46070 */
[-C--:B------:R-:W-:Y:S02]  /*340a0*/  ISETP.GE.U32.AND.EX P5, PT, R49, R2.reuse, PT, P5 ;  /* 0x000000023100720c */ /* 0x080fe40003fa6150 */
[----:B------:R-:W-:Y:S02]  /*340b0*/  ISETP.GE.U32.AND.EX P2, PT, R93, R2, PT, P2 ;  /* 0x000000025d00720c */ /* 0x000fe40003f46120 */
[----:B------:R-:W-:-:S04]  /*340c0*/  @!P1 LEA R40, P6, R41, R102, 0x4 ;  /* 0x0000006629289211 */ /* 0x000fc800078c20ff */
[----:B------:R-:W-:Y:S02]  /*340d0*/  @!P1 LEA.HI.X R41, R41, R103, R95, 0x4, P6 ;  /* 0x0000006729299211 */ /* 0x000fe400030f245f */
[----:B------:R-:W-:-:S03]  /*340e0*/  @!P0 LEA R42, P6, R43, R102, 0x4 ;  /* 0x000000662b2a8211 */ /* 0x000fc600078c20ff */
[----:B----4-:R0:W-:Y:S01]  /*340f0*/  @!P1 STG.E.128 desc[UR8][R40.64], R24 ;  /* 0x0000001828009986 */ /* 0x0101e2000c101d08 */
[-C--:B------:R-:W-:Y:S02]  /*34100*/  @!P0 LEA.HI.X R43, R43, R103.reuse, R45, 0x4, P6 ;  /* 0x000000672b2b8211 */ /* 0x080fe400030f242d */
[-C--:B------:R-:W-:Y:S02]  /*34110*/  @!P5 LEA R44, P1, R47, R102.reuse, 0x4 ;  /* 0x000000662f2cd211 */ /* 0x080fe400078220ff */
[----:B------:R-:W-:Y:S01]  /*34120*/  @!P2 LEA R46, P6, R51, R102, 0x4 ;  /* 0x00000066332ea211 */ /* 0x000fe200078c20ff */
[----:B-1----:R4:W-:Y:S01]  /*34130*/  @!P0 STG.E.128 desc[UR8][R42.64], R28 ;  /* 0x0000001c2a008986 */ /* 0x0029e2000c101d08 */
[-C--:B------:R-:W-:Y:S02]  /*34140*/  @!P5 LEA.HI.X R45, R47, R103.reuse, R49, 0x4, P1 ;  /* 0x000000672f2dd211 */ /* 0x080fe400008f2431 */
[----:B------:R-:W-:Y:S02]  /*34150*/  @!P2 LEA.HI.X R47, R51, R103, R93, 0x4, P6 ;  /* 0x00000067332fa211 */ /* 0x000fe400030f245d */
[----:B------:R-:W-:Y:S01]  /*34160*/  ISETP.LE.U32.AND P0, PT, R0, UR4, PT ;  /* 0x0000000400007c0c */ /* 0x000fe2000bf03070 */
[----:B--2---:R4:W-:Y:S04]  /*34170*/  @!P5 STG.E.128 desc[UR8][R44.64], R32 ;  /* 0x000000202c00d986 */ /* 0x0049e8000c101d08 */
[----:B---3--:R4:W-:Y:S01]  /*34180*/  @!P2 STG.E.128 desc[UR8][R46.64], R36 ;  /* 0x000000242e00a986 */ /* 0x0089e2000c101d08 */
[----:B0-----:R-:W-:-:S05]  /*34190*/  IMAD.U32 R25, RZ, RZ, UR5 ;  /* 0x00000005ff197e24 */ /* 0x001fca000f8e00ff */
[----:B------:R-:W-:-:S13]  /*341a0*/  ISETP.GE.U32.AND.EX P0, PT, R25, R2, PT, P0 ;  /* 0x000000021900720c */ /* 0x000fda0003f06100 */
[----:B----4-:R-:W-:Y:S05]  /*341b0*/  @!P0 BRA `(.L_x_865) ;  /* 0xfffffcfc000c8947 */ /* 0x010fea000383ffff */
[----:B------:R-:W-:Y:S05]  /*341c0*/  EXIT ;  /* 0x000000000000794d */ /* 0x000fea0003800000 */
.L_x_653:
[----:B------:R-:W0:Y:S02]  /*341d0*/  S2R R3, SR_TID.X ;  /* 0x0000000000037919 */ /* 0x000e240000002100 */
[----:B0-----:R-:W-:-:S03]  /*341e0*/  IMAD.WIDE.U32 R4, R3, 0x4, RZ ;  /* 0x0000000403047825 */ /* 0x001fc600078e00ff */
[----:B------:R-:W-:-:S04]  /*341f0*/  ISETP.GE.U32.AND P0, PT, R4, R0, PT ;  /* 0x000000000400720c */ /* 0x000fc80003f06070 */
[----:B------:R-:W-:-:S13]  /*34200*/  ISETP.GE.AND.EX P0, PT, R5, R2, PT, P0 ;  /* 0x000000020500720c */ /* 0x000fda0003f06300 */
[----:B------:R-:W-:Y:S05]  /*34210*/  @P0 EXIT ;  /* 0x000000000000094d */ /* 0x000fea0003800000 */
[----:B------:R-:W0:Y:S08]  /*34220*/  LDC.64 R4, c[0x0][0xfd0] ;  /* 0x0003f400ff047b82 */ /* 0x000e300000000a00 */
[----:B------:R-:W0:Y:S02]  /*34230*/  LDC.64 R6, c[0x0][0xfd8] ;  /* 0x0003f600ff067b82 */ /* 0x000e240000000a00 */
[----:B0-----:R-:W-:-:S15]  /*34240*/  DSETP.GEU.AND P0, PT, |R4|, |R6|, PT ;  /* 0x400000060400722a */ /* 0x001fde0003f0e200 */
[----:B------:R-:W-:-:S15]  /*34250*/  NOP ;  /* 0x0000000000007918 */ /* 0x000fde0000000000 */
[----:B------:R-:W-:-:S15]  /*34260*/  NOP ;  /* 0x0000000000007918 */ /* 0x000fde0000000000 */
[----:B------:R-:W-:-:S15]  /*34270*/  NOP ;  /* 0x0000000000007918 */ /* 0x000fde0000000000 */
[----:B------:R-:W-:-:S04]  /*34280*/  NOP ;  /* 0x0000000000007918 */ /* 0x000fc80000000000 */
[----:B------:R-:W-:-:S15]  /*34290*/  DADD R4, -RZ, |R4| ;  /* 0x00000000ff047229 */ /* 0x000fde0000000504 */
[----:B------:R-:W-:-:S15]  /*342a0*/  NOP ;  /* 0x0000000000007918 */ /* 0x000fde0000000000 */
[----:B------:R-:W-:-:S15]  /*342b0*/  NOP ;  /* 0x0000000000007918 */ /* 0x000fde0000000000 */
[----:B------:R-:W-:-:S15]  /*342c0*/  NOP ;  /* 0x0000000000007918 */ /* 0x000fde0000000000 */
[----:B------:R-:W-:-:S04]  /*342d0*/  NOP ;  /* 0x0000000000007918 */ /* 0x000fc80000000000 */
[----:B------:R-:W0:Y:S02]  /*342e0*/  DADD R6, -RZ, |R6| ;  /* 0x00000000ff067229 */ /* 0x000e240000000506 */
[----:B0-----:R-:W-:Y:S02]  /*342f0*/  FSEL R84, R6, R4, !P0 ;  /* 0x0000000406547208 */ /* 0x001fe40004000000 */
[----:B------:R-:W-:Y:S02]  /*34300*/  FSEL R85, R7, R5, !P0 ;  /* 0x0000000507557208 */ /* 0x000fe40004000000 */
[----:B------:R-:W-:Y:S01]  /*34310*/  FSEL R8, R4, R6, !P0 ;  /* 0x0000000604087208 */ /* 0x000fe20004000000 */
[----:B------:R-:W-:Y:S01]  /*34320*/  IMAD.MOV.U32 R4, RZ, RZ, 0x1 ;  /* 0x00000001ff047424 */ /* 0x000fe200078e00ff */
        /* <DEDUP_REMOVED lines=19> */
[----:B0-----:R-:W0:Y:S02]  /*34460*/  DFMA R96, R96, R10, R94 ;  /* 0x0000000a6060722b */ /* 0x001e24000000005e */
[C---:B0-----:R-:W-:Y:S02]  /*34470*/  FSETP.GEU.AND P2, PT, |R97|.reuse, 6.5827683646048100446e-37, PT ;  /* 0x036000006100780b */ /* 0x041fe40003f4e200 */
[C---:B------:R-:W-:Y:S02]  /*34480*/  FSETP.GEU.FTZ.AND P3, PT, R97.reuse, 1.7916666269302368164, PT ;  /* 0x3fe555556100780b */ /* 0x040fe40003f7e000 */
[----:B------:R-:W-:-:S04]  /*34490*/  FSETP.GT.FTZ.AND P0, PT, R97, -1.6999999284744262695, PT ;  /* 0xbfd999996100780b */ /* 0x000fc80003f14000 */
[----:B------:R-:W-:-:S15]  /*344a0*/  PLOP3.LUT P3, PT, P3, P0, PT, 0x8, 0x80 ;  /* 0x000000000080781c */ /* 0x000fde0001f60170 */
[----:B------:R-:W-:-:S15]  /*344b0*/  NOP ;  /* 0x0000000000007918 */ /* 0x000fde0000000000 */
[----:B------:R-:W-:-:S15]  /*344c0*/  NOP ;  /* 0x0000000000007918 */ /* 0x000fde0000000000 */
[----:B------:R-:W-:-:S09]  /*344d0*/  NOP ;  /* 0x0000000000007918 */ /* 0x000fd20000000000 */
        /* <DEDUP_REMOVED lines=43> */
[----:B------:R-:W-:Y:S01]  /*34790*/  FSETP.GT.AND P1, PT, |R4|, 1.469367938527859385e-39, PT ;  /* 0x001000000400780b */ /* 0x000fe20003f24200 */
[----:B------:R-:W-:-:S15]  /*347a0*/  IMAD.MOV.U32 R4, RZ, RZ, RZ ;  /* 0x000000ffff047224 */ /* 0x000fde00078e00ff */
[----:B------:R-:W-:-:S15]  /*347b0*/  NOP ;  /* 0x0000000000007918 */ /* 0x000fde0000000000 */
[----:B------:R-:W-:-:S15]  /*347c0*/  NOP ;  /* 0x0000000000007918 */ /* 0x000fde0000000000 */
[----:B------:R-:W-:-:S11]  /*347d0*/  NOP ;  /* 0x0000000000007918 */ /* 0x000fd60000000000 */
        /* <DEDUP_REMOVED lines=13> */
.L_x_866:
[----:B------:R-:W-:Y:S01]  /*348b0*/  IMAD.MOV.U32 R14, RZ, RZ, -0x314d23bc ;  /* 0xceb2dc44ff0e7424 */ /* 0x000fe200078e00ff */
[----:B------:R-:W0:Y:S01]  /*348c0*/  DMUL R6, R96, -R44 ;  /* 0x8000002c60067228 */ /* 0x000e220000000000 */
[----:B------:R-:W-:Y:S01]  /*348d0*/  IMAD.MOV.U32 R15, RZ, RZ, 0x3ed087ff ;  /* 0x3ed087ffff0f7424 */ /* 0x000fe200078e00ff */
[----:B------:R-:W1:Y:S01]  /*348e0*/  LDC.64 R20, c[0x0][0xfd0] ;  /* 0x0003f400ff147b82 */ /* 0x000e620000000a00 */
[----:B------:R-:W-:Y:S01]  /*348f0*/  UMOV UR4, 0x2fbe14b5 ;  /* 0x2fbe14b500047882 */ /* 0x000fe20000000000 */
[----:B------:R-:W-:Y:S01]  /*34900*/  UMOV UR5, 0x3eb372fb ;  /* 0x3eb372fb00057882 */ /* 0x000fe20000000000 */
[----:B------:R-:W2:Y:S01]  /*34910*/  MUFU.RCP64H R17, R85 ;  /* 0x0000005500117308 */ /* 0x000ea20000001800 */
[----:B------:R-:W-:Y:S01]  /*34920*/  IMAD.MOV.U32 R16, RZ, RZ, 0x1 ;  /* 0x00000001ff107424 */ /* 0x000fe200078e00ff */
[----:B------:R-:W-:-:S03]  /*34930*/  FSETP.GEU.AND P2, PT, |R9|, 6.5827683646048100446e-37, PT ;  /* 0x036000000900780b */ /* 0x000fc60003f4e200 */
[----:B------:R-:W1:-:S15]  /*34940*/  LDC.64 R24, c[0x0][0xfd8] ;  /* 0x0003f600ff187b82 */ /* 0x000e5e0000000a00 */
[----:B------:R-:W-:-:S15]  /*34950*/  NOP ;  /* 0x0000000000007918 */ /* 0x000fde0000000000 */
[----:B------:R-:W-:-:S15]  /*34960*/  NOP ;  /* 0x0000000000007918 */ /* 0x000fde0000000000 */
[----:B------:R-:W-:-:S09]  /*34970*/  NOP ;  /* 0x0000000000007918 */ /* 0x000fd20000000000 */
        /* <DEDUP_REMOVED lines=57> */
[----:B--2---:R-:W2:-:S15]  /*34d10*/  DFMA R18, -R84, R16, 1 ;  /* 0x3ff000005412742b */ /* 0x004e9e0000000110 */
        /* <DEDUP_REMOVED lines=36> */
[----:B------:R-:W-:-:S15]  /*34f60*/  FSEL R7, R11, R13, !P0 ;  /* 0x0000000d0b077208 */ /* 0x000fde0004000000 */
[----:B------:R-:W-:-:S15]  /*34f70*/  NOP ;  /* 0x0000000000007918 */ /* 0x000fde0000000000 */
[----:B------:R-:W-:-:S15]  /*34f80*/  NOP ;  /* 0x0000000000007918 */ /* 0x000fde0000000000 */
[----:B------:R-:W-:-:S15]  /*34f90*/  NOP ;  /* 0x0000000000007918 */ /* 0x000fde0000000000 */
[----:B------:R-:W0:-:S15]  /*34fa0*/  DFMA R16, -R84, R18, 1 ;  /* 0x3ff000005410742b */ /* 0x000e1e0000000112 */
        /* <DEDUP_REMOVED lines=25> */
[----:B------:R0:W1:Y:S02]  /*35140*/  DADD R96, R96, R14 ;  /* 0x0000000060607229 */ /* 0x000064000000000e */
[----:B01----:R-:W-:Y:S05]  /*35150*/  @P1 BRA P2, `(.L_x_867) ;  /* 0x0000000000181947 */ /* 0x003fea0001000000 */
[----:B------:R-:W-:Y:S01]  /*35160*/  IMAD.MOV.U32 R44, RZ, RZ, R8 ;  /* 0x000000ffff2c7224 */ /* 0x000fe200078e0008 */
[----:B------:R-:W-:Y:S01]  /*35170*/  MOV R48, 0x351c0 ;  /* 0x000351c000307802 */ /* 0x000fe20000000f00 */
[----:B------:R-:W-:Y:S02]  /*35180*/  IMAD.MOV.U32 R50, RZ, RZ, R84 ;  /* 0x000000ffff327224 */ /* 0x000fe400078e0054 */
[----:B------:R-:W-:Y:S02]  /*35190*/  IMAD.MOV.U32 R45, RZ, RZ, R7 ;  /* 0x000000ffff2d7224 */ /* 0x000fe400078e0007 */
[----:B------:R-:W-:-:S07]  /*351a0*/  IMAD.MOV.U32 R47, RZ, RZ, R5 ;  /* 0x000000ffff2f7224 */ /* 0x000fce00078e0005 */
[----:B------:R-:W-:Y:S05]  /*351b0*/  CALL.REL.NOINC `($__internal_63_$__cuda_sm20_div_rn_f64_full) ;  /* 0x0000032800b07944 */ /* 0x000fea0003c00000 */
.L_x_867:
[----:B------:R-:W0:Y:S01]  /*351c0*/  DADD R46, R94, 2 ;  /* 0x400000005e2e7429 */ /* 0x000e220000000000 */
[----:B------:R-:W-:Y:S01]  /*351d0*/  ISETP.GT.U32.AND P0, PT, R10, R12, PT ;  /* 0x0000000c0a00720c */ /* 0x000fe20003f04070 */
[----:B0-----:R-:W0:Y:S01]  /*351e0*/  MUFU.RCP64H R15, R47 ;  /* 0x0000002f000f7308 */ /* 0x001e220000001800 */
[----:B------:R-:W-:Y:S01]  /*351f0*/  IMAD.MOV.U32 R14, RZ, RZ, 0x1 ;  /* 0x00000001ff0e7424 */ /* 0x000fe200078e00ff */
[----:B------:R-:W-:Y:S01]  /*35200*/  UMOV UR4, 0x2a25ff7e ;  /* 0x2a25ff7e00047882 */ /* 0x000fe20000000000 */
[CC--:B------:R-:W-:Y:S01]  /*35210*/  ISETP.GT.U32.AND.EX P1, PT, R11.reuse, R13.reuse, PT, P0 ;  /* 0x0000000d0b00720c */ /* 0x0c0fe20003f24100 */
[----:B------:R-:W-:Y:S01]  /*35220*/  UMOV UR5, 0x3ef53e1d ;  /* 0x3ef53e1d00057882 */ /* 0x000fe20000000000 */
[----:B------:R-:W-:Y:S01]  /*35230*/  ISETP.LT.U32.AND P0, PT, R12, R10, PT ;  /* 0x0000000a0c00720c */ /* 0x000fe20003f01070 */
[----:B------:R-:W-:Y:S01]  /*35240*/  UMOV UR6, 0x54442d18 ;  /* 0x54442d1800067882 */ /* 0x000fe20000000000 */
[----:B------:R-:W-:Y:S01]  /*35250*/  SEL R75, R11, R13, P1 ;  /* 0x0000000d0b4b7207 */ /* 0x000fe20000800000 */
[----:B------:R-:W-:Y:S01]  /*35260*/  UMOV UR7, 0x400921fb ;  /* 0x400921fb00077882 */ /* 0x000fe20000000000 */
[----:B------:R-:W-:-:S02]  /*35270*/  ISETP.LT.U32.AND.EX P0, PT, R13, R11, PT, P0 ;  /* 0x0000000b0d00720c */ /* 0x000fc40003f01100 */
[----:B------:R-:W-:Y:S02]  /*35280*/  SEL R74, R10, R12, P1 ;  /* 0x0000000c0a4a7207 */ /* 0x000fe40000800000 */
[----:B------:R-:W-:Y:S01]  /*35290*/  SEL R6, R12, R10, P0 ;  /* 0x0000000a0c067207 */ /* 0x000fe20000000000 */
[----:B------:R-:W-:Y:S01]  /*352a0*/  IMAD.MOV.U32 R10, RZ, RZ, RZ ;  /* 0x000000ffff0a7224 */ /* 0x000fe200078e00ff */
[----:B------:R-:W-:Y:S02]  /*352b0*/  LOP3.LUT R68, R75, 0xffc00000, RZ, 0xc0, !PT ;  /* 0xffc000004b447812 */ /* 0x000fe400078ec0ff */
[----:B------:R-:W-:Y:S02]  /*352c0*/  FSETP.GEU.FTZ.AND P4, PT, R95, 1.7916666269302368164, PT ;  /* 0x3fe555555f00780b */ /* 0x000fe40003f9e000 */
[----:B------:R-:W-:Y:S02]  /*352d0*/  P2R R28, PR, RZ, 0x8 ;  /* 0x00000008ff1c7803 */ /* 0x000fe40000000000 */
[----:B------:R-:W-:-:S15]  /*352e0*/  LOP3.LUT R69, R68, 0x100000, RZ, 0xfc, !PT ;  /* 0x0010000044457812 */ /* 0x000fde00078efcff */
[----:B------:R-:W-:-:S15]  /*352f0*/  NOP ;  /* 0x0000000000007918 */ /* 0x000fde0000000000 */
[----:B------:R-:W-:-:S11]  /*35300*/  NOP ;  /* 0x0000000000007918 */ /* 0x000fd60000000000 */
        /* <DEDUP_REMOVED lines=10> */
[----:B0-----:R0:W-:Y:S02]  /*353b0*/  DFMA R18, R14, R16, R14 ;  /* 0x000000100e12722b */ /* 0x0011e4000000000e */
[----:B0-----:R-:W-:Y:S01]  /*353c0*/  SEL R17, R13, R11, P0 ;  /* 0x0000000b0d117207 */ /* 0x001fe20000000000 */
[----:B------:R-:W-:Y:S01]  /*353d0*/  IMAD.MOV.U32 R16, RZ, RZ, R6 ;  /* 0x000000ffff107224 */ /* 0x000fe200078e0006 */
[----:B------:R-:W-:Y:S01]  /*353e0*/  LOP3.LUT R11, R5, 0xfffffff8, RZ, 0xc0, !PT ;  /* 0xfffffff8050b7812 */ /* 0x000fe200078ec0ff */
[----:B------:R-:W-:Y:S01]  /*353f0*/  IMAD.MOV.U32 R14, RZ, RZ, RZ ;  /* 0x000000ffff0e7224 */ /* 0x000fe200078e00ff */
[----:B------:R-:W-:Y:S01]  /*35400*/  LOP3.LUT R15, R68, 0x7fd00000, RZ, 0x3c, !PT ;  /* 0x7fd00000440f7812 */ /* 0x000fe200078e3cff */
[----:B------:R-:W-:-:S15]  /*35410*/  IMAD.MOV.U32 R68, RZ, RZ, RZ ;  /* 0x000000ffff447224 */ /* 0x000fde00078e00ff */
[----:B------:R-:W-:-:S15]  /*35420*/  NOP ;  /* 0x0000000000007918 */ /* 0x000fde0000000000 */
[----:B------:R-:W-:-:S15]  /*35430*/  NOP ;  /* 0x0000000000007918 */ /* 0x000fde0000000000 */
[----:B------:R-:W-:-:S12]  /*35440*/  NOP ;  /* 0x0000000000007918 */ /* 0x000fd80000000000 */
[----:B------:R-:W0:-:S15]  /*35450*/  DADD R12, R84, -R10 ;  /* 0x00000000540c7229 */ /* 0x000e1e000000080a */
[----:B------:R-:W-:-:S15]  /*35460*/  NOP ;  /* 0x0000000000007918 */ /* 0x000fde0000000000 */
[----:B------:R-:W-:-:S15]  /*35470*/  NOP ;  /* 0x0000000000007918 */ /* 0x000fde0000000000 */
[----:B------:R-:W-:-:S15]  /*35480*/  NOP ;  /* 0x0000000000007918 */ /* 0x000fde0000000000 */
[----:B------:R-:W-:-:S04]  /*35490*/  NOP ;  /* 0x0000000000007918 */ /* 0x000fc80000000000 */
[----:B------:R0:W-:Y:S02]  /*354a0*/  DADD R82, R10, R10 ;  /* 0x000000000a527229 */ /* 0x0001e4000000000a */
[----:B0-----:R-:W-:-:S15]  /*354b0*/  LOP3.LUT R11, R13, 0xfffffff8, RZ, 0xc0, !PT ;  /* 0xfffffff80d0b7812 */ /* 0x001fde00078ec0ff */
[----:B------:R-:W-:-:S15]  /*354c0*/  NOP ;  /* 0x0000000000007918 */ /* 0x000fde0000000000 */
[----:B------:R-:W-:-:S15]  /*354d0*/  NOP ;  /* 0x0000000000007918 */ /* 0x000fde0000000000 */
[----:B------:R-:W-:-:S15]  /*354e0*/  NOP ;  /* 0x0000000000007918 */ /* 0x000fde0000000000 */
[----:B------:R-:W-:-:S02]  /*354f0*/  NOP ;  /* 0x0000000000007918 */ /* 0x000fc40000000000 */
[----:B------:R-:W-:-:S15]  /*35500*/  DADD R12, R12, -R10 ;  /* 0x000000000c0c7229 */ /* 0x000fde000000080a */
[----:B------:R-:W-:-:S15]  /*35510*/  NOP ;  /* 0x0000000000007918 */ /* 0x000fde0000000000 */
[----:B------:R-:W-:-:S15]  /*35520*/  NOP ;  /* 0x0000000000007918 */ /* 0x000fde0000000000 */
[----:B------:R-:W-:-:S15]  /*35530*/  NOP ;  /* 0x0000000000007918 */ /* 0x000fde0000000000 */
[----:B------:R-:W-:-:S04]  /*35540*/  NOP ;  /* 0x0000000000007918 */ /* 0x000fc80000000000 */
[----:B------:R0:W-:Y:S02]  /*35550*/  DADD R78, R10, R10 ;  /* 0x000000000a4e7229 */ /* 0x0001e4000000000a */
[C---:B0-----:R-:W-:Y:S02]  /*35560*/  LOP3.LUT R11, R7.reuse, 0xfffffff8, RZ, 0xc0, !PT ;  /* 0xfffffff8070b7812 */ /* 0x041fe400078ec0ff */
[----:B------:R-:W-:-:S15]  /*35570*/  LOP3.LUT R7, R7, 0xfffffffb, RZ, 0xc0, !PT ;  /* 0xfffffffb07077812 */ /* 0x000fde00078ec0ff */
[----:B------:R-:W-:-:S15]  /*35580*/  NOP ;  /* 0x0000000000007918 */ /* 0x000fde0000000000 */
[----:B------:R-:W-:-:S15]  /*35590*/  NOP ;  /* 0x0000000000007918 */ /* 0x000fde0000000000 */
[----:B------:R-:W-:-:S15]  /*355a0*/  NOP ;  /* 0x0000000000007918 */ /* 0x000fde0000000000 */
        /* <DEDUP_REMOVED lines=26> */
[----:B-1----:R-:W-:-:S15]  /*35750*/  DMUL R76, R8, R76 ;  /* 0x0000004c084c7228 */ /* 0x002fde0000000000 */
[----:B------:R-:W-:-:S15]  /*35760*/  NOP ;  /* 0x0000000000007918 */ /* 0x000fde0000000000 */
[----:B------:R-:W-:-:S15]  /*35770*/  NOP ;  /* 0x0000000000007918 */ /* 0x000fde0000000000 */
[----:B------:R-:W-:-:S15]  /*35780*/  NOP ;  /* 0x0000000000007918 */ /* 0x000fde0000000000 */
[----:B------:R-:W-:-:S04]  /*35790*/  NOP ;  /* 0x0000000000007918 */ /* 0x000fc80000000000 */
        /* <DEDUP_REMOVED lines=175> */
[----:B------:R-:W1:Y:S01]  /*36290*/  DFMA R12, R10, R12, -UR4 ;  /* 0x800000040a0c7e2b */ /* 0x000e62000800000c */
[----:B------:R-:W-:Y:S01]  /*362a0*/  UMOV UR5, 0x7fefffff ;  /* 0x7fefffff00057882 */ /* 0x000fe20000000000 */
[----:B------:R-:W-:-:S15]  /*362b0*/  UMOV UR4, 0xffffffff ;  /* 0xffffffff00047882 */ /* 0x000fde0000000000 */
[----:B------:R-:W-:-:S15]  /*362c0*/  NOP ;  /* 0x0000000000007918 */ /* 0x000fde0000000000 */
[----:B------:R-:W-:-:S15]  /*362d0*/  NOP ;  /* 0x0000000000007918 */ /* 0x000fde0000000000 */
[----:B------:R-:W-:-:S15]  /*362e0*/  NOP ;  /* 0x0000000000007918 */ /* 0x000fde0000000000 */
[----:B------:R-:W-:-:S02]  /*362f0*/  NOP ;  /* 0x0000000000007918 */ /* 0x000fc40000000000 */
[----:B0-----:R0:W-:Y:S02]  /*36300*/  DFMA R72, R14, R14, R72 ;  /* 0x0000000e0e48722b */ /* 0x0011e40000000048 */
[----:B0-----:R-:W0:-:S15]  /*36310*/  LDC.64 R14, c[0x0][0xfd0] ;  /* 0x0003f400ff0e7b82 */ /* 0x001e1e0000000a00 */
[----:B------:R-:W-:-:S15]  /*36320*/  NOP ;  /* 0x0000000000007918 */ /* 0x000fde0000000000 */
[----:B------:R-:W-:-:S15]  /*36330*/  NOP ;  /* 0x0000000000007918 */ /* 0x000fde0000000000 */
[----:B------:R-:W-:-:S15]  /*36340*/  NOP ;  /* 0x0000000000007918 */ /* 0x000fde0000000000 */
[----:B------:R-:W-:-:S02]  /*36350*/  NOP ;  /* 0x0000000000007918 */ /* 0x000fc40000000000 */
[----:B-1----:R1:W-:Y:S02]  /*36360*/  DMUL R12, R10, R12 ;  /* 0x0000000c0a0c7228 */ /* 0x0023e40000000000 */
[----:B-1----:R-:W0:-:S15]  /*36370*/  LDC.64 R10, c[0x0][0xfd8] ;  /* 0x0003f600ff0a7b82 */ /* 0x002e1e0000000a00 */
[----:B------:R-:W-:-:S15]  /*36380*/  NOP ;  /* 0x0000000000007918 */ /* 0x000fde0000000000 */
[----:B------:R-:W-:-:S15]  /*36390*/  NOP ;  /* 0x0000000000007918 */ /* 0x000fde0000000000 */
[----:B------:R-:W-:-:S15]  /*363a0*/  NOP ;  /* 0x0000000000007918 */ /* 0x000fde0000000000 */
[----:B------:R-:W-:-:S02]  /*363b0*/  NOP ;  /* 0x0000000000007918 */ /* 0x000fc40000000000 */
[----:B0-----:R-:W0:Y:S02]  /*363c0*/  DSETP.NEU.AND P1, PT, |R14|, |R10|, PT ;  /* 0x4000000a0e00722a */ /* 0x001e240003f2d200 */
[----:B0-----:R-:W-:-:S04]  /*363d0*/  @P1 LOP3.LUT R7, R7, 0x4, RZ, 0xfc, !PT ;  /* 0x0000000407071812 */ /* 0x001fc800078efcff */
[----:B------:R-:W-:-:S15]  /*363e0*/  LOP3.LUT R7, R7, 0xfffffff7, RZ, 0xc0, !PT ;  /* 0xfffffff707077812 */ /* 0x000fde00078ec0ff */
[----:B------:R-:W-:-:S15]  /*363f0*/  NOP ;  /* 0x0000000000007918 */ /* 0x000fde0000000000 */
[----:B------:R-:W-:-:S15]  /*36400*/  NOP ;  /* 0x0000000000007918 */ /* 0x000fde0000000000 */
[----:B------:R-:W-:-:S13]  /*36410*/  NOP ;  /* 0x0000000000007918 */ /* 0x000fda0000000000 */
[----:B------:R-:W0:-:S15]  /*36420*/  DFMA R44, R12, R44, R44 ;  /* 0x0000002c0c2c722b */ /* 0x000e1e000000002c */
[----:B------:R-:W-:-:S15]  /*36430*/  NOP ;  /* 0x0000000000007918 */ /* 0x000fde0000000000 */
[----:B------:R-:W-:-:S15]  /*36440*/  NOP ;  /* 0x0000000000007918 */ /* 0x000fde0000000000 */
[----:B------:R-:W-:-:S15]  /*36450*/  NOP ;  /* 0x0000000000007918 */ /* 0x000fde0000000000 */
[----:B------:R-:W-:-:S04]  /*36460*/  NOP ;  /* 0x0000000000007918 */ /* 0x000fc80000000000 */
[----:B------:R-:W-:-:S15]  /*36470*/  DADD R14, |R14|, |R10| ;  /* 0x000000000e0e7229 */ /* 0x000fde000000060a */
[----:B------:R-:W-:-:S15]  /*36480*/  NOP ;  /* 0x0000000000007918 */ /* 0x000fde0000000000 */
[----:B------:R-:W-:-:S15]  /*36490*/  NOP ;  /* 0x0000000000007918 */ /* 0x000fde0000000000 */
[----:B------:R-:W-:-:S15]  /*364a0*/  NOP ;  /* 0x0000000000007918 */ /* 0x000fde0000000000 */
[----:B------:R-:W-:-:S04]  /*364b0*/  NOP ;  /* 0x0000000000007918 */ /* 0x000fc80000000000 */
[----:B0-----:R-:W-:Y:S01]  /*364c0*/  DADD R10, -R44, UR6 ;  /* 0x000000062c0a7e29 */ /* 0x001fe20008000100 */
[----:B------:R-:W0:Y:S01]  /*364d0*/  LDCU UR6, c[0x0][0xfd4] ;  /* 0x0001fa80ff0677ac */ /* 0x000e220008000800 */
[----:B------:R-:W-:Y:S01]  /*364e0*/  UMOV UR7, 0x3ff921fb ;  /* 0x3ff921fb00077882 */ /* 0x000fe20000000000 */
[----:B0-----:R-:W-:Y:S01]  /*364f0*/  ISETP.LE.AND P1, PT, RZ, UR6, PT ;  /* 0x00000006ff007c0c */ /* 0x001fe2000bf23270 */
[----:B------:R-:W-:-:S15]  /*36500*/  UMOV UR6, 0x54442d18 ;  /* 0x54442d1800067882 */ /* 0x000fde0000000000 */
[----:B------:R-:W-:-:S15]  /*36510*/  NOP ;  /* 0x0000000000007918 */ /* 0x000fde0000000000 */
[----:B------:R-:W-:-:S15]  /*36520*/  NOP ;  /* 0x0000000000007918 */ /* 0x000fde0000000000 */
[----:B------:R-:W-:-:S15]  /*36530*/  NOP ;  /* 0x0000000000007918 */ /* 0x000fde0000000000 */
[----:B------:R-:W0:Y:S02]  /*36540*/  DADD R16, -RZ, -R44 ;  /* 0x00000000ff107229 */ /* 0x000e24000000092c */
[----:B0-----:R-:W-:Y:S01]  /*36550*/  FSEL R24, R44, R16, !P1 ;  /* 0x000000102c187208 */ /* 0x001fe20004800000 */
[----:B------:R-:W-:Y:S01]  /*36560*/  IMAD.MOV.U32 R16, RZ, RZ, R73 ;  /* 0x000000ffff107224 */ /* 0x000fe200078e0049 */
        /* <DEDUP_REMOVED lines=19> */
[----:B------:R-:W-:Y:S02]  /*366a0*/  @P2 LOP3.LUT R71, R17, 0x80000, RZ, 0xfc, !PT ;  /* 0x0008000011472812 */ /* 0x000fe400078efcff */
[----:B------:R-:W-:Y:S01]  /*366b0*/  FSEL R16, R10, R44, !P1 ;  /* 0x0000002c0a107208 */ /* 0x000fe20004800000 */
[----:B------:R-:W-:Y:S01]  /*366c0*/  IMAD.MOV.U32 R10, RZ, RZ, R72 ;  /* 0x000000ffff0a7224 */ /* 0x000fe200078e0048 */
[----:B------:R-:W-:Y:S01]  /*366d0*/  FSEL R17, R11, R45, !P1 ;  /* 0x0000002d0b117208 */ /* 0x000fe20004800000 */
[----:B------:R-:W-:Y:S01]  /*366e0*/  FFMA R11, RZ, R47, R9 ;  /* 0x0000002fff0b7223 */ /* 0x000fe20000000009 */
[----:B------:R-:W-:-:S02]  /*366f0*/  FSETP.GT.FTZ.AND P1, PT, R95, -1.6999999284744262695, PT ;  /* 0xbfd999995f00780b */ /* 0x000fc40003f34000 */
[----:B------:R-:W-:Y:S02]  /*36700*/  SEL R70, R10, UR4, P0 ;  /* 0x000000040a467c07 */ /* 0x000fe40008000000 */
[----:B------:R-:W-:Y:S02]  /*36710*/  PLOP3.LUT P4, PT, P4, P1, PT, 0x8, 0x80 ;  /* 0x000000000080781c */ /* 0x000fe40002782170 */
[----:B------:R-:W-:Y:S02]  /*36720*/  FSETP.GT.AND P0, PT, |R11|, 1.469367938527859385e-39, PT ;  /* 0x001000000b00780b */ /* 0x000fe40003f04200 */
[----:B------:R-:W-:-:S15]  /*36730*/  FSETP.GEU.AND P1, PT, |R95|, 6.5827683646048100446e-37, PT ;  /* 0x036000005f00780b */ /* 0x000fde0003f2e200 */
[----:B------:R-:W-:-:S15]  /*36740*/  NOP ;  /* 0x0000000000007918 */ /* 0x000fde0000000000 */
[----:B------:R-:W-:-:S15]  /*36750*/  NOP ;  /* 0x0000000000007918 */ /* 0x000fde0000000000 */
[----:B------:R-:W-:-:S01]  /*36760*/  NOP ;  /* 0x0000000000007918 */ /* 0x000fc20000000000 */
        /* <DEDUP_REMOVED lines=32> */
.L_x_868:
[----:B------:R-:W0:Y:S01]  /*36970*/  MUFU.RCP64H R33, 2.718280792236328125 ;  /* 0x4005bf0a00217908 */ /* 0x000e220000001800 */
[----:B------:R-:W-:Y:S01]  /*36980*/  IMAD.MOV.U32 R28, RZ, RZ, -0x314d23bc ;  /* 0xceb2dc44ff1c7424 */ /* 0x000fe200078e00ff */
[----:B------:R-:W1:Y:S01]  /*36990*/  DMUL R8, R94, -R8 ;  /* 0x800000085e087228 */ /* 0x000e620000000000 */
[----:B------:R-:W-:Y:S01]  /*369a0*/  IMAD.MOV.U32 R29, RZ, RZ, 0x3ed087ff ;  /* 0x3ed087ffff1d7424 */ /* 0x000fe200078e00ff */
[----:B------:R-:W-:Y:S01]  /*369b0*/  UMOV UR4, 0x2fbe14b5 ;  /* 0x2fbe14b500047882 */ /* 0x000fe20000000000 */
[----:B------:R-:W-:Y:S01]  /*369c0*/  UMOV UR5, 0x3eb372fb ;  /* 0x3eb372fb00057882 */ /* 0x000fe20000000000 */
[----:B------:R-:W-:Y:S01]  /*369d0*/  IMAD.MOV.U32 R34, RZ, RZ, -0x74eba897 ;  /* 0x8b145769ff227424 */ /* 0x000fe200078e00ff */
[----:B------:R-:W2:Y:S01]  /*369e0*/  LDCU.64 UR6, c[0x0][0xfd0] ;  /* 0x0001fa00ff0677ac */ /* 0x000ea20008000a00 */
[----:B------:R-:W-:Y:S02]  /*369f0*/  IMAD.MOV.U32 R35, RZ, RZ, 0x4005bf0a ;  /* 0x4005bf0aff237424 */ /* 0x000fe400078e00ff */
[----:B------:R-:W-:-:S15]  /*36a00*/  IMAD.MOV.U32 R32, RZ, RZ, 0x1 ;  /* 0x00000001ff207424 */ /* 0x000fde00078e00ff */
[----:B------:R-:W-:-:S15]  /*36a10*/  NOP ;  /* 0x0000000000007918 */ /* 0x000fde0000000000 */
[----:B------:R-:W-:-:S15]  /*36a20*/  NOP ;  /* 0x0000000000007918 */ /* 0x000fde0000000000 */
[----:B------:R-:W-:-:S11]  /*36a30*/  NOP ;  /* 0x0000000000007918 */ /* 0x000fd60000000000 */
        /* <DEDUP_REMOVED lines=70> */
[----:B------:R-:W0:Y:S01]  /*36ea0*/  DFMA R32, R30, R28, UR4 ;  /* 0x000000041e207e2b */ /* 0x000e22000800001c */
        /* <DEDUP_REMOVED lines=16> */
[----:B0-----:R0:W-:Y:S02]  /*36fb0*/  DFMA R32, R10, R32, R8 ;  /* 0x000000200a20722b */ /* 0x0011e40000000008 */
[----:B0-----:R-:W0:Y:S02]  /*36fc0*/  LDC R8, c[0x0][0xfd4] ;  /* 0x0003f500ff087b82 */ /* 0x001e240000000800 */
[----:B0-----:R-:W-:-:S15]  /*36fd0*/  FSETP.GEU.AND P0, PT, |R8|, 6.5827683646048100446e-37, PT ;  /* 0x036000000800780b */ /* 0x001fde0003f0e200 */
[----:B------:R-:W-:-:S15]  /*36fe0*/  NOP ;  /* 0x0000000000007918 */ /* 0x000fde0000000000 */
[----:B------:R-:W-:-:S15]  /*36ff0*/  NOP ;  /* 0x0000000000007918 */ /* 0x000fde0000000000 */
[----:B------:R-:W-:-:S15]  /*37000*/  NOP ;  /* 0x0000000000007918 */ /* 0x000fde0000000000 */
[----:B--2---:R-:W0:-:S15]  /*37010*/  DMUL R38, R36, UR6 ;  /* 0x0000000624267c28 */ /* 0x004e1e0008000000 */
[----:B------:R-:W-:-:S15]  /*37020*/  NOP ;  /* 0x0000000000007918 */ /* 0x000fde0000000000 */
[----:B------:R-:W-:-:S15]  /*37030*/  NOP ;  /* 0x0000000000007918 */ /* 0x000fde0000000000 */
[----:B------:R-:W-:-:S15]  /*37040*/  NOP ;  /* 0x0000000000007918 */ /* 0x000fde0000000000 */
[----:B------:R-:W-:-:S04]  /*37050*/  NOP ;  /* 0x0000000000007918 */ /* 0x000fc80000000000 */
        /* <DEDUP_REMOVED lines=11> */
[----:B------:R0:W1:Y:S02]  /*37110*/  DADD R94, R94, R32 ;  /* 0x000000005e5e7229 */ /* 0x0000640000000020 */
        /* <DEDUP_REMOVED lines=10> */
.L_x_869:
[----:B------:R-:W0:Y:S01]  /*371c0*/  MUFU.RCP64H R31, 2.718280792236328125 ;  /* 0x4005bf0a001f7908 */ /* 0x000e220000001800 */
[----:B------:R-:W-:Y:S01]  /*371d0*/  IMAD.MOV.U32 R32, RZ, RZ, -0x74eba897 ;  /* 0x8b145769ff207424 */ /* 0x000fe200078e00ff */
[----:B------:R-:W1:Y:S01]  /*371e0*/  LDC R38, c[0x0][0xfdc] ;  /* 0x0003f700ff267b82 */ /* 0x000e620000000800 */
[----:B------:R-:W-:Y:S01]  /*371f0*/  IMAD.MOV.U32 R33, RZ, RZ, 0x4005bf0a ;  /* 0x4005bf0aff217424 */ /* 0x000fe200078e00ff */
[----:B------:R-:W2:Y:S01]  /*37200*/  LDCU UR4, c[0x0][0xfd4] ;  /* 0x0001fa80ff0477ac */ /* 0x000ea20008000800 */
[----:B------:R-:W-:Y:S01]  /*37210*/  IMAD.MOV.U32 R30, RZ, RZ, 0x1 ;  /* 0x00000001ff1e7424 */ /* 0x000fe200078e00ff */
[----:B------:R-:W-:Y:S01]  /*37220*/  LOP3.LUT R7, R7, 0xfffffffe, RZ, 0xc0, !PT ;  /* 0xfffffffe07077812 */ /* 0x000fe200078ec0ff */
[----:B------:R-:W-:Y:S02]  /*37230*/  IMAD.MOV.U32 R10, RZ, RZ, 0x54442d18 ;  /* 0x54442d18ff0a7424 */ /* 0x000fe400078e00ff */
[----:B------:R-:W-:Y:S02]  /*37240*/  IMAD.MOV.U32 R8, RZ, RZ, 0x4002d97c ;  /* 0x4002d97cff087424 */ /* 0x000fe400078e00ff */
[----:B0-----:R-:W0:Y:S01]  /*37250*/  DFMA R34, R30, -R32, 1 ;  /* 0x3ff000001e22742b */ /* 0x001e220000000820 */
        /* <DEDUP_REMOVED lines=23> */
[----:B0-----:R0:W2:Y:S02]  /*373d0*/  DFMA R30, R34, R30, R34 ;  /* 0x0000001e221e722b */ /* 0x0010a40000000022 */
[----:B0-----:R-:W2:-:S15]  /*373e0*/  LDC.64 R34, c[0x0][0xfd8] ;  /* 0x0003f600ff227b82 */ /* 0x001e9e0000000a00 */
        /* <DEDUP_REMOVED lines=14> */
[----:B0-----:R0:W2:Y:S02]  /*374d0*/  DFMA R44, R30, R32, R44 ;  /* 0x000000201e2c722b */ /* 0x0010a4000000002c */
[----:B0-----:R-:W0:-:S15]  /*374e0*/  LDC.64 R30, c[0x0][0xfd0] ;  /* 0x0003f400ff1e7b82 */ /* 0x001e1e0000000a00 */
[----:B------:R-:W-:-:S15]  /*374f0*/  NOP ;  /* 0x0000000000007918 */ /* 0x000fde0000000000 */
[----:B------:R-:W-:-:S15]  /*37500*/  NOP ;  /* 0x0000000000007918 */ /* 0x000fde0000000000 */
[----:B------:R-:W-:-:S15]  /*37510*/  NOP ;  /* 0x0000000000007918 */ /* 0x000fde0000000000 */
[----:B------:R-:W-:-:S02]  /*37520*/  NOP ;  /* 0x0000000000007918 */ /* 0x000fc40000000000 */
[----:B0-----:R-:W-:-:S15]  /*37530*/  DADD R32, -RZ, |R30| ;  /* 0x00000000ff207229 */ /* 0x001fde000000051e */
[----:B------:R-:W-:-:S15]  /*37540*/  NOP ;  /* 0x0000000000007918 */ /* 0x000fde0000000000 */
[----:B------:R-:W-:-:S15]  /*37550*/  NOP ;  /* 0x0000000000007918 */ /* 0x000fde0000000000 */
[----:B------:R-:W-:-:S15]  /*37560*/  NOP ;  /* 0x0000000000007918 */ /* 0x000fde0000000000 */
[----:B------:R-:W-:-:S04]  /*37570*/  NOP ;  /* 0x0000000000007918 */ /* 0x000fc80000000000 */
[----:B------:R2:W0:Y:S02]  /*37580*/  DSETP.GEU.AND P1, PT, |R30|, |R34|, PT ;  /* 0x400000221e00722a */ /* 0x0004240003f2e200 */
[----:B--2---:R-:W-:Y:S01]  /*37590*/  FFMA R30, RZ, 2.0897850990295410156, R45 ;  /* 0x4005bf0aff1e7823 */ /* 0x004fe2000000002d */
[----:B0-----:R-:W-:-:S04]  /*375a0*/  @P1 LOP3.LUT R7, R7, 0x1, RZ, 0xfc, !PT ;  /* 0x0000000107071812 */ /* 0x001fc800078efcff */
[----:B------:R-:W-:-:S15]  /*375b0*/  FSETP.GT.AND P0, PT, |R30|, 1.469367938527859385e-39, PT ;  /* 0x001000001e00780b */ /* 0x000fde0003f04200 */
[----:B------:R-:W-:-:S15]  /*375c0*/  NOP ;  /* 0x0000000000007918 */ /* 0x000fde0000000000 */
[----:B------:R-:W-:-:S15]  /*375d0*/  NOP ;  /* 0x0000000000007918 */ /* 0x000fde0000000000 */
[----:B------:R-:W-:-:S12]  /*375e0*/  NOP ;  /* 0x0000000000007918 */ /* 0x000fd80000000000 */
[----:B------:R-:W0:Y:S02]  /*375f0*/  DADD R36, -RZ, |R34| ;  /* 0x00000000ff247229 */ /* 0x000e240000000522 */
[----:B0-----:R-:W-:Y:S02]  /*37600*/  FSEL R66, R32, R36, !P1 ;  /* 0x0000002420427208 */ /* 0x001fe40004800000 */
[----:B------:R-:W-:Y:S02]  /*37610*/  FSEL R67, R33, R37, !P1 ;  /* 0x0000002521437208 */ /* 0x000fe40004800000 */
[----:B-1----:R-:W-:-:S15]  /*37620*/  FSETP.GEU.AND P1, PT, |R38|, 6.5827683646048100446e-37, PT ;  /* 0x036000002600780b */ /* 0x002fde0003f2e200 */
[----:B------:R-:W-:-:S15]  /*37630*/  NOP ;  /* 0x0000000000007918 */ /* 0x000fde0000000000 */
[----:B------:R-:W-:-:S15]  /*37640*/  NOP ;  /* 0x0000000000007918 */ /* 0x000fde0000000000 */
[----:B------:R-:W-:-:S13]  /*37650*/  NOP ;  /* 0x0000000000007918 */ /* 0x000fda0000000000 */
        /* <DEDUP_REMOVED lines=9> */
.L_x_870:
[C---:B------:R-:W-:Y:S01]  /*376f0*/  LOP3.LUT P1, RZ, R7.reuse, 0x4, RZ, 0xc0, !PT ;  /* 0x0000000407ff7812 */ /* 0x040fe2000782c0ff */
[----:B------:R-:W-:Y:S01]  /*37700*/  DADD R44, -RZ, |R44| ;  /* 0x00000000ff2c7229 */ /* 0x000fe2000000052c */
[----:B------:R-:W-:Y:S01]  /*37710*/  LOP3.LUT P0, RZ, R7, 0x1, RZ, 0xc0, !PT ;  /* 0x0000000107ff7812 */ /* 0x000fe2000780c0ff */
[----:B------:R-:W-:Y:S01]  /*37720*/  IMAD.MOV.U32 R34, RZ, RZ, RZ ;  /* 0x000000ffff227224 */ /* 0x000fe200078e00ff */
[----:B------:R-:W-:Y:S01]  /*37730*/  FSEL R32, R56, R22, !P6 ;  /* 0x0000001638207208 */ /* 0x000fe20007000000 */
[----:B------:R-:W-:Y:S01]  /*37740*/  UMOV UR5, 0x7fefffff ;  /* 0x7fefffff00057882 */ /* 0x000fe20000000000 */
[----:B------:R-:W-:Y:S01]  /*37750*/  FSEL R33, R57, R23, !P6 ;  /* 0x0000001739217208 */ /* 0x000fe20007000000 */
[----:B------:R-:W-:Y:S01]  /*37760*/  UMOV UR6, UR5 ;  /* 0x0000000500067c82 */ /* 0x000fe20008000000 */
[----:B------:R-:W-:Y:S01]  /*37770*/  FSEL R30, R26, R18, !P5 ;  /* 0x000000121a1e7208 */ /* 0x000fe20006800000 */
[----:B------:R-:W-:Y:S01]  /*37780*/  UMOV UR4, 0xffffffff ;  /* 0xffffffff00047882 */ /* 0x000fe20000000000 */
[----:B------:R-:W-:-:S02]  /*37790*/  FSEL R31, R27, R19, !P5 ;  /* 0x000000131b1f7208 */ /* 0x000fc40006800000 */
[----:B------:R-:W-:Y:S02]  /*377a0*/  SEL R19, R27, R19, !P5 ;  /* 0x000000131b137207 */ /* 0x000fe40006800000 */
[----:B------:R-:W-:Y:S01]  /*377b0*/  @P1 FSEL R10, R24, R16, !P0 ;  /* 0x00000010180a1208 */ /* 0x000fe20004000000 */
[----:B------:R-:W-:Y:S01]  /*377c0*/  IMAD.MOV.U32 R16, RZ, RZ, 0x0 ;  /* 0x00000000ff107424 */ /* 0x000fe200078e00ff */
[----:B------:R-:W-:Y:S01]  /*377d0*/  @P1 FSEL R8, R25, R17, !P0 ;  /* 0x0000001119081208 */ /* 0x000fe20004000000 */
[----:B------:R-:W-:Y:S01]  /*377e0*/  IMAD.MOV.U32 R17, RZ, RZ, 0x7ff00000 ;  /* 0x7ff00000ff117424 */ /* 0x000fe200078e00ff */
[----:B------:R-:W-:Y:S02]  /*377f0*/  FSEL R24, R12, R20, !P2 ;  /* 0x000000140c187208 */ /* 0x000fe40005000000 */
[CC--:B------:R-:W-:Y:S02]  /*37800*/  FSEL R25, R13.reuse, R21.reuse, !P2 ;  /* 0x000000150d197208 */ /* 0x0c0fe40005000000 */
[----:B------:R-:W-:Y:S01]  /*37810*/  SEL R26, R26, R18, !P5 ;  /* 0x000000121a1a7207 */ /* 0x000fe20006800000 */
[----:B------:R-:W-:Y:S01]  /*37820*/  IMAD.U32 R18, RZ, RZ, UR6 ;  /* 0x00000006ff127e24 */ /* 0x000fe2000f8e00ff */
[----:B------:R-:W-:-:S02]  /*37830*/  SEL R21, R13, R21, !P2 ;  /* 0x000000150d157207 */ /* 0x000fc40005000000 */
[----:B------:R-:W-:Y:S02]  /*37840*/  SEL R56, R56, R22, !P6 ;  /* 0x0000001638387207 */ /* 0x000fe40007000000 */
[----:B------:R-:W-:Y:S02]  /*37850*/  SHF.R.U32.HI R13, RZ, 0x14, R21 ;  /* 0x00000014ff0d7819 */ /* 0x000fe40000011615 */
[----:B------:R-:W-:-:S15]  /*37860*/  SEL R58, R12, R58, !P2 ;  /* 0x0000003a0c3a7207 */ /* 0x000fde0005000000 */
[----:B------:R-:W-:-:S15]  /*37870*/  NOP ;  /* 0x0000000000007918 */ /* 0x000fde0000000000 */
[----:B------:R-:W-:-:S05]  /*37880*/  NOP ;  /* 0x0000000000007918 */ /* 0x000fca0000000000 */
[----:B------:R-:W0:Y:S02]  /*37890*/  DADD R28, -RZ, |R28| ;  /* 0x00000000ff1c7229 */ /* 0x000e24000000051c */
[----:B0-----:R-:W-:-:S04]  /*378a0*/  ISETP.LT.U32.AND P0, PT, R44, R28, PT ;  /* 0x0000001c2c00720c */ /* 0x001fc80003f01070 */
        /* <DEDUP_REMOVED lines=22> */
[----:B------:R0:W-:Y:S02]  /*37a10*/  DFMA R16, R24, R16, +INF ;  /* 0x7ff000001810742b */ /* 0x0001e40000000010 */
[----:B0-----:R-:W-:-:S04]  /*37a20*/  SEL R24, R57, R23, !P6 ;  /* 0x0000001739187207 */ /* 0x001fc80007000000 */
[----:B------:R-:W-:Y:S02]  /*37a30*/  SHF.R.U32.HI R20, RZ, 0x14, R24 ;  /* 0x00000014ff147819 */ /* 0x000fe40000011618 */
[----:B------:R-:W-:-:S03]  /*37a40*/  LEA.HI R7, R24, 0xfffffbcb, RZ, 0xc ;  /* 0xfffffbcb18077811 */ /* 0x000fc600078f60ff */
[----:B------:R-:W-:-:S15]  /*37a50*/  @P6 VIADD R7, R20, 0xfffffc01 ;  /* 0xfffffc0114076836 */ /* 0x000fde0000000000 */
[----:B------:R-:W-:-:S15]  /*37a60*/  NOP ;  /* 0x0000000000007918 */ /* 0x000fde0000000000 */
[----:B------:R-:W-:-:S15]  /*37a70*/  NOP ;  /* 0x0000000000007918 */ /* 0x000fde0000000000 */
[----:B------:R-:W-:-:S08]  /*37a80*/  NOP ;  /* 0x0000000000007918 */ /* 0x000fd00000000000 */
[----:B------:R-:W0:Y:S02]  /*37a90*/  DSETP.NEU.AND P1, PT, R84, RZ, PT ;  /* 0x000000ff5400722a */ /* 0x000e240003f2d000 */
[----:B0-----:R-:W-:Y:S02]  /*37aa0*/  FSEL R87, R9, R10, !P1 ;  /* 0x0000000a09577208 */ /* 0x001fe40004800000 */
[----:B------:R-:W-:Y:S02]  /*37ab0*/  SHF.R.U32.HI R9, RZ, 0x14, R19 ;  /* 0x00000014ff097819 */ /* 0x000fe40000011613 */
[----:B------:R-:W-:Y:S02]  /*37ac0*/  FSEL R20, R11, R8, !P1 ;  /* 0x000000080b147208 */ /* 0x000fe40004800000 */
[----:B------:R-:W-:Y:S01]  /*37ad0*/  LEA.HI R8, R19, 0xfffffbcb, RZ, 0xc ;  /* 0xfffffbcb13087811 */ /* 0x000fe200078f60ff */
[----:B------:R-:W-:Y:S01]  /*37ae0*/  @P5 VIADD R8, R9, 0xfffffc01 ;  /* 0xfffffc0109085836 */ /* 0x000fe20000000000 */
[----:B------:R-:W-:-:S02]  /*37af0*/  LOP3.LUT P5, RZ, R33, 0x7fffffff, RZ, 0xc0, !PT ;  /* 0x7fffffff21ff7812 */ /* 0x000fc400078ac0ff */
[----:B------:R-:W-:Y:S01]  /*37b00*/  LEA.HI R11, R21, 0xfffffbcb, RZ, 0xc ;  /* 0xfffffbcb150b7811 */ /* 0x000fe200078f60ff */
[----:B------:R-:W-:Y:S01]  /*37b10*/  @P2 VIADD R11, R13, 0xfffffc01 ;  /* 0xfffffc010d0b2836 */ /* 0x000fe20000000000 */
[----:B------:R-:W-:Y:S02]  /*37b20*/  FSEL R9, R28, RZ, P5 ;  /* 0x000000ff1c097208 */ /* 0x000fe40002800000 */
[----:B------:R-:W-:Y:S02]  /*37b30*/  FSEL R10, R29, -QNAN , P5 ;  /* 0xfff000001d0a7808 */ /* 0x000fe40002800000 */
[----:B------:R-:W-:-:S04]  /*37b40*/  LOP3.LUT P5, RZ, R31, 0x7fffffff, RZ, 0xc0, !PT ;  /* 0x7fffffff1fff7812 */ /* 0x000fc800078ac0ff */
[----:B------:R-:W-:Y:S02]  /*37b50*/  FSEL R64, R42, RZ, P5 ;  /* 0x000000ff2a407208 */ /* 0x000fe40002800000 */
[----:B------:R-:W-:Y:S02]  /*37b60*/  FSEL R65, R43, -QNAN , P5 ;  /* 0xfff000002b417808 */ /* 0x000fe40002800000 */
[----:B------:R-:W-:-:S04]  /*37b70*/  LOP3.LUT P5, RZ, R25, 0x7fffffff, RZ, 0xc0, !PT ;  /* 0x7fffffff19ff7812 */ /* 0x000fc800078ac0ff */
[----:B------:R-:W-:Y:S02]  /*37b80*/  FSEL R13, R17, -QNAN , P5 ;  /* 0xfff00000110d7808 */ /* 0x000fe40002800000 */
[----:B------:R-:W0:Y:S01]  /*37b90*/  LDC R17, c[0x0][0xfdc] ;  /* 0x0003f700ff117b82 */ /* 0x000e220000000800 */
[----:B------:R-:W-:Y:S02]  /*37ba0*/  FSEL R12, R16, RZ, P5 ;  /* 0x000000ff100c7208 */ /* 0x000fe40002800000 */
[----:B0-----:R-:W-:Y:S02]  /*37bb0*/  LOP3.LUT R17, R20, 0x80000000, R17, 0xb8, !PT ;  /* 0x8000000014117812 */ /* 0x001fe400078eb811 */
[----:B------:R-:W-:-:S15]  /*37bc0*/  LOP3.LUT R20, R21, 0xfffff, RZ, 0xc0, !PT ;  /* 0x000fffff15147812 */ /* 0x000fde00078ec0ff */
[----:B------:R-:W-:-:S12]  /*37bd0*/  NOP ;  /* 0x0000000000007918 */ /* 0x000fd80000000000 */
        /* <DEDUP_REMOVED lines=10> */
[----:B0-----:R0:W1:Y:S02]  /*37c80*/  DMUL R92, R36, R36 ;  /* 0x00000024245c7228 */ /* 0x0010640000000000 */
[----:B0-----:R-:W0:-:S15]  /*37c90*/  LDC.64 R36, c[0x0][0xfd0] ;  /* 0x0003f400ff247b82 */ /* 0x001e1e0000000a00 */
[----:B------:R-:W-:-:S15]  /*37ca0*/  NOP ;  /* 0x0000000000007918 */ /* 0x000fde0000000000 */
[----:B------:R-:W-:-:S15]  /*37cb0*/  NOP ;  /* 0x0000000000007918 */ /* 0x000fde0000000000 */
[----:B------:R-:W-:-:S15]  /*37cc0*/  NOP ;  /* 0x0000000000007918 */ /* 0x000fde0000000000 */
[----:B------:R-:W-:-:S02]  /*37cd0*/  NOP ;  /* 0x0000000000007918 */ /* 0x000fc40000000000 */
[----:B-1----:R1:W2:Y:S02]  /*37ce0*/  DFMA R92, R34, R34, R92 ;  /* 0x00000022225c722b */ /* 0x0022a4000000005c */
[----:B-1----:R-:W1:Y:S01]  /*37cf0*/  LDC.64 R34, c[0x0][0xfd8] ;  /* 0x0003f600ff227b82 */ /* 0x002e620000000a00 */
[----:B--2---:R-:W-:-:S15]  /*37d00*/  IMAD.MOV.U32 R16, RZ, RZ, R93 ;  /* 0x000000ffff107224 */ /* 0x004fde00078e005d */
[----:B------:R-:W-:-:S15]  /*37d10*/  NOP ;  /* 0x0000000000007918 */ /* 0x000fde0000000000 */
[----:B------:R-:W-:-:S15]  /*37d20*/  NOP ;  /* 0x0000000000007918 */ /* 0x000fde0000000000 */
[----:B------:R-:W-:-:S15]  /*37d30*/  NOP ;  /* 0x0000000000007918 */ /* 0x000fde0000000000 */
[----:B------:R-:W-:-:S01]  /*37d40*/  NOP ;  /* 0x0000000000007918 */ /* 0x000fc20000000000 */
[----:B-1----:R-:W1:-:S15]  /*37d50*/  DMUL R40, R34, 4 ;  /* 0x4010000022287828 */ /* 0x002e5e0000000000 */
[----:B------:R-:W-:-:S15]  /*37d60*/  NOP ;  /* 0x0000000000007918 */ /* 0x000fde0000000000 */
[----:B------:R-:W-:-:S15]  /*37d70*/  NOP ;  /* 0x0000000000007918 */ /* 0x000fde0000000000 */
[----:B------:R-:W-:-:S15]  /*37d80*/  NOP ;  /* 0x0000000000007918 */ /* 0x000fde0000000000 */
[----:B------:R-:W-:-:S04]  /*37d90*/  NOP ;  /* 0x0000000000007918 */ /* 0x000fc80000000000 */
[----:B0-----:R-:W-:-:S15]  /*37da0*/  DMUL R38, R36, 4 ;  /* 0x4010000024267828 */ /* 0x001fde0000000000 */
        /* <DEDUP_REMOVED lines=40> */
[-C--:B0-----:R-:W-:Y:S02]  /*38030*/  FSEL R63, R40, R34.reuse, !P0 ;  /* 0x00000022283f7208 */ /* 0x081fe40004000000 */
[-C--:B------:R-:W-:Y:S02]  /*38040*/  FSEL R41, R41, R35.reuse, !P0 ;  /* 0x0000002329297208 */ /* 0x080fe40004000000 */
[----:B------:R-:W-:Y:S02]  /*38050*/  FSEL R62, R63, R34, !P1 ;  /* 0x000000223f3e7208 */ /* 0x000fe40004800000 */
[----:B------:R-:W-:-:S15]  /*38060*/  FSEL R63, R41, R35, !P1 ;  /* 0x00000023293f7208 */ /* 0x000fde0004800000 */
[----:B------:R-:W-:-:S15]  /*38070*/  NOP ;  /* 0x0000000000007918 */ /* 0x000fde0000000000 */
[----:B------:R-:W-:-:S15]  /*38080*/  NOP ;  /* 0x0000000000007918 */ /* 0x000fde0000000000 */
[----:B------:R-:W-:-:S11]  /*38090*/  NOP ;  /* 0x0000000000007918 */ /* 0x000fd60000000000 */
[----:B------:R-:W0:Y:S02]  /*380a0*/  DADD R36, -RZ, |R36| ;  /* 0x00000000ff247229 */ /* 0x000e240000000524 */
[----:B0-----:R-:W-:-:S04]  /*380b0*/  ISETP.LT.U32.AND P0, PT, R22, R36, PT ;  /* 0x000000241600720c */ /* 0x001fc80003f01070 */
[----:B------:R-:W-:-:S15]  /*380c0*/  ISETP.LT.U32.AND.EX P0, PT, R23, R37, PT, P0 ;  /* 0x000000251700720c */ /* 0x000fde0003f01100 */
[----:B------:R-:W-:-:S15]  /*380d0*/  NOP ;  /* 0x0000000000007918 */ /* 0x000fde0000000000 */
[----:B------:R-:W-:-:S15]  /*380e0*/  NOP ;  /* 0x0000000000007918 */ /* 0x000fde0000000000 */
[----:B------:R-:W-:-:S13]  /*380f0*/  NOP ;  /* 0x0000000000007918 */ /* 0x000fda0000000000 */
[----:B------:R-:W0:Y:S02]  /*38100*/  DSETP.MIN.AND P2, P5, R92, UR4, PT ;  /* 0x000000045c007e2a */ /* 0x000e24000bd40000 */
[----:B0-----:R-:W-:Y:S01]  /*38110*/  FSEL R91, R16, UR6, P2 ;  /* 0x00000006105b7c08 */ /* 0x001fe20009000000 */
[C---:B------:R-:W-:Y:S01]  /*38120*/  VIADD R16, R19.reuse, 0xffffffff ;  /* 0xffffffff13107836 */ /* 0x040fe20000000000 */
[----:B------:R-:W-:Y:S02]  /*38130*/  @P5 LOP3.LUT R91, R18, 0x80000, RZ, 0xfc, !PT ;  /* 0x00080000125b5812 */ /* 0x000fe400078efcff */
[----:B------:R-:W-:Y:S02]  /*38140*/  LOP3.LUT R18, R19, 0xfffff, RZ, 0xc0, !PT ;  /* 0x000fffff13127812 */ /* 0x000fe400078ec0ff */
[----:B------:R-:W-:Y:S01]  /*38150*/  LOP3.LUT R19, R20, 0x3ff00000, RZ, 0xfc, !PT ;  /* 0x3ff0000014137812 */ /* 0x000fe200078efcff */
        /* <DEDUP_REMOVED lines=8> */
[C---:B------:R-:W-:Y:S01]  /*381e0*/  VIADD R14, R24.reuse, 0x80100000 ;  /* 0x80100000180e7836 */ /* 0x040fe20000000000 */
[----:B------:R-:W-:Y:S02]  /*381f0*/  FSEL R87, R15, R17, P6 ;  /* 0x000000110f577208 */ /* 0x000fe40003000000 */
[----:B------:R-:W-:Y:S01]  /*38200*/  LOP3.LUT R17, R24, 0xfffff, RZ, 0xc0, !PT ;  /* 0x000fffff18117812 */ /* 0x000fe200078ec0ff */
[----:B------:R-:W-:Y:S01]  /*38210*/  VIADD R24, R19, 0xfff00000 ;  /* 0xfff0000013187836 */ /* 0x000fe20000000000 */
[----:B------:R-:W-:Y:S01]  /*38220*/  SEL R15, R23, R37, P0 ;  /* 0x00000025170f7207 */ /* 0x000fe20000000000 */
[----:B------:R-:W-:Y:S01]  /*38230*/  IMAD.MOV.U32 R23, RZ, RZ, R92 ;  /* 0x000000ffff177224 */ /* 0x000fe200078e005c */
[----:B------:R-:W-:-:S04]  /*38240*/  LOP3.LUT R17, R17, 0x3ff00000, RZ, 0xfc, !PT ;  /* 0x3ff0000011117812 */ /* 0x000fc800078efcff */
[----:B------:R-:W-:Y:S01]  /*38250*/  SEL R90, R23, UR4, P2 ;  /* 0x00000004175a7c07 */ /* 0x000fe20009000000 */
[----:B------:R-:W-:-:S15]  /*38260*/  VIADD R22, R17, 0xfff00000 ;  /* 0xfff0000011167836 */ /* 0x000fde0000000000 */
[----:B------:R-:W-:-:S15]  /*38270*/  NOP ;  /* 0x0000000000007918 */ /* 0x000fde0000000000 */
[----:B------:R-:W-:-:S15]  /*38280*/  NOP ;  /* 0x0000000000007918 */ /* 0x000fde0000000000 */
[----:B------:R-:W-:-:S04]  /*38290*/  NOP ;  /* 0x0000000000007918 */ /* 0x000fc80000000000 */
[----:B------:R0:W1:Y:S02]  /*382a0*/  DMUL R60, R62, 1.80143985094819840000e+16 ;  /* 0x435000003e3c7828 */ /* 0x0000640000000000 */
.L_x_1074:
[C---:B------:R-:W-:Y:S01]  /*382b0*/  LEA R44, P0, R3.reuse, R104, 0x6 ;  /* 0x00000068032c7211 */ /* 0x040fe200078030ff */
[----:B------:R-:W2:Y:S03]  /*382c0*/  LDC.64 R46, c[0x0][0xfd0] ;  /* 0x0003f400ff2e7b82 */ /* 0x000ea60000000a00 */
[----:B------:R-:W-:-:S05]  /*382d0*/  LEA.HI.X R45, R3, R105, R4, 0x6, P0 ;  /* 0x00000069032d7211 */ /* 0x000fca00000f3404 */
[----:B------:R3:W5:Y:S01]  /*382e0*/  LDG.E.ENL2.256 R28, R40, desc[UR8][R44.64] ;  /* 0xfe0000082c28797e */ /* 0x000762000812191c */
[----:B------:R-:W2:Y:S03]  /*382f0*/  LDC.64 R48, c[0x0][0xfd8] ;  /* 0x0003f600ff307b82 */ /* 0x000ea60000000a00 */
[----:B------:R3:W5:Y:S01]  /*38300*/  LDG.E.ENL2.256 R36, R32, desc[UR8][R44.64+0x20] ;  /* 0xfe0001082c20797e */ /* 0x0007620008121924 */
[----:B------:R-:W-:Y:S01]  /*38310*/  BSSY.RECONVERGENT B0, `(.L_x_871) ;  /* 0x0000745000007945 */ /* 0x000fe20003800200 */
[----:B--2---:R-:W2:Y:S03]  /*38320*/  DSETP.NAN.AND P0, PT, R46, R48, PT ;  /* 0x000000302e00722a */ /* 0x004ea60003f08000 */
        /* <DEDUP_REMOVED lines=8> */
[----:B------:R-:W-:Y:S01]  /*383b0*/  SEL R50, R60, R62, !P0 ;  /* 0x0000003e3c327207 */ /* 0x000fe20004000000 */
[----:B------:R-:W-:Y:S01]  /*383c0*/  IMAD.MOV.U32 R45, RZ, RZ, 0x43300000 ;  /* 0x43300000ff2d7424 */ /* 0x000fe200078e00ff */
[----:B------:R-:W-:Y:S01]  /*383d0*/  LOP3.LUT R51, R23, 0x3ff00000, RZ, 0xfc, !PT ;  /* 0x3ff0000017337812 */ /* 0x000fe200078efcff */
[----:B------:R-:W-:Y:S01]  /*383e0*/  UMOV UR4, 0x80000000 ;  /* 0x8000000000047882 */ /* 0x000fe20000000000 */
[----:B------:R-:W-:Y:S02]  /*383f0*/  UMOV UR5, 0x43300000 ;  /* 0x4330000000057882 */ /* 0x000fe40000000000 */
[----:B------:R-:W-:-:S13]  /*38400*/  ISETP.GE.U32.AND P1, PT, R51, 0x3ff6a09f, PT ;  /* 0x3ff6a09f3300780c */ /* 0x000fda0003f26070 */
[----:B------:R-:W-:-:S04]  /*38410*/  @P1 VIADD R23, R51, 0xfff00000 ;  /* 0xfff0000033171836 */ /* 0x000fc80000000000 */
[----:B------:R-:W-:Y:S01]  /*38420*/  @P1 IMAD.MOV.U32 R51, RZ, RZ, R23 ;  /* 0x000000ffff331224 */ /* 0x000fe200078e0017 */
[----:B------:R-:W-:Y:S02]  /*38430*/  SHF.R.U32.HI R23, RZ, 0x14, R44 ;  /* 0x00000014ff177819 */ /* 0x000fe4000001162c */
[----:B------:R-:W-:-:S03]  /*38440*/  LEA.HI R44, R44, 0xfffffbcb, RZ, 0xc ;  /* 0xfffffbcb2c2c7811 */ /* 0x000fc600078f60ff */
[----:B------:R-:W-:Y:S01]  /*38450*/  DADD R110, R50, -1 ;  /* 0xbff00000326e7429 */ /* 0x000fe20000000000 */
[----:B------:R-:W-:-:S04]  /*38460*/  @P0 VIADD R44, R23, 0xfffffc01 ;  /* 0xfffffc01172c0836 */ /* 0x000fc80000000000 */
[----:B------:R-:W-:-:S05]  /*38470*/  @P1 VIADD R44, R44, 0x1 ;  /* 0x000000012c2c1836 */ /* 0x000fca0000000000 */
[----:B------:R-:W-:-:S15]  /*38480*/  LOP3.LUT R44, R44, 0x80000000, RZ, 0x3c, !PT ;  /* 0x800000002c2c7812 */ /* 0x000fde00078e3cff */
[----:B------:R-:W-:-:S15]  /*38490*/  NOP ;  /* 0x0000000000007918 */ /* 0x000fde0000000000 */
[----:B------:R-:W-:-:S15]  /*384a0*/  NOP ;  /* 0x0000000000007918 */ /* 0x000fde0000000000 */
[----:B------:R-:W-:-:S09]  /*384b0*/  NOP ;  /* 0x0000000000007918 */ /* 0x000fd20000000000 */
[----:B------:R-:W1:Y:S02]  /*384c0*/  DADD R50, R50, 1 ;  /* 0x3ff0000032327429 */ /* 0x000e640000000000 */
[----:B-1----:R-:W1:-:S15]  /*384d0*/  MUFU.RCP64H R109, R51 ;  /* 0x00000033006d7308 */ /* 0x002e5e0000001800 */
[----:B------:R-:W-:-:S15]  /*384e0*/  NOP ;  /* 0x0000000000007918 */ /* 0x000fde0000000000 */
[----:B------:R-:W-:-:S15]  /*384f0*/  NOP ;  /* 0x0000000000007918 */ /* 0x000fde0000000000 */
[----:B------:R-:W-:-:S15]  /*38500*/  NOP ;  /* 0x0000000000007918 */ /* 0x000fde0000000000 */
[----:B------:R-:W-:-:S02]  /*38510*/  NOP ;  /* 0x0000000000007918 */ /* 0x000fc40000000000 */
        /* <DEDUP_REMOVED lines=146> */
[----:B-1----:R1:W2:Y:S02]  /*38e40*/  DADD R46, R46, R48 ;  /* 0x000000002e2e7229 */ /* 0x0022a40000000030 */
[----:B-12---:R-:W-:Y:S05]  /*38e50*/  BRA `(.L_x_874) ;  /* 0x0000006800407947 */ /* 0x006fea0003800000 */
.L_x_873:
        /* <DEDUP_REMOVED lines=15> */
.L_x_872:
[----:B------:R-:W-:Y:S01]  /*38f50*/  UMOV UR4, 0x85ebc8a0 ;  /* 0x85ebc8a000047882 */ /* 0x000fe20000000000 */
[----:B------:R-:W-:Y:S02]  /*38f60*/  UMOV UR5, 0x7fd1ccf3 ;  /* 0x7fd1ccf300057882 */ /* 0x000fe40000000000 */
[----:B------:R-:W2:Y:S02]  /*38f70*/  DSETP.GT.AND P0, PT, R66, UR4, PT ;  /* 0x0000000442007e2a */ /* 0x000ea4000bf04000 */
        /* <DEDUP_REMOVED lines=43> */
[----:B--2---:R-:W2:Y:S02]  /*39230*/  DMUL R46, R88, R46 ;  /* 0x0000002e582e7228 */ /* 0x004ea40000000000 */
[----:B--2---:R-:W-:Y:S02]  /*39240*/  FSEL R23, R99, R47, !P1 ;  /* 0x0000002f63177208 */ /* 0x004fe40004800000 */
[----:B------:R-:W-:Y:S01]  /*39250*/  FSEL R47, R98, R46, !P1 ;  /* 0x0000002e622f7208 */ /* 0x000fe20004800000 */
[----:B------:R-:W-:Y:S01]  /*39260*/  IMAD.MOV.U32 R46, RZ, RZ, -0x3ff ;  /* 0xfffffc01ff2e7424 */ /* 0x000fe200078e00ff */
        /* <DEDUP_REMOVED lines=17> */
[----:B------:R-:W-:Y:S01]  /*39380*/  IMAD.MOV.U32 R45, RZ, RZ, 0x43300000 ;  /* 0x43300000ff2d7424 */ /* 0x000fe200078e00ff */
[----:B------:R-:W-:Y:S01]  /*39390*/  LOP3.LUT R51, R25, 0x3ff00000, RZ, 0xfc, !PT ;  /* 0x3ff0000019337812 */ /* 0x000fe200078efcff */
[----:B------:R-:W-:Y:S01]  /*393a0*/  UMOV UR4, 0x80000000 ;  /* 0x8000000000047882 */ /* 0x000fe20000000000 */
[----:B------:R-:W-:Y:S02]  /*393b0*/  UMOV UR5, 0x43300000 ;  /* 0x4330000000057882 */ /* 0x000fe40000000000 */
[----:B------:R-:W-:-:S13]  /*393c0*/  ISETP.GE.U32.AND P0, PT, R51, 0x3ff6a09f, PT ;  /* 0x3ff6a09f3300780c */ /* 0x000fda0003f06070 */
[----:B------:R-:W-:Y:S02]  /*393d0*/  @P0 VIADD R25, R51, 0xfff00000 ;  /* 0xfff0000033190836 */ /* 0x000fe40000000000 */
[----:B------:R-:W-:Y:S02]  /*393e0*/  @P0 VIADD R23, R23, 0x1 ;  /* 0x0000000117170836 */ /* 0x000fe40000000000 */
[----:B------:R-:W-:-:S03]  /*393f0*/  @P0 IMAD.MOV.U32 R51, RZ, RZ, R25 ;  /* 0x000000ffff330224 */ /* 0x000fc600078e0019 */
[----:B------:R-:W-:-:S03]  /*39400*/  LOP3.LUT R44, R23, 0x80000000, RZ, 0x3c, !PT ;  /* 0x80000000172c7812 */ /* 0x000fc600078e3cff */
[----:B------:R-:W-:-:S15]  /*39410*/  DADD R110, R50, -1 ;  /* 0xbff00000326e7429 */ /* 0x000fde0000000000 */
[----:B------:R-:W-:-:S15]  /*39420*/  NOP ;  /* 0x0000000000007918 */ /* 0x000fde0000000000 */
[----:B------:R-:W-:-:S15]  /*39430*/  NOP ;  /* 0x0000000000007918 */ /* 0x000fde0000000000 */
[----:B------:R-:W-:-:S15]  /*39440*/  NOP ;  /* 0x0000000000007918 */ /* 0x000fde0000000000 */
[----:B------:R-:W-:-:S04]  /*39450*/  NOP ;  /* 0x0000000000007918 */ /* 0x000fc80000000000 */
[----:B------:R-:W2:Y:S02]  /*39460*/  DADD R50, R50, 1 ;  /* 0x3ff0000032327429 */ /* 0x000ea40000000000 */
[----:B--2---:R-:W2:-:S15]  /*39470*/  MUFU.RCP64H R109, R51 ;  /* 0x00000033006d7308 */ /* 0x004e9e0000001800 */
[----:B------:R-:W-:-:S15]  /*39480*/  NOP ;  /* 0x0000000000007918 */ /* 0x000fde0000000000 */
[----:B------:R-:W-:-:S15]  /*39490*/  NOP ;  /* 0x0000000000007918 */ /* 0x000fde0000000000 */
[----:B------:R-:W-:-:S15]  /*394a0*/  NOP ;  /* 0x0000000000007918 */ /* 0x000fde0000000000 */
[----:B------:R-:W-:-:S02]  /*394b0*/  NOP ;  /* 0x0000000000007918 */ /* 0x000fc40000000000 */
        /* <DEDUP_REMOVED lines=151> */
[----:B--2---:R-:W2:Y:S02]  /*39e30*/  DADD R46, R46, 1 ;  /* 0x3ff000002e2e7429 */ /* 0x004ea40000000000 */
[----:B--2---:R-:W-:Y:S05]  /*39e40*/  BRA `(.L_x_874) ;  /* 0x0000005800447947 */ /* 0x004fea0003800000 */
.L_x_876:
        /* <DEDUP_REMOVED lines=11> */
.L_x_875:
        /* <DEDUP_REMOVED lines=14> */
[----:B--2---:R2:W4:Y:S02]  /*39fe0*/  DMUL R46, R66, R46 ;  /* 0x0000002e422e7228 */ /* 0x0045240000000000 */
        /* <DEDUP_REMOVED lines=100> */
[----:B--2---:R-:W2:-:S15]  /*3a630*/  DFMA R50, R54, -R46, R50 ;  /* 0x8000002e3632722b */ /* 0x004e9e0000000032 */
        /* <DEDUP_REMOVED lines=44> */
[----:B--2---:R-:W2:-:S15]  /*3a900*/  DMUL R44, R48, R44 ;  /* 0x0000002c302c7228 */ /* 0x004e9e0000000000 */
[----:B------:R-:W-:-:S15]  /*3a910*/  NOP ;  /* 0x0000000000007918 */ /* 0x000fde0000000000 */
[----:B------:R-:W-:-:S15]  /*3a920*/  NOP ;  /* 0x0000000000007918 */ /* 0x000fde0000000000 */
[----:B------:R-:W-:-:S15]  /*3a930*/  NOP ;  /* 0x0000000000007918 */ /* 0x000fde0000000000 */
[----:B------:R-:W-:-:S04]  /*3a940*/  NOP ;  /* 0x0000000000007918 */ /* 0x000fc80000000000 */
[----:B------:R-:W-:-:S15]  /*3a950*/  DADD R106, R106, -R46 ;  /* 0x000000006a6a7229 */ /* 0x000fde000000082e */
        /* <DEDUP_REMOVED lines=9> */
[----:B--2---:R-:W2:-:S15]  /*3a9f0*/  DADD R106, -R106, R44 ;  /* 0x000000006a6a7229 */ /* 0x004e9e000000012c */
        /* <DEDUP_REMOVED lines=10> */
.L_x_878:
[----:B---3--:R-:W3:Y:S02]  /*3aaa0*/  DMUL R46, R46, 0.5 ;  /* 0x3fe000002e2e7828 */ /* 0x008ee40000000000 */
[----:B---3--:R-:W-:Y:S05]  /*3aab0*/  BRA `(.L_x_874) ;  /* 0x0000004c00287947 */ /* 0x008fea0003800000 */
.L_x_877:
        /* <DEDUP_REMOVED lines=10> */
[----:B------:R-:W-:-:S15]  /*3ab60*/  IMAD.MOV.U32 R23, RZ, RZ, R85 ;  /* 0x000000ffff177224 */ /* 0x000fde00078e0055 */
[----:B------:R-:W-:-:S15]  /*3ab70*/  NOP ;  /* 0x0000000000007918 */ /* 0x000fde0000000000 */
[----:B------:R-:W-:-:S15]  /*3ab80*/  NOP ;  /* 0x0000000000007918 */ /* 0x000fde0000000000 */
[----:B------:R-:W-:-:S06]  /*3ab90*/  NOP ;  /* 0x0000000000007918 */ /* 0x000fcc0000000000 */
[----:B------:R-:W2:-:S15]  /*3aba0*/  DSETP.MAX.AND P2, P5, R84, R66, PT ;  /* 0x000000425400722a */ /* 0x000e9e0003d4f000 */
[----:B------:R-:W-:-:S15]  /*3abb0*/  NOP ;  /* 0x0000000000007918 */ /* 0x000fde0000000000 */
[----:B------:R-:W-:-:S15]  /*3abc0*/  NOP ;  /* 0x0000000000007918 */ /* 0x000fde0000000000 */
[----:B------:R-:W-:-:S15]  /*3abd0*/  NOP ;  /* 0x0000000000007918 */ /* 0x000fde0000000000 */
[----:B------:R-:W-:-:S04]  /*3abe0*/  NOP ;  /* 0x0000000000007918 */ /* 0x000fc80000000000 */
[----:B------:R2:W-:Y:S01]  /*3abf0*/  DSETP.GEU.AND P0, PT, R44, UR4, PT ;  /* 0x000000042c007e2a */ /* 0x0005e2000bf0e000 */
[----:B------:R-:W-:Y:S01]  /*3ac00*/  UMOV UR4, 0xc57e649a ;  /* 0xc57e649a00047882 */ /* 0x000fe20000000000 */
[----:B--2---:R-:W-:Y:S01]  /*3ac10*/  FSEL R45, R23, R46, P2 ;  /* 0x0000002e172d7208 */ /* 0x004fe20001000000 */
[----:B------:R-:W-:Y:S01]  /*3ac20*/  IMAD.MOV.U32 R23, RZ, RZ, R84 ;  /* 0x000000ffff177224 */ /* 0x000fe200078e0054 */
[----:B------:R-:W-:Y:S01]  /*3ac30*/  @P5 LOP3.LUT R45, R46, 0x80000, RZ, 0xfc, !PT ;  /* 0x000800002e2d5812 */ /* 0x000fe200078efcff */
[----:B------:R-:W-:Y:S01]  /*3ac40*/  IMAD.MOV.U32 R44, RZ, RZ, R66 ;  /* 0x000000ffff2c7224 */ /* 0x000fe200078e0042 */
[----:B------:R-:W-:-:S04]  /*3ac50*/  UMOV UR5, 0x4a511b0e ;  /* 0x4a511b0e00057882 */ /* 0x000fc80000000000 */
[----:B------:R-:W-:-:S15]  /*3ac60*/  SEL R44, R23, R44, P2 ;  /* 0x0000002c172c7207 */ /* 0x000fde0001000000 */
[----:B------:R-:W-:-:S15]  /*3ac70*/  NOP ;  /* 0x0000000000007918 */ /* 0x000fde0000000000 */
[----:B------:R-:W-:-:S15]  /*3ac80*/  NOP ;  /* 0x0000000000007918 */ /* 0x000fde0000000000 */
[----:B------:R-:W-:-:S09]  /*3ac90*/  NOP ;  /* 0x0000000000007918 */ /* 0x000fd20000000000 */
        /* <DEDUP_REMOVED lines=233> */
.L_x_880:
[----:B------:R-:W-:Y:S01]  /*3bb30*/  IMAD.MOV.U32 R46, RZ, RZ, 0x0 ;  /* 0x00000000ff2e7424 */ /* 0x000fe200078e00ff */
[----:B------:R-:W-:Y:S01]  /*3bb40*/  LOP3.LUT P0, RZ, R45, 0x7fffffff, RZ, 0xc0, !PT ;  /* 0x7fffffff2dff7812 */ /* 0x000fe2000780c0ff */
[----:B------:R-:W-:-:S06]  /*3bb50*/  IMAD.MOV.U32 R47, RZ, RZ, 0x7ff00000 ;  /* 0x7ff00000ff2f7424 */ /* 0x000fcc00078e00ff */
[----:B------:R-:W2:Y:S02]  /*3bb60*/  DFMA R44, R44, R46, +INF ;  /* 0x7ff000002c2c742b */ /* 0x000ea4000000002e */
[----:B--2---:R-:W-:Y:S02]  /*3bb70*/  FSEL R46, R44, RZ, P0 ;  /* 0x000000ff2c2e7208 */ /* 0x004fe40000000000 */
[----:B------:R-:W-:Y:S01]  /*3bb80*/  FSEL R47, R45, -QNAN , P0 ;  /* 0xfff000002d2f7808 */ /* 0x000fe20000000000 */
[----:B------:R-:W-:Y:S06]  /*3bb90*/  BRA `(.L_x_874) ;  /* 0x0000003800f07947 */ /* 0x000fec0003800000 */
.L_x_879:
        /* <DEDUP_REMOVED lines=172> */
.L_x_882:
[----:B---3--:R-:W3:Y:S02]  /*3c660*/  DMUL R46, R46, 0.5 ;  /* 0x3fe000002e2e7828 */ /* 0x008ee40000000000 */
[----:B---3--:R-:W-:Y:S05]  /*3c670*/  BRA `(.L_x_874) ;  /* 0x0000003000387947 */ /* 0x008fea0003800000 */
.L_x_881:
[----:B------:R-:W2:Y:S01]  /*3c680*/  DMUL R44, R66, R66 ;  /* 0x00000042422c7228 */ /* 0x000ea20000000000 */
        /* <DEDUP_REMOVED lines=20> */
[----:B--2---:R-:W-:Y:S01]  /*3c7d0*/  LOP3.LUT R119, R109, 0xfffffff8, RZ, 0xc0, !PT ;  /* 0xfffffff86d777812 */ /* 0x004fe200078ec0ff */
[----:B------:R-:W-:-:S02]  /*3c7e0*/  IMAD.MOV.U32 R44, RZ, RZ, R76 ;  /* 0x000000ffff2c7224 */ /* 0x000fc400078e004c */
[----:B------:R-:W-:Y:S02]  /*3c7f0*/  IMAD.MOV.U32 R45, RZ, RZ, R77 ;  /* 0x000000ffff2d7224 */ /* 0x000fe400078e004d */
[----:B------:R-:W-:Y:S02]  /*3c800*/  IMAD.MOV.U32 R46, RZ, RZ, R78 ;  /* 0x000000ffff2e7224 */ /* 0x000fe400078e004e */
[----:B------:R-:W-:Y:S02]  /*3c810*/  IMAD.MOV.U32 R47, RZ, RZ, R79 ;  /* 0x000000ffff2f7224 */ /* 0x000fe400078e004f */
[----:B------:R-:W-:Y:S02]  /*3c820*/  IMAD.MOV.U32 R48, RZ, RZ, R80 ;  /* 0x000000ffff307224 */ /* 0x000fe400078e0050 */
[----:B------:R-:W-:Y:S02]  /*3c830*/  IMAD.MOV.U32 R49, RZ, RZ, R81 ;  /* 0x000000ffff317224 */ /* 0x000fe400078e0051 */
[----:B------:R-:W-:-:S02]  /*3c840*/  IMAD.MOV.U32 R50, RZ, RZ, R82 ;  /* 0x000000ffff327224 */ /* 0x000fc400078e0052 */
[----:B------:R-:W-:-:S15]  /*3c850*/  IMAD.MOV.U32 R51, RZ, RZ, R83 ;  /* 0x000000ffff337224 */ /* 0x000fde00078e0053 */
        /* <DEDUP_REMOVED lines=29> */
[----:B------:R-:W2:-:S15]  /*3ca30*/  DADD R116, R116, -R114 ;  /* 0x0000000074747229 */ /* 0x000e9e0000000872 */
        /* <DEDUP_REMOVED lines=29> */
[----:B----4-:R-:W4:-:S15]  /*3cc10*/  DMUL R108, R108, R108 ;  /* 0x0000006c6c6c7228 */ /* 0x010f1e0000000000 */
[----:B------:R-:W-:-:S15]  /*3cc20*/  NOP ;  /* 0x0000000000007918 */ /* 0x000fde0000000000 */
[----:B------:R-:W-:-:S15]  /*3cc30*/  NOP ;  /* 0x0000000000007918 */ /* 0x000fde0000000000 */
[----:B------:R-:W-:-:S15]  /*3cc40*/  NOP ;  /* 0x0000000000007918 */ /* 0x000fde0000000000 */
[----:B------:R-:W-:-:S04]  /*3cc50*/  NOP ;  /* 0x0000000000007918 */ /* 0x000fc80000000000 */
[----:B0-234-:R-:W2:Y:S02]  /*3cc60*/  DMUL R116, R116, R116 ;  /* 0x0000007474747228 */ /* 0x01dea40000000000 */
.L_x_884:
        /* <DEDUP_REMOVED lines=37> */
[----:B0-----:R-:W-:-:S15]  /*3cec0*/  FSEL R115, R121, R119, P5 ;  /* 0x0000007779737208 */ /* 0x001fde0002800000 */
[----:B------:R-:W-:-:S15]  /*3ced0*/  NOP ;  /* 0x0000000000007918 */ /* 0x000fde0000000000 */
[----:B------:R-:W-:-:S15]  /*3cee0*/  NOP ;  /* 0x0000000000007918 */ /* 0x000fde0000000000 */
[----:B------:R-:W-:-:S15]  /*3cef0*/  NOP ;  /* 0x0000000000007918 */ /* 0x000fde0000000000 */
[----:B------:R-:W-:-:S02]  /*3cf00*/  NOP ;  /* 0x0000000000007918 */ /* 0x000fc40000000000 */
[----:B------:R0:W-:Y:S02]  /*3cf10*/  DSETP.GEU.AND P1, PT, R52, R112, P2 ;  /* 0x000000703400722a */ /* 0x0001e4000172e000 */
[----:B0-----:R-:W-:Y:S01]  /*3cf20*/  FSEL R52, R118, R120, P5 ;  /* 0x0000007876347208 */ /* 0x001fe20002800000 */
[----:B------:R-:W-:Y:S01]  /*3cf30*/  IMAD.MOV.U32 R113, RZ, RZ, R23 ;  /* 0x000000ffff717224 */ /* 0x000fe200078e0017 */
        /* <DEDUP_REMOVED lines=16> */
[----:B------:R-:W-:-:S15]  /*3d040*/  FSEL R118, R52, R50, P6 ;  /* 0x0000003234767208 */ /* 0x000fde0003000000 */
[----:B------:R-:W-:-:S15]  /*3d050*/  NOP ;  /* 0x0000000000007918 */ /* 0x000fde0000000000 */
[----:B------:R-:W-:-:S15]  /*3d060*/  NOP ;  /* 0x0000000000007918 */ /* 0x000fde0000000000 */
[----:B------:R-:W-:-:S13]  /*3d070*/  NOP ;  /* 0x0000000000007918 */ /* 0x000fda0000000000 */
        /* <DEDUP_REMOVED lines=8> */
[----:B------:R-:W0:-:S15]  /*3d100*/  DSETP.GEU.AND P6, PT, R52, R46, PT ;  /* 0x0000002e3400722a */ /* 0x000e1e0003fce000 */
[----:B------:R-:W-:-:S15]  /*3d110*/  NOP ;  /* 0x0000000000007918 */ /* 0x000fde0000000000 */
[----:B------:R-:W-:-:S15]  /*3d120*/  NOP ;  /* 0x0000000000007918 */ /* 0x000fde0000000000 */
[----:B------:R-:W-:-:S15]  /*3d130*/  NOP ;  /* 0x0000000000007918 */ /* 0x000fde0000000000 */
[----:B------:R-:W-:-:S04]  /*3d140*/  NOP ;  /* 0x0000000000007918 */ /* 0x000fc80000000000 */
[----:B------:R0:W3:Y:S02]  /*3d150*/  DSETP.GEU.AND P2, PT, R120, R48, P2 ;  /* 0x000000307800722a */ /* 0x0000e4000174e000 */
        /* <DEDUP_REMOVED lines=12> */
[----:B---3--:R0:W3:Y:S02]  /*3d220*/  DSETP.GEU.AND P2, PT, R52, R46, P2 ;  /* 0x0000002e3400722a */ /* 0x0080e4000174e000 */
[----:B0-----:R-:W-:Y:S02]  /*3d230*/  FSEL R52, R44, R120, P5 ;  /* 0x000000782c347208 */ /* 0x001fe40002800000 */
[----:B------:R-:W-:Y:S02]  /*3d240*/  FSEL R53, R45, R121, P5 ;  /* 0x000000792d357208 */ /* 0x000fe40002800000 */
[----:B------:R-:W-:Y:S02]  /*3d250*/  FSEL R46, R120, R44, P5 ;  /* 0x0000002c782e7208 */ /* 0x000fe40002800000 */
[----:B------:R-:W-:-:S15]  /*3d260*/  FSEL R47, R121, R45, P5 ;  /* 0x0000002d792f7208 */ /* 0x000fde0002800000 */
[----:B------:R-:W-:-:S15]  /*3d270*/  NOP ;  /* 0x0000000000007918 */ /* 0x000fde0000000000 */
[----:B------:R-:W-:-:S15]  /*3d280*/  NOP ;  /* 0x0000000000007918 */ /* 0x000fde0000000000 */
[----:B------:R-:W-:-:S11]  /*3d290*/  NOP ;  /* 0x0000000000007918 */ /* 0x000fd60000000000 */
[----:B--2---:R-:W0:-:S15]  /*3d2a0*/  DSETP.GEU.AND P6, PT, R52, R116, PT ;  /* 0x000000743400722a */ /* 0x004e1e0003fce000 */
[----:B------:R-:W-:-:S15]  /*3d2b0*/  NOP ;  /* 0x0000000000007918 */ /* 0x000fde0000000000 */
[----:B------:R-:W-:-:S15]  /*3d2c0*/  NOP ;  /* 0x0000000000007918 */ /* 0x000fde0000000000 */
[----:B------:R-:W-:-:S15]  /*3d2d0*/  NOP ;  /* 0x0000000000007918 */ /* 0x000fde0000000000 */
[----:B------:R-:W-:-:S04]  /*3d2e0*/  NOP ;  /* 0x0000000000007918 */ /* 0x000fc80000000000 */
[----:B---3--:R0:W2:Y:S02]  /*3d2f0*/  DSETP.GEU.AND P2, PT, R120, R44, P2 ;  /* 0x0000002c7800722a */ /* 0x0080a4000174e000 */
[----:B0-----:R-:W-:Y:S02]  /*3d300*/  FSEL R120, R116, R52, P6 ;  /* 0x0000003474787208 */ /* 0x001fe40003000000 */
[----:B------:R-:W-:Y:S02]  /*3d310*/  FSEL R121, R117, R53, P6 ;  /* 0x0000003575797208 */ /* 0x000fe40003000000 */
[----:B------:R-:W-:Y:S02]  /*3d320*/  FSEL R44, R52, R116, P6 ;  /* 0x00000074342c7208 */ /* 0x000fe40003000000 */
[----:B------:R-:W-:-:S15]  /*3d330*/  FSEL R45, R53, R117, P6 ;  /* 0x00000075352d7208 */ /* 0x000fde0003000000 */
[----:B------:R-:W-:-:S15]  /*3d340*/  NOP ;  /* 0x0000000000007918 */ /* 0x000fde0000000000 */
[----:B------:R-:W-:-:S15]  /*3d350*/  NOP ;  /* 0x0000000000007918 */ /* 0x000fde0000000000 */
[----:B------:R-:W-:-:S11]  /*3d360*/  NOP ;  /* 0x0000000000007918 */ /* 0x000fd60000000000 */
[----:B--2---:R-:W0:-:S15]  /*3d370*/  DSETP.GEU.AND P2, PT, R52, R116, P2 ;  /* 0x000000743400722a */ /* 0x004e1e000174e000 */
[----:B------:R-:W-:-:S15]  /*3d380*/  NOP ;  /* 0x0000000000007918 */ /* 0x000fde0000000000 */
[----:B------:R-:W-:-:S15]  /*3d390*/  NOP ;  /* 0x0000000000007918 */ /* 0x000fde0000000000 */
[----:B------:R-:W-:-:S15]  /*3d3a0*/  NOP ;  /* 0x0000000000007918 */ /* 0x000fde0000000000 */
[----:B------:R-:W-:-:S04]  /*3d3b0*/  NOP ;  /* 0x0000000000007918 */ /* 0x000fc80000000000 */
[----:B0-----:R-:W0:Y:S02]  /*3d3c0*/  DSETP.GEU.AND P2, PT, R120, R108, P2 ;  /* 0x0000006c7800722a */ /* 0x001e24000174e000 */
[----:B0-----:R-:W-:-:S15]  /*3d3d0*/  PLOP3.LUT P0, PT, P0, P2, P1, 0x80, 0x0 ;  /* 0x000000000000781c */ /* 0x001fde0000705010 */
[----:B------:R-:W-:-:S15]  /*3d3e0*/  NOP ;  /* 0x0000000000007918 */ /* 0x000fde0000000000 */
[----:B------:R-:W-:-:S15]  /*3d3f0*/  NOP ;  /* 0x0000000000007918 */ /* 0x000fde0000000000 */
[----:B------:R-:W-:-:S15]  /*3d400*/  NOP ;  /* 0x0000000000007918 */ /* 0x000fde0000000000 */
[----:B------:R-:W-:-:S02]  /*3d410*/  NOP ;  /* 0x0000000000007918 */ /* 0x000fc40000000000 */
[----:B------:R-:W0:Y:S02]  /*3d420*/  DSETP.GEU.AND P5, PT, R120, R108, PT ;  /* 0x0000006c7800722a */ /* 0x000e240003fae000 */
[----:B0-----:R-:W-:Y:S02]  /*3d430*/  FSEL R52, R108, R120, P5 ;  /* 0x000000786c347208 */ /* 0x001fe40002800000 */
[----:B------:R-:W-:Y:S02]  /*3d440*/  FSEL R53, R109, R121, P5 ;  /* 0x000000796d357208 */ /* 0x000fe40002800000 */
[----:B------:R-:W-:Y:S01]  /*3d450*/  FSEL R116, R120, R108, P5 ;  /* 0x0000006c78747208 */ /* 0x000fe20002800000 */
[----:B------:R-:W-:Y:S01]  /*3d460*/  IMAD.MOV.U32 R108, RZ, RZ, R52 ;  /* 0x000000ffff6c7224 */ /* 0x000fe200078e0034 */
[----:B------:R-:W-:Y:S01]  /*3d470*/  FSEL R117, R121, R109, P5 ;  /* 0x0000006d79757208 */ /* 0x000fe20002800000 */
        /* <DEDUP_REMOVED lines=114> */
.L_x_886:
        /* <DEDUP_REMOVED lines=78> */
.L_x_885:
[----:B------:R-:W0:Y:S01]  /*3e080*/  DADD R52, R52, 1 ;  /* 0x3ff0000034347429 */ /* 0x000e220000000000 */
[----:B------:R-:W-:Y:S01]  /*3e090*/  IMAD.MOV.U32 R46, RZ, RZ, -0x3ff ;  /* 0xfffffc01ff2e7424 */ /* 0x000fe200078e00ff */
[----:B0-----:R-:W-:Y:S01]  /*3e0a0*/  ISETP.GT.AND P0, PT, R53, 0xfffff, PT ;  /* 0x000fffff3500780c */ /* 0x001fe20003f04270 */
[--C-:B------:R-:W-:Y:S02]  /*3e0b0*/  IMAD.MOV.U32 R44, RZ, RZ, R52.reuse ;  /* 0x000000ffff2c7224 */ /* 0x100fe400078e0034 */
[----:B------:R-:W-:Y:S02]  /*3e0c0*/  IMAD.MOV.U32 R45, RZ, RZ, R53 ;  /* 0x000000ffff2d7224 */ /* 0x000fe400078e0035 */
        /* <DEDUP_REMOVED lines=28> */
[----:B------:R-:W0:Y:S02]  /*3e290*/  DADD R50, R50, 1 ;  /* 0x3ff0000032327429 */ /* 0x000e240000000000 */
[----:B0-----:R-:W0:-:S15]  /*3e2a0*/  MUFU.RCP64H R109, R51 ;  /* 0x00000033006d7308 */ /* 0x001e1e0000001800 */
[----:B------:R-:W-:-:S15]  /*3e2b0*/  NOP ;  /* 0x0000000000007918 */ /* 0x000fde0000000000 */
[----:B------:R-:W-:-:S15]  /*3e2c0*/  NOP ;  /* 0x0000000000007918 */ /* 0x000fde0000000000 */
[----:B------:R-:W-:-:S15]  /*3e2d0*/  NOP ;  /* 0x0000000000007918 */ /* 0x000fde0000000000 */
[----:B------:R-:W-:-:S02]  /*3e2e0*/  NOP ;  /* 0x0000000000007918 */ /* 0x000fc40000000000 */
        /* <DEDUP_REMOVED lines=148> */
.L_x_888:
[----:B------:R-:W-:Y:S01]  /*3ec30*/  IMAD.MOV.U32 R46, RZ, RZ, 0x0 ;  /* 0x00000000ff2e7424 */ /* 0x000fe200078e00ff */
[----:B------:R-:W-:Y:S01]  /*3ec40*/  LOP3.LUT P0, RZ, R45, 0x7fffffff, RZ, 0xc0, !PT ;  /* 0x7fffffff2dff7812 */ /* 0x000fe2000780c0ff */
[----:B------:R-:W-:-:S06]  /*3ec50*/  IMAD.MOV.U32 R47, RZ, RZ, 0x7ff00000 ;  /* 0x7ff00000ff2f7424 */ /* 0x000fcc00078e00ff */
[----:B------:R-:W0:Y:S02]  /*3ec60*/  DFMA R44, R44, R46, +INF ;  /* 0x7ff000002c2c742b */ /* 0x000e24000000002e */
[----:B0-----:R-:W-:Y:S02]  /*3ec70*/  FSEL R46, R44, RZ, P0 ;  /* 0x000000ff2c2e7208 */ /* 0x001fe40000000000 */
[----:B------:R-:W-:-:S07]  /*3ec80*/  FSEL R47, R45, -QNAN , P0 ;  /* 0xfff000002d2f7808 */ /* 0x000fce0000000000 */
.L_x_887:
[----:B------:R-:W0:Y:S02]  /*3ec90*/  DMUL R46, R46, 0.5 ;  /* 0x3fe000002e2e7828 */ /* 0x000e240000000000 */
[----:B0-----:R-:W-:Y:S05]  /*3eca0*/  BRA `(.L_x_874) ;  /* 0x0000000800ac7947 */ /* 0x001fea0003800000 */
.L_x_883:
        /* <DEDUP_REMOVED lines=170> */
.L_x_889:
[----:B---3--:R3:W4:Y:S02]  /*3f750*/  DMUL R46, R108, 0.5 ;  /* 0x3fe000006c2e7828 */ /* 0x0087240000000000 */
.L_x_874:
[----:B------:R-:W-:Y:S05]  /*3f760*/  BSYNC.RECONVERGENT B0 ;  /* 0x0000000000007941 */ /* 0x000fea0003800200 */
.L_x_871:
[----:B-----5:R-:W-:Y:S01]  /*3f770*/  DMUL R44, R86, R42 ;  /* 0x0000002a562c7228 */ /* 0x020fe20000000000 */
[----:B------:R-:W-:-:S15]  /*3f780*/  BSSY.RECONVERGENT B2, `(.L_x_890) ;  /* 0x0000497000027945 */ /* 0x000fde0003800200 */
[----:B------:R-:W-:-:S15]  /*3f790*/  NOP ;  /* 0x0000000000007918 */ /* 0x000fde0000000000 */
[----:B------:R-:W-:-:S15]  /*3f7a0*/  NOP ;  /* 0x0000000000007918 */ /* 0x000fde0000000000 */
[----:B------:R-:W-:-:S15]  /*3f7b0*/  NOP ;  /* 0x0000000000007918 */ /* 0x000fde0000000000 */
[----:B------:R-:W-:-:S03]  /*3f7c0*/  NOP ;  /* 0x0000000000007918 */ /* 0x000fc60000000000 */
[----:B------:R-:W4:-:S15]  /*3f7d0*/  DMUL R48, R86, R40 ;  /* 0x0000002856307228 */ /* 0x000f1e0000000000 */
[----:B------:R-:W-:-:S15]  /*3f7e0*/  NOP ;  /* 0x0000000000007918 */ /* 0x000fde0000000000 */
[----:B------:R-:W-:-:S15]  /*3f7f0*/  NOP ;  /* 0x0000000000007918 */ /* 0x000fde0000000000 */
[----:B------:R-:W-:-:S15]  /*3f800*/  NOP ;  /* 0x0000000000007918 */ /* 0x000fde0000000000 */
[----:B------:R-:W-:-:S04]  /*3f810*/  NOP ;  /* 0x0000000000007918 */ /* 0x000fc80000000000 */
[----:B----4-:R-:W4:Y:S02]  /*3f820*/  DFMA R42, R42, R46, R48 ;  /* 0x0000002e2a2a722b */ /* 0x010f240000000030 */
[----:B----4-:R-:W-:-:S04]  /*3f830*/  LOP3.LUT R23, R43, 0x7fffffff, RZ, 0xc0, !PT ;  /* 0x7fffffff2b177812 */ /* 0x010fc800078ec0ff */
[----:B------:R-:W-:-:S15]  /*3f840*/  LOP3.LUT P0, RZ, R23, R42, RZ, 0xfc, !PT ;  /* 0x0000002a17ff7212 */ /* 0x000fde000780fcff */
[----:B------:R-:W-:-:S15]  /*3f850*/  NOP ;  /* 0x0000000000007918 */ /* 0x000fde0000000000 */
[----:B------:R-:W-:-:S15]  /*3f860*/  NOP ;  /* 0x0000000000007918 */ /* 0x000fde0000000000 */
[----:B------:R-:W-:-:S13]  /*3f870*/  NOP ;  /* 0x0000000000007918 */ /* 0x000fda0000000000 */
[----:B------:R4:W0:Y:S02]  /*3f880*/  DFMA R44, R40, R46, -R44 ;  /* 0x0000002e282c722b */ /* 0x000824000000082c */
[----:B0---4-:R-:W-:Y:S05]  /*3f890*/  @P0 BRA `(.L_x_891) ;  /* 0x0000000400d80947 */ /* 0x011fea0003800000 */
        /* <DEDUP_REMOVED lines=22> */
[----:B0-----:R0:W4:Y:S01]  /*3fa00*/  DFMA R40, R40, -UR4, R48 ;  /* 0x8000000428287c2b */ /* 0x0011220008000030 */
[----:B------:R-:W-:Y:S01]  /*3fa10*/  UMOV UR4, 0x69ce2bdf ;  /* 0x69ce2bdf00047882 */ /* 0x000fe20000000000 */
[----:B0-----:R-:W-:Y:S01]  /*3fa20*/  IMAD.MOV.U32 R48, RZ, RZ, -0x35dec16 ;  /* 0xfca213eaff307424 */ /* 0x001fe200078e00ff */
[----:B------:R-:W-:Y:S01]  /*3fa30*/  UMOV UR5, 0x3e5ade15 ;  /* 0x3e5ade1500057882 */ /* 0x000fe20000000000 */
[----:B------:R-:W-:-:S15]  /*3fa40*/  IMAD.MOV.U32 R49, RZ, RZ, 0x3e928af3 ;  /* 0x3e928af3ff317424 */ /* 0x000fde00078e00ff */
[----:B------:R-:W-:-:S15]  /*3fa50*/  NOP ;  /* 0x0000000000007918 */ /* 0x000fde0000000000 */
[----:B------:R-:W-:-:S15]  /*3fa60*/  NOP ;  /* 0x0000000000007918 */ /* 0x000fde0000000000 */
[----:B------:R-:W-:-:S15]  /*3fa70*/  NOP ;  /* 0x0000000000007918 */ /* 0x000fde0000000000 */
[----:B----4-:R-:W0:Y:S01]  /*3fa80*/  DFMA R48, R40, UR4, R48 ;  /* 0x0000000428307c2b */ /* 0x010e220008000030 */
        /* <DEDUP_REMOVED lines=75> */
[----:B------:R-:W0:Y:S02]  /*3ff40*/  DADD R44, R44, +INF ;  /* 0x7ff000002c2c7429 */ /* 0x000e240000000000 */
[----:B0-----:R-:W-:Y:S02]  /*3ff50*/  FSEL R40, R44, RZ, P1 ;  /* 0x000000ff2c287208 */ /* 0x001fe40000800000 */
[----:B------:R-:W-:Y:S01]  /*3ff60*/  FSEL R41, R45, RZ, P1 ;  /* 0x000000ff2d297208 */ /* 0x000fe20000800000 */
[----:B------:R-:W-:Y:S06]  /*3ff70*/  @P0 BRA `(.L_x_892) ;  /* 0x00000040005c0947 */ /* 0x000fec0003800000 */
[----:B------:R-:W-:-:S04]  /*3ff80*/  LEA.HI R23, R46, R46, RZ, 0x1 ;  /* 0x0000002e2e177211 */ /* 0x000fc800078f08ff */
[----:B------:R-:W-:-:S05]  /*3ff90*/  SHF.R.S32.HI R23, RZ, 0x1, R23 ;  /* 0x00000001ff177819 */ /* 0x000fca0000011417 */
[----:B------:R-:W-:Y:S02]  /*3ffa0*/  IMAD.IADD R40, R46, 0x1, -R23 ;  /* 0x000000012e287824 */ /* 0x000fe400078e0a17 */
[----:B------:R-:W-:-:S03]  /*3ffb0*/  IMAD R49, R23, 0x100000, R49 ;  /* 0x0010000017317824 */ /* 0x000fc600078e0231 */
[----:B------:R-:W-:Y:S01]  /*3ffc0*/  LEA R41, R40, 0x3ff00000, 0x14 ;  /* 0x3ff0000028297811 */ /* 0x000fe200078ea0ff */
[----:B------:R-:W-:-:S06]  /*3ffd0*/  IMAD.MOV.U32 R40, RZ, RZ, RZ ;  /* 0x000000ffff287224 */ /* 0x000fcc00078e00ff */
[----:B------:R4:W0:Y:S02]  /*3ffe0*/  DMUL R40, R48, R40 ;  /* 0x0000002830287228 */ /* 0x0008240000000000 */
[----:B0---4-:R-:W-:Y:S05]  /*3fff0*/  BRA `(.L_x_892) ;  /* 0x00000040003c7947 */ /* 0x011fea0003800000 */
.L_x_891:
[----:B------:R-:W-:-:S04]  /*40000*/  LOP3.LUT R25, R45, 0x7fffffff, RZ, 0xc0, !PT ;  /* 0x7fffffff2d197812 */ /* 0x000fc800078ec0ff */
[----:B------:R-:W-:-:S13]  /*40010*/  LOP3.LUT P0, RZ, R25, R44, RZ, 0xfc, !PT ;  /* 0x0000002c19ff7212 */ /* 0x000fda000780fcff */
[----:B------:R-:W-:Y:S05]  /*40020*/  @P0 BRA `(.L_x_893) ;  /* 0x0000000c00c40947 */ /* 0x000fea0003800000 */
[----:B------:R-:W0:Y:S01]  /*40030*/  DSETP.NEU.AND P5, PT, |R42|, +INF , PT ;  /* 0x7ff000002a00742a */ /* 0x000e220003fad200 */
[----:B------:R-:W-:Y:S01]  /*40040*/  BSSY.RECONVERGENT B3, `(.L_x_894) ;  /* 0x0000039000037945 */ /* 0x000fe20003800200 */
[----:B0-----:R-:W-:-:S15]  /*40050*/  @!P5 IMAD.MOV.U32 R23, RZ, RZ, 0x1 ;  /* 0x00000001ff17d424 */ /* 0x001fde00078e00ff */
[----:B------:R-:W-:-:S15]  /*40060*/  NOP ;  /* 0x0000000000007918 */ /* 0x000fde0000000000 */
[----:B------:R-:W-:-:S15]  /*40070*/  NOP ;  /* 0x0000000000007918 */ /* 0x000fde0000000000 */
[----:B------:R-:W-:-:S15]  /*40080*/  NOP ;  /* 0x0000000000007918 */ /* 0x000fde0000000000 */
[----:B------:R-:W-:-:S02]  /*40090*/  NOP ;  /* 0x0000000000007918 */ /* 0x000fc40000000000 */
[----:B--23--:R0:W2:Y:S02]  /*400a0*/  @!P5 DMUL R108, RZ, R42 ;  /* 0x0000002aff6cd228 */ /* 0x00c0a40000000000 */
[----:B0-2---:R-:W-:Y:S05]  /*400b0*/  @!P5 BRA `(.L_x_895) ;  /* 0x0000000000c4d947 */ /* 0x005fea0003800000 */
        /* <DEDUP_REMOVED lines=44> */
[----:B-1----:R-:W-:Y:S05]  /*40380*/  CALL.REL.NOINC `($_ZN2at6native57_GLOBAL__N__f3eca4a2_24_ForeachBinaryOpScalar_cu_86b9896c25multi_tensor_apply_kernelINS1_18TensorListMetadataILi2EEENS1_21BinaryOpScalarFunctorIN3c107complexIdEELi2ELi1ELi1EEEJNS1_21reverse_power_functorIS8_EES8_EEEvT_T0_DpT1_$__internal_trig_reduction_slowpathd) ;  /* 0x0000028000687944 */ /* 0x002fea0003c00000 */
[----:B------:R-:W-:Y:S02]  /*40390*/  IMAD.MOV.U32 R108, RZ, RZ, R44 ;  /* 0x000000ffff6c7224 */ /* 0x000fe400078e002c */
[----:B------:R-:W-:-:S07]  /*403a0*/  IMAD.MOV.U32 R109, RZ, RZ, R45 ;  /* 0x000000ffff6d7224 */ /* 0x000fce00078e002d */
.L_x_897:
[----:B------:R-:W-:Y:S05]  /*403b0*/  BSYNC.RECONVERGENT B4 ;  /* 0x0000000000047941 */ /* 0x000fea0003800200 */
.L_x_896:
[----:B------:R-:W-:-:S07]  /*403c0*/  VIADD R23, R47, 0x1 ;  /* 0x000000012f177836 */ /* 0x000fce0000000000 */
.L_x_895:
[----:B------:R-:W-:Y:S05]  /*403d0*/  BSYNC.RECONVERGENT B3 ;  /* 0x0000000000037941 */ /* 0x000fea0003800200 */
.L_x_894:
[----:B------:R-:W0:Y:S01]  /*403e0*/  LDCU.64 UR4, c[0x4][0xe8] ;  /* 0x01001d00ff0477ac */ /* 0x000e220008000a00 */
[----:B------:R-:W-:-:S05]  /*403f0*/  IMAD.SHL.U32 R25, R23, 0x40, RZ ;  /* 0x0000004017197824 */ /* 0x000fca00078e00ff */
[----:B------:R-:W-:-:S04]  /*40400*/  LOP3.LUT R25, R25, 0x40, RZ, 0xc0, !PT ;  /* 0x0000004019197812 */ /* 0x000fc800078ec0ff */
[----:B0-----:R-:W-:-:S05]  /*40410*/  IADD3 R110, P0, PT, R25, UR4, RZ ;  /* 0x00000004196e7c10 */ /* 0x001fca000ff1e0ff */
        /* <DEDUP_REMOVED lines=10> */
[----:B------:R-:W-:Y:S02]  /*404c0*/  FSEL R40, R40, -8.06006814911005101289e+34, !P0 ;  /* 0xf9785eba28287808 */ /* 0x000fe40004000000 */
[----:B------:R-:W-:-:S15]  /*404d0*/  FSEL R41, -R25, 0.11223486810922622681, !P0 ;  /* 0x3de5db6519297808 */ /* 0x000fde0004000100 */
        /* <DEDUP_REMOVED lines=18> */
[----:B0-----:R-:W4:-:S15]  /*40600*/  DFMA R40, R106, R40, R50 ;  /* 0x000000286a28722b */ /* 0x001f1e0000000032 */
[----:B------:R-:W-:-:S15]  /*40610*/  NOP ;  /* 0x0000000000007918 */ /* 0x000fde0000000000 */
[----:B------:R-:W-:-:S15]  /*40620*/  NOP ;  /* 0x0000000000007918 */ /* 0x000fde0000000000 */
[----:B------:R-:W-:-:S15]  /*40630*/  NOP ;  /* 0x0000000000007918 */ /* 0x000fde0000000000 */
[----:B------:R-:W-:-:S04]  /*40640*/  NOP ;  /* 0x0000000000007918 */ /* 0x000fc80000000000 */
[----:B----4-:R-:W0:-:S15]  /*40650*/  DFMA R40, R106, R40, R52 ;  /* 0x000000286a28722b */ /* 0x010e1e0000000034 */
        /* <DEDUP_REMOVED lines=17> */
[----:B------:R-:W-:Y:S01]  /*40770*/  LOP3.LUT P0, RZ, R23, 0x2, RZ, 0xc0, !PT ;  /* 0x0000000217ff7812 */ /* 0x000fe2000780c0ff */
[----:B------:R-:W-:-:S15]  /*40780*/  @!P5 IMAD.MOV.U32 R23, RZ, RZ, RZ ;  /* 0x000000ffff17d224 */ /* 0x000fde00078e00ff */
[----:B------:R-:W-:-:S15]  /*40790*/  NOP ;  /* 0x0000000000007918 */ /* 0x000fde0000000000 */
[----:B------:R-:W-:-:S15]  /*407a0*/  NOP ;  /* 0x0000000000007918 */ /* 0x000fde0000000000 */
[----:B------:R-:W-:-:S12]  /*407b0*/  NOP ;  /* 0x0000000000007918 */ /* 0x000fd80000000000 */
[----:B------:R-:W0:Y:S02]  /*407c0*/  DADD R40, RZ, -R44 ;  /* 0x00000000ff287229 */ /* 0x000e24000000082c */
[----:B0-----:R-:W-:Y:S02]  /*407d0*/  FSEL R40, R44, R40, !P0 ;  /* 0x000000282c287208 */ /* 0x001fe40004000000 */
[----:B------:R-:W-:-:S15]  /*407e0*/  FSEL R41, R45, R41, !P0 ;  /* 0x000000292d297208 */ /* 0x000fde0004000000 */
[----:B------:R-:W-:-:S15]  /*407f0*/  NOP ;  /* 0x0000000000007918 */ /* 0x000fde0000000000 */
[----:B------:R-:W-:-:S15]  /*40800*/  NOP ;  /* 0x0000000000007918 */ /* 0x000fde0000000000 */
[----:B------:R-:W-:-:S15]  /*40810*/  NOP ;  /* 0x0000000000007918 */ /* 0x000fde0000000000 */
[----:B------:R0:W2:Y:S02]  /*40820*/  @!P5 DMUL R106, RZ, R42 ;  /* 0x0000002aff6ad228 */ /* 0x0000a40000000000 */
        /* <DEDUP_REMOVED lines=46> */
[----:B------:R-:W-:Y:S02]  /*40b10*/  IMAD.MOV.U32 R106, RZ, RZ, R44 ;  /* 0x000000ffff6a7224 */ /* 0x000fe400078e002c */
[----:B------:R-:W-:-:S07]  /*40b20*/  IMAD.MOV.U32 R107, RZ, RZ, R45 ;  /* 0x000000ffff6b7224 */ /* 0x000fce00078e002d */
.L_x_899:
[----:B------:R-:W-:Y:S05]  /*40b30*/  BSYNC.RECONVERGENT B3 ;  /* 0x0000000000037941 */ /* 0x000fea0003800200 */
.L_x_898:
        /* <DEDUP_REMOVED lines=64> */
.L_x_893:
[----:B------:R-:W-:-:S13]  /*40f40*/  ISETP.GE.U32.AND P0, PT, R23, 0x7ff00000, PT ;  /* 0x7ff000001700780c */ /* 0x000fda0003f06070 */
[----:B------:R-:W-:Y:S05]  /*40f50*/  @!P0 BRA `(.L_x_900) ;  /* 0x0000000000348947 */ /* 0x000fea0003800000 */
[----:B------:R-:W-:-:S04]  /*40f60*/  ISETP.NE.AND P0, PT, R25, 0x7ff00000, PT ;  /* 0x7ff000001900780c */ /* 0x000fc80003f05270 */
[----:B------:R-:W-:-:S13]  /*40f70*/  ISETP.EQ.AND P0, PT, R44, RZ, !P0 ;  /* 0x000000ff2c00720c */ /* 0x000fda0004702270 */
[----:B------:R-:W0:Y:S02]  /*40f80*/  @!P0 DADD R40, R42, -R42 ;  /* 0x000000002a288229 */ /* 0x000e24000000082a */
[----:B0-----:R-:W-:Y:S02]  /*40f90*/  @!P0 IMAD.MOV.U32 R42, RZ, RZ, R40 ;  /* 0x000000ffff2a8224 */ /* 0x001fe400078e0028 */
[----:B------:R-:W-:Y:S01]  /*40fa0*/  @!P0 IMAD.MOV.U32 R43, RZ, RZ, R41 ;  /* 0x000000ffff2b8224 */ /* 0x000fe200078e0029 */
[----:B------:R-:W-:Y:S06]  /*40fb0*/  @!P0 BRA `(.L_x_892) ;  /* 0x00000030004c8947 */ /* 0x000fec0003800000 */
[C---:B------:R-:W-:Y:S01]  /*40fc0*/  ISETP.GT.AND P0, PT, R45.reuse, -0x1, PT ;  /* 0xffffffff2d00780c */ /* 0x040fe20003f04270 */
[----:B------:R-:W0:Y:S03]  /*40fd0*/  DADD R42, R42, -R42 ;  /* 0x000000002a2a7229 */ /* 0x000e26000000082a */
[----:B------:R-:W-:Y:S02]  /*40fe0*/  FSEL R40, R44, RZ, P0 ;  /* 0x000000ff2c287208 */ /* 0x000fe40000000000 */
[----:B------:R-:W-:Y:S02]  /*40ff0*/  FSEL R41, R45, RZ, P0 ;  /* 0x000000ff2d297208 */ /* 0x000fe40000000000 */
[----:B0-----:R-:W-:Y:S02]  /*41000*/  FSEL R42, R42, RZ, P0 ;  /* 0x000000ff2a2a7208 */ /* 0x001fe40000000000 */
[----:B------:R-:W-:Y:S01]  /*41010*/  FSEL R43, R43, RZ, P0 ;  /* 0x000000ff2b2b7208 */ /* 0x000fe20000000000 */
[----:B------:R-:W-:Y:S06]  /*41020*/  BRA `(.L_x_892) ;  /* 0x0000003000307947 */ /* 0x000fec0003800000 */
.L_x_900:
        /* <DEDUP_REMOVED lines=121> */
[----:B------:R-:W-:-:S03]  /*417c0*/  @!P0 IMAD R47, R23, 0x100000, R47 ;  /* 0x00100000172f8824 */ /* 0x000fc600078e022f */
[----:B------:R-:W-:Y:S01]  /*417d0*/  @!P0 LEA R41, R40, 0x3ff00000, 0x14 ;  /* 0x3ff0000028298811 */ /* 0x000fe200078ea0ff */
[----:B------:R-:W-:-:S15]  /*417e0*/  @!P0 IMAD.MOV.U32 R40, RZ, RZ, RZ ;  /* 0x000000ffff288224 */ /* 0x000fde00078e00ff */
[----:B------:R-:W-:-:S15]  /*417f0*/  NOP ;  /* 0x0000000000007918 */ /* 0x000fde0000000000 */
[----:B------:R-:W-:-:S07]  /*41800*/  NOP ;  /* 0x0000000000007918 */ /* 0x000fce0000000000 */
[----:B------:R-:W0:Y:S02]  /*41810*/  DADD R48, R44, +INF ;  /* 0x7ff000002c307429 */ /* 0x000e240000000000 */
[----:B0-----:R-:W-:Y:S02]  /*41820*/  FSEL R114, R48, RZ, P1 ;  /* 0x000000ff30727208 */ /* 0x001fe40000800000 */
[----:B------:R-:W-:-:S15]  /*41830*/  FSEL R115, R49, RZ, P1 ;  /* 0x000000ff31737208 */ /* 0x000fde0000800000 */
[----:B------:R-:W-:-:S15]  /*41840*/  NOP ;  /* 0x0000000000007918 */ /* 0x000fde0000000000 */
[----:B------:R-:W-:-:S15]  /*41850*/  NOP ;  /* 0x0000000000007918 */ /* 0x000fde0000000000 */
[----:B------:R-:W-:-:S15]  /*41860*/  NOP ;  /* 0x0000000000007918 */ /* 0x000fde0000000000 */
[----:B------:R0:W4:Y:S02]  /*41870*/  @!P0 DMUL R114, R46, R40 ;  /* 0x000000282e728228 */ /* 0x0001240000000000 */
.L_x_903:
[----:B------:R-:W-:Y:S05]  /*41880*/  BSYNC.RECONVERGENT B0 ;  /* 0x0000000000007941 */ /* 0x000fea0003800200 */
.L_x_902:
[C---:B0---4-:R-:W-:Y:S01]  /*41890*/  LEA.HI R40, R115.reuse, 0xffffff09, RZ, 0xc ;  /* 0xffffff0973287811 */ /* 0x051fe200078f60ff */
[----:B------:R-:W-:Y:S01]  /*418a0*/  BSSY.RECONVERGENT B3, `(.L_x_904) ;  /* 0x000003e000037945 */ /* 0x000fe20003800200 */
[----:B------:R-:W-:Y:S01]  /*418b0*/  LOP3.LUT R115, R115, 0xfffff, RZ, 0xc0, !PT ;  /* 0x000fffff73737812 */ /* 0x000fe200078ec0ff */
[----:B--23--:R0:W2:Y:S01]  /*418c0*/  @!P5 DMUL R108, RZ, R42 ;  /* 0x0000002aff6cd228 */ /* 0x00c0a20000000000 */
[----:B------:R-:W-:Y:S01]  /*418d0*/  LOP3.LUT R23, R40, 0xffff, RZ, 0xc0, !PT ;  /* 0x0000ffff28177812 */ /* 0x000fe200078ec0ff */
[----:B------:R-:W-:Y:S01]  /*418e0*/  @!P5 IMAD.MOV.U32 R112, RZ, RZ, 0x1 ;  /* 0x00000001ff70d424 */ /* 0x000fe200078e00ff */
[----:B------:R-:W-:Y:S02]  /*418f0*/  LOP3.LUT R115, R115, 0x7fe00000, RZ, 0xfc, !PT ;  /* 0x7fe0000073737812 */ /* 0x000fe400078efcff */
[----:B------:R-:W-:-:S04]  /*41900*/  LEA.HI R23, R23, R40, RZ, 0x11 ;  /* 0x0000002817177211 */ /* 0x000fc800078f88ff */
[----:B------:R-:W-:-:S04]  /*41910*/  PRMT R25, R23, 0x9910, RZ ;  /* 0x0000991017197816 */ /* 0x000fc800000000ff */
[----:B------:R-:W-:-:S04]  /*41920*/  SHF.R.S32.HI R25, RZ, 0x1, R25 ;  /* 0x00000001ff197819 */ /* 0x000fc80000011419 */
[----:B------:R-:W-:-:S05]  /*41930*/  LOP3.LUT R25, R25, 0xffff, RZ, 0xc0, !PT ;  /* 0x0000ffff19197812 */ /* 0x000fca00078ec0ff */
[----:B------:R-:W-:-:S05]  /*41940*/  IMAD.IADD R23, R40, 0x1, -R25 ;  /* 0x0000000128177824 */ /* 0x000fca00078e0a19 */
[----:B------:R-:W-:Y:S01]  /*41950*/  LEA R23, R23, 0x3ff00000, 0x14 ;  /* 0x3ff0000017177811 */ /* 0x000fe200078ea0ff */
[----:B0-2---:R-:W-:Y:S06]  /*41960*/  @!P5 BRA `(.L_x_905) ;  /* 0x0000000000c4d947 */ /* 0x005fec0003800000 */
        /* <DEDUP_REMOVED lines=47> */
.L_x_907:
[----:B------:R-:W-:Y:S05]  /*41c60*/  BSYNC.RECONVERGENT B4 ;  /* 0x0000000000047941 */ /* 0x000fea0003800200 */
.L_x_906:
[----:B------:R-:W-:-:S07]  /*41c70*/  VIADD R112, R47, 0x1 ;  /* 0x000000012f707836 */ /* 0x000fce0000000000 */
.L_x_905:
[----:B------:R-:W-:Y:S05]  /*41c80*/  BSYNC.RECONVERGENT B3 ;  /* 0x0000000000037941 */ /* 0x000fea0003800200 */
.L_x_904:
        /* <DEDUP_REMOVED lines=39> */
[----:B----4-:R0:W2:Y:S02]  /*41f00*/  DFMA R46, R40, R46, R52 ;  /* 0x0000002e282e722b */ /* 0x0100a40000000034 */
[----:B0-----:R-:W-:Y:S01]  /*41f10*/  LEA R53, R25, 0x3ff00000, 0x14 ;  /* 0x3ff0000019357811 */ /* 0x001fe200078ea0ff */
[----:B------:R-:W-:Y:S02]  /*41f20*/  IMAD.MOV.U32 R52, RZ, RZ, RZ ;  /* 0x000000ffff347224 */ /* 0x000fe400078e00ff */
[----:B------:R-:W-:-:S15]  /*41f30*/  @!P5 IMAD.MOV.U32 R25, RZ, RZ, RZ ;  /* 0x000000ffff19d224 */ /* 0x000fde00078e00ff */
[----:B------:R-:W-:-:S15]  /*41f40*/  NOP ;  /* 0x0000000000007918 */ /* 0x000fde0000000000 */
[----:B------:R-:W-:-:S15]  /*41f50*/  NOP ;  /* 0x0000000000007918 */ /* 0x000fde0000000000 */
[----:B------:R-:W-:-:S14]  /*41f60*/  NOP ;  /* 0x0000000000007918 */ /* 0x000fdc0000000000 */
[----:B--2---:R-:W0:-:S15]  /*41f70*/  DFMA R46, R40, R46, R54 ;  /* 0x0000002e282e722b */ /* 0x004e1e0000000036 */
        /* <DEDUP_REMOVED lines=27> */
[----:B------:R2:W3:-:S15]  /*42130*/  @!P5 DMUL R106, RZ, R42 ;  /* 0x0000002aff6ad228 */ /* 0x0004de0000000000 */
[----:B------:R-:W-:-:S15]  /*42140*/  NOP ;  /* 0x0000000000007918 */ /* 0x000fde0000000000 */
[----:B------:R-:W-:-:S15]  /*42150*/  NOP ;  /* 0x0000000000007918 */ /* 0x000fde0000000000 */
[----:B------:R-:W-:-:S15]  /*42160*/  NOP ;  /* 0x0000000000007918 */ /* 0x000fde0000000000 */
[----:B------:R-:W-:-:S04]  /*42170*/  NOP ;  /* 0x0000000000007918 */ /* 0x000fc80000000000 */
[----:B0-----:R2:W0:Y:S02]  /*42180*/  DMUL R54, R54, R52 ;  /* 0x0000003436367228 */ /* 0x0014240000000000 */
[----:B0-23--:R-:W-:Y:S05]  /*42190*/  @!P5 BRA `(.L_x_909) ;  /* 0x0000000000bcd947 */ /* 0x00dfea0003800000 */
        /* <DEDUP_REMOVED lines=47> */
.L_x_909:
[----:B------:R-:W-:Y:S05]  /*42490*/  BSYNC.RECONVERGENT B3 ;  /* 0x0000000000037941 */ /* 0x000fea0003800200 */
.L_x_908:
        /* <DEDUP_REMOVED lines=19> */
[----:B--2---:R0:W2:Y:S02]  /*425d0*/  DFMA R40, R108, R110, R40 ;  /* 0x0000006e6c28722b */ /* 0x0040a40000000028 */
[----:B0-----:R-:W-:Y:S02]  /*425e0*/  IMAD.MOV.U32 R110, RZ, RZ, RZ ;  /* 0x000000ffff6e7224 */ /* 0x001fe400078e00ff */
[----:B------:R-:W-:-:S15]  /*425f0*/  IMAD.MOV.U32 R111, RZ, RZ, R23 ;  /* 0x000000ffff6f7224 */ /* 0x000fde00078e0017 */
[----:B------:R-:W-:-:S15]  /*42600*/  NOP ;  /* 0x0000000000007918 */ /* 0x000fde0000000000 */
[----:B------:R-:W-:-:S15]  /*42610*/  NOP ;  /* 0x0000000000007918 */ /* 0x000fde0000000000 */
[----:B------:R-:W-:-:S15]  /*42620*/  NOP ;  /* 0x0000000000007918 */ /* 0x000fde0000000000 */
[----:B--2---:R-:W3:-:S15]  /*42630*/  DFMA R42, R108, R40, R42 ;  /* 0x000000286c2a722b */ /* 0x004ede000000002a */
        /* <DEDUP_REMOVED lines=57> */
[----:B0-----:R2:W0:Y:S02]  /*429d0*/  DMUL R42, R110, R114 ;  /* 0x000000726e2a7228 */ /* 0x0014240000000000 */
[----:B0-2-4-:R-:W-:Y:S05]  /*429e0*/  BRA `(.L_x_892) ;  /* 0x0000001400c07947 */ /* 0x015fea0003800000 */
.L_x_901:
        /* <DEDUP_REMOVED lines=123> */
.L_x_911:
[----:B------:R-:W-:Y:S05]  /*431a0*/  BSYNC.RECONVERGENT B0 ;  /* 0x0000000000007941 */ /* 0x000fea0003800200 */
.L_x_910:
[----:B------:R-:W-:Y:S01]  /*431b0*/  BSSY.RECONVERGENT B3, `(.L_x_912) ;  /* 0x0000035000037945 */ /* 0x000fe20003800200 */
[----:B--23--:R2:W3:Y:S01]  /*431c0*/  @!P5 DMUL R108, RZ, R42 ;  /* 0x0000002aff6cd228 */ /* 0x00c4e20000000000 */
[----:B------:R-:W-:Y:S02]  /*431d0*/  @!P5 IMAD.MOV.U32 R23, RZ, RZ, 0x1 ;  /* 0x00000001ff17d424 */ /* 0x000fe400078e00ff */
        /* <DEDUP_REMOVED lines=48> */
.L_x_915:
[----:B------:R-:W-:Y:S05]  /*434e0*/  BSYNC.RECONVERGENT B4 ;  /* 0x0000000000047941 */ /* 0x000fea0003800200 */
.L_x_914:
[----:B------:R-:W-:-:S07]  /*434f0*/  VIADD R23, R47, 0x1 ;  /* 0x000000012f177836 */ /* 0x000fce0000000000 */
.L_x_913:
[----:B------:R-:W-:Y:S05]  /*43500*/  BSYNC.RECONVERGENT B3 ;  /* 0x0000000000037941 */ /* 0x000fea0003800200 */
.L_x_912:
[----:B------:R-:W2:Y:S01]  /*43510*/  LDCU.64 UR4, c[0x4][0xe8] ;  /* 0x01001d00ff0477ac */ /* 0x000ea20008000a00 */
[----:B------:R-:W-:-:S05]  /*43520*/  IMAD.SHL.U32 R25, R23, 0x40, RZ ;  /* 0x0000004017197824 */ /* 0x000fca00078e00ff */
[----:B------:R-:W-:-:S04]  /*43530*/  LOP3.LUT R25, R25, 0x40, RZ, 0xc0, !PT ;  /* 0x0000004019197812 */ /* 0x000fc800078ec0ff */
[----:B--2---:R-:W-:-:S05]  /*43540*/  IADD3 R110, P0, PT, R25, UR4, RZ ;  /* 0x00000004196e7c10 */ /* 0x004fca000ff1e0ff */
[----:B------:R-:W-:-:S05]  /*43550*/  IMAD.X R111, RZ, RZ, UR5, P0 ;  /* 0x00000005ff6f7e24 */ /* 0x000fca00080e06ff */
[----:B0-----:R-:W2:Y:S04]  /*43560*/  LDG.E.128.CONSTANT R44, desc[UR8][R110.64] ;  /* 0x000000086e2c7981 */ /* 0x001ea8000c1e9d00 */
        /* <DEDUP_REMOVED lines=110> */
[----:B------:R-:W-:-:S07]  /*43c50*/  IMAD.MOV.U32 R55, RZ, RZ, R45 ;  /* 0x000000ffff377224 */ /* 0x000fce00078e002d */
.L_x_917:
[----:B------:R-:W-:Y:S05]  /*43c60*/  BSYNC.RECONVERGENT B3 ;  /* 0x0000000000037941 */ /* 0x000fea0003800200 */
.L_x_916:
        /* <DEDUP_REMOVED lines=66> */
[----:B----4-:R0:W2:-:S15]  /*44090*/  DMUL R40, R114, R52 ;  /* 0x0000003472287228 */ /* 0x01009e0000000000 */
[----:B------:R-:W-:-:S15]  /*440a0*/  NOP ;  /* 0x0000000000007918 */ /* 0x000fde0000000000 */
[----:B------:R-:W-:-:S15]  /*440b0*/  NOP ;  /* 0x0000000000007918 */ /* 0x000fde0000000000 */
[----:B------:R-:W-:-:S15]  /*440c0*/  NOP ;  /* 0x0000000000007918 */ /* 0x000fde0000000000 */
[----:B------:R-:W-:-:S04]  /*440d0*/  NOP ;  /* 0x0000000000007918 */ /* 0x000fc80000000000 */
[----:B--2---:R0:W3:Y:S02]  /*440e0*/  DMUL R42, R114, R42 ;  /* 0x0000002a722a7228 */ /* 0x0040e40000000000 */
.L_x_892:
[----:B------:R-:W-:Y:S05]  /*440f0*/  BSYNC.RECONVERGENT B2 ;  /* 0x0000000000027941 */ /* 0x000fea0003800200 */
.L_x_890:
[----:B------:R-:W4:Y:S01]  /*44100*/  LDC.64 R44, c[0x0][0xfd0] ;  /* 0x0003f400ff2c7b82 */ /* 0x000f220000000a00 */
[----:B------:R-:W-:Y:S07]  /*44110*/  BSSY.RECONVERGENT B0, `(.L_x_918) ;  /* 0x0000756000007945 */ /* 0x000fee0003800200 */
[----:B------:R-:W4:Y:S02]  /*44120*/  LDC.64 R46, c[0x0][0xfd8] ;  /* 0x0003f600ff2e7b82 */ /* 0x000f240000000a00 */
[----:B----4-:R-:W4:Y:S02]  /*44130*/  DSETP.NAN.AND P0, PT, R44, R46, PT ;  /* 0x0000002e2c00722a */ /* 0x010f240003f08000 */
[----:B----4-:R-:W-:Y:S05]  /*44140*/  @P0 BRA `(.L_x_919) ;  /* 0x0000006800480947 */ /* 0x010fea0003800000 */
[----:B------:R-:W-:Y:S01]  /*44150*/  UMOV UR4, 0x85ebc8a0 ;  /* 0x85ebc8a000047882 */ /* 0x000fe20000000000 */
[----:B------:R-:W-:Y:S02]  /*44160*/  UMOV UR5, 0x7fd1ccf3 ;  /* 0x7fd1ccf300057882 */ /* 0x000fe40000000000 */
[----:B------:R-:W4:Y:S02]  /*44170*/  DSETP.GT.AND P0, PT, R66, UR4, PT ;  /* 0x0000000442007e2a */ /* 0x000f24000bf04000 */
[----:B----4-:R-:W-:Y:S05]  /*44180*/  @P0 BRA `(.L_x_920) ;  /* 0x0000005800580947 */ /* 0x010fea0003800000 */
[----:B------:R-:W4:Y:S02]  /*44190*/  DSETP.NEU.AND P0, PT, R84, 1, PT ;  /* 0x3ff000005400742a */ /* 0x000f240003f0d000 */
[----:B----4-:R-:W-:Y:S05]  /*441a0*/  @!P0 BRA `(.L_x_921) ;  /* 0x0000004c00648947 */ /* 0x010fea0003800000 */
[----:B------:R-:W-:Y:S01]  /*441b0*/  IMAD.MOV.U32 R23, RZ, RZ, R85 ;  /* 0x000000ffff177224 */ /* 0x000fe200078e0055 */
[----:B------:R-:W4:Y:S01]  /*441c0*/  DSETP.MIN.AND P0, P1, R84, R66, PT ;  /* 0x000000425400722a */ /* 0x000f220003900000 */
[----:B------:R-:W-:Y:S01]  /*441d0*/  IMAD.MOV.U32 R46, RZ, RZ, R67 ;  /* 0x000000ffff2e7224 */ /* 0x000fe200078e0043 */
[----:B------:R-:W-:Y:S01]  /*441e0*/  UMOV UR4, 0x4ad4b81f ;  /* 0x4ad4b81f00047882 */ /* 0x000fe20000000000 */
[----:B------:R-:W-:Y:S01]  /*441f0*/  IMAD.MOV.U32 R44, RZ, RZ, R66 ;  /* 0x000000ffff2c7224 */ /* 0x000fe200078e0042 */
[----:B------:R-:W-:Y:S02]  /*44200*/  UMOV UR5, 0x358dee7a ;  /* 0x358dee7a00057882 */ /* 0x000fe40000000000 */
[----:B----4-:R-:W-:Y:S01]  /*44210*/  FSEL R45, R23, R46, P0 ;  /* 0x0000002e172d7208 */ /* 0x010fe20000000000 */
[----:B------:R-:W-:Y:S01]  /*44220*/  IMAD.MOV.U32 R23, RZ, RZ, R84 ;  /* 0x000000ffff177224 */ /* 0x000fe200078e0054 */
[----:B------:R-:W-:-:S04]  /*44230*/  @P1 LOP3.LUT R45, R46, 0x80000, RZ, 0xfc, !PT ;  /* 0x000800002e2d1812 */ /* 0x000fc800078efcff */
[----:B------:R-:W-:Y:S01]  /*44240*/  SEL R44, R23, R44, P0 ;  /* 0x0000002c172c7207 */ /* 0x000fe20000000000 */
[----:B------:R-:W-:-:S15]  /*44250*/  IMAD.MOV.U32 R23, RZ, RZ, R85 ;  /* 0x000000ffff177224 */ /* 0x000fde00078e0055 */
[----:B------:R-:W-:-:S15]  /*44260*/  NOP ;  /* 0x0000000000007918 */ /* 0x000fde0000000000 */
[----:B------:R-:W-:-:S15]  /*44270*/  NOP ;  /* 0x0000000000007918 */ /* 0x000fde0000000000 */
[----:B------:R-:W-:-:S06]  /*44280*/  NOP ;  /* 0x0000000000007918 */ /* 0x000fcc0000000000 */
[----:B------:R-:W4:-:S15]  /*44290*/  DSETP.MAX.AND P2, P5, R84, R66, PT ;  /* 0x000000425400722a */ /* 0x000f1e0003d4f000 */
[----:B------:R-:W-:-:S15]  /*442a0*/  NOP ;  /* 0x0000000000007918 */ /* 0x000fde0000000000 */
[----:B------:R-:W-:-:S15]  /*442b0*/  NOP ;  /* 0x0000000000007918 */ /* 0x000fde0000000000 */
[----:B------:R-:W-:-:S15]  /*442c0*/  NOP ;  /* 0x0000000000007918 */ /* 0x000fde0000000000 */
[----:B------:R-:W-:-:S04]  /*442d0*/  NOP ;  /* 0x0000000000007918 */ /* 0x000fc80000000000 */
[----:B------:R4:W5:Y:S01]  /*442e0*/  DSETP.GEU.AND P0, PT, R44, UR4, PT ;  /* 0x000000042c007e2a */ /* 0x000962000bf0e000 */
[----:B------:R-:W-:Y:S01]  /*442f0*/  UMOV UR4, 0xc57e649a ;  /* 0xc57e649a00047882 */ /* 0x000fe20000000000 */
[----:B----4-:R-:W-:Y:S01]  /*44300*/  FSEL R45, R23, R46, P2 ;  /* 0x0000002e172d7208 */ /* 0x010fe20001000000 */
        /* <DEDUP_REMOVED lines=8> */
[----:B-----5:R-:W4:Y:S02]  /*44390*/  DSETP.GT.OR P0, PT, R44, UR4, !P0 ;  /* 0x000000042c007e2a */ /* 0x020f24000c704400 */
[----:B----4-:R-:W-:Y:S05]  /*443a0*/  @P0 BRA `(.L_x_922) ;  /* 0x0000003c002c0947 */ /* 0x010fea0003800000 */
[----:B------:R-:W4:Y:S02]  /*443b0*/  DSETP.GE.AND P0, PT, R84, 1, PT ;  /* 0x3ff000005400742a */ /* 0x000f240003f06000 */
[----:B----4-:R-:W-:Y:S05]  /*443c0*/  @!P0 BRA `(.L_x_923) ;  /* 0x0000000800b48947 */ /* 0x010fea0003800000 */
[----:B------:R-:W-:Y:S02]  /*443d0*/  ISETP.LT.U32.OR P0, PT, R14, -0x7fefffff, P3 ;  /* 0x801000010e00780c */ /* 0x000fe40001f01470 */
[----:B------:R-:W-:Y:S02]  /*443e0*/  FSEL R46, R96, R9, P3 ;  /* 0x00000009602e7208 */ /* 0x000fe40001800000 */
[----:B------:R-:W-:-:S09]  /*443f0*/  FSEL R47, R97, R10, P3 ;  /* 0x0000000a612f7208 */ /* 0x000fd20001800000 */
[----:B------:R-:W-:Y:S05]  /*44400*/  @P0 BRA `(.L_x_924) ;  /* 0x00000008009c0947 */ /* 0x000fea0003800000 */
[----:B------:R-:W-:Y:S01]  /*44410*/  ISETP.GT.U32.AND P0, PT, R17, 0x3ff6a09e, PT ;  /* 0x3ff6a09e1100780c */ /* 0x000fe20003f04070 */
[----:B0-----:R-:W-:Y:S01]  /*44420*/  IMAD.MOV.U32 R52, RZ, RZ, R56 ;  /* 0x000000ffff347224 */ /* 0x001fe200078e0038 */
[----:B------:R-:W-:Y:S01]  /*44430*/  UMOV UR4, 0x80000000 ;  /* 0x8000000000047882 */ /* 0x000fe20000000000 */
[----:B------:R-:W-:Y:S01]  /*44440*/  VIADD R110, R7, 0x1 ;  /* 0x00000001076e7836 */ /* 0x000fe20000000000 */
[----:B------:R-:W-:Y:S01]  /*44450*/  FSEL R53, R22, R17, P0 ;  /* 0x0000001116357208 */ /* 0x000fe20000000000 */
[----:B------:R-:W-:Y:S01]  /*44460*/  IMAD.MOV.U32 R44, RZ, RZ, RZ ;  /* 0x000000ffff2c7224 */ /* 0x000fe200078e00ff */
[----:B------:R-:W-:Y:S01]  /*44470*/  UMOV UR5, 0x43300000 ;  /* 0x4330000000057882 */ /* 0x000fe20000000000 */
[----:B------:R-:W-:-:S03]  /*44480*/  IMAD.MOV.U32 R111, RZ, RZ, 0x43300000 ;  /* 0x43300000ff6f7424 */ /* 0x000fc600078e00ff */
[----:B------:R-:W-:Y:S03]  /*44490*/  DADD R54, R52, -1 ;  /* 0xbff0000034367429 */ /* 0x000fe60000000000 */
[----:B------:R-:W-:-:S05]  /*444a0*/  @!P0 IMAD.MOV R110, RZ, RZ, R7 ;  /* 0x000000ffff6e8224 */ /* 0x000fca00078e0207 */
[----:B------:R-:W-:-:S15]  /*444b0*/  LOP3.LUT R110, R110, 0x80000000, RZ, 0x3c, !PT ;  /* 0x800000006e6e7812 */ /* 0x000fde00078e3cff */
[----:B------:R-:W-:-:S15]  /*444c0*/  NOP ;  /* 0x0000000000007918 */ /* 0x000fde0000000000 */
[----:B------:R-:W-:-:S15]  /*444d0*/  NOP ;  /* 0x0000000000007918 */ /* 0x000fde0000000000 */
[----:B------:R-:W-:-:S11]  /*444e0*/  NOP ;  /* 0x0000000000007918 */ /* 0x000fd60000000000 */
[----:B------:R-:W0:Y:S02]  /*444f0*/  DADD R52, R52, 1 ;  /* 0x3ff0000034347429 */ /* 0x000e240000000000 */
[----:B0-----:R-:W0:-:S15]  /*44500*/  MUFU.RCP64H R45, R53 ;  /* 0x00000035002d7308 */ /* 0x001e1e0000001800 */
[----:B------:R-:W-:-:S15]  /*44510*/  NOP ;  /* 0x0000000000007918 */ /* 0x000fde0000000000 */
[----:B------:R-:W-:-:S15]  /*44520*/  NOP ;  /* 0x0000000000007918 */ /* 0x000fde0000000000 */
[----:B------:R-:W-:-:S15]  /*44530*/  NOP ;  /* 0x0000000000007918 */ /* 0x000fde0000000000 */
[----:B------:R-:W-:-:S02]  /*44540*/  NOP ;  /* 0x0000000000007918 */ /* 0x000fc40000000000 */
[----:B0-----:R0:W4:Y:S02]  /*44550*/  DFMA R46, -R52, R44, 1 ;  /* 0x3ff00000342e742b */ /* 0x001124000000012c */
[----:B0-----:R-:W-:Y:S02]  /*44560*/  IMAD.MOV.U32 R52, RZ, RZ, -0x748574fc ;  /* 0x8b7a8b04ff347424 */ /* 0x001fe400078e00ff */
[----:B------:R-:W-:-:S15]  /*44570*/  IMAD.MOV.U32 R53, RZ, RZ, 0x3ed0ee25 ;  /* 0x3ed0ee25ff357424 */ /* 0x000fde00078e00ff */
[----:B------:R-:W-:-:S15]  /*44580*/  NOP ;  /* 0x0000000000007918 */ /* 0x000fde0000000000 */
[----:B------:R-:W-:-:S15]  /*44590*/  NOP ;  /* 0x0000000000007918 */ /* 0x000fde0000000000 */
[----:B------:R-:W-:-:S15]  /*445a0*/  NOP ;  /* 0x0000000000007918 */ /* 0x000fde0000000000 */
[----:B----4-:R-:W0:-:S15]  /*445b0*/  DFMA R46, R46, R46, R46 ;  /* 0x0000002e2e2e722b */ /* 0x010e1e000000002e */
        /* <DEDUP_REMOVED lines=26> */
[----:B--23--:R-:W-:Y:S01]  /*44760*/  DFMA R108, R110, UR4, R46 ;  /* 0x000000046e6c7c2b */ /* 0x00cfe2000800002e */
        /* <DEDUP_REMOVED lines=42> */
[----:B0-----:R-:W0:-:S15]  /*44a10*/  DFMA R50, R54, -R46, R50 ;  /* 0x8000002e3632722b */ /* 0x001e1e0000000032 */
        /* <DEDUP_REMOVED lines=59> */
[----:B0-----:R-:W0:-:S15]  /*44dd0*/  DADD R106, -R106, R44 ;  /* 0x000000006a6a7229 */ /* 0x001e1e000000012c */
        /* <DEDUP_REMOVED lines=10> */
.L_x_924:
[----:B0-----:R-:W0:Y:S02]  /*44e80*/  DMUL R46, R46, 0.5 ;  /* 0x3fe000002e2e7828 */ /* 0x001e240000000000 */
[----:B0-----:R-:W-:Y:S05]  /*44e90*/  BRA `(.L_x_925) ;  /* 0x0000006400f47947 */ /* 0x001fea0003800000 */
.L_x_923:
[----:B------:R-:W4:Y:S01]  /*44ea0*/  DMUL R44, R66, R66 ;  /* 0x00000042422c7228 */ /* 0x000f220000000000 */
[----:B------:R-:W-:Y:S01]  /*44eb0*/  UMOV UR4, 0x66666666 ;  /* 0x6666666600047882 */ /* 0x000fe20000000000 */
[----:B------:R-:W-:-:S15]  /*44ec0*/  UMOV UR5, 0x3fe66666 ;  /* 0x3fe6666600057882 */ /* 0x000fde0000000000 */
[----:B------:R-:W-:-:S15]  /*44ed0*/  NOP ;  /* 0x0000000000007918 */ /* 0x000fde0000000000 */
[----:B------:R-:W-:-:S15]  /*44ee0*/  NOP ;  /* 0x0000000000007918 */ /* 0x000fde0000000000 */
[----:B------:R-:W-:-:S15]  /*44ef0*/  NOP ;  /* 0x0000000000007918 */ /* 0x000fde0000000000 */
[----:B------:R-:W-:-:S02]  /*44f00*/  NOP ;  /* 0x0000000000007918 */ /* 0x000fc40000000000 */
[----:B----4-:R-:W4:-:S15]  /*44f10*/  DFMA R44, R84, R84, R44 ;  /* 0x00000054542c722b */ /* 0x010f1e000000002c */
[----:B------:R-:W-:-:S15]  /*44f20*/  NOP ;  /* 0x0000000000007918 */ /* 0x000fde0000000000 */
[----:B------:R-:W-:-:S15]  /*44f30*/  NOP ;  /* 0x0000000000007918 */ /* 0x000fde0000000000 */
[----:B------:R-:W-:-:S15]  /*44f40*/  NOP ;  /* 0x0000000000007918 */ /* 0x000fde0000000000 */
[----:B------:R-:W-:-:S04]  /*44f50*/  NOP ;  /* 0x0000000000007918 */ /* 0x000fc80000000000 */
[----:B----4-:R-:W4:Y:S02]  /*44f60*/  DSETP.GTU.AND P0, PT, R44, UR4, PT ;  /* 0x000000042c007e2a */ /* 0x010f24000bf0c000 */
[----:B----4-:R-:W-:Y:S05]  /*44f70*/  @!P0 BRA `(.L_x_926) ;  /* 0x0000002400848947 */ /* 0x010fea0003800000 */
[----:B------:R-:W-:Y:S01]  /*44f80*/  LOP3.LUT R55, R67, 0xfffffff8, RZ, 0xc0, !PT ;  /* 0xfffffff843377812 */ /* 0x000fe200078ec0ff */
[----:B------:R-:W-:Y:S01]  /*44f90*/  IMAD.MOV.U32 R54, RZ, RZ, RZ ;  /* 0x000000ffff367224 */ /* 0x000fe200078e00ff */
[----:B--2---:R-:W-:Y:S01]  /*44fa0*/  LOP3.LUT R107, R5, 0xfffffff8, RZ, 0xc0, !PT ;  /* 0xfffffff8056b7812 */ /* 0x004fe200078ec0ff */
[----:B------:R-:W-:Y:S02]  /*44fb0*/  IMAD.MOV.U32 R106, RZ, RZ, RZ ;  /* 0x000000ffff6a7224 */ /* 0x000fe400078e00ff */
[----:B------:R-:W-:Y:S02]  /*44fc0*/  IMAD.MOV.U32 R118, RZ, RZ, RZ ;  /* 0x000000ffff767224 */ /* 0x000fe400078e00ff */
[----:B---3--:R-:W2:Y:S01]  /*44fd0*/  DADD R108, R66, -R54 ;  /* 0x00000000426c7229 */ /* 0x008ea20000000836 */
[----:B0-----:R-:W-:Y:S01]  /*44fe0*/  IMAD.MOV.U32 R114, RZ, RZ, RZ ;  /* 0x000000ffff727224 */ /* 0x001fe200078e00ff */
        /* <DEDUP_REMOVED lines=43> */
[----:B--2---:R2:W4:-:S15]  /*452a0*/  DMUL R110, R110, R114 ;  /* 0x000000726e6e7228 */ /* 0x00451e0000000000 */
        /* <DEDUP_REMOVED lines=29> */
[----:B0-234-:R-:W0:Y:S02]  /*45480*/  DMUL R116, R116, R116 ;  /* 0x0000007474747228 */ /* 0x01de240000000000 */
.L_x_927:
[----:B------:R-:W2:Y:S02]  /*45490*/  DSETP.GEU.AND P1, PT, R106, R54, PT ;  /* 0x000000366a00722a */ /* 0x000ea40003f2e000 */
[----:B--2---:R-:W-:Y:S02]  /*454a0*/  FSEL R120, R54, R106, P1 ;  /* 0x0000006a36787208 */ /* 0x004fe40000800000 */
[----:B------:R-:W-:Y:S02]  /*454b0*/  FSEL R121, R55, R107, P1 ;  /* 0x0000006b37797208 */ /* 0x000fe40000800000 */
[----:B------:R-:W-:Y:S02]  /*454c0*/  FSEL R107, R107, R55, P1 ;  /* 0x000000376b6b7208 */ /* 0x000fe40000800000 */
[----:B------:R-:W-:-:S15]  /*454d0*/  FSEL R106, R106, R54, P1 ;  /* 0x000000366a6a7208 */ /* 0x000fde0000800000 */
[----:B------:R-:W-:-:S15]  /*454e0*/  NOP ;  /* 0x0000000000007918 */ /* 0x000fde0000000000 */
[----:B------:R-:W-:-:S15]  /*454f0*/  NOP ;  /* 0x0000000000007918 */ /* 0x000fde0000000000 */
[----:B------:R-:W-:-:S11]  /*45500*/  NOP ;  /* 0x0000000000007918 */ /* 0x000fd60000000000 */
        /* <DEDUP_REMOVED lines=10> */
[----:B------:R-:W-:-:S15]  /*455b0*/  FSEL R123, R113, R53, P6 ;  /* 0x00000035717b7208 */ /* 0x000fde0003000000 */
[----:B------:R-:W-:-:S15]  /*455c0*/  NOP ;  /* 0x0000000000007918 */ /* 0x000fde0000000000 */
[----:B------:R-:W-:-:S15]  /*455d0*/  NOP ;  /* 0x0000000000007918 */ /* 0x000fde0000000000 */
[----:B------:R-:W-:-:S15]  /*455e0*/  NOP ;  /* 0x0000000000007918 */ /* 0x000fde0000000000 */
[----:B------:R-:W2:Y:S02]  /*455f0*/  DSETP.GEU.AND P2, PT, R122, R114, PT ;  /* 0x000000727a00722a */ /* 0x000ea40003f4e000 */
[----:B--2---:R-:W-:-:S15]  /*45600*/  FSEL R23, R123, R115, P2 ;  /* 0x000000737b177208 */ /* 0x004fde0001000000 */
[----:B------:R-:W-:-:S15]  /*45610*/  NOP ;  /* 0x0000000000007918 */ /* 0x000fde0000000000 */
[----:B------:R-:W-:-:S15]  /*45620*/  NOP ;  /* 0x0000000000007918 */ /* 0x000fde0000000000 */
[----:B------:R-:W-:-:S15]  /*45630*/  NOP ;  /* 0x0000000000007918 */ /* 0x000fde0000000000 */
[----:B------:R-:W-:-:S02]  /*45640*/  NOP ;  /* 0x0000000000007918 */ /* 0x000fc40000000000 */
[----:B------:R2:W-:Y:S02]  /*45650*/  DSETP.GEU.AND P0, PT, R120, R110, P1 ;  /* 0x0000006e7800722a */ /* 0x0005e40000f0e000 */
        /* <DEDUP_REMOVED lines=8> */
[----:B--2---:R-:W-:-:S15]  /*456e0*/  FSEL R115, R121, R119, P5 ;  /* 0x0000007779737208 */ /* 0x004fde0002800000 */
[----:B------:R-:W-:-:S15]  /*456f0*/  NOP ;  /* 0x0000000000007918 */ /* 0x000fde0000000000 */
[----:B------:R-:W-:-:S15]  /*45700*/  NOP ;  /* 0x0000000000007918 */ /* 0x000fde0000000000 */
[----:B------:R-:W-:-:S15]  /*45710*/  NOP ;  /* 0x0000000000007918 */ /* 0x000fde0000000000 */
[----:B------:R-:W-:-:S02]  /*45720*/  NOP ;  /* 0x0000000000007918 */ /* 0x000fc40000000000 */
[----:B------:R2:W-:Y:S02]  /*45730*/  DSETP.GEU.AND P1, PT, R52, R112, P2 ;  /* 0x000000703400722a */ /* 0x0005e4000172e000 */
[----:B--2---:R-:W-:Y:S01]  /*45740*/  FSEL R52, R118, R120, P5 ;  /* 0x0000007876347208 */ /* 0x004fe20002800000 */
[----:B------:R-:W-:Y:S01]  /*45750*/  IMAD.MOV.U32 R113, RZ, RZ, R23 ;  /* 0x000000ffff717224 */ /* 0x000fe200078e0017 */
        /* <DEDUP_REMOVED lines=16> */
[----:B------:R-:W-:-:S15]  /*45860*/  FSEL R118, R52, R50, P6 ;  /* 0x0000003234767208 */ /* 0x000fde0003000000 */
[----:B------:R-:W-:-:S15]  /*45870*/  NOP ;  /* 0x0000000000007918 */ /* 0x000fde0000000000 */
[----:B------:R-:W-:-:S15]  /*45880*/  NOP ;  /* 0x0000000000007918 */ /* 0x000fde0000000000 */
[----:B------:R-:W-:-:S13]  /*45890*/  NOP ;  /* 0x0000000000007918 */ /* 0x000fda0000000000 */
        /* <DEDUP_REMOVED lines=8> */
[----:B------:R-:W2:-:S15]  /*45920*/  DSETP.GEU.AND P6, PT, R52, R46, PT ;  /* 0x0000002e3400722a */ /* 0x000e9e0003fce000 */
[----:B------:R-:W-:-:S15]  /*45930*/  NOP ;  /* 0x0000000000007918 */ /* 0x000fde0000000000 */
[----:B------:R-:W-:-:S15]  /*45940*/  NOP ;  /* 0x0000000000007918 */ /* 0x000fde0000000000 */
[----:B------:R-:W-:-:S15]  /*45950*/  NOP ;  /* 0x0000000000007918 */ /* 0x000fde0000000000 */
[----:B------:R-:W-:-:S04]  /*45960*/  NOP ;  /* 0x0000000000007918 */ /* 0x000fc80000000000 */
[----:B------:R2:W3:Y:S02]  /*45970*/  DSETP.GEU.AND P2, PT, R120, R48, P2 ;  /* 0x000000307800722a */ /* 0x0004e4000174e000 */
        /* <DEDUP_REMOVED lines=12> */
[----:B---3--:R2:W3:Y:S02]  /*45a40*/  DSETP.GEU.AND P2, PT, R52, R46, P2 ;  /* 0x0000002e3400722a */ /* 0x0084e4000174e000 */
[----:B--2---:R-:W-:Y:S02]  /*45a50*/  FSEL R52, R44, R120, P5 ;  /* 0x000000782c347208 */ /* 0x004fe40002800000 */
[----:B------:R-:W-:Y:S02]  /*45a60*/  FSEL R53, R45, R121, P5 ;  /* 0x000000792d357208 */ /* 0x000fe40002800000 */
[----:B------:R-:W-:Y:S02]  /*45a70*/  FSEL R46, R120, R44, P5 ;  /* 0x0000002c782e7208 */ /* 0x000fe40002800000 */
[----:B------:R-:W-:-:S15]  /*45a80*/  FSEL R47, R121, R45, P5 ;  /* 0x0000002d792f7208 */ /* 0x000fde0002800000 */
[----:B------:R-:W-:-:S15]  /*45a90*/  NOP ;  /* 0x0000000000007918 */ /* 0x000fde0000000000 */
[----:B------:R-:W-:-:S15]  /*45aa0*/  NOP ;  /* 0x0000000000007918 */ /* 0x000fde0000000000 */
[----:B------:R-:W-:-:S11]  /*45ab0*/  NOP ;  /* 0x0000000000007918 */ /* 0x000fd60000000000 */
[----:B0-----:R-:W0:-:S15]  /*45ac0*/  DSETP.GEU.AND P6, PT, R52, R116, PT ;  /* 0x000000743400722a */ /* 0x001e1e0003fce000 */
        /* <DEDUP_REMOVED lines=117> */
.L_x_929:
        /* <DEDUP_REMOVED lines=174> */
[----:B0-----:R-:W0:Y:S02]  /*46d00*/  DMUL R46, R46, 0.5 ;  /* 0x3fe000002e2e7828 */ /* 0x001e240000000000 */
[----:B0-----:R-:W-:Y:S05]  /*46d10*/  BRA `(.L_x_925) ;  /* 0x0000004800547947 */ /* 0x001fea0003800000 */
.L_x_928:
        /* <DEDUP_REMOVED lines=51> */
[----:B-1----:R-:W-:Y:S05]  /*47050*/  CALL.REL.NOINC `($__internal_63_$__cuda_sm20_div_rn_f64_full) ;  /* 0x0000020c00087944 */ /* 0x002fea0003c00000 */
.L_x_930:
        /* <DEDUP_REMOVED lines=83> */
.L_x_926:
[----:B------:R-:W-:Y:S01]  /*47590*/  ISETP.GT.U32.AND P0, PT, R16, 0x7feffffe, PT ;  /* 0x7feffffe1000780c */ /* 0x000fe20003f04070 */
[----:B--23--:R-:W-:Y:S02]  /*475a0*/  IMAD.MOV.U32 R108, RZ, RZ, R64 ;  /* 0x000000ffff6c7224 */ /* 0x00cfe400078e0040 */
[----:B------:R-:W-:-:S10]  /*475b0*/  IMAD.MOV.U32 R109, RZ, RZ, R65 ;  /* 0x000000ffff6d7224 */ /* 0x000fd400078e0041 */
        /* <DEDUP_REMOVED lines=168> */
.L_x_931:
[----:B---3--:R3:W4:Y:S02]  /*48040*/  DMUL R46, R108, 0.5 ;  /* 0x3fe000006c2e7828 */ /* 0x0087240000000000 */
[----:B---34-:R-:W-:Y:S05]  /*48050*/  BRA `(.L_x_925) ;  /* 0x0000003400847947 */ /* 0x018fea0003800000 */
.L_x_922:
[----:B------:R-:W-:Y:S01]  /*48060*/  IMAD.MOV.U32 R44, RZ, RZ, R6 ;  /* 0x000000ffff2c7224 */ /* 0x000fe200078e0006 */
[----:B------:R-:W-:Y:S01]  /*48070*/  ISETP.GE.U32.AND P0, PT, R15, 0x7ff00000, PT ;  /* 0x7ff000000f00780c */ /* 0x000fe20003f06070 */
[----:B------:R-:W-:Y:S02]  /*48080*/  IMAD.MOV.U32 R45, RZ, RZ, R15 ;  /* 0x000000ffff2d7224 */ /* 0x000fe400078e000f */
[----:B------:R-:W-:Y:S02]  /*48090*/  IMAD.MOV.U32 R48, RZ, RZ, 0x0 ;  /* 0x00000000ff307424 */ /* 0x000fe400078e00ff */
[----:B------:R-:W-:Y:S02]  /*480a0*/  IMAD.MOV.U32 R49, RZ, RZ, 0x3fd80000 ;  /* 0x3fd80000ff317424 */ /* 0x000fe400078e00ff */
[----:B------:R4:W-:Y:S02]  /*480b0*/  DSETP.NEU.AND P1, PT, R44, RZ, PT ;  /* 0x000000ff2c00722a */ /* 0x0009e40003f2d000 */
[----:B----4-:R-:W4:Y:S01]  /*480c0*/  MUFU.RSQ64H R45, R71 ;  /* 0x00000047002d7308 */ /* 0x010f220000001c00 */
[----:B------:R-:W-:-:S15]  /*480d0*/  IMAD.MOV.U32 R44, RZ, RZ, RZ ;  /* 0x000000ffff2c7224 */ /* 0x000fde00078e00ff */
[----:B------:R-:W-:-:S15]  /*480e0*/  NOP ;  /* 0x0000000000007918 */ /* 0x000fde0000000000 */
[----:B------:R-:W-:-:S15]  /*480f0*/  NOP ;  /* 0x0000000000007918 */ /* 0x000fde0000000000 */
[----:B------:R-:W-:-:S15]  /*48100*/  NOP ;  /* 0x0000000000007918 */ /* 0x000fde0000000000 */
[----:B------:R-:W-:-:S01]  /*48110*/  NOP ;  /* 0x0000000000007918 */ /* 0x000fc20000000000 */
[----:B----4-:R-:W4:-:S15]  /*48120*/  DMUL R46, R44, R44 ;  /* 0x0000002c2c2e7228 */ /* 0x010f1e0000000000 */
[----:B------:R-:W-:-:S15]  /*48130*/  NOP ;  /* 0x0000000000007918 */ /* 0x000fde0000000000 */
[----:B------:R-:W-:-:S15]  /*48140*/  NOP ;  /* 0x0000000000007918 */ /* 0x000fde0000000000 */
[----:B------:R-:W-:-:S15]  /*48150*/  NOP ;  /* 0x0000000000007918 */ /* 0x000fde0000000000 */
[----:B------:R-:W-:-:S04]  /*48160*/  NOP ;  /* 0x0000000000007918 */ /* 0x000fc80000000000 */
[----:B----4-:R-:W4:-:S15]  /*48170*/  DFMA R46, R70, -R46, 1 ;  /* 0x3ff00000462e742b */ /* 0x010f1e000000082e */
[----:B------:R-:W-:-:S15]  /*48180*/  NOP ;  /* 0x0000000000007918 */ /* 0x000fde0000000000 */
[----:B------:R-:W-:-:S15]  /*48190*/  NOP ;  /* 0x0000000000007918 */ /* 0x000fde0000000000 */
[----:B------:R-:W-:-:S15]  /*481a0*/  NOP ;  /* 0x0000000000007918 */ /* 0x000fde0000000000 */
[----:B------:R-:W-:-:S04]  /*481b0*/  NOP ;  /* 0x0000000000007918 */ /* 0x000fc80000000000 */
[----:B----4-:R-:W-:-:S15]  /*481c0*/  DFMA R48, R46, R48, 0.5 ;  /* 0x3fe000002e30742b */ /* 0x010fde0000000030 */
[----:B------:R-:W-:-:S15]  /*481d0*/  NOP ;  /* 0x0000000000007918 */ /* 0x000fde0000000000 */
[----:B------:R-:W-:-:S15]  /*481e0*/  NOP ;  /* 0x0000000000007918 */ /* 0x000fde0000000000 */
[----:B------:R-:W-:-:S15]  /*481f0*/  NOP ;  /* 0x0000000000007918 */ /* 0x000fde0000000000 */
[----:B------:R-:W-:-:S04]  /*48200*/  NOP ;  /* 0x0000000000007918 */ /* 0x000fc80000000000 */
[----:B------:R-:W4:-:S15]  /*48210*/  DMUL R46, R44, R46 ;  /* 0x0000002e2c2e7228 */ /* 0x000f1e0000000000 */
[----:B------:R-:W-:-:S15]  /*48220*/  NOP ;  /* 0x0000000000007918 */ /* 0x000fde0000000000 */
[----:B------:R-:W-:-:S15]  /*48230*/  NOP ;  /* 0x0000000000007918 */ /* 0x000fde0000000000 */
[----:B------:R-:W-:-:S15]  /*48240*/  NOP ;  /* 0x0000000000007918 */ /* 0x000fde0000000000 */
[----:B------:R-:W-:-:S04]  /*48250*/  NOP ;  /* 0x0000000000007918 */ /* 0x000fc80000000000 */
[----:B----4-:R-:W4:-:S15]  /*48260*/  DFMA R46, R48, R46, R44 ;  /* 0x0000002e302e722b */ /* 0x010f1e000000002c */
        /* <DEDUP_REMOVED lines=9> */
[----:B----4-:R-:W4:Y:S02]  /*48300*/  DMUL R46, R68, R46 ;  /* 0x0000002e442e7228 */ /* 0x010f240000000000 */
[----:B----4-:R-:W-:Y:S02]  /*48310*/  FSEL R44, R75, R47, !P1 ;  /* 0x0000002f4b2c7208 */ /* 0x010fe40004800000 */
        /* <DEDUP_REMOVED lines=10> */
[----:B------:R-:W4:Y:S02]  /*483c0*/  @!P2 DMUL R44, R44, 1.80143985094819840000e+16 ;  /* 0x435000002c2ca828 */ /* 0x000f240000000000 */
[----:B----4-:R-:W-:Y:S02]  /*483d0*/  @!P2 IMAD.MOV.U32 R23, RZ, RZ, R45 ;  /* 0x000000ffff17a224 */ /* 0x010fe400078e002d */
[----:B------:R-:W-:Y:S02]  /*483e0*/  @!P2 IMAD.MOV.U32 R50, RZ, RZ, R44 ;  /* 0x000000ffff32a224 */ /* 0x000fe400078e002c */
[----:B------:R-:W-:-:S05]  /*483f0*/  VIADD R25, R23, 0xffffffff ;  /* 0xffffffff17197836 */ /* 0x000fca0000000000 */
[----:B------:R-:W-:-:S13]  /*48400*/  ISETP.GE.U32.AND P0, PT, R25, 0x7fefffff, PT ;  /* 0x7fefffff1900780c */ /* 0x000fda0003f06070 */
[----:B------:R-:W-:Y:S05]  /*48410*/  @!P0 BRA `(.L_x_932) ;  /* 0x00000000001c8947 */ /* 0x000fea0003800000 */
[----:B------:R-:W-:Y:S01]  /*48420*/  IMAD.MOV.U32 R46, RZ, RZ, 0x0 ;  /* 0x00000000ff2e7424 */ /* 0x000fe200078e00ff */
[----:B------:R-:W-:Y:S01]  /*48430*/  LOP3.LUT P0, RZ, R45, 0x7fffffff, RZ, 0xc0, !PT ;  /* 0x7fffffff2dff7812 */ /* 0x000fe2000780c0ff */
[----:B------:R-:W-:-:S06]  /*48440*/  IMAD.MOV.U32 R47, RZ, RZ, 0x7ff00000 ;  /* 0x7ff00000ff2f7424 */ /* 0x000fcc00078e00ff */
[----:B------:R-:W4:Y:S02]  /*48450*/  DFMA R44, R44, R46, +INF ;  /* 0x7ff000002c2c742b */ /* 0x000f24000000002e */
[----:B----4-:R-:W-:Y:S02]  /*48460*/  FSEL R46, R44, RZ, P0 ;  /* 0x000000ff2c2e7208 */ /* 0x010fe40000000000 */
[----:B------:R-:W-:Y:S01]  /*48470*/  FSEL R47, R45, -QNAN , P0 ;  /* 0xfff000002d2f7808 */ /* 0x000fe20000000000 */
[----:B------:R-:W-:Y:S06]  /*48480*/  BRA `(.L_x_925) ;  /* 0x0000003000787947 */ /* 0x000fec0003800000 */
.L_x_932:
[C---:B------:R-:W-:Y:S01]  /*48490*/  LOP3.LUT R25, R23.reuse, 0xfffff, RZ, 0xc0, !PT ;  /* 0x000fffff17197812 */ /* 0x040fe200078ec0ff */
[----:B--23--:R-:W-:Y:S01]  /*484a0*/  IMAD.MOV.U32 R108, RZ, RZ, RZ ;  /* 0x000000ffff6c7224 */ /* 0x00cfe200078e00ff */
        /* <DEDUP_REMOVED lines=73> */
[----:B0-----:R-:W-:Y:S01]  /*48940*/  DFMA R52, R44, -UR4, R46 ;  /* 0x800000042c347c2b */ /* 0x001fe2000800002e */
[----:B------:R-:W-:Y:S01]  /*48950*/  UMOV UR4, 0x9f02676f ;  /* 0x9f02676f00047882 */ /* 0x000fe20000000000 */
[----:B------:R-:W-:-:S15]  /*48960*/  UMOV UR5, 0x3ef3b266 ;  /* 0x3ef3b26600057882 */ /* 0x000fde0000000000 */
[----:B------:R-:W-:-:S15]  /*48970*/  NOP ;  /* 0x0000000000007918 */ /* 0x000fde0000000000 */
[----:B------:R-:W-:-:S15]  /*48980*/  NOP ;  /* 0x0000000000007918 */ /* 0x000fde0000000000 */
[----:B------:R-:W-:-:S15]  /*48990*/  NOP ;  /* 0x0000000000007918 */ /* 0x000fde0000000000 */
[----:B------:R-:W-:-:S02]  /*489a0*/  NOP ;  /* 0x0000000000007918 */ /* 0x000fc40000000000 */
[----:B--2---:R-:W0:Y:S01]  /*489b0*/  DFMA R50, R54, R50, UR4 ;  /* 0x0000000436327e2b */ /* 0x004e220008000032 */
        /* <DEDUP_REMOVED lines=88> */
.L_x_921:
[----:B------:R-:W-:Y:S01]  /*48f40*/  UMOV UR4, 0x6a3f9475 ;  /* 0x6a3f947500047882 */ /* 0x000fe20000000000 */
[----:B------:R-:W-:Y:S01]  /*48f50*/  UMOV UR5, 0x20ca2fe7 ;  /* 0x20ca2fe700057882 */ /* 0x000fe20000000000 */
[----:B------:R-:W4:-:S15]  /*48f60*/  DMUL R46, R66, 0.5 ;  /* 0x3fe00000422e7828 */ /* 0x000f1e0000000000 */
        /* <DEDUP_REMOVED lines=9> */
[----:B----4-:R4:W0:Y:S02]  /*49000*/  DMUL R46, R66, R46 ;  /* 0x0000002e422e7228 */ /* 0x0108240000000000 */
[----:B0---45:R-:W-:Y:S05]  /*49010*/  @!P0 BRA `(.L_x_925) ;  /* 0x0000002400948947 */ /* 0x031fea0003800000 */
[----:B------:R-:W-:Y:S02]  /*49020*/  ISETP.LT.U32.OR P0, PT, R20, -0x7fefffff, P4 ;  /* 0x801000011400780c */ /* 0x000fe40002701470 */
[----:B------:R-:W-:Y:S02]  /*49030*/  FSEL R46, R94, R12, P4 ;  /* 0x0000000c5e2e7208 */ /* 0x000fe40002000000 */
[----:B------:R-:W-:-:S09]  /*49040*/  FSEL R47, R95, R13, P4 ;  /* 0x0000000d5f2f7208 */ /* 0x000fd20002000000 */
[----:B------:R-:W-:Y:S05]  /*49050*/  @P0 BRA `(.L_x_933) ;  /* 0x00000008009c0947 */ /* 0x000fea0003800000 */
[----:B------:R-:W-:Y:S01]  /*49060*/  ISETP.GT.U32.AND P0, PT, R19, 0x3ff6a09e, PT ;  /* 0x3ff6a09e1300780c */ /* 0x000fe20003f04070 */
[----:B------:R-:W-:Y:S01]  /*49070*/  IMAD.MOV.U32 R52, RZ, RZ, R58 ;  /* 0x000000ffff347224 */ /* 0x000fe200078e003a */
        /* <DEDUP_REMOVED lines=164> */
[----:B0-----:R0:W4:Y:S02]  /*49ac0*/  DADD R46, R108, R106 ;  /* 0x000000006c2e7229 */ /* 0x001124000000006a */
.L_x_933:
[----:B----4-:R-:W4:Y:S02]  /*49ad0*/  DMUL R46, R46, 0.5 ;  /* 0x3fe000002e2e7828 */ /* 0x010f240000000000 */
[----:B----4-:R-:W-:Y:S05]  /*49ae0*/  BRA `(.L_x_925) ;  /* 0x0000001800e07947 */ /* 0x010fea0003800000 */
.L_x_920:
        /* <DEDUP_REMOVED lines=32> */
[----:B----4-:R4:W5:Y:S02]  /*49cf0*/  DFMA R46, R48, R46, R44 ;  /* 0x0000002e302e722b */ /* 0x010964000000002c */
[----:B----4-:R-:W-:-:S15]  /*49d00*/  IMAD.MOV.U32 R48, RZ, RZ, -0x3ff ;  /* 0xfffffc01ff307424 */ /* 0x010fde00078e00ff */
[----:B------:R-:W-:-:S15]  /*49d10*/  NOP ;  /* 0x0000000000007918 */ /* 0x000fde0000000000 */
[----:B------:R-:W-:-:S15]  /*49d20*/  NOP ;  /* 0x0000000000007918 */ /* 0x000fde0000000000 */
[----:B------:R-:W-:-:S15]  /*49d30*/  NOP ;  /* 0x0000000000007918 */ /* 0x000fde0000000000 */
[----:B------:R-:W-:-:S02]  /*49d40*/  NOP ;  /* 0x0000000000007918 */ /* 0x000fc40000000000 */
[----:B-----5:R-:W4:-:S15]  /*49d50*/  DMUL R46, R92, R46 ;  /* 0x0000002e5c2e7228 */ /* 0x020f1e0000000000 */
[----:B------:R-:W-:-:S15]  /*49d60*/  NOP ;  /* 0x0000000000007918 */ /* 0x000fde0000000000 */
[----:B------:R-:W-:-:S15]  /*49d70*/  NOP ;  /* 0x0000000000007918 */ /* 0x000fde0000000000 */
[----:B------:R-:W-:-:S15]  /*49d80*/  NOP ;  /* 0x0000000000007918 */ /* 0x000fde0000000000 */
[----:B------:R-:W-:-:S04]  /*49d90*/  NOP ;  /* 0x0000000000007918 */ /* 0x000fc80000000000 */
[----:B----4-:R-:W4:Y:S02]  /*49da0*/  DMUL R46, R88, R46 ;  /* 0x0000002e582e7228 */ /* 0x010f240000000000 */
[----:B----4-:R-:W-:Y:S02]  /*49db0*/  FSEL R23, R99, R47, !P1 ;  /* 0x0000002f63177208 */ /* 0x010fe40004800000 */
        /* <DEDUP_REMOVED lines=19> */
[----:B------:R-:W4:Y:S02]  /*49ef0*/  @P0 DFMA R46, R44, R46, +INF ;  /* 0x7ff000002c2e042b */ /* 0x000f24000000002e */
[----:B----4-:R-:W-:Y:S02]  /*49f00*/  @P0 FSEL R46, R46, RZ, P1 ;  /* 0x000000ff2e2e0208 */ /* 0x010fe40000800000 */
[----:B------:R-:W-:-:S15]  /*49f10*/  @P0 FSEL R47, R47, -QNAN , P1 ;  /* 0xfff000002f2f0808 */ /* 0x000fde0000800000 */
[----:B------:R-:W-:-:S15]  /*49f20*/  NOP ;  /* 0x0000000000007918 */ /* 0x000fde0000000000 */
[----:B------:R-:W-:-:S15]  /*49f30*/  NOP ;  /* 0x0000000000007918 */ /* 0x000fde0000000000 */
[----:B------:R-:W-:-:S15]  /*49f40*/  NOP ;  /* 0x0000000000007918 */ /* 0x000fde0000000000 */
[----:B------:R-:W4:Y:S02]  /*49f50*/  @P0 DADD R46, R46, 1 ;  /* 0x3ff000002e2e0429 */ /* 0x000f240000000000 */
[----:B----4-:R-:W-:Y:S05]  /*49f60*/  @P0 BRA `(.L_x_925) ;  /* 0x0000001400c00947 */ /* 0x010fea0003800000 */
        /* <DEDUP_REMOVED lines=174> */
[----:B0-----:R-:W0:Y:S02]  /*4aa50*/  DADD R46, R46, 1 ;  /* 0x3ff000002e2e7429 */ /* 0x001e240000000000 */
[----:B0-----:R-:W-:Y:S05]  /*4aa60*/  BRA `(.L_x_925) ;  /* 0x0000000c00007947 */ /* 0x001fea0003800000 */
.L_x_919:
        /* <DEDUP_REMOVED lines=20> */
.L_x_934:
[----:B------:R-:W-:Y:S01]  /*4abb0*/  LOP3.LUT R23, R44, 0xfffff, RZ, 0xc0, !PT ;  /* 0x000fffff2c177812 */ /* 0x000fe200078ec0ff */
[----:B--23--:R-:W-:Y:S01]  /*4abc0*/  IMAD.MOV.U32 R108, RZ, RZ, RZ ;  /* 0x000000ffff6c7224 */ /* 0x00cfe200078e00ff */
        /* <DEDUP_REMOVED lines=82> */
[----:B-1----:R-:W0:Y:S01]  /*4b0f0*/  DFMA R50, R54, R50, UR4 ;  /* 0x0000000436327e2b */ /* 0x002e220008000032 */
        /* <DEDUP_REMOVED lines=87> */
.L_x_925:
[----:B------:R-:W-:Y:S05]  /*4b670*/  BSYNC.RECONVERGENT B0 ;  /* 0x0000000000007941 */ /* 0x000fea0003800200 */
.L_x_918:
[----:B------:R-:W-:Y:S01]  /*4b680*/  DMUL R44, R86, R30 ;  /* 0x0000001e562c7228 */ /* 0x000fe20000000000 */
[----:B------:R-:W-:-:S15]  /*4b690*/  BSSY.RECONVERGENT B2, `(.L_x_935) ;  /* 0x0000489000027945 */ /* 0x000fde0003800200 */
[----:B------:R-:W-:-:S15]  /*4b6a0*/  NOP ;  /* 0x0000000000007918 */ /* 0x000fde0000000000 */
[----:B------:R-:W-:-:S15]  /*4b6b0*/  NOP ;  /* 0x0000000000007918 */ /* 0x000fde0000000000 */
[----:B------:R-:W-:-:S15]  /*4b6c0*/  NOP ;  /* 0x0000000000007918 */ /* 0x000fde0000000000 */
[----:B------:R-:W-:-:S03]  /*4b6d0*/  NOP ;  /* 0x0000000000007918 */ /* 0x000fc60000000000 */
[----:B-1----:R-:W4:-:S15]  /*4b6e0*/  DMUL R48, R86, R28 ;  /* 0x0000001c56307228 */ /* 0x002f1e0000000000 */
[----:B------:R-:W-:-:S15]  /*4b6f0*/  NOP ;  /* 0x0000000000007918 */ /* 0x000fde0000000000 */
[----:B------:R-:W-:-:S15]  /*4b700*/  NOP ;  /* 0x0000000000007918 */ /* 0x000fde0000000000 */
[----:B------:R-:W-:-:S15]  /*4b710*/  NOP ;  /* 0x0000000000007918 */ /* 0x000fde0000000000 */
[----:B------:R-:W-:-:S04]  /*4b720*/  NOP ;  /* 0x0000000000007918 */ /* 0x000fc80000000000 */
[----:B----4-:R-:W1:Y:S02]  /*4b730*/  DFMA R30, R30, R46, R48 ;  /* 0x0000002e1e1e722b */ /* 0x010e640000000030 */
[----:B-1----:R-:W-:-:S04]  /*4b740*/  LOP3.LUT R23, R31, 0x7fffffff, RZ, 0xc0, !PT ;  /* 0x7fffffff1f177812 */ /* 0x002fc800078ec0ff */
[----:B------:R-:W-:-:S15]  /*4b750*/  LOP3.LUT P0, RZ, R23, R30, RZ, 0xfc, !PT ;  /* 0x0000001e17ff7212 */ /* 0x000fde000780fcff */
[----:B------:R-:W-:-:S15]  /*4b760*/  NOP ;  /* 0x0000000000007918 */ /* 0x000fde0000000000 */
[----:B------:R-:W-:-:S15]  /*4b770*/  NOP ;  /* 0x0000000000007918 */ /* 0x000fde0000000000 */
[----:B------:R-:W-:-:S13]  /*4b780*/  NOP ;  /* 0x0000000000007918 */ /* 0x000fda0000000000 */
[----:B------:R1:W4:Y:S02]  /*4b790*/  DFMA R44, R28, R46, -R44 ;  /* 0x0000002e1c2c722b */ /* 0x000324000000082c */
[----:B-1--4-:R-:W-:Y:S05]  /*4b7a0*/  @!P0 BRA `(.L_x_936) ;  /* 0x0000004000088947 */ /* 0x012fea0003800000 */
        /* <DEDUP_REMOVED lines=14> */
[----:B------:R-:W1:-:S15]  /*4b890*/  DFMA R28, R44, R28, 6.75539944105574400000e+15 ;  /* 0x433800002c1c742b */ /* 0x000e5e000000001c */
[----:B------:R-:W-:-:S15]  /*4b8a0*/  NOP ;  /* 0x0000000000007918 */ /* 0x000fde0000000000 */
[----:B------:R-:W-:-:S15]  /*4b8b0*/  NOP ;  /* 0x0000000000007918 */ /* 0x000fde0000000000 */
[----:B------:R-:W-:-:S15]  /*4b8c0*/  NOP ;  /* 0x0000000000007918 */ /* 0x000fde0000000000 */
[----:B------:R-:W-:-:S04]  /*4b8d0*/  NOP ;  /* 0x0000000000007918 */ /* 0x000fc80000000000 */
[----:B-1----:R-:W1:-:S15]  /*4b8e0*/  DADD R46, R28, -6.75539944105574400000e+15 ;  /* 0xc33800001c2e7429 */ /* 0x002e5e0000000000 */
[----:B------:R-:W-:-:S15]  /*4b8f0*/  NOP ;  /* 0x0000000000007918 */ /* 0x000fde0000000000 */
[----:B------:R-:W-:-:S15]  /*4b900*/  NOP ;  /* 0x0000000000007918 */ /* 0x000fde0000000000 */
[----:B------:R-:W-:-:S15]  /*4b910*/  NOP ;  /* 0x0000000000007918 */ /* 0x000fde0000000000 */
[----:B------:R-:W-:-:S04]  /*4b920*/  NOP ;  /* 0x0000000000007918 */ /* 0x000fc80000000000 */
[----:B-1----:R-:W1:Y:S01]  /*4b930*/  DFMA R48, R46, -UR4, R44 ;  /* 0x800000042e307c2b */ /* 0x002e62000800002c */
[----:B------:R-:W-:Y:S01]  /*4b940*/  UMOV UR4, 0x3b39803f ;  /* 0x3b39803f00047882 */ /* 0x000fe20000000000 */
[----:B------:R-:W-:-:S15]  /*4b950*/  UMOV UR5, 0x3c7abc9e ;  /* 0x3c7abc9e00057882 */ /* 0x000fde0000000000 */
[----:B------:R-:W-:-:S15]  /*4b960*/  NOP ;  /* 0x0000000000007918 */ /* 0x000fde0000000000 */
[----:B------:R-:W-:-:S15]  /*4b970*/  NOP ;  /* 0x0000000000007918 */ /* 0x000fde0000000000 */
[----:B------:R-:W-:-:S15]  /*4b980*/  NOP ;  /* 0x0000000000007918 */ /* 0x000fde0000000000 */
[----:B------:R-:W-:-:S02]  /*4b990*/  NOP ;  /* 0x0000000000007918 */ /* 0x000fc40000000000 */
[----:B-1----:R1:W4:Y:S01]  /*4b9a0*/  DFMA R46, R46, -UR4, R48 ;  /* 0x800000042e2e7c2b */ /* 0x0023220008000030 */
[----:B------:R-:W-:Y:S01]  /*4b9b0*/  UMOV UR4, 0x69ce2bdf ;  /* 0x69ce2bdf00047882 */ /* 0x000fe20000000000 */
[----:B-1----:R-:W-:Y:S01]  /*4b9c0*/  IMAD.MOV.U32 R48, RZ, RZ, -0x35dec16 ;  /* 0xfca213eaff307424 */ /* 0x002fe200078e00ff */
[----:B------:R-:W-:Y:S01]  /*4b9d0*/  UMOV UR5, 0x3e5ade15 ;  /* 0x3e5ade1500057882 */ /* 0x000fe20000000000 */
[----:B------:R-:W-:-:S15]  /*4b9e0*/  IMAD.MOV.U32 R49, RZ, RZ, 0x3e928af3 ;  /* 0x3e928af3ff317424 */ /* 0x000fde00078e00ff */
[----:B------:R-:W-:-:S15]  /*4b9f0*/  NOP ;  /* 0x0000000000007918 */ /* 0x000fde0000000000 */
[----:B------:R-:W-:-:S15]  /*4ba00*/  NOP ;  /* 0x0000000000007918 */ /* 0x000fde0000000000 */
[----:B------:R-:W-:-:S15]  /*4ba10*/  NOP ;  /* 0x0000000000007918 */ /* 0x000fde0000000000 */
[----:B----4-:R-:W1:Y:S01]  /*4ba20*/  DFMA R48, R46, UR4, R48 ;  /* 0x000000042e307c2b */ /* 0x010e620008000030 */
        /* <DEDUP_REMOVED lines=55> */
[----:B-1----:R-:W1:-:S15]  /*4bda0*/  DFMA R48, R46, R48, UR4 ;  /* 0x000000042e307e2b */ /* 0x002e5e0008000030 */
[----:B------:R-:W-:-:S15]  /*4bdb0*/  NOP ;  /* 0x0000000000007918 */ /* 0x000fde0000000000 */
[----:B------:R-:W-:-:S15]  /*4bdc0*/  NOP ;  /* 0x0000000000007918 */ /* 0x000fde0000000000 */
[----:B------:R-:W-:-:S15]  /*4bdd0*/  NOP ;  /* 0x0000000000007918 */ /* 0x000fde0000000000 */
[----:B------:R-:W-:-:S04]  /*4bde0*/  NOP ;  /* 0x0000000000007918 */ /* 0x000fc80000000000 */
[----:B-1----:R-:W1:-:S15]  /*4bdf0*/  DFMA R48, R46, R48, 1 ;  /* 0x3ff000002e30742b */ /* 0x002e5e0000000030 */
[----:B------:R-:W-:-:S15]  /*4be00*/  NOP ;  /* 0x0000000000007918 */ /* 0x000fde0000000000 */
[----:B------:R-:W-:-:S15]  /*4be10*/  NOP ;  /* 0x0000000000007918 */ /* 0x000fde0000000000 */
[----:B------:R-:W-:-:S15]  /*4be20*/  NOP ;  /* 0x0000000000007918 */ /* 0x000fde0000000000 */
[----:B------:R-:W-:-:S04]  /*4be30*/  NOP ;  /* 0x0000000000007918 */ /* 0x000fc80000000000 */
[----:B-1----:R-:W0:Y:S02]  /*4be40*/  DFMA R46, R46, R48, 1 ;  /* 0x3ff000002e2e742b */ /* 0x002e240000000030 */
        /* <DEDUP_REMOVED lines=19> */
[----:B------:R0:W1:Y:S02]  /*4bf80*/  @!P0 DMUL R114, R46, R28 ;  /* 0x0000001c2e728228 */ /* 0x0000640000000000 */
.L_x_941:
[----:B------:R-:W-:Y:S05]  /*4bf90*/  BSYNC.RECONVERGENT B0 ;  /* 0x0000000000007941 */ /* 0x000fea0003800200 */
.L_x_940:
[----:B------:R-:W4:Y:S01]  /*4bfa0*/  DSETP.NEU.AND P5, PT, |R30|, +INF , PT ;  /* 0x7ff000001e00742a */ /* 0x000f220003fad200 */
[----:B------:R-:W-:Y:S04]  /*4bfb0*/  BSSY.RECONVERGENT B3, `(.L_x_942) ;  /* 0x0000036000037945 */ /* 0x000fe80003800200 */
[----:B----4-:R-:W-:Y:S05]  /*4bfc0*/  @!P5 BRA `(.L_x_943) ;  /* 0x0000000000c8d947 */ /* 0x010fea0003800000 */
        /* <DEDUP_REMOVED lines=14> */
[----:B0-----:R-:W2:Y:S01]  /*4c0b0*/  F2I.F64 R47, R28 ;  /* 0x0000001c002f7311 */ /* 0x001ea20000301100 */
[----:B------:R-:W-:-:S15]  /*4c0c0*/  UMOV UR5, 0x3ff921fb ;  /* 0x3ff921fb00057882 */ /* 0x000fde0000000000 */
[----:B------:R-:W-:-:S15]  /*4c0d0*/  NOP ;  /* 0x0000000000007918 */ /* 0x000fde0000000000 */
[----:B------:R-:W-:-:S15]  /*4c0e0*/  NOP ;  /* 0x0000000000007918 */ /* 0x000fde0000000000 */
[----:B------:R-:W-:-:S15]  /*4c0f0*/  NOP ;  /* 0x0000000000007918 */ /* 0x000fde0000000000 */
[----:B------:R-:W-:-:S03]  /*4c100*/  NOP ;  /* 0x0000000000007918 */ /* 0x000fc60000000000 */
[----:B--23--:R-:W0:-:S15]  /*4c110*/  I2F.F64 R108, R47 ;  /* 0x0000002f006c7312 */ /* 0x00ce1e0000201c00 */
        /* <DEDUP_REMOVED lines=26> */
.L_x_945:
[----:B------:R-:W-:Y:S05]  /*4c2c0*/  BSYNC.RECONVERGENT B4 ;  /* 0x0000000000047941 */ /* 0x000fea0003800200 */
.L_x_944:
[----:B------:R-:W-:Y:S01]  /*4c2d0*/  VIADD R23, R47, 0x1 ;  /* 0x000000012f177836 */ /* 0x000fe20000000000 */
[----:B------:R-:W-:Y:S06]  /*4c2e0*/  BRA `(.L_x_946) ;  /* 0x0000000000087947 */ /* 0x000fec0003800000 */
.L_x_943:
[----:B--23--:R2:W3:Y:S02]  /*4c2f0*/  DMUL R108, RZ, R30 ;  /* 0x0000001eff6c7228 */ /* 0x00c4e40000000000 */
[----:B--23--:R-:W-:-:S07]  /*4c300*/  IMAD.MOV.U32 R23, RZ, RZ, 0x1 ;  /* 0x00000001ff177424 */ /* 0x00cfce00078e00ff */
.L_x_946:
[----:B------:R-:W-:Y:S05]  /*4c310*/  BSYNC.RECONVERGENT B3 ;  /* 0x0000000000037941 */ /* 0x000fea0003800200 */
.L_x_942:
[----:B------:R-:W2:Y:S01]  /*4c320*/  LDCU.64 UR4, c[0x4][0xe8] ;  /* 0x01001d00ff0477ac */ /* 0x000ea20008000a00 */
[----:B------:R-:W-:-:S05]  /*4c330*/  IMAD.SHL.U32 R25, R23, 0x40, RZ ;  /* 0x0000004017197824 */ /* 0x000fca00078e00ff */
[----:B------:R-:W-:-:S04]  /*4c340*/  LOP3.LUT R25, R25, 0x40, RZ, 0xc0, !PT ;  /* 0x0000004019197812 */ /* 0x000fc800078ec0ff */
[----:B--2---:R-:W-:-:S05]  /*4c350*/  IADD3 R110, P0, PT, R25, UR4, RZ ;  /* 0x00000004196e7c10 */ /* 0x004fca000ff1e0ff */
[----:B------:R-:W-:-:S05]  /*4c360*/  IMAD.X R111, RZ, RZ, UR5, P0 ;  /* 0x00000005ff6f7e24 */ /* 0x000fca00080e06ff */
[----:B0-----:R-:W2:Y:S04]  /*4c370*/  LDG.E.128.CONSTANT R44, desc[UR8][R110.64] ;  /* 0x000000086e2c7981 */ /* 0x001ea8000c1e9d00 */
        /* <DEDUP_REMOVED lines=105> */
[----:B------:R-:W-:Y:S01]  /*4ca10*/  IMAD.MOV.U32 R55, RZ, RZ, R45 ;  /* 0x000000ffff377224 */ /* 0x000fe200078e002d */
[----:B------:R-:W-:Y:S06]  /*4ca20*/  BRA `(.L_x_949) ;  /* 0x0000000000087947 */ /* 0x000fec0003800000 */
.L_x_948:
[----:B------:R0:W2:Y:S02]  /*4ca30*/  DMUL R54, RZ, R30 ;  /* 0x0000001eff367228 */ /* 0x0000a40000000000 */
[----:B0-2---:R-:W-:-:S07]  /*4ca40*/  IMAD.MOV.U32 R23, RZ, RZ, RZ ;  /* 0x000000ffff177224 */ /* 0x005fce00078e00ff */
.L_x_949:
[----:B------:R-:W-:Y:S05]  /*4ca50*/  BSYNC.RECONVERGENT B3 ;  /* 0x0000000000037941 */ /* 0x000fea0003800200 */
.L_x_947:
        /* <DEDUP_REMOVED lines=66> */
[----:B-1----:R0:W1:-:S15]  /*4ce80*/  DMUL R28, R114, R52 ;  /* 0x00000034721c7228 */ /* 0x00205e0000000000 */
[----:B------:R-:W-:-:S15]  /*4ce90*/  NOP ;  /* 0x0000000000007918 */ /* 0x000fde0000000000 */
[----:B------:R-:W-:-:S15]  /*4cea0*/  NOP ;  /* 0x0000000000007918 */ /* 0x000fde0000000000 */
[----:B------:R-:W-:-:S15]  /*4ceb0*/  NOP ;  /* 0x0000000000007918 */ /* 0x000fde0000000000 */
[----:B------:R-:W-:-:S04]  /*4cec0*/  NOP ;  /* 0x0000000000007918 */ /* 0x000fc80000000000 */
[----:B------:R0:W2:Y:S02]  /*4ced0*/  DMUL R30, R114, R30 ;  /* 0x0000001e721e7228 */ /* 0x0000a40000000000 */
[----:B012---:R-:W-:Y:S05]  /*4cee0*/  BRA `(.L_x_950) ;  /* 0x00000030000c7947 */ /* 0x007fea0003800000 */
.L_x_939:
[----:B------:R-:W-:Y:S01]  /*4cef0*/  IMAD.MOV.U32 R28, RZ, RZ, 0x652b82fe ;  /* 0x652b82feff1c7424 */ /* 0x000fe200078e00ff */
[----:B------:R-:W-:Y:S01]  /*4cf00*/  UMOV UR4, 0x19ba0da4 ;  /* 0x19ba0da400047882 */ /* 0x000fe20000000000 */
[----:B------:R-:W-:Y:S01]  /*4cf10*/  IMAD.MOV.U32 R29, RZ, RZ, 0x3ff71547 ;  /* 0x3ff71547ff1d7424 */ /* 0x000fe200078e00ff */
[----:B------:R-:W-:Y:S01]  /*4cf20*/  UMOV UR5, 0x40937be3 ;  /* 0x40937be300057882 */ /* 0x000fe20000000000 */
[----:B------:R-:W-:Y:S01]  /*4cf30*/  BSSY.RECONVERGENT B0, `(.L_x_951) ;  /* 0x0000079000007945 */ /* 0x000fe20003800200 */
[----:B------:R-:W1:Y:S01]  /*4cf40*/  DADD R44, R44, -UR4 ;  /* 0x800000042c2c7e29 */ /* 0x000e620008000000 */
[----:B------:R-:W-:Y:S01]  /*4cf50*/  UMOV UR4, 0xfefa39ef ;  /* 0xfefa39ef00047882 */ /* 0x000fe20000000000 */
[----:B------:R-:W-:Y:S01]  /*4cf60*/  UMOV UR5, 0x3fe62e42 ;  /* 0x3fe62e4200057882 */ /* 0x000fe20000000000 */
[----:B-1----:R-:W-:-:S15]  /*4cf70*/  FSETP.GEU.FTZ.AND P0, PT, |R45|, 4.1917929649353027344, PT ;  /* 0x4086232b2d00780b */ /* 0x002fde0003f1e200 */
[----:B------:R-:W-:-:S15]  /*4cf80*/  NOP ;  /* 0x0000000000007918 */ /* 0x000fde0000000000 */
[----:B------:R-:W-:-:S15]  /*4cf90*/  NOP ;  /* 0x0000000000007918 */ /* 0x000fde0000000000 */
[----:B------:R-:W-:-:S15]  /*4cfa0*/  NOP ;  /* 0x0000000000007918 */ /* 0x000fde0000000000 */
[----:B------:R-:W-:-:S01]  /*4cfb0*/  NOP ;  /* 0x0000000000007918 */ /* 0x000fc20000000000 */
        /* <DEDUP_REMOVED lines=112> */
.L_x_952:
[----:B------:R-:W-:Y:S05]  /*4d6c0*/  BSYNC.RECONVERGENT B0 ;  /* 0x0000000000007941 */ /* 0x000fea0003800200 */
.L_x_951:
        /* <DEDUP_REMOVED lines=57> */
[----:B------:R-:W-:Y:S05]  /*4da60*/  CALL.REL.NOINC `($_ZN2at6native57_GLOBAL__N__f3eca4a2_24_ForeachBinaryOpScalar_cu_86b9896c25multi_tensor_apply_kernelINS1_18TensorListMetadataILi2EEENS1_21BinaryOpScalarFunctorIN3c107complexIdEELi2ELi1ELi1EEEJNS1_21reverse_power_functorIS8_EES8_EEEvT_T0_DpT1_$__internal_trig_reduction_slowpathd) ;  /* 0x000001a800b07944 */ /* 0x000fea0003c00000 */
[----:B------:R-:W-:Y:S02]  /*4da70*/  IMAD.MOV.U32 R108, RZ, RZ, R44 ;  /* 0x000000ffff6c7224 */ /* 0x000fe400078e002c */
[----:B------:R-:W-:-:S07]  /*4da80*/  IMAD.MOV.U32 R109, RZ, RZ, R45 ;  /* 0x000000ffff6d7224 */ /* 0x000fce00078e002d */
.L_x_956:
[----:B------:R-:W-:Y:S05]  /*4da90*/  BSYNC.RECONVERGENT B4 ;  /* 0x0000000000047941 */ /* 0x000fea0003800200 */
.L_x_955:
[----:B------:R-:W-:Y:S01]  /*4daa0*/  VIADD R112, R47, 0x1 ;  /* 0x000000012f707836 */ /* 0x000fe20000000000 */
[----:B------:R-:W-:Y:S06]  /*4dab0*/  BRA `(.L_x_957) ;  /* 0x0000000000087947 */ /* 0x000fec0003800000 */
.L_x_954:
[----:B--23--:R0:W1:Y:S02]  /*4dac0*/  DMUL R108, RZ, R30 ;  /* 0x0000001eff6c7228 */ /* 0x00c0640000000000 */
[----:B01----:R-:W-:-:S07]  /*4dad0*/  IMAD.MOV.U32 R112, RZ, RZ, 0x1 ;  /* 0x00000001ff707424 */ /* 0x003fce00078e00ff */
.L_x_957:
[----:B------:R-:W-:Y:S05]  /*4dae0*/  BSYNC.RECONVERGENT B3 ;  /* 0x0000000000037941 */ /* 0x000fea0003800200 */
.L_x_953:
        /* <DEDUP_REMOVED lines=39> */
[----:B----4-:R0:W1:Y:S02]  /*4dd60*/  DFMA R28, R106, R28, R52 ;  /* 0x0000001c6a1c722b */ /* 0x0100640000000034 */
[----:B0-----:R-:W-:Y:S01]  /*4dd70*/  LEA R53, R25, 0x3ff00000, 0x14 ;  /* 0x3ff0000019357811 */ /* 0x001fe200078ea0ff */
[----:B------:R-:W-:-:S15]  /*4dd80*/  IMAD.MOV.U32 R52, RZ, RZ, RZ ;  /* 0x000000ffff347224 */ /* 0x000fde00078e00ff */
[----:B------:R-:W-:-:S15]  /*4dd90*/  NOP ;  /* 0x0000000000007918 */ /* 0x000fde0000000000 */
[----:B------:R-:W-:-:S15]  /*4dda0*/  NOP ;  /* 0x0000000000007918 */ /* 0x000fde0000000000 */
[----:B------:R-:W-:-:S15]  /*4ddb0*/  NOP ;  /* 0x0000000000007918 */ /* 0x000fde0000000000 */
[----:B------:R-:W-:-:S01]  /*4ddc0*/  NOP ;  /* 0x0000000000007918 */ /* 0x000fc20000000000 */
[----:B-1----:R-:W0:-:S15]  /*4ddd0*/  DFMA R28, R106, R28, R54 ;  /* 0x0000001c6a1c722b */ /* 0x002e1e0000000036 */
        /* <DEDUP_REMOVED lines=74> */
[----:B------:R-:W-:Y:S02]  /*4e280*/  IMAD.MOV.U32 R106, RZ, RZ, R44 ;  /* 0x000000ffff6a7224 */ /* 0x000fe400078e002c */
[----:B------:R-:W-:Y:S01]  /*4e290*/  IMAD.MOV.U32 R107, RZ, RZ, R45 ;  /* 0x000000ffff6b7224 */ /* 0x000fe200078e002d */
[----:B------:R-:W-:Y:S06]  /*4e2a0*/  BRA `(.L_x_960) ;  /* 0x0000000000087947 */ /* 0x000fec0003800000 */
.L_x_959:
[----:B------:R0:W1:Y:S02]  /*4e2b0*/  DMUL R106, RZ, R30 ;  /* 0x0000001eff6a7228 */ /* 0x0000640000000000 */
[----:B01----:R-:W-:-:S07]  /*4e2c0*/  IMAD.MOV.U32 R25, RZ, RZ, RZ ;  /* 0x000000ffff197224 */ /* 0x003fce00078e00ff */
.L_x_960:
[----:B------:R-:W-:Y:S05]  /*4e2d0*/  BSYNC.RECONVERGENT B3 ;  /* 0x0000000000037941 */ /* 0x000fea0003800200 */
.L_x_958:
        /* <DEDUP_REMOVED lines=19> */
[----:B--2---:R0:W1:Y:S02]  /*4e410*/  DFMA R28, R108, R110, R28 ;  /* 0x0000006e6c1c722b */ /* 0x004064000000001c */
[----:B0-----:R-:W-:Y:S02]  /*4e420*/  IMAD.MOV.U32 R110, RZ, RZ, RZ ;  /* 0x000000ffff6e7224 */ /* 0x001fe400078e00ff */
[----:B------:R-:W-:-:S15]  /*4e430*/  IMAD.MOV.U32 R111, RZ, RZ, R23 ;  /* 0x000000ffff6f7224 */ /* 0x000fde00078e0017 */
[----:B------:R-:W-:-:S15]  /*4e440*/  NOP ;  /* 0x0000000000007918 */ /* 0x000fde0000000000 */
[----:B------:R-:W-:-:S15]  /*4e450*/  NOP ;  /* 0x0000000000007918 */ /* 0x000fde0000000000 */
[----:B------:R-:W-:-:S15]  /*4e460*/  NOP ;  /* 0x0000000000007918 */ /* 0x000fde0000000000 */
[----:B-1----:R-:W3:-:S15]  /*4e470*/  DFMA R30, R108, R28, R30 ;  /* 0x0000001c6c1e722b */ /* 0x002ede000000001e */
        /* <DEDUP_REMOVED lines=58> */
[----:B012---:R-:W-:Y:S05]  /*4e820*/  BRA `(.L_x_950) ;  /* 0x0000001400bc7947 */ /* 0x007fea0003800000 */
.L_x_938:
[----:B------:R-:W-:-:S04]  /*4e830*/  ISETP.NE.AND P0, PT, R25, 0x7ff00000, PT ;  /* 0x7ff000001900780c */ /* 0x000fc80003f05270 */
[----:B------:R-:W-:-:S13]  /*4e840*/  ISETP.NE.OR P0, PT, R44, RZ, P0 ;  /* 0x000000ff2c00720c */ /* 0x000fda0000705670 */
[----:B------:R-:W-:Y:S05]  /*4e850*/  @P0 BRA `(.L_x_961) ;  /* 0x00000000001c0947 */ /* 0x000fea0003800000 */
[C---:B------:R-:W-:Y:S01]  /*4e860*/  ISETP.GT.AND P0, PT, R45.reuse, -0x1, PT ;  /* 0xffffffff2d00780c */ /* 0x040fe20003f04270 */
[----:B------:R-:W1:Y:S03]  /*4e870*/  DADD R30, R30, -R30 ;  /* 0x000000001e1e7229 */ /* 0x000e66000000081e */
[----:B------:R-:W-:Y:S02]  /*4e880*/  FSEL R28, R44, RZ, P0 ;  /* 0x000000ff2c1c7208 */ /* 0x000fe40000000000 */
[----:B------:R-:W-:Y:S02]  /*4e890*/  FSEL R29, R45, RZ, P0 ;  /* 0x000000ff2d1d7208 */ /* 0x000fe40000000000 */
[----:B-1----:R-:W-:Y:S02]  /*4e8a0*/  FSEL R30, R30, RZ, P0 ;  /* 0x000000ff1e1e7208 */ /* 0x002fe40000000000 */
[----:B------:R-:W-:Y:S01]  /*4e8b0*/  FSEL R31, R31, RZ, P0 ;  /* 0x000000ff1f1f7208 */ /* 0x000fe20000000000 */
[----:B------:R-:W-:Y:S06]  /*4e8c0*/  BRA `(.L_x_950) ;  /* 0x0000001400947947 */ /* 0x000fec0003800000 */
.L_x_961:
[----:B------:R-:W1:Y:S02]  /*4e8d0*/  DADD R28, R30, -R30 ;  /* 0x000000001e1c7229 */ /* 0x000e64000000081e */
[----:B-1----:R-:W-:Y:S02]  /*4e8e0*/  IMAD.MOV.U32 R30, RZ, RZ, R28 ;  /* 0x000000ffff1e7224 */ /* 0x002fe400078e001c */
[----:B------:R-:W-:Y:S01]  /*4e8f0*/  IMAD.MOV.U32 R31, RZ, RZ, R29 ;  /* 0x000000ffff1f7224 */ /* 0x000fe200078e001d */
[----:B------:R-:W-:Y:S06]  /*4e900*/  BRA `(.L_x_950) ;  /* 0x0000001400847947 */ /* 0x000fec0003800000 */
.L_x_937:
[----:B------:R-:W1:Y:S01]  /*4e910*/  DSETP.NEU.AND P5, PT, |R30|, +INF , PT ;  /* 0x7ff000001e00742a */ /* 0x000e620003fad200 */
[----:B------:R-:W-:Y:S04]  /*4e920*/  BSSY.RECONVERGENT B3, `(.L_x_962) ;  /* 0x0000036000037945 */ /* 0x000fe80003800200 */
[----:B-1----:R-:W-:Y:S05]  /*4e930*/  @!P5 BRA `(.L_x_963) ;  /* 0x0000000000c8d947 */ /* 0x002fea0003800000 */
        /* <DEDUP_REMOVED lines=8> */
[----:B------:R-:W1:Y:S01]  /*4e9c0*/  DMUL R28, R30, UR4 ;  /* 0x000000041e1c7c28 */ /* 0x000e620008000000 */
[----:B------:R-:W-:-:S15]  /*4e9d0*/  UMOV UR4, 0x54442d18 ;  /* 0x54442d1800047882 */ /* 0x000fde0000000000 */
[----:B------:R-:W-:-:S15]  /*4e9e0*/  NOP ;  /* 0x0000000000007918 */ /* 0x000fde0000000000 */
[----:B------:R-:W-:-:S15]  /*4e9f0*/  NOP ;  /* 0x0000000000007918 */ /* 0x000fde0000000000 */
[----:B------:R-:W-:-:S15]  /*4ea00*/  NOP ;  /* 0x0000000000007918 */ /* 0x000fde0000000000 */
[----:B------:R-:W-:-:S03]  /*4ea10*/  NOP ;  /* 0x0000000000007918 */ /* 0x000fc60000000000 */
[----:B-1----:R-:W0:Y:S01]  /*4ea20*/  F2I.F64 R47, R28 ;  /* 0x0000001c002f7311 */ /* 0x002e220000301100 */
[----:B------:R-:W-:-:S15]  /*4ea30*/  UMOV UR5, 0x3ff921fb ;  /* 0x3ff921fb00057882 */ /* 0x000fde0000000000 */
[----:B------:R-:W-:-:S15]  /*4ea40*/  NOP ;  /* 0x0000000000007918 */ /* 0x000fde0000000000 */
[----:B------:R-:W-:-:S15]  /*4ea50*/  NOP ;  /* 0x0000000000007918 */ /* 0x000fde0000000000 */
[----:B------:R-:W-:-:S15]  /*4ea60*/  NOP ;  /* 0x0000000000007918 */ /* 0x000fde0000000000 */
[----:B------:R-:W-:-:S03]  /*4ea70*/  NOP ;  /* 0x0000000000007918 */ /* 0x000fc60000000000 */
[----:B0-23--:R-:W0:-:S15]  /*4ea80*/  I2F.F64 R108, R47 ;  /* 0x0000002f006c7312 */ /* 0x00de1e0000201c00 */
        /* <DEDUP_REMOVED lines=26> */
.L_x_965:
[----:B------:R-:W-:Y:S05]  /*4ec30*/  BSYNC.RECONVERGENT B4 ;  /* 0x0000000000047941 */ /* 0x000fea0003800200 */
.L_x_964:
[----:B------:R-:W-:Y:S01]  /*4ec40*/  VIADD R23, R47, 0x1 ;  /* 0x000000012f177836 */ /* 0x000fe20000000000 */
[----:B------:R-:W-:Y:S06]  /*4ec50*/  BRA `(.L_x_966) ;  /* 0x0000000000087947 */ /* 0x000fec0003800000 */
.L_x_963:
[----:B0-23--:R0:W1:Y:S02]  /*4ec60*/  DMUL R108, RZ, R30 ;  /* 0x0000001eff6c7228 */ /* 0x00d0640000000000 */
[----:B01----:R-:W-:-:S07]  /*4ec70*/  IMAD.MOV.U32 R23, RZ, RZ, 0x1 ;  /* 0x00000001ff177424 */ /* 0x003fce00078e00ff */
.L_x_966:
[----:B------:R-:W-:Y:S05]  /*4ec80*/  BSYNC.RECONVERGENT B3 ;  /* 0x0000000000037941 */ /* 0x000fea0003800200 */
.L_x_962:
        /* <DEDUP_REMOVED lines=113> */
.L_x_968:
[----:B------:R0:W1:Y:S02]  /*4f3a0*/  DMUL R106, RZ, R30 ;  /* 0x0000001eff6a7228 */ /* 0x0000640000000000 */
[----:B01----:R-:W-:-:S07]  /*4f3b0*/  IMAD.MOV.U32 R23, RZ, RZ, RZ ;  /* 0x000000ffff177224 */ /* 0x003fce00078e00ff */
.L_x_969:
[----:B------:R-:W-:Y:S05]  /*4f3c0*/  BSYNC.RECONVERGENT B3 ;  /* 0x0000000000037941 */ /* 0x000fea0003800200 */
.L_x_967:
        /* <DEDUP_REMOVED lines=64> */
.L_x_936:
[----:B------:R-:W-:Y:S01]  /*4f7d0*/  IMAD.MOV.U32 R46, RZ, RZ, 0x652b82fe ;  /* 0x652b82feff2e7424 */ /* 0x000fe200078e00ff */
[----:B------:R-:W-:Y:S01]  /*4f7e0*/  UMOV UR4, 0xfefa39ef ;  /* 0xfefa39ef00047882 */ /* 0x000fe20000000000 */
[----:B------:R-:W-:Y:S01]  /*4f7f0*/  IMAD.MOV.U32 R47, RZ, RZ, 0x3ff71547 ;  /* 0x3ff71547ff2f7424 */ /* 0x000fe200078e00ff */
[----:B------:R-:W-:Y:S01]  /*4f800*/  UMOV UR5, 0x3fe62e42 ;  /* 0x3fe62e4200057882 */ /* 0x000fe20000000000 */
[----:B------:R-:W-:-:S04]  /*4f810*/  FSETP.GEU.FTZ.AND P0, PT, |R45|, 4.1917929649353027344, PT ;  /* 0x4086232b2d00780b */ /* 0x000fc80003f1e200 */
        /* <DEDUP_REMOVED lines=91> */
[----:B-1----:R-:W1:Y:S02]  /*4fdd0*/  DFMA R48, R28, R48, 1 ;  /* 0x3ff000001c30742b */ /* 0x002e640000000030 */
[----:B-1----:R-:W-:Y:S02]  /*4fde0*/  IMAD R29, R46, 0x100000, R49 ;  /* 0x001000002e1d7824 */ /* 0x002fe400078e0231 */
[----:B------:R-:W-:Y:S01]  /*4fdf0*/  IMAD.MOV.U32 R28, RZ, RZ, R48 ;  /* 0x000000ffff1c7224 */ /* 0x000fe200078e0030 */
[----:B------:R-:W-:Y:S06]  /*4fe00*/  @!P0 BRA `(.L_x_950) ;  /* 0x0000000000448947 */ /* 0x000fec0003800000 */
[----:B------:R-:W-:Y:S01]  /*4fe10*/  FSETP.GEU.FTZ.AND P1, PT, |R45|, 4.2275390625, PT ;  /* 0x408748002d00780b */ /* 0x000fe20003f3e200 */
[----:B------:R-:W-:-:S12]  /*4fe20*/  DSETP.GEU.AND P0, PT, R44, RZ, PT ;  /* 0x000000ff2c00722a */ /* 0x000fd80003f0e000 */
[----:B------:R-:W-:-:S04]  /*4fe30*/  @!P1 LEA.HI R23, R46, R46, RZ, 0x1 ;  /* 0x0000002e2e179211 */ /* 0x000fc800078f08ff */
[----:B------:R-:W-:-:S05]  /*4fe40*/  @!P1 SHF.R.S32.HI R23, RZ, 0x1, R23 ;  /* 0x00000001ff179819 */ /* 0x000fca0000011417 */
[----:B------:R-:W-:-:S15]  /*4fe50*/  @!P1 IMAD R49, R23, 0x100000, R49 ;  /* 0x0010000017319824 */ /* 0x000fde00078e0231 */
[----:B------:R-:W-:-:S15]  /*4fe60*/  NOP ;  /* 0x0000000000007918 */ /* 0x000fde0000000000 */
[----:B------:R-:W-:-:S13]  /*4fe70*/  NOP ;  /* 0x0000000000007918 */ /* 0x000fda0000000000 */
[----:B------:R1:W4:Y:S02]  /*4fe80*/  DADD R28, R44, +INF ;  /* 0x7ff000002c1c7429 */ /* 0x0003240000000000 */
[----:B-1----:R-:W-:Y:S01]  /*4fe90*/  @!P1 IMAD.IADD R44, R46, 0x1, -R23 ;  /* 0x000000012e2c9824 */ /* 0x002fe200078e0a17 */
[----:B----4-:R-:W-:Y:S02]  /*4fea0*/  FSEL R28, R28, RZ, P0 ;  /* 0x000000ff1c1c7208 */ /* 0x010fe40000000000 */
[----:B------:R-:W-:Y:S02]  /*4feb0*/  FSEL R29, R29, RZ, P0 ;  /* 0x000000ff1d1d7208 */ /* 0x000fe40000000000 */
[----:B------:R-:W-:Y:S01]  /*4fec0*/  @!P1 LEA R45, R44, 0x3ff00000, 0x14 ;  /* 0x3ff000002c2d9811 */ /* 0x000fe200078ea0ff */
[----:B------:R-:W-:-:S15]  /*4fed0*/  @!P1 IMAD.MOV.U32 R44, RZ, RZ, RZ ;  /* 0x000000ffff2c9224 */ /* 0x000fde00078e00ff */
[----:B------:R-:W-:-:S15]  /*4fee0*/  NOP ;  /* 0x0000000000007918 */ /* 0x000fde0000000000 */
[----:B------:R-:W-:-:S15]  /*4fef0*/  NOP ;  /* 0x0000000000007918 */ /* 0x000fde0000000000 */
[----:B------:R-:W-:-:S11]  /*4ff00*/  NOP ;  /* 0x0000000000007918 */ /* 0x000fd60000000000 */
[----:B------:R1:W4:Y:S02]  /*4ff10*/  @!P1 DMUL R28, R48, R44 ;  /* 0x0000002c301c9228 */ /* 0x0003240000000000 */
.L_x_950:
[----:B------:R-:W-:Y:S05]  /*4ff20*/  BSYNC.RECONVERGENT B2 ;  /* 0x0000000000027941 */ /* 0x000fea0003800200 */
.L_x_935:
[----:B-1----:R-:W1:Y:S01]  /*4ff30*/  LDC.64 R44, c[0x0][0xfd0] ;  /* 0x0003f400ff2c7b82 */ /* 0x002e620000000a00 */
[----:B------:R-:W-:Y:S07]  /*4ff40*/  BSSY.RECONVERGENT B0, `(.L_x_970) ;  /* 0x0000756000007945 */ /* 0x000fee0003800200 */
[----:B------:R-:W1:Y:S02]  /*4ff50*/  LDC.64 R46, c[0x0][0xfd8] ;  /* 0x0003f600ff2e7b82 */ /* 0x000e640000000a00 */
[----:B-1----:R-:W1:Y:S02]  /*4ff60*/  DSETP.NAN.AND P0, PT, R44, R46, PT ;  /* 0x0000002e2c00722a */ /* 0x002e640003f08000 */
[----:B-1----:R-:W-:Y:S05]  /*4ff70*/  @P0 BRA `(.L_x_971) ;  /* 0x0000006800480947 */ /* 0x002fea0003800000 */
[----:B------:R-:W-:Y:S01]  /*4ff80*/  UMOV UR4, 0x85ebc8a0 ;  /* 0x85ebc8a000047882 */ /* 0x000fe20000000000 */
[----:B------:R-:W-:Y:S02]  /*4ff90*/  UMOV UR5, 0x7fd1ccf3 ;  /* 0x7fd1ccf300057882 */ /* 0x000fe40000000000 */
[----:B------:R-:W1:Y:S02]  /*4ffa0*/  DSETP.GT.AND P0, PT, R66, UR4, PT ;  /* 0x0000000442007e2a */ /* 0x000e64000bf04000 */
[----:B-1----:R-:W-:Y:S05]  /*4ffb0*/  @P0 BRA `(.L_x_972) ;  /* 0x0000005800580947 */ /* 0x002fea0003800000 */
[----:B------:R-:W1:Y:S02]  /*4ffc0*/  DSETP.NEU.AND P0, PT, R84, 1, PT ;  /* 0x3ff000005400742a */ /* 0x000e640003f0d000 */
[----:B-1----:R-:W-:Y:S05]  /*4ffd0*/  @!P0 BRA `(.L_x_973) ;  /* 0x0000004c00648947 */ /* 0x002fea0003800000 */
[----:B------:R-:W-:Y:S01]  /*4ffe0*/  IMAD.MOV.U32 R23, RZ, RZ, R85 ;  /* 0x000000ffff177224 */ /* 0x000fe200078e0055 */
[----:B------:R-:W1:Y:S01]  /*4fff0*/  DSETP.MIN.AND P0, P1, R84, R66, PT ;  /* 0x000000425400722a */ /* 0x000e620003900000 */
[----:B------:R-:W-:Y:S01]  /*50000*/  IMAD.MOV.U32 R46, RZ, RZ, R67 ;  /* 0x000000ffff2e7224 */ /* 0x000fe200078e0043 */
[----:B------:R-:W-:Y:S01]  /*50010*/  UMOV UR4, 0x4ad4b81f ;  /* 0x4ad4b81f00047882 */ /* 0x000fe20000000000 */
[----:B------:R-:W-:Y:S01]  /*50020*/  IMAD.MOV.U32 R44, RZ, RZ, R66 ;  /* 0x000000ffff2c7224 */ /* 0x000fe200078e0042 */
[----:B------:R-:W-:Y:S02]  /*50030*/  UMOV UR5, 0x358dee7a ;  /* 0x358dee7a00057882 */ /* 0x000fe40000000000 */
[----:B-1----:R-:W-:Y:S01]  /*50040*/  FSEL R45, R23, R46, P0 ;  /* 0x0000002e172d7208 */ /* 0x002fe20000000000 */
[----:B------:R-:W-:Y:S01]  /*50050*/  IMAD.MOV.U32 R23, RZ, RZ, R84 ;  /* 0x000000ffff177224 */ /* 0x000fe200078e0054 */
[----:B------:R-:W-:-:S04]  /*50060*/  @P1 LOP3.LUT R45, R46, 0x80000, RZ, 0xfc, !PT ;  /* 0x000800002e2d1812 */ /* 0x000fc800078efcff */
[----:B------:R-:W-:Y:S01]  /*50070*/  SEL R44, R23, R44, P0 ;  /* 0x0000002c172c7207 */ /* 0x000fe20000000000 */
[----:B------:R-:W-:-:S15]  /*50080*/  IMAD.MOV.U32 R23, RZ, RZ, R85 ;  /* 0x000000ffff177224 */ /* 0x000fde00078e0055 */
[----:B------:R-:W-:-:S15]  /*50090*/  NOP ;  /* 0x0000000000007918 */ /* 0x000fde0000000000 */
[----:B------:R-:W-:-:S15]  /*500a0*/  NOP ;  /* 0x0000000000007918 */ /* 0x000fde0000000000 */
[----:B------:R-:W-:-:S06]  /*500b0*/  NOP ;  /* 0x0000000000007918 */ /* 0x000fcc0000000000 */
[----:B------:R-:W1:-:S15]  /*500c0*/  DSETP.MAX.AND P2, P5, R84, R66, PT ;  /* 0x000000425400722a */ /* 0x000e5e0003d4f000 */
[----:B------:R-:W-:-:S15]  /*500d0*/  NOP ;  /* 0x0000000000007918 */ /* 0x000fde0000000000 */
[----:B------:R-:W-:-:S15]  /*500e0*/  NOP ;  /* 0x0000000000007918 */ /* 0x000fde0000000000 */
[----:B------:R-:W-:-:S15]  /*500f0*/  NOP ;  /* 0x0000000000007918 */ /* 0x000fde0000000000 */
[----:B------:R-:W-:-:S04]  /*50100*/  NOP ;  /* 0x0000000000007918 */ /* 0x000fc80000000000 */
[----:B------:R1:W5:Y:S01]  /*50110*/  DSETP.GEU.AND P0, PT, R44, UR4, PT ;  /* 0x000000042c007e2a */ /* 0x000362000bf0e000 */
[----:B------:R-:W-:Y:S01]  /*50120*/  UMOV UR4, 0xc57e649a ;  /* 0xc57e649a00047882 */ /* 0x000fe20000000000 */
[----:B-1----:R-:W-:Y:S01]  /*50130*/  FSEL R45, R23, R46, P2 ;  /* 0x0000002e172d7208 */ /* 0x002fe20001000000 */
        /* <DEDUP_REMOVED lines=8> */
[----:B-----5:R-:W1:Y:S02]  /*501c0*/  DSETP.GT.OR P0, PT, R44, UR4, !P0 ;  /* 0x000000042c007e2a */ /* 0x020e64000c704400 */
[----:B-1----:R-:W-:Y:S05]  /*501d0*/  @P0 BRA `(.L_x_974) ;  /* 0x0000003c002c0947 */ /* 0x002fea0003800000 */
[----:B------:R-:W1:Y:S02]  /*501e0*/  DSETP.GE.AND P0, PT, R84, 1, PT ;  /* 0x3ff000005400742a */ /* 0x000e640003f06000 */
[----:B-1----:R-:W-:Y:S05]  /*501f0*/  @!P0 BRA `(.L_x_975) ;  /* 0x0000000800b48947 */ /* 0x002fea0003800000 */
        /* <DEDUP_REMOVED lines=171> */
.L_x_976:
[----:B0-----:R-:W0:Y:S02]  /*50cb0*/  DMUL R46, R46, 0.5 ;  /* 0x3fe000002e2e7828 */ /* 0x001e240000000000 */
[----:B0-----:R-:W-:Y:S05]  /*50cc0*/  BRA `(.L_x_977) ;  /* 0x0000006400f47947 */ /* 0x001fea0003800000 */
.L_x_975:
[----:B------:R-:W1:Y:S01]  /*50cd0*/  DMUL R44, R66, R66 ;  /* 0x00000042422c7228 */ /* 0x000e620000000000 */
        /* <DEDUP_REMOVED lines=11> */
[----:B-1----:R-:W1:Y:S02]  /*50d90*/  DSETP.GTU.AND P0, PT, R44, UR4, PT ;  /* 0x000000042c007e2a */ /* 0x002e64000bf0c000 */
[----:B-1----:R-:W-:Y:S05]  /*50da0*/  @!P0 BRA `(.L_x_978) ;  /* 0x0000002400848947 */ /* 0x002fea0003800000 */
[----:B------:R-:W-:Y:S01]  /*50db0*/  LOP3.LUT R55, R67, 0xfffffff8, RZ, 0xc0, !PT ;  /* 0xfffffff843377812 */ /* 0x000fe200078ec0ff */
[----:B------:R-:W-:Y:S01]  /*50dc0*/  IMAD.MOV.U32 R54, RZ, RZ, RZ ;  /* 0x000000ffff367224 */ /* 0x000fe200078e00ff */
[----:B0-2---:R-:W-:Y:S01]  /*50dd0*/  LOP3.LUT R107, R5, 0xfffffff8, RZ, 0xc0, !PT ;  /* 0xfffffff8056b7812 */ /* 0x005fe200078ec0ff */
[----:B------:R-:W-:Y:S02]  /*50de0*/  IMAD.MOV.U32 R106, RZ, RZ, RZ ;  /* 0x000000ffff6a7224 */ /* 0x000fe400078e00ff */
[----:B------:R-:W-:Y:S02]  /*50df0*/  IMAD.MOV.U32 R118, RZ, RZ, RZ ;  /* 0x000000ffff767224 */ /* 0x000fe400078e00ff */
[----:B---3--:R-:W0:Y:S01]  /*50e00*/  DADD R108, R66, -R54 ;  /* 0x00000000426c7229 */ /* 0x008e220000000836 */
[----:B------:R-:W-:Y:S01]  /*50e10*/  IMAD.MOV.U32 R114, RZ, RZ, RZ ;  /* 0x000000ffff727224 */ /* 0x000fe200078e00ff */
[----:B0-----:R-:W-:Y:S01]  /*50e20*/  LOP3.LUT R119, R109, 0xfffffff8, RZ, 0xc0, !PT ;  /* 0xfffffff86d777812 */ /* 0x001fe200078ec0ff */
        /* <DEDUP_REMOVED lines=42> */
[----:B-1----:R1:W3:-:S15]  /*510d0*/  DMUL R110, R110, R114 ;  /* 0x000000726e6e7228 */ /* 0x0022de0000000000 */
        /* <DEDUP_REMOVED lines=29> */
[----:B0123--:R-:W0:Y:S02]  /*512b0*/  DMUL R116, R116, R116 ;  /* 0x0000007474747228 */ /* 0x00fe240000000000 */
.L_x_979:
[----:B------:R-:W1:Y:S02]  /*512c0*/  DSETP.GEU.AND P1, PT, R106, R54, PT ;  /* 0x000000366a00722a */ /* 0x000e640003f2e000 */
[----:B-1----:R-:W-:Y:S02]  /*512d0*/  FSEL R120, R54, R106, P1 ;  /* 0x0000006a36787208 */ /* 0x002fe40000800000 */
[----:B------:R-:W-:Y:S02]  /*512e0*/  FSEL R121, R55, R107, P1 ;  /* 0x0000006b37797208 */ /* 0x000fe40000800000 */
[----:B------:R-:W-:Y:S02]  /*512f0*/  FSEL R107, R107, R55, P1 ;  /* 0x000000376b6b7208 */ /* 0x000fe40000800000 */
[----:B------:R-:W-:-:S15]  /*51300*/  FSEL R106, R106, R54, P1 ;  /* 0x000000366a6a7208 */ /* 0x000fde0000800000 */
[----:B------:R-:W-:-:S15]  /*51310*/  NOP ;  /* 0x0000000000007918 */ /* 0x000fde0000000000 */
[----:B------:R-:W-:-:S15]  /*51320*/  NOP ;  /* 0x0000000000007918 */ /* 0x000fde0000000000 */
[----:B------:R-:W-:-:S11]  /*51330*/  NOP ;  /* 0x0000000000007918 */ /* 0x000fd60000000000 */
        /* <DEDUP_REMOVED lines=10> */
[----:B------:R-:W-:-:S15]  /*513e0*/  FSEL R123, R113, R53, P6 ;  /* 0x00000035717b7208 */ /* 0x000fde0003000000 */
[----:B------:R-:W-:-:S15]  /*513f0*/  NOP ;  /* 0x0000000000007918 */ /* 0x000fde0000000000 */
[----:B------:R-:W-:-:S15]  /*51400*/  NOP ;  /* 0x0000000000007918 */ /* 0x000fde0000000000 */
[----:B------:R-:W-:-:S15]  /*51410*/  NOP ;  /* 0x0000000000007918 */ /* 0x000fde0000000000 */
[----:B------:R-:W1:Y:S02]  /*51420*/  DSETP.GEU.AND P2, PT, R122, R114, PT ;  /* 0x000000727a00722a */ /* 0x000e640003f4e000 */
[----:B-1----:R-:W-:-:S15]  /*51430*/  FSEL R23, R123, R115, P2 ;  /* 0x000000737b177208 */ /* 0x002fde0001000000 */
[----:B------:R-:W-:-:S15]  /*51440*/  NOP ;  /* 0x0000000000007918 */ /* 0x000fde0000000000 */
[----:B------:R-:W-:-:S15]  /*51450*/  NOP ;  /* 0x0000000000007918 */ /* 0x000fde0000000000 */
[----:B------:R-:W-:-:S15]  /*51460*/  NOP ;  /* 0x0000000000007918 */ /* 0x000fde0000000000 */
[----:B------:R-:W-:-:S02]  /*51470*/  NOP ;  /* 0x0000000000007918 */ /* 0x000fc40000000000 */
[----:B------:R1:W-:Y:S02]  /*51480*/  DSETP.GEU.AND P0, PT, R120, R110, P1 ;  /* 0x0000006e7800722a */ /* 0x0003e40000f0e000 */
        /* <DEDUP_REMOVED lines=8> */
[----:B-1----:R-:W-:-:S15]  /*51510*/  FSEL R115, R121, R119, P5 ;  /* 0x0000007779737208 */ /* 0x002fde0002800000 */
[----:B------:R-:W-:-:S15]  /*51520*/  NOP ;  /* 0x0000000000007918 */ /* 0x000fde0000000000 */
[----:B------:R-:W-:-:S15]  /*51530*/  NOP ;  /* 0x0000000000007918 */ /* 0x000fde0000000000 */
[----:B------:R-:W-:-:S15]  /*51540*/  NOP ;  /* 0x0000000000007918 */ /* 0x000fde0000000000 */
[----:B------:R-:W-:-:S02]  /*51550*/  NOP ;  /* 0x0000000000007918 */ /* 0x000fc40000000000 */
[----:B------:R1:W-:Y:S02]  /*51560*/  DSETP.GEU.AND P1, PT, R52, R112, P2 ;  /* 0x000000703400722a */ /* 0x0003e4000172e000 */
[----:B-1----:R-:W-:Y:S01]  /*51570*/  FSEL R52, R118, R120, P5 ;  /* 0x0000007876347208 */ /* 0x002fe20002800000 */
[----:B------:R-:W-:Y:S01]  /*51580*/  IMAD.MOV.U32 R113, RZ, RZ, R23 ;  /* 0x000000ffff717224 */ /* 0x000fe200078e0017 */
        /* <DEDUP_REMOVED lines=16> */
[----:B------:R-:W-:-:S15]  /*51690*/  FSEL R118, R52, R50, P6 ;  /* 0x0000003234767208 */ /* 0x000fde0003000000 */
[----:B------:R-:W-:-:S15]  /*516a0*/  NOP ;  /* 0x0000000000007918 */ /* 0x000fde0000000000 */
[----:B------:R-:W-:-:S15]  /*516b0*/  NOP ;  /* 0x0000000000007918 */ /* 0x000fde0000000000 */
[----:B------:R-:W-:-:S13]  /*516c0*/  NOP ;  /* 0x0000000000007918 */ /* 0x000fda0000000000 */
        /* <DEDUP_REMOVED lines=8> */
[----:B------:R-:W1:-:S15]  /*51750*/  DSETP.GEU.AND P6, PT, R52, R46, PT ;  /* 0x0000002e3400722a */ /* 0x000e5e0003fce000 */
[----:B------:R-:W-:-:S15]  /*51760*/  NOP ;  /* 0x0000000000007918 */ /* 0x000fde0000000000 */
[----:B------:R-:W-:-:S15]  /*51770*/  NOP ;  /* 0x0000000000007918 */ /* 0x000fde0000000000 */
[----:B------:R-:W-:-:S15]  /*51780*/  NOP ;  /* 0x0000000000007918 */ /* 0x000fde0000000000 */
[----:B------:R-:W-:-:S04]  /*51790*/  NOP ;  /* 0x0000000000007918 */ /* 0x000fc80000000000 */
[----:B------:R1:W2:Y:S02]  /*517a0*/  DSETP.GEU.AND P2, PT, R120, R48, P2 ;  /* 0x000000307800722a */ /* 0x0002a4000174e000 */
        /* <DEDUP_REMOVED lines=12> */
[----:B--2---:R1:W2:Y:S02]  /*51870*/  DSETP.GEU.AND P2, PT, R52, R46, P2 ;  /* 0x0000002e3400722a */ /* 0x0042a4000174e000 */
[----:B-1----:R-:W-:Y:S02]  /*51880*/  FSEL R52, R44, R120, P5 ;  /* 0x000000782c347208 */ /* 0x002fe40002800000 */
        /* <DEDUP_REMOVED lines=11> */
[----:B--2---:R0:W1:Y:S02]  /*51940*/  DSETP.GEU.AND P2, PT, R120, R44, P2 ;  /* 0x0000002c7800722a */ /* 0x004064000174e000 */
[----:B0-----:R-:W-:Y:S02]  /*51950*/  FSEL R120, R116, R52, P6 ;  /* 0x0000003474787208 */ /* 0x001fe40003000000 */
[----:B------:R-:W-:Y:S02]  /*51960*/  FSEL R121, R117, R53, P6 ;  /* 0x0000003575797208 */ /* 0x000fe40003000000 */
[----:B------:R-:W-:Y:S02]  /*51970*/  FSEL R44, R52, R116, P6 ;  /* 0x00000074342c7208 */ /* 0x000fe40003000000 */
[----:B------:R-:W-:-:S15]  /*51980*/  FSEL R45, R53, R117, P6 ;  /* 0x00000075352d7208 */ /* 0x000fde0003000000 */
[----:B------:R-:W-:-:S15]  /*51990*/  NOP ;  /* 0x0000000000007918 */ /* 0x000fde0000000000 */
[----:B------:R-:W-:-:S15]  /*519a0*/  NOP ;  /* 0x0000000000007918 */ /* 0x000fde0000000000 */
[----:B------:R-:W-:-:S11]  /*519b0*/  NOP ;  /* 0x0000000000007918 */ /* 0x000fd60000000000 */
[----:B-1----:R-:W0:-:S15]  /*519c0*/  DSETP.GEU.AND P2, PT, R52, R116, P2 ;  /* 0x000000743400722a */ /* 0x002e1e000174e000 */
        /* <DEDUP_REMOVED lines=104> */
.L_x_981:
        /* <DEDUP_REMOVED lines=176> */
.L_x_980:
        /* <DEDUP_REMOVED lines=51> */
[----:B----4-:R-:W-:Y:S05]  /*52e80*/  CALL.REL.NOINC `($__internal_63_$__cuda_sm20_div_rn_f64_full) ;  /* 0x0000014c007c7944 */ /* 0x010fea0003c00000 */
.L_x_982:
        /* <DEDUP_REMOVED lines=83> */
.L_x_978:
[----:B------:R-:W-:Y:S01]  /*533c0*/  ISETP.GT.U32.AND P0, PT, R16, 0x7feffffe, PT ;  /* 0x7feffffe1000780c */ /* 0x000fe20003f04070 */
[----:B0-23--:R-:W-:Y:S02]  /*533d0*/  IMAD.MOV.U32 R108, RZ, RZ, R64 ;  /* 0x000000ffff6c7224 */ /* 0x00dfe400078e0040 */
[----:B------:R-:W-:-:S10]  /*533e0*/  IMAD.MOV.U32 R109, RZ, RZ, R65 ;  /* 0x000000ffff6d7224 */ /* 0x000fd400078e0041 */
        /* <DEDUP_REMOVED lines=167> */
[----:B0-----:R0:W1:Y:S02]  /*53e60*/  DADD R108, R108, R106 ;  /* 0x000000006c6c7229 */ /* 0x001064000000006a */
.L_x_983:
[----:B-1----:R1:W2:Y:S02]  /*53e70*/  DMUL R46, R108, 0.5 ;  /* 0x3fe000006c2e7828 */ /* 0x0022a40000000000 */
[----:B-12---:R-:W-:Y:S05]  /*53e80*/  BRA `(.L_x_977) ;  /* 0x0000003400847947 */ /* 0x006fea0003800000 */
.L_x_974:
[----:B------:R-:W-:Y:S01]  /*53e90*/  IMAD.MOV.U32 R44, RZ, RZ, R6 ;  /* 0x000000ffff2c7224 */ /* 0x000fe200078e0006 */
[----:B------:R-:W-:Y:S01]  /*53ea0*/  ISETP.GE.U32.AND P0, PT, R15, 0x7ff00000, PT ;  /* 0x7ff000000f00780c */ /* 0x000fe20003f06070 */
[----:B------:R-:W-:Y:S02]  /*53eb0*/  IMAD.MOV.U32 R45, RZ, RZ, R15 ;  /* 0x000000ffff2d7224 */ /* 0x000fe400078e000f */
[----:B------:R-:W-:Y:S02]  /*53ec0*/  IMAD.MOV.U32 R48, RZ, RZ, 0x0 ;  /* 0x00000000ff307424 */ /* 0x000fe400078e00ff */
[----:B------:R-:W-:Y:S02]  /*53ed0*/  IMAD.MOV.U32 R49, RZ, RZ, 0x3fd80000 ;  /* 0x3fd80000ff317424 */ /* 0x000fe400078e00ff */
[----:B------:R1:W-:Y:S02]  /*53ee0*/  DSETP.NEU.AND P1, PT, R44, RZ, PT ;  /* 0x000000ff2c00722a */ /* 0x0003e40003f2d000 */
[----:B-1----:R-:W1:Y:S01]  /*53ef0*/  MUFU.RSQ64H R45, R71 ;  /* 0x00000047002d7308 */ /* 0x002e620000001c00 */
[----:B------:R-:W-:-:S15]  /*53f00*/  IMAD.MOV.U32 R44, RZ, RZ, RZ ;  /* 0x000000ffff2c7224 */ /* 0x000fde00078e00ff */
[----:B------:R-:W-:-:S15]  /*53f10*/  NOP ;  /* 0x0000000000007918 */ /* 0x000fde0000000000 */
[----:B------:R-:W-:-:S15]  /*53f20*/  NOP ;  /* 0x0000000000007918 */ /* 0x000fde0000000000 */
[----:B------:R-:W-:-:S15]  /*53f30*/  NOP ;  /* 0x0000000000007918 */ /* 0x000fde0000000000 */
[----:B------:R-:W-:-:S01]  /*53f40*/  NOP ;  /* 0x0000000000007918 */ /* 0x000fc20000000000 */
[----:B-1----:R-:W1:-:S15]  /*53f50*/  DMUL R46, R44, R44 ;  /* 0x0000002c2c2e7228 */ /* 0x002e5e0000000000 */
        /* <DEDUP_REMOVED lines=9> */
[----:B-1----:R-:W-:-:S15]  /*53ff0*/  DFMA R48, R46, R48, 0.5 ;  /* 0x3fe000002e30742b */ /* 0x002fde0000000030 */
[----:B------:R-:W-:-:S15]  /*54000*/  NOP ;  /* 0x0000000000007918 */ /* 0x000fde0000000000 */
[----:B------:R-:W-:-:S15]  /*54010*/  NOP ;  /* 0x0000000000007918 */ /* 0x000fde0000000000 */
[----:B------:R-:W-:-:S15]  /*54020*/  NOP ;  /* 0x0000000000007918 */ /* 0x000fde0000000000 */
[----:B------:R-:W-:-:S04]  /*54030*/  NOP ;  /* 0x0000000000007918 */ /* 0x000fc80000000000 */
[----:B------:R-:W1:-:S15]  /*54040*/  DMUL R46, R44, R46 ;  /* 0x0000002e2c2e7228 */ /* 0x000e5e0000000000 */
        /* <DEDUP_REMOVED lines=14> */
[----:B-1----:R-:W1:Y:S02]  /*54130*/  DMUL R46, R68, R46 ;  /* 0x0000002e442e7228 */ /* 0x002e640000000000 */
[----:B-1----:R-:W-:Y:S02]  /*54140*/  FSEL R44, R75, R47, !P1 ;  /* 0x0000002f4b2c7208 */ /* 0x002fe40004800000 */
        /* <DEDUP_REMOVED lines=10> */
[----:B------:R-:W1:Y:S02]  /*541f0*/  @!P2 DMUL R44, R44, 1.80143985094819840000e+16 ;  /* 0x435000002c2ca828 */ /* 0x000e640000000000 */
[----:B-1----:R-:W-:Y:S02]  /*54200*/  @!P2 IMAD.MOV.U32 R23, RZ, RZ, R45 ;  /* 0x000000ffff17a224 */ /* 0x002fe400078e002d */
[----:B------:R-:W-:Y:S02]  /*54210*/  @!P2 IMAD.MOV.U32 R50, RZ, RZ, R44 ;  /* 0x000000ffff32a224 */ /* 0x000fe400078e002c */
[----:B------:R-:W-:-:S05]  /*54220*/  VIADD R25, R23, 0xffffffff ;  /* 0xffffffff17197836 */ /* 0x000fca0000000000 */
[----:B------:R-:W-:-:S13]  /*54230*/  ISETP.GE.U32.AND P0, PT, R25, 0x7fefffff, PT ;  /* 0x7fefffff1900780c */ /* 0x000fda0003f06070 */
[----:B------:R-:W-:Y:S05]  /*54240*/  @!P0 BRA `(.L_x_984) ;  /* 0x00000000001c8947 */ /* 0x000fea0003800000 */
[----:B------:R-:W-:Y:S01]  /*54250*/  IMAD.MOV.U32 R46, RZ, RZ, 0x0 ;  /* 0x00000000ff2e7424 */ /* 0x000fe200078e00ff */
[----:B------:R-:W-:Y:S01]  /*54260*/  LOP3.LUT P0, RZ, R45, 0x7fffffff, RZ, 0xc0, !PT ;  /* 0x7fffffff2dff7812 */ /* 0x000fe2000780c0ff */
[----:B------:R-:W-:-:S06]  /*54270*/  IMAD.MOV.U32 R47, RZ, RZ, 0x7ff00000 ;  /* 0x7ff00000ff2f7424 */ /* 0x000fcc00078e00ff */
[----:B------:R-:W1:Y:S02]  /*54280*/  DFMA R44, R44, R46, +INF ;  /* 0x7ff000002c2c742b */ /* 0x000e64000000002e */
[----:B-1----:R-:W-:Y:S02]  /*54290*/  FSEL R46, R44, RZ, P0 ;  /* 0x000000ff2c2e7208 */ /* 0x002fe40000000000 */
[----:B------:R-:W-:Y:S01]  /*542a0*/  FSEL R47, R45, -QNAN , P0 ;  /* 0xfff000002d2f7808 */ /* 0x000fe20000000000 */
[----:B------:R-:W-:Y:S06]  /*542b0*/  BRA `(.L_x_977) ;  /* 0x0000003000787947 */ /* 0x000fec0003800000 */
.L_x_984:
[C---:B------:R-:W-:Y:S01]  /*542c0*/  LOP3.LUT R25, R23.reuse, 0xfffff, RZ, 0xc0, !PT ;  /* 0x000fffff17197812 */ /* 0x040fe200078ec0ff */
[----:B0-23--:R-:W-:Y:S01]  /*542d0*/  IMAD.MOV.U32 R108, RZ, RZ, RZ ;  /* 0x000000ffff6c7224 */ /* 0x00dfe200078e00ff */
        /* <DEDUP_REMOVED lines=168> */
[----:B01----:R-:W-:Y:S05]  /*54d60*/  BRA `(.L_x_977) ;  /* 0x0000002400cc7947 */ /* 0x003fea0003800000 */
.L_x_973:
[----:B------:R-:W-:Y:S01]  /*54d70*/  UMOV UR4, 0x6a3f9475 ;  /* 0x6a3f947500047882 */ /* 0x000fe20000000000 */
[----:B------:R-:W-:Y:S01]  /*54d80*/  UMOV UR5, 0x20ca2fe7 ;  /* 0x20ca2fe700057882 */ /* 0x000fe20000000000 */
[----:B------:R-:W1:-:S15]  /*54d90*/  DMUL R46, R66, 0.5 ;  /* 0x3fe00000422e7828 */ /* 0x000e5e0000000000 */
        /* <DEDUP_REMOVED lines=9> */
[----:B-1----:R1:W0:Y:S02]  /*54e30*/  DMUL R46, R66, R46 ;  /* 0x0000002e422e7228 */ /* 0x0022240000000000 */
        /* <DEDUP_REMOVED lines=172> */
.L_x_985:
[----:B-1----:R-:W1:Y:S02]  /*55900*/  DMUL R46, R46, 0.5 ;  /* 0x3fe000002e2e7828 */ /* 0x002e640000000000 */
[----:B-1----:R-:W-:Y:S05]  /*55910*/  BRA `(.L_x_977) ;  /* 0x0000001800e07947 */ /* 0x002fea0003800000 */
.L_x_972:
        /* <DEDUP_REMOVED lines=32> */
[----:B-1----:R1:W5:Y:S02]  /*55b20*/  DFMA R46, R48, R46, R44 ;  /* 0x0000002e302e722b */ /* 0x002364000000002c */
[----:B-1----:R-:W-:-:S15]  /*55b30*/  IMAD.MOV.U32 R48, RZ, RZ, -0x3ff ;  /* 0xfffffc01ff307424 */ /* 0x002fde00078e00ff */
[----:B------:R-:W-:-:S15]  /*55b40*/  NOP ;  /* 0x0000000000007918 */ /* 0x000fde0000000000 */
[----:B------:R-:W-:-:S15]  /*55b50*/  NOP ;  /* 0x0000000000007918 */ /* 0x000fde0000000000 */
[----:B------:R-:W-:-:S15]  /*55b60*/  NOP ;  /* 0x0000000000007918 */ /* 0x000fde0000000000 */
[----:B------:R-:W-:-:S02]  /*55b70*/  NOP ;  /* 0x0000000000007918 */ /* 0x000fc40000000000 */
[----:B-----5:R-:W1:-:S15]  /*55b80*/  DMUL R46, R92, R46 ;  /* 0x0000002e5c2e7228 */ /* 0x020e5e0000000000 */
[----:B------:R-:W-:-:S15]  /*55b90*/  NOP ;  /* 0x0000000000007918 */ /* 0x000fde0000000000 */
[----:B------:R-:W-:-:S15]  /*55ba0*/  NOP ;  /* 0x0000000000007918 */ /* 0x000fde0000000000 */
[----:B------:R-:W-:-:S15]  /*55bb0*/  NOP ;  /* 0x0000000000007918 */ /* 0x000fde0000000000 */
[----:B------:R-:W-:-:S04]  /*55bc0*/  NOP ;  /* 0x0000000000007918 */ /* 0x000fc80000000000 */
[----:B-1----:R-:W1:Y:S02]  /*55bd0*/  DMUL R46, R88, R46 ;  /* 0x0000002e582e7228 */ /* 0x002e640000000000 */
[----:B-1----:R-:W-:Y:S02]  /*55be0*/  FSEL R23, R99, R47, !P1 ;  /* 0x0000002f63177208 */ /* 0x002fe40004800000 */
        /* <DEDUP_REMOVED lines=19> */
[----:B------:R-:W1:Y:S02]  /*55d20*/  @P0 DFMA R46, R44, R46, +INF ;  /* 0x7ff000002c2e042b */ /* 0x000e64000000002e */
[----:B-1----:R-:W-:Y:S02]  /*55d30*/  @P0 FSEL R46, R46, RZ, P1 ;  /* 0x000000ff2e2e0208 */ /* 0x002fe40000800000 */
[----:B------:R-:W-:-:S15]  /*55d40*/  @P0 FSEL R47, R47, -QNAN , P1 ;  /* 0xfff000002f2f0808 */ /* 0x000fde0000800000 */
[----:B------:R-:W-:-:S15]  /*55d50*/  NOP ;  /* 0x0000000000007918 */ /* 0x000fde0000000000 */
[----:B------:R-:W-:-:S15]  /*55d60*/  NOP ;  /* 0x0000000000007918 */ /* 0x000fde0000000000 */
[----:B------:R-:W-:-:S15]  /*55d70*/  NOP ;  /* 0x0000000000007918 */ /* 0x000fde0000000000 */
[----:B------:R-:W1:Y:S02]  /*55d80*/  @P0 DADD R46, R46, 1 ;  /* 0x3ff000002e2e0429 */ /* 0x000e640000000000 */
[----:B-1----:R-:W-:Y:S05]  /*55d90*/  @P0 BRA `(.L_x_977) ;  /* 0x0000001400c00947 */ /* 0x002fea0003800000 */
        /* <DEDUP_REMOVED lines=176> */
.L_x_971:
        /* <DEDUP_REMOVED lines=20> */
.L_x_986:
[----:B------:R-:W-:Y:S01]  /*569e0*/  LOP3.LUT R23, R44, 0xfffff, RZ, 0xc0, !PT ;  /* 0x000fffff2c177812 */ /* 0x000fe200078ec0ff */
[----:B0-23--:R-:W-:Y:S01]  /*569f0*/  IMAD.MOV.U32 R108, RZ, RZ, RZ ;  /* 0x000000ffff6c7224 */ /* 0x00dfe200078e00ff */
        /* <DEDUP_REMOVED lines=170> */
.L_x_977:
[----:B------:R-:W-:Y:S05]  /*574a0*/  BSYNC.RECONVERGENT B0 ;  /* 0x0000000000007941 */ /* 0x000fea0003800200 */
.L_x_970:
[----:B------:R-:W-:Y:S01]  /*574b0*/  DMUL R44, R86, R34 ;  /* 0x00000022562c7228 */ /* 0x000fe20000000000 */
[----:B------:R-:W-:-:S15]  /*574c0*/  BSSY.RECONVERGENT B2, `(.L_x_987) ;  /* 0x0000489000027945 */ /* 0x000fde0003800200 */
[----:B------:R-:W-:-:S15]  /*574d0*/  NOP ;  /* 0x0000000000007918 */ /* 0x000fde0000000000 */
[----:B------:R-:W-:-:S15]  /*574e0*/  NOP ;  /* 0x0000000000007918 */ /* 0x000fde0000000000 */
[----:B------:R-:W-:-:S15]  /*574f0*/  NOP ;  /* 0x0000000000007918 */ /* 0x000fde0000000000 */
[----:B------:R-:W-:-:S03]  /*57500*/  NOP ;  /* 0x0000000000007918 */ /* 0x000fc60000000000 */
[----:B-1----:R-:W0:-:S15]  /*57510*/  DMUL R48, R86, R32 ;  /* 0x0000002056307228 */ /* 0x002e1e0000000000 */
[----:B------:R-:W-:-:S15]  /*57520*/  NOP ;  /* 0x0000000000007918 */ /* 0x000fde0000000000 */
[----:B------:R-:W-:-:S15]  /*57530*/  NOP ;  /* 0x0000000000007918 */ /* 0x000fde0000000000 */
[----:B------:R-:W-:-:S15]  /*57540*/  NOP ;  /* 0x0000000000007918 */ /* 0x000fde0000000000 */
[----:B------:R-:W-:-:S04]  /*57550*/  NOP ;  /* 0x0000000000007918 */ /* 0x000fc80000000000 */
[----:B0-----:R-:W0:Y:S02]  /*57560*/  DFMA R34, R34, R46, R48 ;  /* 0x0000002e2222722b */ /* 0x001e240000000030 */
        /* <DEDUP_REMOVED lines=133> */
.L_x_993:
[----:B------:R-:W-:Y:S05]  /*57dc0*/  BSYNC.RECONVERGENT B0 ;  /* 0x0000000000007941 */ /* 0x000fea0003800200 */
.L_x_992:
        /* <DEDUP_REMOVED lines=50> */
.L_x_997:
[----:B------:R-:W-:Y:S05]  /*580f0*/  BSYNC.RECONVERGENT B4 ;  /* 0x0000000000047941 */ /* 0x000fea0003800200 */
.L_x_996:
[----:B------:R-:W-:Y:S01]  /*58100*/  VIADD R23, R47, 0x1 ;  /* 0x000000012f177836 */ /* 0x000fe20000000000 */
[----:B------:R-:W-:Y:S06]  /*58110*/  BRA `(.L_x_998) ;  /* 0x0000000000087947 */ /* 0x000fec0003800000 */
.L_x_995:
[----:B--23--:R2:W3:Y:S02]  /*58120*/  DMUL R108, RZ, R34 ;  /* 0x00000022ff6c7228 */ /* 0x00c4e40000000000 */
[----:B--23--:R-:W-:-:S07]  /*58130*/  IMAD.MOV.U32 R23, RZ, RZ, 0x1 ;  /* 0x00000001ff177424 */ /* 0x00cfce00078e00ff */
.L_x_998:
[----:B------:R-:W-:Y:S05]  /*58140*/  BSYNC.RECONVERGENT B3 ;  /* 0x0000000000037941 */ /* 0x000fea0003800200 */
.L_x_994:
        /* <DEDUP_REMOVED lines=113> */
.L_x_1000:
[----:B------:R0:W2:Y:S02]  /*58860*/  DMUL R54, RZ, R34 ;  /* 0x00000022ff367228 */ /* 0x0000a40000000000 */
[----:B0-2---:R-:W-:-:S07]  /*58870*/  IMAD.MOV.U32 R23, RZ, RZ, RZ ;  /* 0x000000ffff177224 */ /* 0x005fce00078e00ff */
.L_x_1001:
[----:B------:R-:W-:Y:S05]  /*58880*/  BSYNC.RECONVERGENT B3 ;  /* 0x0000000000037941 */ /* 0x000fea0003800200 */
.L_x_999:
        /* <DEDUP_REMOVED lines=73> */
.L_x_991:
        /* <DEDUP_REMOVED lines=125> */
.L_x_1004:
[----:B------:R-:W-:Y:S05]  /*594f0*/  BSYNC.RECONVERGENT B0 ;  /* 0x0000000000007941 */ /* 0x000fea0003800200 */
.L_x_1003:
        /* <DEDUP_REMOVED lines=60> */
.L_x_1008:
[----:B------:R-:W-:Y:S05]  /*598c0*/  BSYNC.RECONVERGENT B4 ;  /* 0x0000000000047941 */ /* 0x000fea0003800200 */
.L_x_1007:
[----:B------:R-:W-:Y:S01]  /*598d0*/  VIADD R112, R47, 0x1 ;  /* 0x000000012f707836 */ /* 0x000fe20000000000 */
[----:B------:R-:W-:Y:S06]  /*598e0*/  BRA `(.L_x_1009) ;  /* 0x0000000000087947 */ /* 0x000fec0003800000 */
.L_x_1006:
[----:B--23--:R0:W1:Y:S02]  /*598f0*/  DMUL R108, RZ, R34 ;  /* 0x00000022ff6c7228 */ /* 0x00c0640000000000 */
[----:B01----:R-:W-:-:S07]  /*59900*/  IMAD.MOV.U32 R112, RZ, RZ, 0x1 ;  /* 0x00000001ff707424 */ /* 0x003fce00078e00ff */
.L_x_1009:
[----:B------:R-:W-:Y:S05]  /*59910*/  BSYNC.RECONVERGENT B3 ;  /* 0x0000000000037941 */ /* 0x000fea0003800200 */
.L_x_1005:
        /* <DEDUP_REMOVED lines=39> */
[----:B-----5:R0:W1:Y:S02]  /*59b90*/  DFMA R32, R106, R32, R52 ;  /* 0x000000206a20722b */ /* 0x0200640000000034 */
        /* <DEDUP_REMOVED lines=84> */
.L_x_1011:
[----:B------:R0:W1:Y:S02]  /*5a0e0*/  DMUL R106, RZ, R34 ;  /* 0x00000022ff6a7228 */ /* 0x0000640000000000 */
[----:B01----:R-:W-:-:S07]  /*5a0f0*/  IMAD.MOV.U32 R25, RZ, RZ, RZ ;  /* 0x000000ffff197224 */ /* 0x003fce00078e00ff */
.L_x_1012:
[----:B------:R-:W-:Y:S05]  /*5a100*/  BSYNC.RECONVERGENT B3 ;  /* 0x0000000000037941 */ /* 0x000fea0003800200 */
.L_x_1010:
        /* <DEDUP_REMOVED lines=85> */
.L_x_990:
        /* <DEDUP_REMOVED lines=10> */
.L_x_1013:
[----:B------:R-:W0:Y:S02]  /*5a700*/  DADD R32, R34, -R34 ;  /* 0x0000000022207229 */ /* 0x000e240000000822 */
[----:B0-----:R-:W-:Y:S02]  /*5a710*/  IMAD.MOV.U32 R34, RZ, RZ, R32 ;  /* 0x000000ffff227224 */ /* 0x001fe400078e0020 */
[----:B------:R-:W-:Y:S01]  /*5a720*/  IMAD.MOV.U32 R35, RZ, RZ, R33 ;  /* 0x000000ffff237224 */ /* 0x000fe200078e0021 */
[----:B------:R-:W-:Y:S06]  /*5a730*/  BRA `(.L_x_1002) ;  /* 0x0000001400847947 */ /* 0x000fec0003800000 */
.L_x_989:
        /* <DEDUP_REMOVED lines=50> */
.L_x_1017:
[----:B------:R-:W-:Y:S05]  /*5aa60*/  BSYNC.RECONVERGENT B4 ;  /* 0x0000000000047941 */ /* 0x000fea0003800200 */
.L_x_1016:
[----:B------:R-:W-:Y:S01]  /*5aa70*/  VIADD R23, R47, 0x1 ;  /* 0x000000012f177836 */ /* 0x000fe20000000000 */
[----:B------:R-:W-:Y:S06]  /*5aa80*/  BRA `(.L_x_1018) ;  /* 0x0000000000087947 */ /* 0x000fec0003800000 */
.L_x_1015:
[----:B--23--:R0:W1:Y:S02]  /*5aa90*/  DMUL R108, RZ, R34 ;  /* 0x00000022ff6c7228 */ /* 0x00c0640000000000 */
[----:B01----:R-:W-:-:S07]  /*5aaa0*/  IMAD.MOV.U32 R23, RZ, RZ, 0x1 ;  /* 0x00000001ff177424 */ /* 0x003fce00078e00ff */
.L_x_1018:
[----:B------:R-:W-:Y:S05]  /*5aab0*/  BSYNC.RECONVERGENT B3 ;  /* 0x0000000000037941 */ /* 0x000fea0003800200 */
.L_x_1014:
        /* <DEDUP_REMOVED lines=113> */
.L_x_1020:
[----:B------:R0:W1:Y:S02]  /*5b1d0*/  DMUL R106, RZ, R34 ;  /* 0x00000022ff6a7228 */ /* 0x0000640000000000 */
[----:B01----:R-:W-:-:S07]  /*5b1e0*/  IMAD.MOV.U32 R23, RZ, RZ, RZ ;  /* 0x000000ffff177224 */ /* 0x003fce00078e00ff */
.L_x_1021:
[----:B------:R-:W-:Y:S05]  /*5b1f0*/  BSYNC.RECONVERGENT B3 ;  /* 0x0000000000037941 */ /* 0x000fea0003800200 */
.L_x_1019:
        /* <DEDUP_REMOVED lines=64> */
.L_x_988:
        /* <DEDUP_REMOVED lines=107> */
[----:B------:R0:W1:Y:S02]  /*5bcb0*/  DADD R32, R44, +INF ;  /* 0x7ff000002c207429 */ /* 0x0000640000000000 */
[----:B0-----:R-:W-:Y:S01]  /*5bcc0*/  @!P1 IMAD.IADD R44, R46, 0x1, -R23 ;  /* 0x000000012e2c9824 */ /* 0x001fe200078e0a17 */
[----:B-1----:R-:W-:Y:S02]  /*5bcd0*/  FSEL R32, R32, RZ, P0 ;  /* 0x000000ff20207208 */ /* 0x002fe40000000000 */
[----:B------:R-:W-:Y:S02]  /*5bce0*/  FSEL R33, R33, RZ, P0 ;  /* 0x000000ff21217208 */ /* 0x000fe40000000000 */
[----:B------:R-:W-:Y:S01]  /*5bcf0*/  @!P1 LEA R45, R44, 0x3ff00000, 0x14 ;  /* 0x3ff000002c2d9811 */ /* 0x000fe200078ea0ff */
[----:B------:R-:W-:-:S15]  /*5bd00*/  @!P1 IMAD.MOV.U32 R44, RZ, RZ, RZ ;  /* 0x000000ffff2c9224 */ /* 0x000fde00078e00ff */
[----:B------:R-:W-:-:S15]  /*5bd10*/  NOP ;  /* 0x0000000000007918 */ /* 0x000fde0000000000 */
[----:B------:R-:W-:-:S15]  /*5bd20*/  NOP ;  /* 0x0000000000007918 */ /* 0x000fde0000000000 */
[----:B------:R-:W-:-:S11]  /*5bd30*/  NOP ;  /* 0x0000000000007918 */ /* 0x000fd60000000000 */
[----:B------:R0:W1:Y:S02]  /*5bd40*/  @!P1 DMUL R32, R48, R44 ;  /* 0x0000002c30209228 */ /* 0x0000640000000000 */
.L_x_1002:
[----:B------:R-:W-:Y:S05]  /*5bd50*/  BSYNC.RECONVERGENT B2 ;  /* 0x0000000000027941 */ /* 0x000fea0003800200 */
.L_x_987:
[----:B0-----:R-:W0:Y:S01]  /*5bd60*/  LDC.64 R44, c[0x0][0xfd0] ;  /* 0x0003f400ff2c7b82 */ /* 0x001e220000000a00 */
[----:B------:R-:W-:Y:S07]  /*5bd70*/  BSSY.RECONVERGENT B0, `(.L_x_1022) ;  /* 0x0000756000007945 */ /* 0x000fee0003800200 */
        /* <DEDUP_REMOVED lines=19> */
[----:B------:R-:W-:-:S15]  /*5beb0*/  IMAD.MOV.U32 R23, RZ, RZ, R85 ;  /* 0x000000ffff177224 */ /* 0x000fde00078e0055 */
[----:B------:R-:W-:-:S15]  /*5bec0*/  NOP ;  /* 0x0000000000007918 */ /* 0x000fde0000000000 */
[----:B------:R-:W-:-:S15]  /*5bed0*/  NOP ;  /* 0x0000000000007918 */ /* 0x000fde0000000000 */
[----:B------:R-:W-:-:S06]  /*5bee0*/  NOP ;  /* 0x0000000000007918 */ /* 0x000fcc0000000000 */
[----:B------:R-:W0:-:S15]  /*5bef0*/  DSETP.MAX.AND P2, P5, R84, R66, PT ;  /* 0x000000425400722a */ /* 0x000e1e0003d4f000 */
[----:B------:R-:W-:-:S15]  /*5bf00*/  NOP ;  /* 0x0000000000007918 */ /* 0x000fde0000000000 */
[----:B------:R-:W-:-:S15]  /*5bf10*/  NOP ;  /* 0x0000000000007918 */ /* 0x000fde0000000000 */
[----:B------:R-:W-:-:S15]  /*5bf20*/  NOP ;  /* 0x0000000000007918 */ /* 0x000fde0000000000 */
[----:B------:R-:W-:-:S04]  /*5bf30*/  NOP ;  /* 0x0000000000007918 */ /* 0x000fc80000000000 */
[----:B------:R0:W5:Y:S01]  /*5bf40*/  DSETP.GEU.AND P0, PT, R44, UR4, PT ;  /* 0x000000042c007e2a */ /* 0x000162000bf0e000 */
[----:B------:R-:W-:Y:S01]  /*5bf50*/  UMOV UR4, 0xc57e649a ;  /* 0xc57e649a00047882 */ /* 0x000fe20000000000 */
[----:B0-----:R-:W-:Y:S01]  /*5bf60*/  FSEL R45, R23, R46, P2 ;  /* 0x0000002e172d7208 */ /* 0x001fe20001000000 */
        /* <DEDUP_REMOVED lines=8> */
[----:B-----5:R-:W0:Y:S02]  /*5bff0*/  DSETP.GT.OR P0, PT, R44, UR4, !P0 ;  /* 0x000000042c007e2a */ /* 0x020e24000c704400 */
        /* <DEDUP_REMOVED lines=27> */
[----:B0-----:R0:W5:Y:S02]  /*5c1b0*/  DFMA R46, -R52, R44, 1 ;  /* 0x3ff00000342e742b */ /* 0x001164000000012c */
[----:B0-----:R-:W-:Y:S02]  /*5c1c0*/  IMAD.MOV.U32 R52, RZ, RZ, -0x748574fc ;  /* 0x8b7a8b04ff347424 */ /* 0x001fe400078e00ff */
[----:B------:R-:W-:-:S15]  /*5c1d0*/  IMAD.MOV.U32 R53, RZ, RZ, 0x3ed0ee25 ;  /* 0x3ed0ee25ff357424 */ /* 0x000fde00078e00ff */
[----:B------:R-:W-:-:S15]  /*5c1e0*/  NOP ;  /* 0x0000000000007918 */ /* 0x000fde0000000000 */
[----:B------:R-:W-:-:S15]  /*5c1f0*/  NOP ;  /* 0x0000000000007918 */ /* 0x000fde0000000000 */
[----:B------:R-:W-:-:S15]  /*5c200*/  NOP ;  /* 0x0000000000007918 */ /* 0x000fde0000000000 */
[----:B-----5:R-:W0:-:S15]  /*5c210*/  DFMA R46, R46, R46, R46 ;  /* 0x0000002e2e2e722b */ /* 0x020e1e000000002e */
        /* <DEDUP_REMOVED lines=140> */
.L_x_1028:
[----:B--2---:R-:W2:Y:S02]  /*5cae0*/  DMUL R46, R46, 0.5 ;  /* 0x3fe000002e2e7828 */ /* 0x004ea40000000000 */
[----:B--2---:R-:W-:Y:S05]  /*5caf0*/  BRA `(.L_x_1029) ;  /* 0x0000006400f47947 */ /* 0x004fea0003800000 */
.L_x_1027:
[----:B------:R-:W0:Y:S01]  /*5cb00*/  DMUL R44, R66, R66 ;  /* 0x00000042422c7228 */ /* 0x000e220000000000 */
        /* <DEDUP_REMOVED lines=15> */
[----:B--2---:R-:W-:Y:S01]  /*5cc00*/  LOP3.LUT R107, R5, 0xfffffff8, RZ, 0xc0, !PT ;  /* 0xfffffff8056b7812 */ /* 0x004fe200078ec0ff */
        /* <DEDUP_REMOVED lines=77> */
[----:B0-23--:R-:W0:Y:S02]  /*5d0e0*/  DMUL R116, R116, R116 ;  /* 0x0000007474747228 */ /* 0x00de240000000000 */
.L_x_1031:
        /* <DEDUP_REMOVED lines=217> */
.L_x_1033:
        /* <DEDUP_REMOVED lines=176> */
.L_x_1032:
        /* <DEDUP_REMOVED lines=52> */
.L_x_1034:
        /* <DEDUP_REMOVED lines=83> */
.L_x_1030:
[----:B------:R-:W-:Y:S01]  /*5f1f0*/  ISETP.GT.U32.AND P0, PT, R16, 0x7feffffe, PT ;  /* 0x7feffffe1000780c */ /* 0x000fe20003f04070 */
[----:B--23--:R-:W-:Y:S02]  /*5f200*/  IMAD.MOV.U32 R108, RZ, RZ, R64 ;  /* 0x000000ffff6c7224 */ /* 0x00cfe400078e0040 */
        /* <DEDUP_REMOVED lines=169> */
.L_x_1035:
[----:B--2---:R2:W3:Y:S02]  /*5fca0*/  DMUL R46, R108, 0.5 ;  /* 0x3fe000006c2e7828 */ /* 0x0044e40000000000 */
[----:B--23--:R-:W-:Y:S05]  /*5fcb0*/  BRA `(.L_x_1029) ;  /* 0x0000003400847947 */ /* 0x00cfea0003800000 */
.L_x_1026:
        /* <DEDUP_REMOVED lines=67> */
.L_x_1036:
        /* <DEDUP_REMOVED lines=171> */
.L_x_1025:
[----:B------:R-:W-:Y:S01]  /*60ba0*/  UMOV UR4, 0x6a3f9475 ;  /* 0x6a3f947500047882 */ /* 0x000fe20000000000 */
[----:B------:R-:W-:Y:S01]  /*60bb0*/  UMOV UR5, 0x20ca2fe7 ;  /* 0x20ca2fe700057882 */ /* 0x000fe20000000000 */
[----:B------:R-:W0:-:S15]  /*60bc0*/  DMUL R46, R66, 0.5 ;  /* 0x3fe00000422e7828 */ /* 0x000e1e0000000000 */
        /* <DEDUP_REMOVED lines=9> */
[----:B0-----:R0:W0:Y:S02]  /*60c60*/  DMUL R46, R66, R46 ;  /* 0x0000002e422e7228 */ /* 0x0010240000000000 */
[----:B0----5:R-:W-:Y:S05]  /*60c70*/  @!P0 BRA `(.L_x_1029) ;  /* 0x0000002400948947 */ /* 0x021fea0003800000 */
        /* <DEDUP_REMOVED lines=171> */
.L_x_1037:
[----:B--2---:R-:W2:Y:S02]  /*61730*/  DMUL R46, R46, 0.5 ;  /* 0x3fe000002e2e7828 */ /* 0x004ea40000000000 */
[----:B--2---:R-:W-:Y:S05]  /*61740*/  BRA `(.L_x_1029) ;  /* 0x0000001800e07947 */ /* 0x004fea0003800000 */
.L_x_1024:
        /* <DEDUP_REMOVED lines=32> */
[----:B0-----:R0:W5:Y:S02]  /*61950*/  DFMA R46, R48, R46, R44 ;  /* 0x0000002e302e722b */ /* 0x001164000000002c */
[----:B0-----:R-:W-:-:S15]  /*61960*/  IMAD.MOV.U32 R48, RZ, RZ, -0x3ff ;  /* 0xfffffc01ff307424 */ /* 0x001fde00078e00ff */
[----:B------:R-:W-:-:S15]  /*61970*/  NOP ;  /* 0x0000000000007918 */ /* 0x000fde0000000000 */
[----:B------:R-:W-:-:S15]  /*61980*/  NOP ;  /* 0x0000000000007918 */ /* 0x000fde0000000000 */
[----:B------:R-:W-:-:S15]  /*61990*/  NOP ;  /* 0x0000000000007918 */ /* 0x000fde0000000000 */
[----:B------:R-:W-:-:S02]  /*619a0*/  NOP ;  /* 0x0000000000007918 */ /* 0x000fc40000000000 */
[----:B-----5:R-:W0:-:S15]  /*619b0*/  DMUL R46, R92, R46 ;  /* 0x0000002e5c2e7228 */ /* 0x020e1e0000000000 */
        /* <DEDUP_REMOVED lines=209> */
.L_x_1023:
        /* <DEDUP_REMOVED lines=20> */
.L_x_1038:
        /* <DEDUP_REMOVED lines=172> */
.L_x_1029:
[----:B------:R-:W-:Y:S05]  /*632d0*/  BSYNC.RECONVERGENT B0 ;  /* 0x0000000000007941 */ /* 0x000fea0003800200 */
.L_x_1022:
        /* <DEDUP_REMOVED lines=144> */
[----:B------:R0:W2:Y:S02]  /*63be0*/  @!P0 DMUL R114, R46, R36 ;  /* 0x000000242e728228 */ /* 0x0000a40000000000 */
.L_x_1045:
[----:B------:R-:W-:Y:S05]  /*63bf0*/  BSYNC.RECONVERGENT B0 ;  /* 0x0000000000007941 */ /* 0x000fea0003800200 */
.L_x_1044:
        /* <DEDUP_REMOVED lines=17> */
[----:B0-----:R-:W3:Y:S01]  /*63d10*/  F2I.F64 R47, R36 ;  /* 0x00000024002f7311 */ /* 0x001ee20000301100 */
[----:B------:R-:W-:-:S15]  /*63d20*/  UMOV UR5, 0x3ff921fb ;  /* 0x3ff921fb00057882 */ /* 0x000fde0000000000 */
[----:B------:R-:W-:-:S15]  /*63d30*/  NOP ;  /* 0x0000000000007918 */ /* 0x000fde0000000000 */
[----:B------:R-:W-:-:S15]  /*63d40*/  NOP ;  /* 0x0000000000007918 */ /* 0x000fde0000000000 */
[----:B------:R-:W-:-:S15]  /*63d50*/  NOP ;  /* 0x0000000000007918 */ /* 0x000fde0000000000 */
[----:B------:R-:W-:-:S03]  /*63d60*/  NOP ;  /* 0x0000000000007918 */ /* 0x000fc60000000000 */
[----:B---3--:R-:W0:-:S15]  /*63d70*/  I2F.F64 R108, R47 ;  /* 0x0000002f006c7312 */ /* 0x008e1e0000201c00 */
        /* <DEDUP_REMOVED lines=26> */
.L_x_1049:
[----:B------:R-:W-:Y:S05]  /*63f20*/  BSYNC.RECONVERGENT B4 ;  /* 0x0000000000047941 */ /* 0x000fea0003800200 */
.L_x_1048:
[----:B------:R-:W-:Y:S01]  /*63f30*/  VIADD R23, R47, 0x1 ;  /* 0x000000012f177836 */ /* 0x000fe20000000000 */
[----:B------:R-:W-:Y:S06]  /*63f40*/  BRA `(.L_x_1050) ;  /* 0x0000000000087947 */ /* 0x000fec0003800000 */
.L_x_1047:
[----:B---3--:R3:W0:Y:S02]  /*63f50*/  DMUL R108, RZ, R38 ;  /* 0x00000026ff6c7228 */ /* 0x0086240000000000 */
[----:B0--3--:R-:W-:-:S07]  /*63f60*/  IMAD.MOV.U32 R23, RZ, RZ, 0x1 ;  /* 0x00000001ff177424 */ /* 0x009fce00078e00ff */
.L_x_1050:
[----:B------:R-:W-:Y:S05]  /*63f70*/  BSYNC.RECONVERGENT B3 ;  /* 0x0000000000037941 */ /* 0x000fea0003800200 */
.L_x_1046:
        /* <DEDUP_REMOVED lines=113> */
.L_x_1052:
[----:B------:R0:W2:Y:S02]  /*64690*/  DMUL R54, RZ, R38 ;  /* 0x00000026ff367228 */ /* 0x0000a40000000000 */
[----:B0-2---:R-:W-:-:S07]  /*646a0*/  IMAD.MOV.U32 R23, RZ, RZ, RZ ;  /* 0x000000ffff177224 */ /* 0x005fce00078e00ff */
.L_x_1053:
[----:B------:R-:W-:Y:S05]  /*646b0*/  BSYNC.RECONVERGENT B3 ;  /* 0x0000000000037941 */ /* 0x000fea0003800200 */
.L_x_1051:
        /* <DEDUP_REMOVED lines=66> */
[----:B------:R0:W2:-:S15]  /*64ae0*/  DMUL R36, R114, R52 ;  /* 0x0000003472247228 */ /* 0x00009e0000000000 */
[----:B------:R-:W-:-:S15]  /*64af0*/  NOP ;  /* 0x0000000000007918 */ /* 0x000fde0000000000 */
[----:B------:R-:W-:-:S15]  /*64b00*/  NOP ;  /* 0x0000000000007918 */ /* 0x000fde0000000000 */
[----:B------:R-:W-:-:S15]  /*64b10*/  NOP ;  /* 0x0000000000007918 */ /* 0x000fde0000000000 */
[----:B------:R-:W-:-:S04]  /*64b20*/  NOP ;  /* 0x0000000000007918 */ /* 0x000fc80000000000 */
[----:B------:R0:W3:Y:S02]  /*64b30*/  DMUL R38, R114, R38 ;  /* 0x0000002672267228 */ /* 0x0000e40000000000 */
[----:B0-23--:R-:W-:Y:S05]  /*64b40*/  BRA `(.L_x_1054) ;  /* 0x00000030000c7947 */ /* 0x00dfea0003800000 */
.L_x_1043:
        /* <DEDUP_REMOVED lines=125> */
.L_x_1056:
[----:B------:R-:W-:Y:S05]  /*65320*/  BSYNC.RECONVERGENT B0 ;  /* 0x0000000000007941 */ /* 0x000fea0003800200 */
.L_x_1055:
        /* <DEDUP_REMOVED lines=60> */
.L_x_1060:
[----:B------:R-:W-:Y:S05]  /*656f0*/  BSYNC.RECONVERGENT B4 ;  /* 0x0000000000047941 */ /* 0x000fea0003800200 */
.L_x_1059:
[----:B------:R-:W-:Y:S01]  /*65700*/  VIADD R112, R47, 0x1 ;  /* 0x000000012f707836 */ /* 0x000fe20000000000 */
[----:B------:R-:W-:Y:S06]  /*65710*/  BRA `(.L_x_1061) ;  /* 0x0000000000087947 */ /* 0x000fec0003800000 */
.L_x_1058:
[----:B---3--:R0:W2:Y:S02]  /*65720*/  DMUL R108, RZ, R38 ;  /* 0x00000026ff6c7228 */ /* 0x0080a40000000000 */
[----:B0-2---:R-:W-:-:S07]  /*65730*/  IMAD.MOV.U32 R112, RZ, RZ, 0x1 ;  /* 0x00000001ff707424 */ /* 0x005fce00078e00ff */
.L_x_1061:
[----:B------:R-:W-:Y:S05]  /*65740*/  BSYNC.RECONVERGENT B3 ;  /* 0x0000000000037941 */ /* 0x000fea0003800200 */
.L_x_1057:
        /* <DEDUP_REMOVED lines=39> */
[----:B-----5:R0:W2:Y:S02]  /*659c0*/  DFMA R36, R106, R36, R52 ;  /* 0x000000246a24722b */ /* 0x0200a40000000034 */
[----:B0-----:R-:W-:Y:S01]  /*659d0*/  LEA R53, R25, 0x3ff00000, 0x14 ;  /* 0x3ff0000019357811 */ /* 0x001fe200078ea0ff */
[----:B------:R-:W-:-:S15]  /*659e0*/  IMAD.MOV.U32 R52, RZ, RZ, RZ ;  /* 0x000000ffff347224 */ /* 0x000fde00078e00ff */
[----:B------:R-:W-:-:S15]  /*659f0*/  NOP ;  /* 0x0000000000007918 */ /* 0x000fde0000000000 */
[----:B------:R-:W-:-:S15]  /*65a00*/  NOP ;  /* 0x0000000000007918 */ /* 0x000fde0000000000 */
[----:B------:R-:W-:-:S15]  /*65a10*/  NOP ;  /* 0x0000000000007918 */ /* 0x000fde0000000000 */
[----:B------:R-:W-:-:S01]  /*65a20*/  NOP ;  /* 0x0000000000007918 */ /* 0x000fc20000000000 */
        /* <DEDUP_REMOVED lines=78> */
.L_x_1063:
[----:B------:R0:W2:Y:S02]  /*65f10*/  DMUL R106, RZ, R38 ;  /* 0x00000026ff6a7228 */ /* 0x0000a40000000000 */
[----:B0-2---:R-:W-:-:S07]  /*65f20*/  IMAD.MOV.U32 R25, RZ, RZ, RZ ;  /* 0x000000ffff197224 */ /* 0x005fce00078e00ff */
.L_x_1064:
[----:B------:R-:W-:Y:S05]  /*65f30*/  BSYNC.RECONVERGENT B3 ;  /* 0x0000000000037941 */ /* 0x000fea0003800200 */
.L_x_1062:
        /* <DEDUP_REMOVED lines=85> */
.L_x_1042:
        /* <DEDUP_REMOVED lines=10> */
.L_x_1065:
[----:B------:R-:W0:Y:S02]  /*66530*/  DADD R36, R38, -R38 ;  /* 0x0000000026247229 */ /* 0x000e240000000826 */
[----:B0-----:R-:W-:Y:S02]  /*66540*/  IMAD.MOV.U32 R38, RZ, RZ, R36 ;  /* 0x000000ffff267224 */ /* 0x001fe400078e0024 */
[----:B------:R-:W-:Y:S01]  /*66550*/  IMAD.MOV.U32 R39, RZ, RZ, R37 ;  /* 0x000000ffff277224 */ /* 0x000fe200078e0025 */
[----:B------:R-:W-:Y:S06]  /*66560*/  BRA `(.L_x_1054) ;  /* 0x0000001400847947 */ /* 0x000fec0003800000 */
.L_x_1041:
        /* <DEDUP_REMOVED lines=50> */
.L_x_1069:
[----:B------:R-:W-:Y:S05]  /*66890*/  BSYNC.RECONVERGENT B4 ;  /* 0x0000000000047941 */ /* 0x000fea0003800200 */
.L_x_1068:
[----:B------:R-:W-:Y:S01]  /*668a0*/  VIADD R23, R47, 0x1 ;  /* 0x000000012f177836 */ /* 0x000fe20000000000 */
[----:B------:R-:W-:Y:S06]  /*668b0*/  BRA `(.L_x_1070) ;  /* 0x0000000000087947 */ /* 0x000fec0003800000 */
.L_x_1067:
[----:B---3--:R0:W2:Y:S02]  /*668c0*/  DMUL R108, RZ, R38 ;  /* 0x00000026ff6c7228 */ /* 0x0080a40000000000 */
[----:B0-2---:R-:W-:-:S07]  /*668d0*/  IMAD.MOV.U32 R23, RZ, RZ, 0x1 ;  /* 0x00000001ff177424 */ /* 0x005fce00078e00ff */
.L_x_1070:
[----:B------:R-:W-:Y:S05]  /*668e0*/  BSYNC.RECONVERGENT B3 ;  /* 0x0000000000037941 */ /* 0x000fea0003800200 */
.L_x_1066:
        /* <DEDUP_REMOVED lines=113> */
.L_x_1072:
[----:B------:R0:W2:Y:S02]  /*67000*/  DMUL R106, RZ, R38 ;  /* 0x00000026ff6a7228 */ /* 0x0000a40000000000 */
[----:B0-2---:R-:W-:-:S07]  /*67010*/  IMAD.MOV.U32 R23, RZ, RZ, RZ ;  /* 0x000000ffff177224 */ /* 0x005fce00078e00ff */
.L_x_1073:
[----:B------:R-:W-:Y:S05]  /*67020*/  BSYNC.RECONVERGENT B3 ;  /* 0x0000000000037941 */ /* 0x000fea0003800200 */
.L_x_1071:
        /* <DEDUP_REMOVED lines=64> */
.L_x_1040:
        /* <DEDUP_REMOVED lines=107> */
[----:B------:R0:W2:Y:S02]  /*67ae0*/  DADD R36, R44, +INF ;  /* 0x7ff000002c247429 */ /* 0x0000a40000000000 */
[----:B0-----:R-:W-:Y:S01]  /*67af0*/  @!P1 IMAD.IADD R44, R46, 0x1, -R23 ;  /* 0x000000012e2c9824 */ /* 0x001fe200078e0a17 */
[----:B--2---:R-:W-:Y:S02]  /*67b00*/  FSEL R36, R36, RZ, P0 ;  /* 0x000000ff24247208 */ /* 0x004fe40000000000 */
[----:B------:R-:W-:Y:S02]  /*67b10*/  FSEL R37, R37, RZ, P0 ;  /* 0x000000ff25257208 */ /* 0x000fe40000000000 */
[----:B------:R-:W-:Y:S01]  /*67b20*/  @!P1 LEA R45, R44, 0x3ff00000, 0x14 ;  /* 0x3ff000002c2d9811 */ /* 0x000fe200078ea0ff */
[----:B------:R-:W-:-:S15]  /*67b30*/  @!P1 IMAD.MOV.U32 R44, RZ, RZ, RZ ;  /* 0x000000ffff2c9224 */ /* 0x000fde00078e00ff */
[----:B------:R-:W-:-:S15]  /*67b40*/  NOP ;  /* 0x0000000000007918 */ /* 0x000fde0000000000 */
[----:B------:R-:W-:-:S15]  /*67b50*/  NOP ;  /* 0x0000000000007918 */ /* 0x000fde0000000000 */
[----:B------:R-:W-:-:S11]  /*67b60*/  NOP ;  /* 0x0000000000007918 */ /* 0x000fd60000000000 */
[----:B------:R0:W2:Y:S02]  /*67b70*/  @!P1 DMUL R36, R48, R44 ;  /* 0x0000002c30249228 */ /* 0x0000a40000000000 */
.L_x_1054:
[----:B------:R-:W-:Y:S05]  /*67b80*/  BSYNC.RECONVERGENT B2 ;  /* 0x0000000000027941 */ /* 0x000fea0003800200 */
.L_x_1039:
[----:B------:R-:W5:Y:S01]  /*67b90*/  LDCU UR4, c[0x0][0x360] ;  /* 0x00006c00ff0477ac */ /* 0x000f620008000800 */
[----:B0-----:R-:W-:-:S04]  /*67ba0*/  LEA R44, P0, R3, R102, 0x6 ;  /* 0x00000066032c7211 */ /* 0x001fc800078030ff */
[----:B------:R-:W-:-:S05]  /*67bb0*/  LEA.HI.X R45, R3, R103, R4, 0x6, P0 ;  /* 0x00000067032d7211 */ /* 0x000fca00000f3404 */
[----:B---34-:R3:W-:Y:S04]  /*67bc0*/  STG.E.ENL2.256 desc[UR8][R44.64], R40, R28 ;  /* 0xf80000282c1c797f */ /* 0x0187e8000f121808 */
[----:B-12---:R3:W-:Y:S01]  /*67bd0*/  STG.E.ENL2.256 desc[UR8][R44.64+0x20], R32, R36 ;  /* 0xf80001202c24797f */ /* 0x0067e2000f121808 */
[----:B-----5:R-:W-:-:S05]  /*67be0*/  IADD3 R3, P0, PT, R3, UR4, RZ ;  /* 0x0000000403037c10 */ /* 0x020fca000ff1e0ff */
[C---:B------:R-:W-:Y:S02]  /*67bf0*/  IMAD.SHL.U32 R23, R3.reuse, 0x4, RZ ;  /* 0x0000000403177824 */ /* 0x040fe400078e00ff */
[----:B------:R-:W-:Y:S01]  /*67c00*/  IMAD.X R4, RZ, RZ, R4, P0 ;  /* 0x000000ffff047224 */ /* 0x000fe200000e0604 */
[----:B------:R-:W-:Y:S02]  /*67c10*/  LOP3.LUT P0, RZ, R3, 0xffffc000, RZ, 0xc0, !PT ;  /* 0xffffc00003ff7812 */ /* 0x000fe4000780c0ff */
[----:B------:R-:W-:Y:S02]  /*67c20*/  ISETP.LT.U32.AND P1, PT, R23, R0, PT ;  /* 0x000000001700720c */ /* 0x000fe40003f21070 */
[----:B------:R-:W-:Y:S02]  /*67c30*/  SHF.L.U64.HI R23, R3, 0x2, R4 ;  /* 0x0000000203177819 */ /* 0x000fe40000010204 */
[----:B------:R-:W-:Y:S02]  /*67c40*/  LOP3.LUT P0, RZ, R4, 0x3fffffff, RZ, 0xc0, P0 ;  /* 0x3fffffff04ff7812 */ /* 0x000fe4000000c0ff */
[----:B------:R-:W-:-:S13]  /*67c50*/  ISETP.LT.AND.EX P1, PT, R23, R2, PT, P1 ;  /* 0x000000021700720c */ /* 0x000fda0003f21310 */
[----:B---3--:R-:W-:Y:S05]  /*67c60*/  @!P0 BRA P1, `(.L_x_1074) ;  /* 0xfffffd0400908947 */ /* 0x008fea000083ffff */
[----:B------:R-:W-:Y:S05]  /*67c70*/  EXIT ;  /* 0x000000000000794d */ /* 0x000fea0003800000 */
        .weak           $__internal_63_$__cuda_sm20_div_rn_f64_full
        .type           $__internal_63_$__cuda_sm20_div_rn_f64_full,@function
        .size           $__internal_63_$__cuda_sm20_div_rn_f64_full,($_ZN2at6native57_GLOBAL__N__f3eca4a2_24_ForeachBinaryOpScalar_cu_86b9896c25multi_tensor_apply_kernelINS1_18TensorListMetadataILi2EEENS1_21BinaryOpScalarFunctorIN3c107complexIdEELi2ELi1ELi1EEEJNS1_21reverse_power_functorIS8_EES8_EEEvT_T0_DpT1_$__internal_trig_reduction_slowpathd - $__internal_63_$__cuda_sm20_div_rn_f64_full)
$__internal_63_$__cuda_sm20_div_rn_f64_full:
[----:B------:R-:W-:Y:S01]  /*67c80*/  IMAD.MOV.U32 R111, RZ, RZ, R45 ;  /* 0x000000ffff6f7224 */ /* 0x000fe200078e002d */
[C---:B------:R-:W-:Y:S01]  /*67c90*/  LOP3.LUT R45, R47.reuse, 0x7ff00000, RZ, 0xc0, !PT ;  /* 0x7ff000002f2d7812 */ /* 0x040fe200078ec0ff */
[----:B------:R-:W-:Y:S01]  /*67ca0*/  IMAD.MOV.U32 R110, RZ, RZ, R44 ;  /* 0x000000ffff6e7224 */ /* 0x000fe200078e002c */
[----:B------:R-:W-:Y:S01]  /*67cb0*/  LOP3.LUT R106, R47, 0x800fffff, RZ, 0xc0, !PT ;  /* 0x800fffff2f6a7812 */ /* 0x000fe200078ec0ff */
[----:B------:R-:W-:Y:S01]  /*67cc0*/  IMAD.MOV.U32 R46, RZ, RZ, 0x1ca00000 ;  /* 0x1ca00000ff2e7424 */ /* 0x000fe200078e00ff */
[C---:B------:R-:W-:Y:S01]  /*67cd0*/  LOP3.LUT R44, R111.reuse, 0x7ff00000, RZ, 0xc0, !PT ;  /* 0x7ff000006f2c7812 */ /* 0x040fe200078ec0ff */
[----:B------:R-:W-:Y:S01]  /*67ce0*/  IMAD.MOV.U32 R109, RZ, RZ, R47 ;  /* 0x000000ffff6d7224 */ /* 0x000fe200078e002f */
[----:B------:R-:W-:Y:S01]  /*67cf0*/  LOP3.LUT R107, R106, 0x3ff00000, RZ, 0xfc, !PT ;  /* 0x3ff000006a6b7812 */ /* 0x000fe200078efcff */
[--C-:B------:R-:W-:Y:S01]  /*67d00*/  IMAD.MOV.U32 R108, RZ, RZ, R50.reuse ;  /* 0x000000ffff6c7224 */ /* 0x100fe200078e0032 */
[----:B------:R-:W-:Y:S01]  /*67d10*/  ISETP.GE.U32.AND P0, PT, R44, R45, PT ;  /* 0x0000002d2c00720c */ /* 0x000fe20003f06070 */
[----:B------:R-:W-:Y:S01]  /*67d20*/  IMAD.MOV.U32 R106, RZ, RZ, R50 ;  /* 0x000000ffff6a7224 */ /* 0x000fe200078e0032 */
[----:B------:R-:W-:Y:S01]  /*67d30*/  BSSY.RECONVERGENT B1, `(.L_x_1075) ;  /* 0x000007b000017945 */ /* 0x000fe20003800200 */
[----:B------:R-:W-:Y:S01]  /*67d40*/  IMAD.MOV.U32 R112, RZ, RZ, R110 ;  /* 0x000000ffff707224 */ /* 0x000fe200078e006e */
[----:B------:R-:W-:Y:S01]  /*67d50*/  SEL R51, R46, 0x63400000, !P0 ;  /* 0x634000002e337807 */ /* 0x000fe20004000000 */
[----:B------:R-:W-:Y:S01]  /*67d60*/  IMAD.MOV.U32 R116, RZ, RZ, 0x1 ;  /* 0x00000001ff747424 */ /* 0x000fe200078e00ff */
[----:B------:R-:W-:-:S02]  /*67d70*/  FSETP.GEU.AND P0, PT, |R111|, 1.469367938527859385e-39, PT ;  /* 0x001000006f00780b */ /* 0x000fc40003f0e200 */
[----:B------:R-:W-:-:S11]  /*67d80*/  LOP3.LUT R113, R51, 0x800fffff, R111, 0xf8, !PT ;  /* 0x800fffff33717812 */ /* 0x000fd600078ef86f */
[----:B------:R-:W-:Y:S01]  /*67d90*/  @!P0 LOP3.LUT R49, R109, 0x7ff00000, RZ, 0xc0, !PT ;  /* 0x7ff000006d318812 */ /* 0x000fe200078ec0ff */
[----:B------:R-:W-:-:S03]  /*67da0*/  @!P0 IMAD.MOV.U32 R50, RZ, RZ, RZ ;  /* 0x000000ffff328224 */ /* 0x000fc600078e00ff */
[----:B------:R-:W-:-:S04]  /*67db0*/  @!P0 ISETP.GE.U32.AND P1, PT, R44, R49, PT ;  /* 0x000000312c00820c */ /* 0x000fc80003f26070 */
[----:B------:R-:W-:Y:S02]  /*67dc0*/  @!P0 SEL R49, R46, 0x63400000, !P1 ;  /* 0x634000002e318807 */ /* 0x000fe40004800000 */
[----:B------:R-:W-:Y:S02]  /*67dd0*/  FSETP.GEU.AND P1, PT, |R47|, 1.469367938527859385e-39, PT ;  /* 0x001000002f00780b */ /* 0x000fe40003f2e200 */
[----:B------:R-:W-:-:S04]  /*67de0*/  @!P0 LOP3.LUT R49, R49, 0x80000000, R111, 0xf8, !PT ;  /* 0x8000000031318812 */ /* 0x000fc800078ef86f */
[----:B------:R-:W-:-:S06]  /*67df0*/  @!P0 LOP3.LUT R51, R49, 0x100000, RZ, 0xfc, !PT ;  /* 0x0010000031338812 */ /* 0x000fcc00078efcff */
[----:B------:R0:W1:Y:S02]  /*67e00*/  @!P0 DFMA R112, R112, 2, -R50 ;  /* 0x400000007070882b */ /* 0x0000640000000832 */
[----:B0-----:R-:W-:Y:S01]  /*67e10*/  IMAD.MOV.U32 R50, RZ, RZ, R44 ;  /* 0x000000ffff327224 */ /* 0x001fe200078e002c */
[----:B-1----:R-:W-:-:S05]  /*67e20*/  @!P0 LOP3.LUT R50, R113, 0x7ff00000, RZ, 0xc0, !PT ;  /* 0x7ff0000071328812 */ /* 0x002fca00078ec0ff */
[----:B------:R-:W-:-:S05]  /*67e30*/  VIADD R49, R50, 0xffffffff ;  /* 0xffffffff32317836 */ /* 0x000fca0000000000 */
[----:B------:R-:W-:-:S15]  /*67e40*/  ISETP.GT.U32.AND P0, PT, R49, 0x7feffffe, PT ;  /* 0x7feffffe3100780c */ /* 0x000fde0003f04070 */
[----:B------:R-:W-:-:S15]  /*67e50*/  NOP ;  /* 0x0000000000007918 */ /* 0x000fde0000000000 */
[----:B------:R-:W-:-:S15]  /*67e60*/  NOP ;  /* 0x0000000000007918 */ /* 0x000fde0000000000 */
[----:B------:R-:W-:-:S06]  /*67e70*/  NOP ;  /* 0x0000000000007918 */ /* 0x000fcc0000000000 */
[----:B------:R-:W0:Y:S02]  /*67e80*/  @!P1 DMUL R106, R108, 8.98846567431157953865e+307 ;  /* 0x7fe000006c6a9828 */ /* 0x000e240000000000 */
[----:B0-----:R-:W0:Y:S01]  /*67e90*/  MUFU.RCP64H R117, R107 ;  /* 0x0000006b00757308 */ /* 0x001e220000001800 */
[----:B------:R-:W-:-:S05]  /*67ea0*/  @!P1 LOP3.LUT R45, R107, 0x7ff00000, RZ, 0xc0, !PT ;  /* 0x7ff000006b2d9812 */ /* 0x000fca00078ec0ff */
[----:B------:R-:W-:-:S05]  /*67eb0*/  VIADD R47, R45, 0xffffffff ;  /* 0xffffffff2d2f7836 */ /* 0x000fca0000000000 */
[----:B------:R-:W-:-:S15]  /*67ec0*/  ISETP.GT.U32.OR P0, PT, R47, 0x7feffffe, P0 ;  /* 0x7feffffe2f00780c */ /* 0x000fde0000704470 */
[----:B------:R-:W-:-:S15]  /*67ed0*/  NOP ;  /* 0x0000000000007918 */ /* 0x000fde0000000000 */
[----:B------:R-:W-:-:S15]  /*67ee0*/  NOP ;  /* 0x0000000000007918 */ /* 0x000fde0000000000 */
[----:B------:R-:W-:-:S06]  /*67ef0*/  NOP ;  /* 0x0000000000007918 */ /* 0x000fcc0000000000 */
        /* <DEDUP_REMOVED lines=36> */
[----:B01----:R-:W-:Y:S05]  /*68140*/  @P0 BRA `(.L_x_1076) ;  /* 0x0000000000840947 */ /* 0x003fea0003800000 */
[----:B------:R-:W-:-:S04]  /*68150*/  LOP3.LUT R45, R109, 0x7ff00000, RZ, 0xc0, !PT ;  /* 0x7ff000006d2d7812 */ /* 0x000fc800078ec0ff */
[CC--:B------:R-:W-:Y:S02]  /*68160*/  ISETP.GE.U32.AND P0, PT, R44.reuse, R45.reuse, PT ;  /* 0x0000002d2c00720c */ /* 0x0c0fe40003f06070 */
[----:B------:R-:W-:Y:S01]  /*68170*/  VIADDMNMX R45, R44, -R45, 0xb9600000, !PT ;  /* 0xb96000002c2d7446 */ /* 0x000fe2000780092d */
[----:B------:R-:W-:Y:S01]  /*68180*/  IMAD.MOV.U32 R44, RZ, RZ, RZ ;  /* 0x000000ffff2c7224 */ /* 0x000fe200078e00ff */
[----:B------:R-:W-:Y:S02]  /*68190*/  SEL R46, R46, 0x63400000, !P0 ;  /* 0x634000002e2e7807 */ /* 0x000fe40004000000 */
[----:B------:R-:W-:-:S05]  /*681a0*/  VIMNMX R45, PT, PT, R45, 0x46a00000, PT ;  /* 0x46a000002d2d7848 */ /* 0x000fca0003fe0100 */
[----:B------:R-:W-:-:S04]  /*681b0*/  IMAD.IADD R46, R45, 0x1, -R46 ;  /* 0x000000012d2e7824 */ /* 0x000fc800078e0a2e */
[----:B------:R-:W-:-:S06]  /*681c0*/  VIADD R45, R46, 0x7fe00000 ;  /* 0x7fe000002e2d7836 */ /* 0x000fcc0000000000 */
[----:B------:R-:W0:Y:S02]  /*681d0*/  DMUL R116, R114, R44 ;  /* 0x0000002c72747228 */ /* 0x000e240000000000 */
[----:B0-----:R-:W-:-:S13]  /*681e0*/  FSETP.GTU.AND P0, PT, |R117|, 1.469367938527859385e-39, PT ;  /* 0x001000007500780b */ /* 0x001fda0003f0c200 */
[----:B------:R-:W-:Y:S05]  /*681f0*/  @P0 BRA `(.L_x_1077) ;  /* 0x0000000000b80947 */ /* 0x000fea0003800000 */
[----:B------:R-:W0:Y:S01]  /*68200*/  DFMA R106, R114, -R106, R112 ;  /* 0x8000006a726a722b */ /* 0x000e220000000070 */
[----:B------:R-:W-:Y:S01]  /*68210*/  IMAD.MOV.U32 R50, RZ, RZ, RZ ;  /* 0x000000ffff327224 */ /* 0x000fe200078e00ff */
[C---:B0-----:R-:W-:Y:S02]  /*68220*/  FSETP.NEU.AND P0, PT, R107.reuse, RZ, PT ;  /* 0x000000ff6b00720b */ /* 0x041fe40003f0d000 */
[----:B------:R-:W-:-:S04]  /*68230*/  LOP3.LUT R44, R107, 0x80000000, R109, 0x48, !PT ;  /* 0x800000006b2c7812 */ /* 0x000fc800078e486d */
[----:B------:R-:W-:-:S07]  /*68240*/  LOP3.LUT R51, R44, R45, RZ, 0xfc, !PT ;  /* 0x0000002d2c337212 */ /* 0x000fce00078efcff */
[----:B------:R-:W-:Y:S05]  /*68250*/  @!P0 BRA `(.L_x_1077) ;  /* 0x0000000000a08947 */ /* 0x000fea0003800000 */
[----:B------:R-:W-:Y:S01]  /*68260*/  IMAD.MOV R47, RZ, RZ, -R46 ;  /* 0x000000ffff2f7224 */ /* 0x000fe200078e0a2e */
[----:B------:R-:W-:Y:S01]  /*68270*/  IADD3 R45, PT, PT, -R46, -0x43300000, RZ ;  /* 0xbcd000002e2d7810 */ /* 0x000fe20007ffe1ff */
[----:B------:R-:W-:Y:S01]  /*68280*/  IMAD.MOV.U32 R46, RZ, RZ, RZ ;  /* 0x000000ffff2e7224 */ /* 0x000fe200078e00ff */
[----:B------:R-:W0:Y:S02]  /*68290*/  DMUL.RP R50, R114, R50 ;  /* 0x0000003272327228 */ /* 0x000e240000008000 */
[----:B0-----:R-:W-:-:S15]  /*682a0*/  LOP3.LUT R44, R51, R44, RZ, 0x3c, !PT ;  /* 0x0000002c332c7212 */ /* 0x001fde00078e3cff */
[----:B------:R-:W-:-:S15]  /*682b0*/  NOP ;  /* 0x0000000000007918 */ /* 0x000fde0000000000 */
[----:B------:R-:W-:-:S15]  /*682c0*/  NOP ;  /* 0x0000000000007918 */ /* 0x000fde0000000000 */
[----:B------:R-:W-:-:S15]  /*682d0*/  NOP ;  /* 0x0000000000007918 */ /* 0x000fde0000000000 */
[----:B------:R-:W-:-:S02]  /*682e0*/  NOP ;  /* 0x0000000000007918 */ /* 0x000fc40000000000 */
[----:B------:R-:W0:Y:S02]  /*682f0*/  DFMA R46, R116, -R46, R114 ;  /* 0x8000002e742e722b */ /* 0x000e240000000072 */
[----:B0-----:R-:W-:-:S04]  /*68300*/  FSETP.NEU.AND P0, PT, |R47|, R45, PT ;  /* 0x0000002d2f00720b */ /* 0x001fc80003f0d200 */
[----:B------:R-:W-:Y:S02]  /*68310*/  FSEL R46, R50, R116, !P0 ;  /* 0x00000074322e7208 */ /* 0x000fe40004000000 */
[----:B------:R-:W-:-:S03]  /*68320*/  FSEL R47, R44, R117, !P0 ;  /* 0x000000752c2f7208 */ /* 0x000fc60004000000 */
[----:B------:R-:W-:Y:S02]  /*68330*/  IMAD.MOV.U32 R116, RZ, RZ, R46 ;  /* 0x000000ffff747224 */ /* 0x000fe400078e002e */
[----:B------:R-:W-:Y:S01]  /*68340*/  IMAD.MOV.U32 R117, RZ, RZ, R47 ;  /* 0x000000ffff757224 */ /* 0x000fe200078e002f */
[----:B------:R-:W-:Y:S06]  /*68350*/  BRA `(.L_x_1077) ;  /* 0x0000000000607947 */ /* 0x000fec0003800000 */
.L_x_1076:
[----:B------:R-:W0:Y:S02]  /*68360*/  DSETP.NAN.AND P0, PT, R110, R110, PT ;  /* 0x0000006e6e00722a */ /* 0x000e240003f08000 */
[----:B0-----:R-:W-:Y:S05]  /*68370*/  @P0 BRA `(.L_x_1078) ;  /* 0x00000000004c0947 */ /* 0x001fea0003800000 */
[----:B------:R-:W0:Y:S02]  /*68380*/  DSETP.NAN.AND P0, PT, R108, R108, PT ;  /* 0x0000006c6c00722a */ /* 0x000e240003f08000 */
[----:B0-----:R-:W-:Y:S05]  /*68390*/  @P0 BRA `(.L_x_1079) ;  /* 0x0000000000340947 */ /* 0x001fea0003800000 */
[----:B------:R-:W-:Y:S01]  /*683a0*/  ISETP.NE.AND P0, PT, R50, R45, PT ;  /* 0x0000002d3200720c */ /* 0x000fe20003f05270 */
[----:B------:R-:W-:Y:S02]  /*683b0*/  IMAD.MOV.U32 R116, RZ, RZ, 0x0 ;  /* 0x00000000ff747424 */ /* 0x000fe400078e00ff */
[----:B------:R-:W-:-:S10]  /*683c0*/  IMAD.MOV.U32 R117, RZ, RZ, -0x80000 ;  /* 0xfff80000ff757424 */ /* 0x000fd400078e00ff */
[----:B------:R-:W-:Y:S05]  /*683d0*/  @!P0 BRA `(.L_x_1077) ;  /* 0x0000000000408947 */ /* 0x000fea0003800000 */
[----:B------:R-:W-:-:S04]  /*683e0*/  ISETP.NE.AND P0, PT, R50, 0x7ff00000, PT ;  /* 0x7ff000003200780c */ /* 0x000fc80003f05270 */
[----:B------:R-:W-:Y:S02]  /*683f0*/  ISETP.EQ.OR P0, PT, R45, RZ, !P0 ;  /* 0x000000ff2d00720c */ /* 0x000fe40004702670 */
[----:B------:R-:W-:-:S11]  /*68400*/  LOP3.LUT R45, R111, 0x80000000, R109, 0x48, !PT ;  /* 0x800000006f2d7812 */ /* 0x000fd600078e486d */
[----:B------:R-:W-:Y:S01]  /*68410*/  @P0 LOP3.LUT R44, R45, 0x7ff00000, RZ, 0xfc, !PT ;  /* 0x7ff000002d2c0812 */ /* 0x000fe200078efcff */
[----:B------:R-:W-:Y:S02]  /*68420*/  @!P0 IMAD.MOV.U32 R116, RZ, RZ, RZ ;  /* 0x000000ffff748224 */ /* 0x000fe400078e00ff */
[----:B------:R-:W-:Y:S02]  /*68430*/  @!P0 IMAD.MOV.U32 R117, RZ, RZ, R45 ;  /* 0x000000ffff758224 */ /* 0x000fe400078e002d */
[----:B------:R-:W-:Y:S02]  /*68440*/  @P0 IMAD.MOV.U32 R116, RZ, RZ, RZ ;  /* 0x000000ffff740224 */ /* 0x000fe400078e00ff */
[----:B------:R-:W-:Y:S01]  /*68450*/  @P0 IMAD.MOV.U32 R117, RZ, RZ, R44 ;  /* 0x000000ffff750224 */ /* 0x000fe200078e002c */
[----:B------:R-:W-:Y:S06]  /*68460*/  BRA `(.L_x_1077) ;  /* 0x00000000001c7947 */ /* 0x000fec0003800000 */
.L_x_1079:
[----:B------:R-:W-:Y:S01]  /*68470*/  LOP3.LUT R45, R109, 0x80000, RZ, 0xfc, !PT ;  /* 0x000800006d2d7812 */ /* 0x000fe200078efcff */
[----:B------:R-:W-:-:S04]  /*68480*/  IMAD.MOV.U32 R116, RZ, RZ, R108 ;  /* 0x000000ffff747224 */ /* 0x000fc800078e006c */
[----:B------:R-:W-:Y:S01]  /*68490*/  IMAD.MOV.U32 R117, RZ, RZ, R45 ;  /* 0x000000ffff757224 */ /* 0x000fe200078e002d */
[----:B------:R-:W-:Y:S06]  /*684a0*/  BRA `(.L_x_1077) ;  /* 0x00000000000c7947 */ /* 0x000fec0003800000 */
.L_x_1078:
[----:B------:R-:W-:Y:S01]  /*684b0*/  LOP3.LUT R45, R111, 0x80000, RZ, 0xfc, !PT ;  /* 0x000800006f2d7812 */ /* 0x000fe200078efcff */
[----:B------:R-:W-:-:S04]  /*684c0*/  IMAD.MOV.U32 R116, RZ, RZ, R110 ;  /* 0x000000ffff747224 */ /* 0x000fc800078e006e */
[----:B------:R-:W-:-:S07]  /*684d0*/  IMAD.MOV.U32 R117, RZ, RZ, R45 ;  /* 0x000000ffff757224 */ /* 0x000fce00078e002d */
.L_x_1077:
[----:B------:R-:W-:Y:S05]  /*684e0*/  BSYNC.RECONVERGENT B1 ;  /* 0x0000000000017941 */ /* 0x000fea0003800200 */
.L_x_1075:
[----:B------:R-:W-:Y:S02]  /*684f0*/  IMAD.MOV.U32 R49, RZ, RZ, 0x0 ;  /* 0x00000000ff317424 */ /* 0x000fe400078e00ff */
[----:B------:R-:W-:Y:S02]  /*68500*/  IMAD.MOV.U32 R44, RZ, RZ, R116 ;  /* 0x000000ffff2c7224 */ /* 0x000fe400078e0074 */
[----:B------:R-:W-:Y:S01]  /*68510*/  IMAD.MOV.U32 R45, RZ, RZ, R117 ;  /* 0x000000ffff2d7224 */ /* 0x000fe200078e0075 */
[----:B------:R-:W-:Y:S06]  /*68520*/  RET.REL.NODEC R48 `(_ZN2at6native57_GLOBAL__N__f3eca4a2_24_ForeachBinaryOpScalar_cu_86b9896c25multi_tensor_apply_kernelINS1_18TensorListMetadataILi2EEENS1_21BinaryOpScalarFunctorIN3c107complexIdEELi2ELi1ELi1EEEJNS1_21reverse_power_functorIS8_EES8_EEEvT_T0_DpT1_) ;  /* 0xfffff97830b47950 */ /* 0x000fec0003c3ffff */
        .type           $_ZN2at6native57_GLOBAL__N__f3eca4a2_24_ForeachBinaryOpScalar_cu_86b9896c25multi_tensor_apply_kernelINS1_18TensorListMetadataILi2EEENS1_21BinaryOpScalarFunctorIN3c107complexIdEELi2ELi1ELi1EEEJNS1_21reverse_power_functorIS8_EES8_EEEvT_T0_DpT1_$__internal_trig_reduction_slowpathd,@function
        .size           $_ZN2at6native57_GLOBAL__N__f3eca4a2_24_ForeachBinaryOpScalar_cu_86b9896c25multi_tensor_apply_kernelINS1_18TensorListMetadataILi2EEENS1_21BinaryOpScalarFunctorIN3c107complexIdEELi2ELi1ELi1EEEJNS1_21reverse_power_functorIS8_EES8_EEEvT_T0_DpT1_$__internal_trig_reduction_slowpathd,(.L_x_4716 - $_ZN2at6native57_GLOBAL__N__f3eca4a2_24_ForeachBinaryOpScalar_cu_86b9896c25multi_tensor_apply_kernelINS1_18TensorListMetadataILi2EEENS1_21BinaryOpScalarFunctorIN3c107complexIdEELi2ELi1ELi1EEEJNS1_21reverse_power_functorIS8_EES8_EEEvT_T0_DpT1_$__internal_trig_reduction_slowpathd)
$_ZN2at6native57_GLOBAL__N__f3eca4a2_24_ForeachBinaryOpScalar_cu_86b9896c25multi_tensor_apply_kernelINS1_18TensorListMetadataILi2EEENS1_21BinaryOpScalarFunctorIN3c107complexIdEELi2ELi1ELi1EEEJNS1_21reverse_power_functorIS8_EES8_EEEvT_T0_DpT1_$__internal_trig_reduction_slowpathd:
[----:B------:R-:W-:Y:S01]  /*68530*/  SHF.R.U32.HI R51, RZ, 0x14, R111 ;  /* 0x00000014ff337819 */ /* 0x000fe2000001166f */
[----:B------:R-:W-:-:S03]  /*68540*/  IMAD.MOV.U32 R47, RZ, RZ, RZ ;  /* 0x000000ffff2f7224 */ /* 0x000fc600078e00ff */
[----:B------:R-:W-:-:S04]  /*68550*/  LOP3.LUT R44, R51, 0x7ff, RZ, 0xc0, !PT ;  /* 0x000007ff332c7812 */ /* 0x000fc800078ec0ff */
[----:B------:R-:W-:-:S13]  /*68560*/  ISETP.NE.AND P0, PT, R44, 0x7ff, PT ;  /* 0x000007ff2c00780c */ /* 0x000fda0003f05270 */
[----:B------:R-:W-:Y:S05]  /*68570*/  @!P0 BRA `(.L_x_1080) ;  /* 0x0000000800488947 */ /* 0x000fea0003800000 */
[----:B------:R-:W-:Y:S01]  /*68580*/  VIADD R45, R44, 0xfffffc00 ;  /* 0xfffffc002c2d7836 */ /* 0x000fe20000000000 */
[----:B------:R-:W-:Y:S01]  /*68590*/  BSSY.RECONVERGENT B0, `(.L_x_1081) ;  /* 0x000002f000007945 */ /* 0x000fe20003800200 */
[----:B------:R-:W-:-:S03]  /*685a0*/  CS2R R120, SRZ ;  /* 0x0000000000787805 */ /* 0x000fc6000001ff00 */
[----:B------:R-:W-:Y:S02]  /*685b0*/  SHF.R.U32.HI R44, RZ, 0x6, R45 ;  /* 0x00000006ff2c7819 */ /* 0x000fe4000001162d */
[----:B------:R-:W-:Y:S02]  /*685c0*/  ISETP.GE.U32.AND P0, PT, R45, 0x80, PT ;  /* 0x000000802d00780c */ /* 0x000fe40003f06070 */
[C---:B------:R-:W-:Y:S02]  /*685d0*/  IADD3 R49, PT, PT, -R44.reuse, 0x13, RZ ;  /* 0x000000132c317810 */ /* 0x040fe40007ffe1ff */
[----:B------:R-:W-:Y:S02]  /*685e0*/  IADD3 R107, PT, PT, -R44, 0xf, RZ ;  /* 0x0000000f2c6b7810 */ /* 0x000fe40007ffe1ff */
[----:B------:R-:W-:-:S04]  /*685f0*/  SEL R49, R49, 0x12, P0 ;  /* 0x0000001231317807 */ /* 0x000fc80000000000 */
[----:B------:R-:W-:-:S13]  /*68600*/  ISETP.GE.AND P0, PT, R107, R49, PT ;  /* 0x000000316b00720c */ /* 0x000fda0003f06270 */
[----:B------:R-:W-:Y:S05]  /*68610*/  @P0 BRA `(.L_x_1082) ;  /* 0x0000000000980947 */ /* 0x000fea0003800000 */
[----:B------:R-:W0:Y:S01]  /*68620*/  LDC.64 R116, c[0x0][0x358] ;  /* 0x0000d600ff747b82 */ /* 0x000e220000000a00 */
[C---:B------:R-:W-:Y:S01]  /*68630*/  SHF.L.U64.HI R48, R46.reuse, 0xb, R111 ;  /* 0x0000000b2e307819 */ /* 0x040fe2000001026f */
[----:B------:R-:W-:Y:S01]  /*68640*/  BSSY.RECONVERGENT B1, `(.L_x_1083) ;  /* 0x0000022000017945 */ /* 0x000fe20003800200 */
[----:B------:R-:W-:Y:S01]  /*68650*/  IMAD.SHL.U32 R50, R46, 0x800, RZ ;  /* 0x000008002e327824 */ /* 0x000fe200078e00ff */
[----:B------:R-:W-:Y:S01]  /*68660*/  IADD3 R109, PT, PT, RZ, -R44, -R49 ;  /* 0x8000002cff6d7210 */ /* 0x000fe20007ffe831 */
[----:B------:R-:W-:Y:S01]  /*68670*/  IMAD.MOV.U32 R108, RZ, RZ, RZ ;  /* 0x000000ffff6c7224 */ /* 0x000fe200078e00ff */
[----:B------:R-:W-:Y:S02]  /*68680*/  CS2R R120, SRZ ;  /* 0x0000000000787805 */ /* 0x000fe4000001ff00 */
[----:B------:R-:W-:-:S07]  /*68690*/  LOP3.LUT R48, R48, 0x80000000, RZ, 0xfc, !PT ;  /* 0x8000000030307812 */ /* 0x000fce00078efcff */
.L_x_1084:
[----:B------:R-:W1:Y:S01]  /*686a0*/  LDC.64 R46, c[0x4][0xe0] ;  /* 0x01003800ff2e7b82 */ /* 0x000e620000000a00 */
[----:B0-----:R-:W-:Y:S02]  /*686b0*/  R2UR UR6, R116 ;  /* 0x00000000740672ca */ /* 0x001fe400000e0000 */
[----:B------:R-:W-:Y:S01]  /*686c0*/  R2UR UR7, R117 ;  /* 0x00000000750772ca */ /* 0x000fe200000e0000 */
[----:B-1----:R-:W-:-:S12]  /*686d0*/  IMAD.WIDE R118, R107, 0x8, R46 ;  /* 0x000000086b767825 */ /* 0x002fd800078e022e */
[----:B------:R-:W2:Y:S01]  /*686e0*/  LDG.E.64.CONSTANT R118, desc[UR6][R118.64] ;  /* 0x0000000676767981 */ /* 0x000ea2000c1e9b00 */
[----:B------:R-:W-:Y:S02]  /*686f0*/  VIADD R109, R109, 0x1 ;  /* 0x000000016d6d7836 */ /* 0x000fe40000000000 */
[C---:B------:R-:W-:Y:S02]  /*68700*/  IMAD R112, R108.reuse, 0x8, R1 ;  /* 0x000000086c707824 */ /* 0x040fe400078e0201 */
[----:B------:R-:W-:Y:S02]  /*68710*/  VIADD R108, R108, 0x1 ;  /* 0x000000016c6c7836 */ /* 0x000fe40000000000 */
[----:B------:R-:W-:Y:S02]  /*68720*/  VIADD R107, R107, 0x1 ;  /* 0x000000016b6b7836 */ /* 0x000fe40000000000 */
[----:B--2---:R-:W-:-:S04]  /*68730*/  IMAD.WIDE.U32 R120, P1, R118, R50, R120 ;  /* 0x0000003276787225 */ /* 0x004fc80007820078 */
[CC--:B------:R-:W-:Y:S02]  /*68740*/  IMAD R46, R118.reuse, R48.reuse, RZ ;  /* 0x00000030762e7224 */ /* 0x0c0fe400078e02ff */
[----:B------:R-:W-:-:S03]  /*68750*/  IMAD.HI.U32 R106, R118, R48, RZ ;  /* 0x00000030766a7227 */ /* 0x000fc600078e00ff */
[----:B------:R-:W-:Y:S01]  /*68760*/  IADD3 R46, P2, PT, R46, R121, RZ ;  /* 0x000000792e2e7210 */ /* 0x000fe20007f5e0ff */
[CC--:B------:R-:W-:Y:S02]  /*68770*/  IMAD R45, R119.reuse, R50.reuse, RZ ;  /* 0x00000032772d7224 */ /* 0x0c0fe400078e02ff */
[----:B------:R-:W-:-:S03]  /*68780*/  IMAD.HI.U32 R47, R119, R50, RZ ;  /* 0x00000032772f7227 */ /* 0x000fc600078e00ff */
[----:B------:R-:W-:Y:S01]  /*68790*/  IADD3 R121, P0, PT, R45, R46, RZ ;  /* 0x0000002e2d797210 */ /* 0x000fe20007f1e0ff */
[----:B------:R-:W-:Y:S01]  /*687a0*/  IMAD.X R106, RZ, RZ, R106, P1 ;  /* 0x000000ffff6a7224 */ /* 0x000fe200008e066a */
[----:B------:R-:W-:Y:S01]  /*687b0*/  ISETP.NE.AND P1, PT, R109, -0xf, PT ;  /* 0xfffffff16d00780c */ /* 0x000fe20003f25270 */
[CC--:B------:R-:W-:Y:S02]  /*687c0*/  IMAD R45, R119.reuse, R48.reuse, RZ ;  /* 0x00000030772d7224 */ /* 0x0c0fe400078e02ff */
[----:B------:R-:W-:Y:S01]  /*687d0*/  IMAD.HI.U32 R46, R119, R48, RZ ;  /* 0x00000030772e7227 */ /* 0x000fe200078e00ff */
[----:B------:R-:W-:Y:S01]  /*687e0*/  IADD3.X R106, P2, PT, R47, R106, RZ, P2, !PT ;  /* 0x0000006a2f6a7210 */ /* 0x000fe2000175e4ff */
[----:B------:R0:W-:Y:S03]  /*687f0*/  STL.64 [R112], R120 ;  /* 0x0000007870007387 */ /* 0x0001e60000100a00 */
[----:B------:R-:W-:Y:S01]  /*68800*/  IADD3.X R106, P0, PT, R45, R106, RZ, P0, !PT ;  /* 0x0000006a2d6a7210 */ /* 0x000fe2000071e4ff */
[----:B------:R-:W-:-:S04]  /*68810*/  IMAD.X R45, RZ, RZ, R46, P2 ;  /* 0x000000ffff2d7224 */ /* 0x000fc800010e062e */
[----:B------:R-:W-:Y:S02]  /*68820*/  IMAD.X R45, RZ, RZ, R45, P0 ;  /* 0x000000ffff2d7224 */ /* 0x000fe400000e062d */
[----:B0-----:R-:W-:Y:S02]  /*68830*/  IMAD.MOV.U32 R120, RZ, RZ, R106 ;  /* 0x000000ffff787224 */ /* 0x001fe400078e006a */
[----:B------:R-:W-:Y:S01]  /*68840*/  IMAD.MOV.U32 R121, RZ, RZ, R45 ;  /* 0x000000ffff797224 */ /* 0x000fe200078e002d */
[----:B------:R-:W-:Y:S06]  /*68850*/  @P1 BRA `(.L_x_1084) ;  /* 0xfffffffc00901947 */ /* 0x000fec000383ffff */
[----:B------:R-:W-:Y:S05]  /*68860*/  BSYNC.RECONVERGENT B1 ;  /* 0x0000000000017941 */ /* 0x000fea0003800200 */
.L_x_1083:
[----:B------:R-:W-:-:S07]  /*68870*/  IMAD.MOV.U32 R107, RZ, RZ, R49 ;  /* 0x000000ffff6b7224 */ /* 0x000fce00078e0031 */
.L_x_1082:
[----:B------:R-:W-:Y:S05]  /*68880*/  BSYNC.RECONVERGENT B0 ;  /* 0x0000000000007941 */ /* 0x000fea0003800200 */
.L_x_1081:
[----:B------:R-:W-:Y:S01]  /*68890*/  LOP3.LUT P0, R49, R51, 0x3f, RZ, 0xc0, !PT ;  /* 0x0000003f33317812 */ /* 0x000fe2000780c0ff */
[----:B------:R-:W-:-:S04]  /*688a0*/  IMAD.IADD R44, R44, 0x1, R107 ;  /* 0x000000012c2c7824 */ /* 0x000fc800078e026b */
[----:B------:R-:W-:-:S05]  /*688b0*/  IMAD.U32 R109, R44, 0x8, R1 ;  /* 0x000000082c6d7824 */ /* 0x000fca00078e0001 */
[----:B------:R0:W-:Y:S04]  /*688c0*/  STL.64 [R109+-0x78], R120 ;  /* 0xffff88786d007387 */ /* 0x0001e80000100a00 */
[----:B------:R-:W2:Y:S04]  /*688d0*/  @P0 LDL.64 R50, [R1+0x8] ;  /* 0x0000080001320983 */ /* 0x000ea80000100a00 */
[----:B------:R-:W3:Y:S04]  /*688e0*/  LDL.64 R44, [R1+0x10] ;  /* 0x00001000012c7983 */ /* 0x000ee80000100a00 */
[----:B------:R-:W4:Y:S01]  /*688f0*/  LDL.64 R46, [R1+0x18] ;  /* 0x00001800012e7983 */ /* 0x000f220000100a00 */
[----:B------:R-:W-:Y:S01]  /*68900*/  @P0 LOP3.LUT R113, R49, 0x3f, RZ, 0x3c, !PT ;  /* 0x0000003f31710812 */ /* 0x000fe200078e3cff */
[----:B------:R-:W-:Y:S01]  /*68910*/  BSSY.RECONVERGENT B0, `(.L_x_1085) ;  /* 0x0000034000007945 */ /* 0x000fe20003800200 */
[----:B--2---:R-:W-:-:S02]  /*68920*/  @P0 SHF.R.U64 R108, R50, 0x1, R51 ;  /* 0x00000001326c0819 */ /* 0x004fc40000001233 */
[----:B------:R-:W-:Y:S02]  /*68930*/  @P0 SHF.R.U32.HI R48, RZ, 0x1, R51 ;  /* 0x00000001ff300819 */ /* 0x000fe40000011633 */
[--C-:B---3--:R-:W-:Y:S02]  /*68940*/  @P0 SHF.R.U32.HI R50, RZ, 0x1, R45.reuse ;  /* 0x00000001ff320819 */ /* 0x108fe4000001162d */
[C-C-:B------:R-:W-:Y:S02]  /*68950*/  @P0 SHF.R.U64 R51, R44.reuse, 0x1, R45.reuse ;  /* 0x000000012c330819 */ /* 0x140fe4000000122d */
[----:B------:R-:W-:Y:S02]  /*68960*/  @P0 SHF.L.U32 R107, R44, R49, RZ ;  /* 0x000000312c6b0219 */ /* 0x000fe400000006ff */
[----:B------:R-:W-:Y:S02]  /*68970*/  @P0 SHF.R.U64 R108, R108, R113, R48 ;  /* 0x000000716c6c0219 */ /* 0x000fe40000001230 */
[----:B------:R-:W-:-:S02]  /*68980*/  @P0 SHF.L.U64.HI R106, R44, R49, R45 ;  /* 0x000000312c6a0219 */ /* 0x000fc4000001022d */
[----:B0-----:R-:W-:Y:S02]  /*68990*/  @P0 SHF.R.U32.HI R109, RZ, R113, R48 ;  /* 0x00000071ff6d0219 */ /* 0x001fe40000011630 */
[----:B----4-:R-:W-:Y:S02]  /*689a0*/  @P0 SHF.L.U32 R48, R46, R49, RZ ;  /* 0x000000312e300219 */ /* 0x010fe400000006ff */
[----:B------:R-:W-:Y:S02]  /*689b0*/  @P0 SHF.R.U64 R51, R51, R113, R50 ;  /* 0x0000007133330219 */ /* 0x000fe40000001232 */
[----:B------:R-:W-:Y:S02]  /*689c0*/  @P0 LOP3.LUT R44, R107, R108, RZ, 0xfc, !PT ;  /* 0x0000006c6b2c0212 */ /* 0x000fe400078efcff */
[----:B------:R-:W-:Y:S02]  /*689d0*/  @P0 LOP3.LUT R45, R106, R109, RZ, 0xfc, !PT ;  /* 0x0000006d6a2d0212 */ /* 0x000fe400078efcff */
[----:B------:R-:W-:-:S02]  /*689e0*/  @P0 SHF.L.U64.HI R49, R46, R49, R47 ;  /* 0x000000312e310219 */ /* 0x000fc4000001022f */
[----:B------:R-:W-:Y:S01]  /*689f0*/  @P0 LOP3.LUT R46, R48, R51, RZ, 0xfc, !PT ;  /* 0x00000033302e0212 */ /* 0x000fe200078efcff */
[C---:B------:R-:W-:Y:S01]  /*68a00*/  IMAD.SHL.U32 R48, R44.reuse, 0x4, RZ ;  /* 0x000000042c307824 */ /* 0x040fe200078e00ff */
[----:B------:R-:W-:Y:S02]  /*68a10*/  @P0 SHF.R.U32.HI R50, RZ, R113, R50 ;  /* 0x00000071ff320219 */ /* 0x000fe40000011632 */
[----:B------:R-:W-:Y:S02]  /*68a20*/  SHF.L.U64.HI R44, R44, 0x2, R45 ;  /* 0x000000022c2c7819 */ /* 0x000fe4000001022d */
[----:B------:R-:W-:Y:S02]  /*68a30*/  @P0 LOP3.LUT R47, R49, R50, RZ, 0xfc, !PT ;  /* 0x00000032312f0212 */ /* 0x000fe400078efcff */
[----:B------:R-:W-:Y:S02]  /*68a40*/  SHF.L.W.U32.HI R45, R45, 0x2, R46 ;  /* 0x000000022d2d7819 */ /* 0x000fe40000010e2e */
[----:B------:R-:W-:-:S02]  /*68a50*/  IADD3 RZ, P0, PT, RZ, -R48, RZ ;  /* 0x80000030ffff7210 */ /* 0x000fc40007f1e0ff */
[----:B------:R-:W-:Y:S02]  /*68a60*/  LOP3.LUT R49, RZ, R44, RZ, 0x33, !PT ;  /* 0x0000002cff317212 */ /* 0x000fe400078e33ff */
[----:B------:R-:W-:Y:S02]  /*68a70*/  SHF.L.W.U32.HI R50, R46, 0x2, R47 ;  /* 0x000000022e327819 */ /* 0x000fe40000010e2f */
[----:B------:R-:W-:Y:S02]  /*68a80*/  LOP3.LUT R106, RZ, R45, RZ, 0x33, !PT ;  /* 0x0000002dff6a7212 */ /* 0x000fe400078e33ff */
[----:B------:R-:W-:Y:S02]  /*68a90*/  IADD3.X R49, P1, PT, RZ, R49, RZ, P0, !PT ;  /* 0x00000031ff317210 */ /* 0x000fe4000073e4ff */
[----:B------:R-:W-:Y:S02]  /*68aa0*/  LOP3.LUT R51, RZ, R50, RZ, 0x33, !PT ;  /* 0x00000032ff337212 */ /* 0x000fe400078e33ff */
[----:B------:R-:W-:-:S02]  /*68ab0*/  IADD3.X R106, P1, PT, RZ, R106, RZ, P1, !PT ;  /* 0x0000006aff6a7210 */ /* 0x000fc40000f3e4ff */
[----:B------:R-:W-:-:S03]  /*68ac0*/  ISETP.GT.U32.AND P0, PT, R45, -0x1, PT ;  /* 0xffffffff2d00780c */ /* 0x000fc60003f04070 */
[----:B------:R-:W-:Y:S01]  /*68ad0*/  IMAD.X R51, RZ, RZ, R51, P1 ;  /* 0x000000ffff337224 */ /* 0x000fe200008e0633 */
[----:B------:R-:W-:-:S04]  /*68ae0*/  ISETP.GT.AND.EX P0, PT, R50, -0x1, PT, P0 ;  /* 0xffffffff3200780c */ /* 0x000fc80003f04300 */
[----:B------:R-:W-:Y:S02]  /*68af0*/  SEL R46, R50, R51, P0 ;  /* 0x00000033322e7207 */ /* 0x000fe40000000000 */
[----:B------:R-:W-:Y:S02]  /*68b00*/  SEL R45, R45, R106, P0 ;  /* 0x0000006a2d2d7207 */ /* 0x000fe40000000000 */
[----:B------:R-:W-:Y:S02]  /*68b10*/  ISETP.NE.U32.AND P1, PT, R46, RZ, PT ;  /* 0x000000ff2e00720c */ /* 0x000fe40003f25070 */
[----:B------:R-:W-:Y:S02]  /*68b20*/  SEL R49, R44, R49, P0 ;  /* 0x000000312c317207 */ /* 0x000fe40000000000 */
[----:B------:R-:W-:Y:S01]  /*68b30*/  SEL R107, R45, R46, !P1 ;  /* 0x0000002e2d6b7207 */ /* 0x000fe20004800000 */
[----:B------:R-:W-:-:S03]  /*68b40*/  @!P0 IMAD.MOV R48, RZ, RZ, -R48 ;  /* 0x000000ffff308224 */ /* 0x000fc600078e0a30 */
[----:B------:R-:W0:Y:S02]  /*68b50*/  FLO.U32 R51, R107 ;  /* 0x0000006b00337300 */ /* 0x000e2400000e0000 */
[C---:B0-----:R-:W-:Y:S02]  /*68b60*/  IADD3 R106, PT, PT, -R51.reuse, 0x1f, RZ ;  /* 0x0000001f336a7810 */ /* 0x041fe40007ffe1ff */
[----:B------:R-:W-:-:S03]  /*68b70*/  IADD3 R51, PT, PT, -R51, 0x3f, RZ ;  /* 0x0000003f33337810 */ /* 0x000fc60007ffe1ff */
[----:B------:R-:W-:-:S05]  /*68b80*/  @P1 IMAD.MOV R51, RZ, RZ, R106 ;  /* 0x000000ffff331224 */ /* 0x000fca00078e026a */
[----:B------:R-:W-:-:S13]  /*68b90*/  ISETP.NE.AND P1, PT, R51, RZ, PT ;  /* 0x000000ff3300720c */ /* 0x000fda0003f25270 */
[----:B------:R-:W-:Y:S05]  /*68ba0*/  @!P1 BRA `(.L_x_1086) ;  /* 0x0000000000289947 */ /* 0x000fea0003800000 */
[----:B------:R-:W-:Y:S02]  /*68bb0*/  LOP3.LUT R44, R51, 0x3f, RZ, 0xc0, !PT ;  /* 0x0000003f332c7812 */ /* 0x000fe400078ec0ff */
[--C-:B------:R-:W-:Y:S02]  /*68bc0*/  SHF.R.U64 R48, R48, 0x1, R49.reuse ;  /* 0x0000000130307819 */ /* 0x100fe40000001231 */
[CC--:B------:R-:W-:Y:S02]  /*68bd0*/  SHF.L.U64.HI R46, R45.reuse, R44.reuse, R46 ;  /* 0x0000002c2d2e7219 */ /* 0x0c0fe4000001022e */
[----:B------:R-:W-:Y:S02]  /*68be0*/  SHF.L.U32 R45, R45, R44, RZ ;  /* 0x0000002c2d2d7219 */ /* 0x000fe400000006ff */
[----:B------:R-:W-:Y:S02]  /*68bf0*/  SHF.R.U32.HI R49, RZ, 0x1, R49 ;  /* 0x00000001ff317819 */ /* 0x000fe40000011631 */
[----:B------:R-:W-:-:S04]  /*68c00*/  LOP3.LUT R44, R51, 0x3f, RZ, 0xc, !PT ;  /* 0x0000003f332c7812 */ /* 0x000fc800078e0cff */
[-CC-:B------:R-:W-:Y:S02]  /*68c10*/  SHF.R.U64 R48, R48, R44.reuse, R49.reuse ;  /* 0x0000002c30307219 */ /* 0x180fe40000001231 */
[----:B------:R-:W-:Y:S02]  /*68c20*/  SHF.R.U32.HI R49, RZ, R44, R49 ;  /* 0x0000002cff317219 */ /* 0x000fe40000011631 */
[----:B------:R-:W-:Y:S02]  /*68c30*/  LOP3.LUT R45, R45, R48, RZ, 0xfc, !PT ;  /* 0x000000302d2d7212 */ /* 0x000fe400078efcff */
[----:B------:R-:W-:-:S07]  /*68c40*/  LOP3.LUT R46, R46, R49, RZ, 0xfc, !PT ;  /* 0x000000312e2e7212 */ /* 0x000fce00078efcff */
.L_x_1086:
[----:B------:R-:W-:Y:S05]  /*68c50*/  BSYNC.RECONVERGENT B0 ;  /* 0x0000000000007941 */ /* 0x000fea0003800200 */
.L_x_1085:
[----:B------:R-:W-:Y:S01]  /*68c60*/  IMAD.WIDE.U32 R106, R45, 0x2168c235, RZ ;  /* 0x2168c2352d6a7825 */ /* 0x000fe200078e00ff */
[----:B------:R-:W-:-:S03]  /*68c70*/  SHF.R.U32.HI R47, RZ, 0x1e, R47 ;  /* 0x0000001eff2f7819 */ /* 0x000fc6000001162f */
[----:B------:R-:W-:Y:S01]  /*68c80*/  IMAD.MOV.U32 R48, RZ, RZ, R107 ;  /* 0x000000ffff307224 */ /* 0x000fe200078e006b */
[----:B------:R-:W-:Y:S01]  /*68c90*/  IADD3 RZ, P1, PT, R106, R106, RZ ;  /* 0x0000006a6aff7210 */ /* 0x000fe20007f3e0ff */
[----:B------:R-:W-:Y:S01]  /*68ca0*/  IMAD.MOV.U32 R49, RZ, RZ, RZ ;  /* 0x000000ffff317224 */ /* 0x000fe200078e00ff */
[----:B------:R-:W-:Y:S01]  /*68cb0*/  LEA.HI R47, R50, R47, RZ, 0x1 ;  /* 0x0000002f322f7211 */ /* 0x000fe200078f08ff */
[----:B------:R-:W-:-:S04]  /*68cc0*/  IMAD.HI.U32 R44, R46, -0x36f0255e, RZ ;  /* 0xc90fdaa22e2c7827 */ /* 0x000fc800078e00ff */
[----:B------:R-:W-:-:S04]  /*68cd0*/  IMAD.WIDE.U32 R48, R45, -0x36f0255e, R48 ;  /* 0xc90fdaa22d307825 */ /* 0x000fc800078e0030 */
[----:B------:R-:W-:-:S04]  /*68ce0*/  IMAD.WIDE.U32 R48, P2, R46, 0x2168c235, R48 ;  /* 0x2168c2352e307825 */ /* 0x000fc80007840030 */
[----:B------:R-:W-:Y:S01]  /*68cf0*/  IMAD R46, R46, -0x36f0255e, RZ ;  /* 0xc90fdaa22e2e7824 */ /* 0x000fe200078e02ff */
[----:B------:R-:W-:Y:S01]  /*68d00*/  IADD3.X RZ, P1, PT, R48, R48, RZ, P1, !PT ;  /* 0x0000003030ff7210 */ /* 0x000fe20000f3e4ff */
[----:B------:R-:W-:-:S03]  /*68d10*/  IMAD.X R44, RZ, RZ, R44, P2 ;  /* 0x000000ffff2c7224 */ /* 0x000fc600010e062c */
[----:B------:R-:W-:-:S04]  /*68d20*/  IADD3 R46, P2, PT, R46, R49, RZ ;  /* 0x000000312e2e7210 */ /* 0x000fc80007f5e0ff */
[C---:B------:R-:W-:Y:S01]  /*68d30*/  ISETP.GT.U32.AND P6, PT, R46.reuse, RZ, PT ;  /* 0x000000ff2e00720c */ /* 0x040fe20003fc4070 */
[----:B------:R-:W-:Y:S01]  /*68d40*/  IMAD.X R49, RZ, RZ, R44, P2 ;  /* 0x000000ffff317224 */ /* 0x000fe200010e062c */
[----:B------:R-:W-:-:S04]  /*68d50*/  IADD3.X R45, P2, PT, R46, R46, RZ, P1, !PT ;  /* 0x0000002e2e2d7210 */ /* 0x000fc80000f5e4ff */
[C---:B------:R-:W-:Y:S01]  /*68d60*/  ISETP.GT.AND.EX P1, PT, R49.reuse, RZ, PT, P6 ;  /* 0x000000ff3100720c */ /* 0x040fe20003f24360 */
[----:B------:R-:W-:Y:S01]  /*68d70*/  IMAD.X R44, R49, 0x1, R49, P2 ;  /* 0x00000001312c7824 */ /* 0x000fe200010e0631 */
[----:B------:R-:W-:Y:S02]  /*68d80*/  LOP3.LUT P6, R48, R111, 0x80000000, RZ, 0xc0, !PT ;  /* 0x800000006f307812 */ /* 0x000fe400078cc0ff */
[----:B------:R-:W-:Y:S02]  /*68d90*/  SEL R45, R45, R46, P1 ;  /* 0x0000002e2d2d7207 */ /* 0x000fe40000800000 */
[----:B------:R-:W-:Y:S02]  /*68da0*/  SEL R44, R44, R49, P1 ;  /* 0x000000312c2c7207 */ /* 0x000fe40000800000 */
[----:B------:R-:W-:Y:S02]  /*68db0*/  IADD3 R46, P2, PT, R45, 0x1, RZ ;  /* 0x000000012d2e7810 */ /* 0x000fe40007f5e0ff */
[----:B------:R-:W-:-:S03]  /*68dc0*/  @!P0 LOP3.LUT R48, R48, 0x80000000, RZ, 0x3c, !PT ;  /* 0x8000000030308812 */ /* 0x000fc600078e3cff */
[----:B------:R-:W-:Y:S01]  /*68dd0*/  IMAD.X R45, RZ, RZ, R44, P2 ;  /* 0x000000ffff2d7224 */ /* 0x000fe200010e062c */
[----:B------:R-:W-:Y:S01]  /*68de0*/  SEL R44, RZ, 0xffffffff, !P1 ;  /* 0xffffffffff2c7807 */ /* 0x000fe20004800000 */
[----:B------:R-:W-:-:S03]  /*68df0*/  @P6 IMAD.MOV R47, RZ, RZ, -R47 ;  /* 0x000000ffff2f6224 */ /* 0x000fc600078e0a2f */
[----:B------:R-:W-:Y:S01]  /*68e00*/  SHF.R.U64 R46, R46, 0xa, R45 ;  /* 0x0000000a2e2e7819 */ /* 0x000fe2000000122d */
[----:B------:R-:W-:-:S03]  /*68e10*/  IMAD.IADD R44, R44, 0x1, -R51 ;  /* 0x000000012c2c7824 */ /* 0x000fc600078e0a33 */
[----:B------:R-:W-:Y:S01]  /*68e20*/  IADD3 R46, P2, PT, R46, 0x1, RZ ;  /* 0x000000012e2e7810 */ /* 0x000fe20007f5e0ff */
[----:B------:R-:W-:-:S03]  /*68e30*/  IMAD.SHL.U32 R44, R44, 0x100000, RZ ;  /* 0x001000002c2c7824 */ /* 0x000fc600078e00ff */
[----:B------:R-:W-:-:S04]  /*68e40*/  LEA.HI.X R45, R45, RZ, RZ, 0x16, P2 ;  /* 0x000000ff2d2d7211 */ /* 0x000fc800010fb4ff */
[--C-:B------:R-:W-:Y:S02]  /*68e50*/  SHF.R.U64 R46, R46, 0x1, R45.reuse ;  /* 0x000000012e2e7819 */ /* 0x100fe4000000122d */
[----:B------:R-:W-:Y:S02]  /*68e60*/  SHF.R.U32.HI R45, RZ, 0x1, R45 ;  /* 0x00000001ff2d7819 */ /* 0x000fe4000001162d */
[----:B------:R-:W-:-:S04]  /*68e70*/  IADD3 R46, P2, P1, RZ, RZ, R46 ;  /* 0x000000ffff2e7210 */ /* 0x000fc8000795e02e */
[----:B------:R-:W-:-:S04]  /*68e80*/  IADD3.X R45, PT, PT, R44, 0x3fe00000, R45, P2, P1 ;  /* 0x3fe000002c2d7810 */ /* 0x000fc800017e242d */
[----:B------:R-:W-:-:S07]  /*68e90*/  LOP3.LUT R111, R45, R48, RZ, 0xfc, !PT ;  /* 0x000000302d6f7212 */ /* 0x000fce00078efcff */
.L_x_1080:
[----:B------:R-:W-:Y:S02]  /*68ea0*/  IMAD.MOV.U32 R45, RZ, RZ, R111 ;  /* 0x000000ffff2d7224 */ /* 0x000fe400078e006f */
[----:B------:R-:W-:Y:S02]  /*68eb0*/  IMAD.MOV.U32 R111, RZ, RZ, 0x0 ;  /* 0x00000000ff6f7424 */ /* 0x000fe400078e00ff */
[----:B------:R-:W-:Y:S02]  /*68ec0*/  IMAD.MOV.U32 R44, RZ, RZ, R46 ;  /* 0x000000ffff2c7224 */ /* 0x000fe400078e002e */
[----:B------:R-:W-:Y:S05]  /*68ed0*/  RET.REL.NODEC R110 `(_ZN2at6native57_GLOBAL__N__f3eca4a2_24_ForeachBinaryOpScalar_cu_86b9896c25multi_tensor_apply_kernelINS1_18TensorListMetadataILi2EEENS1_21BinaryOpScalarFunctorIN3c107complexIdEELi2ELi1ELi1EEEJNS1_21reverse_power_functorIS8_EES8_EEEvT_T0_DpT1_) ;  /* 0xfffff9706e487950 */ /* 0x000fea0003c3ffff */
.L_x_1087:
        /* <DEDUP_REMOVED lines=10> */
.L_x_4716:


//--------------------- .text._ZN2at6native57_GLOBAL__N__f3eca4a2_24_ForeachBinaryOpScalar_cu_86b9896c25multi_tensor_apply_kernelINS1_18TensorListMetadataILi2EEENS1_21BinaryOpScalarFunctorIfLi2ELi1ELi1EEEJNS1_21reverse_power_functorIfEEfEEEvT_T0_DpT1_ --------------------------
	.section	.text._ZN2at6native57_GLOBAL__N__f3eca4a2_24_ForeachBinaryOpScalar_cu_86b9896c25multi_tensor_apply_kernelINS1_18TensorListMetadataILi2EEENS1_21BinaryOpScalarFunctorIfLi2ELi1ELi1EEEJNS1_21reverse_power_functorIfEEfEEEvT_T0_DpT1_,"ax",@progbits
	.align	128
.text._ZN2at6native57_GLOBAL__N__f3eca4a2_24_ForeachBinaryOpScalar_cu_86b9896c25multi_tensor_apply_kernelINS1_18TensorListMetadataILi2EEENS1_21BinaryOpScalarFunctorIfLi2ELi1ELi1EEEJNS1_21reverse_power_functorIfEEfEEEvT_T0_DpT1_:
        .type           _ZN2at6native57_GLOBAL__N__f3eca4a2_24_ForeachBinaryOpScalar_cu_86b9896c25multi_tensor_apply_kernelINS1_18TensorListMetadataILi2EEENS1_21BinaryOpScalarFunctorIfLi2ELi1ELi1EEEJNS1_21reverse_power_functorIfEEfEEEvT_T0_DpT1_,@function
        .size           _ZN2at6native57_GLOBAL__N__f3eca4a2_24_ForeachBinaryOpScalar_cu_86b9896c25multi_tensor_apply_kernelINS1_18TensorListMetadataILi2EEENS1_21BinaryOpScalarFunctorIfLi2ELi1ELi1EEEJNS1_21reverse_power_functorIfEEfEEEvT_T0_DpT1_,(.L_x_4719 - _ZN2at6native57_GLOBAL__N__f3eca4a2_24_ForeachBinaryOpScalar_cu_86b9896c25multi_tensor_apply_kernelINS1_18TensorListMetadataILi2EEENS1_21BinaryOpScalarFunctorIfLi2ELi1ELi1EEEJNS1_21reverse_power_functorIfEEfEEEvT_T0_DpT1_)
        .other          _ZN2at6native57_GLOBAL__N__f3eca4a2_24_ForeachBinaryOpScalar_cu_86b9896c25multi_tensor_apply_kernelINS1_18TensorListMetadataILi2EEENS1_21BinaryOpScalarFunctorIfLi2ELi1ELi1EEEJNS1_21reverse_power_functorIfEEfEEEvT_T0_DpT1_,@"STO_CUDA_ENTRY STV_DEFAULT"
_ZN2at6native57_GLOBAL__N__f3eca4a2_24_ForeachBinaryOpScalar_cu_86b9896c25multi_tensor_apply_kernelINS1_18TensorListMetadataILi2EEENS1_21BinaryOpScalarFunctorIfLi2ELi1ELi1EEEJNS1_21reverse_power_functorIfEEfEEEvT_T0_DpT1_:
        /* <DEDUP_REMOVED lines=39> */
[----:B------:R-:W-:Y:S05]  /*0270*/  CALL.REL.NOINC `($__internal_64_$__cuda_sm20_div_u16) ;  /* 0x0000000c006c7944 */ /* 0x000fea0003c00000 */
        /* <DEDUP_REMOVED lines=18> */
.L_x_1090:
[----:B-1--4-:R-:W-:Y:S01]  /*03a0*/  IADD3 R13, P1, PT, R0, UR6, RZ ;  /* 0x00000006000d7c10 */ /* 0x012fe2000ff3e0ff */
[----:B------:R-:W-:Y:S02]  /*03b0*/  IMAD.MOV.U32 R11, RZ, RZ, RZ ;  /* 0x000000ffff0b7224 */ /* 0x000fe400078e00ff */
[----:B------:R-:W-:Y:S01]  /*03c0*/  IMAD.MOV.U32 R25, RZ, RZ, RZ ;  /* 0x000000ffff197224 */ /* 0x000fe200078e00ff */
        /* <DEDUP_REMOVED lines=10> */
[C---:B------:R-:W-:Y:S02]  /*0470*/  @!P2 LEA R8, P1, R13.reuse, UR8, 0x2 ;  /* 0x000000080d08ac11 */ /* 0x040fe4000f8210ff */
[----:B------:R-:W-:Y:S02]  /*0480*/  ISETP.GE.AND.EX P4, PT, R16, UR18, PT, P4 ;  /* 0x0000001210007c0c */ /* 0x000fe4000bf86340 */
[----:B------:R-:W-:Y:S02]  /*0490*/  @!P2 LEA.HI.X R9, R13, UR9, R14, 0x2, P1 ;  /* 0x000000090d09ac11 */ /* 0x000fe400088f140e */
[----:B------:R-:W-:Y:S02]  /*04a0*/  @!P3 LEA R4, P1, R15, UR8, 0x2 ;  /* 0x000000080f04bc11 */ /* 0x000fe4000f8210ff */
[----:B------:R-:W-:Y:S01]  /*04b0*/  IADD3 R22, P6, PT, R3, UR16, RZ ;  /* 0x0000001003167c10 */ /* 0x000fe2000ffde0ff */
[----:B------:R1:W0:Y:S01]  /*04c0*/  @!P2 LDG.E R11, desc[UR14][R8.64] ;  /* 0x0000000e080ba981 */ /* 0x000222000c1e1900 */
[----:B------:R-:W-:-:S02]  /*04d0*/  @!P3 LEA.HI.X R5, R15, UR9, R12, 0x2, P1 ;  /* 0x000000090f05bc11 */ /* 0x000fc400088f140c */
[----:B------:R-:W-:Y:S01]  /*04e0*/  ISETP.GE.U32.AND P1, PT, R22, UR17, PT ;  /* 0x0000001116007c0c */ /* 0x000fe2000bf26070 */
[--C-:B------:R-:W-:Y:S02]  /*04f0*/  IMAD.X R23, RZ, RZ, R16.reuse, P6 ;  /* 0x000000ffff177224 */ /* 0x100fe400030e0610 */
[----:B------:R2:W3:Y:S01]  /*0500*/  @!P3 LDG.E R25, desc[UR14][R4.64] ;  /* 0x0000000e0419b981 */ /* 0x0004e2000c1e1900 */
[----:B------:R-:W-:Y:S01]  /*0510*/  @!P4 LEA R18, P5, R3, UR8, 0x2 ;  /* 0x000000080312cc11 */ /* 0x000fe2000f8a10ff */
[----:B------:R-:W-:Y:S01]  /*0520*/  IMAD.MOV.U32 R27, RZ, RZ, RZ ;  /* 0x000000ffff1b7224 */ /* 0x000fe200078e00ff */
[----:B------:R-:W-:Y:S02]  /*0530*/  ISETP.GE.AND.EX P1, PT, R23, UR18, PT, P1 ;  /* 0x0000001217007c0c */ /* 0x000fe4000bf26310 */
[----:B------:R-:W-:-:S05]  /*0540*/  @!P4 LEA.HI.X R19, R3, UR9, R16, 0x2, P5 ;  /* 0x000000090313cc11 */ /* 0x000fca000a8f1410 */
[----:B------:R-:W4:Y:S01]  /*0550*/  @!P4 LDG.E R27, desc[UR14][R18.64] ;  /* 0x0000000e121bc981 */ /* 0x000f22000c1e1900 */
[----:B------:R-:W-:-:S05]  /*0560*/  IMAD.MOV.U32 R17, RZ, RZ, RZ ;  /* 0x000000ffff117224 */ /* 0x000fca00078e00ff */
[----:B------:R-:W-:-:S04]  /*0570*/  @!P1 LEA R20, P5, R22, UR8, 0x2 ;  /* 0x0000000816149c11 */ /* 0x000fc8000f8a10ff */
[----:B------:R-:W-:-:S05]  /*0580*/  @!P1 LEA.HI.X R21, R22, UR9, R23, 0x2, P5 ;  /* 0x0000000916159c11 */ /* 0x000fca000a8f1417 */
[----:B------:R-:W5:Y:S01]  /*0590*/  @!P1 LDG.E R17, desc[UR14][R20.64] ;  /* 0x0000000e14119981 */ /* 0x000f62000c1e1900 */
[----:B-1----:R-:W-:Y:S02]  /*05a0*/  @!P2 LEA R8, P5, R13, UR10, 0x2 ;  /* 0x0000000a0d08ac11 */ /* 0x002fe4000f8a10ff */
[----:B------:R-:W-:Y:S02]  /*05b0*/  @!P3 LEA R10, P6, R15, UR10, 0x2 ;  /* 0x0000000a0f0abc11 */ /* 0x000fe4000f8c10ff */
[----:B------:R-:W-:Y:S02]  /*05c0*/  @!P2 LEA.HI.X R9, R13, UR11, R14, 0x2, P5 ;  /* 0x0000000b0d09ac11 */ /* 0x000fe4000a8f140e */
[----:B--2---:R-:W-:-:S04]  /*05d0*/  @!P4 LEA R4, P5, R3, UR10, 0x2 ;  /* 0x0000000a0304cc11 */ /* 0x004fc8000f8a10ff */
[----:B------:R-:W-:Y:S02]  /*05e0*/  @!P4 LEA.HI.X R5, R3, UR11, R16, 0x2, P5 ;  /* 0x0000000b0305cc11 */ /* 0x000fe4000a8f1410 */
[----:B------:R-:W-:-:S05]  /*05f0*/  IADD3 R13, P5, PT, R13, UR13, RZ ;  /* 0x0000000d0d0d7c10 */ /* 0x000fca000ffbe0ff */
[----:B------:R-:W-:Y:S02]  /*0600*/  IMAD.X R14, RZ, RZ, R14, P5 ;  /* 0x000000ffff0e7224 */ /* 0x000fe400028e060e */
[-C--:B0-----:R-:W-:Y:S01]  /*0610*/  FMUL.FTZ R29, R11, R6.reuse ;  /* 0x000000060b1d7220 */ /* 0x081fe20000410000 */
[----:B---3--:R-:W-:-:S05]  /*0620*/  FMUL.FTZ R25, R25, R6 ;  /* 0x0000000619197220 */ /* 0x008fca0000410000 */
[----:B------:R-:W0:Y:S04]  /*0630*/  @!P2 MUFU.EX2 R29, R29 ;  /* 0x0000001d001da308 */ /* 0x000e280000000800 */
[----:B------:R-:W1:Y:S01]  /*0640*/  MUFU.EX2 R25, R25 ;  /* 0x0000001900197308 */ /* 0x000e620000000800 */
[----:B----4-:R-:W-:Y:S01]  /*0650*/  FMUL.FTZ R27, R27, R6 ;  /* 0x000000061b1b7220 */ /* 0x010fe20000410000 */
[----:B------:R-:W-:-:S05]  /*0660*/  @!P3 LEA.HI.X R11, R15, UR11, R12, 0x2, P6 ;  /* 0x0000000b0f0bbc11 */ /* 0x000fca000b0f140c */
[----:B------:R-:W2:Y:S01]  /*0670*/  MUFU.EX2 R27, R27 ;  /* 0x0000001b001b7308 */ /* 0x000ea20000000800 */
[----:B0-----:R-:W-:Y:S01]  /*0680*/  @!P2 STG.E desc[UR14][R8.64], R29 ;  /* 0x0000001d0800a986 */ /* 0x001fe2000c10190e */
[----:B------:R-:W-:-:S03]  /*0690*/  @!P1 LEA R2, P6, R22, UR10, 0x2 ;  /* 0x0000000a16029c11 */ /* 0x000fc6000f8c10ff */
[----:B-1----:R0:W-:Y:S01]  /*06a0*/  @!P3 STG.E desc[UR14][R10.64], R25 ;  /* 0x000000190a00b986 */ /* 0x0021e2000c10190e */
[----:B------:R-:W-:Y:S02]  /*06b0*/  IADD3 R16, P3, PT, R15, UR13, RZ ;  /* 0x0000000d0f107c10 */ /* 0x000fe4000ff7e0ff */
[----:B------:R-:W-:Y:S01]  /*06c0*/  @!P1 LEA.HI.X R3, R22, UR11, R23, 0x2, P6 ;  /* 0x0000000b16039c11 */ /* 0x000fe2000b0f1417 */
[----:B-----5:R-:W-:Y:S01]  /*06d0*/  FMUL.FTZ R17, R17, R6 ;  /* 0x0000000611117220 */ /* 0x020fe20000410000 */
[C---:B------:R-:W-:Y:S01]  /*06e0*/  IADD3 R15, P5, PT, R16.reuse, UR16, RZ ;  /* 0x00000010100f7c10 */ /* 0x040fe2000ffbe0ff */
[----:B------:R-:W-:Y:S01]  /*06f0*/  IMAD.X R23, RZ, RZ, R12, P3 ;  /* 0x000000ffff177224 */ /* 0x000fe200018e060c */
[----:B------:R-:W-:Y:S01]  /*0700*/  ISETP.GE.U32.AND P2, PT, R13, UR17, PT ;  /* 0x000000110d007c0c */ /* 0x000fe2000bf46070 */
[----:B--2---:R1:W-:Y:S01]  /*0710*/  @!P4 STG.E desc[UR14][R4.64], R27 ;  /* 0x0000001b0400c986 */ /* 0x0043e2000c10190e */
[----:B------:R-:W-:Y:S02]  /*0720*/  ISETP.GE.U32.AND P3, PT, R16, UR17, PT ;  /* 0x0000001110007c0c */ /* 0x000fe4000bf66070 */
[C---:B0-----:R-:W-:Y:S01]  /*0730*/  IADD3 R11, P6, PT, R15.reuse, UR16, RZ ;  /* 0x000000100f0b7c10 */ /* 0x041fe2000ffde0ff */
[----:B------:R-:W-:Y:S01]  /*0740*/  IMAD.X R10, RZ, RZ, R23, P5 ;  /* 0x000000ffff0a7224 */ /* 0x000fe200028e0617 */
[----:B------:R-:W-:Y:S01]  /*0750*/  ISETP.GE.AND.EX P4, PT, R14, UR18, PT, P2 ;  /* 0x000000120e007c0c */ /* 0x000fe2000bf86320 */
[----:B------:R-:W0:Y:S01]  /*0760*/  @!P1 MUFU.EX2 R17, R17 ;  /* 0x0000001100119308 */ /* 0x000e220000000800 */
[----:B------:R-:W-:Y:S01]  /*0770*/  ISETP.GE.U32.AND P2, PT, R15, UR17, PT ;  /* 0x000000110f007c0c */ /* 0x000fe2000bf46070 */
[----:B------:R-:W-:Y:S01]  /*0780*/  IMAD.X R12, RZ, RZ, R10, P6 ;  /* 0x000000ffff0c7224 */ /* 0x000fe200030e060a */
[----:B------:R-:W-:-:S02]  /*0790*/  ISETP.GE.AND.EX P3, PT, R23, UR18, PT, P3 ;  /* 0x0000001217007c0c */ /* 0x000fc4000bf66330 */
[----:B------:R-:W-:Y:S02]  /*07a0*/  ISETP.GE.U32.AND P5, PT, R11, UR17, PT ;  /* 0x000000110b007c0c */ /* 0x000fe4000bfa6070 */
[----:B------:R-:W-:Y:S02]  /*07b0*/  ISETP.GE.AND.EX P2, PT, R10, UR18, PT, P2 ;  /* 0x000000120a007c0c */ /* 0x000fe4000bf46320 */
[----:B------:R-:W-:-:S03]  /*07c0*/  ISETP.GE.AND.EX P5, PT, R12, UR18, PT, P5 ;  /* 0x000000120c007c0c */ /* 0x000fc6000bfa6350 */
[C---:B------:R-:W-:Y:S01]  /*07d0*/  @!P4 LEA R8, P6, R13.reuse, UR8, 0x2 ;  /* 0x000000080d08cc11 */ /* 0x040fe2000f8c10ff */
[----:B0-----:R0:W-:Y:S03]  /*07e0*/  @!P1 STG.E desc[UR14][R2.64], R17 ;  /* 0x0000001102009986 */ /* 0x0011e6000c10190e */
[C---:B-1----:R-:W-:Y:S02]  /*07f0*/  @!P3 LEA R4, P1, R16.reuse, UR8, 0x2 ;  /* 0x000000081004bc11 */ /* 0x042fe4000f8210ff */
[----:B------:R-:W-:Y:S01]  /*0800*/  @!P4 LEA.HI.X R9, R13, UR9, R14, 0x2, P6 ;  /* 0x000000090d09cc11 */ /* 0x000fe2000b0f140e */
[----:B------:R-:W-:Y:S01]  /*0810*/  IMAD.MOV.U32 R25, RZ, RZ, RZ ;  /* 0x000000ffff197224 */ /* 0x000fe200078e00ff */
[----:B------:R-:W-:Y:S01]  /*0820*/  @!P2 LEA R18, P6, R15, UR8, 0x2 ;  /* 0x000000080f12ac11 */ /* 0x000fe2000f8c10ff */
[----:B------:R-:W-:Y:S01]  /*0830*/  IMAD.MOV.U32 R27, RZ, RZ, RZ ;  /* 0x000000ffff1b7224 */ /* 0x000fe200078e00ff */
[----:B------:R-:W-:Y:S01]  /*0840*/  @!P3 LEA.HI.X R5, R16, UR9, R23, 0x2, P1 ;  /* 0x000000091005bc11 */ /* 0x000fe200088f1417 */
[----:B------:R-:W-:Y:S01]  /*0850*/  IMAD.MOV.U32 R29, RZ, RZ, RZ ;  /* 0x000000ffff1d7224 */ /* 0x000fe200078e00ff */
[----:B------:R-:W-:Y:S01]  /*0860*/  @!P5 LEA R20, P1, R11, UR8, 0x2 ;  /* 0x000000080b14dc11 */ /* 0x000fe2000f8210ff */
[----:B------:R-:W-:Y:S01]  /*0870*/  IMAD.MOV.U32 R22, RZ, RZ, RZ ;  /* 0x000000ffff167224 */ /* 0x000fe200078e00ff */
[----:B------:R-:W-:Y:S01]  /*0880*/  @!P2 LEA.HI.X R19, R15, UR9, R10, 0x2, P6 ;  /* 0x000000090f13ac11 */ /* 0x000fe2000b0f140a */
[----:B------:R1:W2:Y:S01]  /*0890*/  @!P4 LDG.E R25, desc[UR14][R8.64] ;  /* 0x0000000e0819c981 */ /* 0x0002a2000c1e1900 */
[----:B------:R-:W-:-:S03]  /*08a0*/  @!P5 LEA.HI.X R21, R11, UR9, R12, 0x2, P1 ;  /* 0x000000090b15dc11 */ /* 0x000fc600088f140c */
[----:B------:R3:W4:Y:S04]  /*08b0*/  @!P3 LDG.E R27, desc[UR14][R4.64] ;  /* 0x0000000e041bb981 */ /* 0x000728000c1e1900 */
[----:B------:R-:W5:Y:S04]  /*08c0*/  @!P2 LDG.E R29, desc[UR14][R18.64] ;  /* 0x0000000e121da981 */ /* 0x000f68000c1e1900 */
[----:B------:R-:W5:Y:S01]  /*08d0*/  @!P5 LDG.E R22, desc[UR14][R20.64] ;  /* 0x0000000e1416d981 */ /* 0x000f62000c1e1900 */
[----:B-1----:R-:W-:Y:S02]  /*08e0*/  @!P4 LEA R8, P1, R13, UR10, 0x2 ;  /* 0x0000000a0d08cc11 */ /* 0x002fe4000f8210ff */
[----:B0-----:R-:W-:-:S02]  /*08f0*/  @!P3 LEA R2, P6, R16, UR10, 0x2 ;  /* 0x0000000a1002bc11 */ /* 0x001fc4000f8c10ff */
[----:B------:R-:W-:Y:S02]  /*0900*/  @!P4 LEA.HI.X R9, R13, UR11, R14, 0x2, P1 ;  /* 0x0000000b0d09cc11 */ /* 0x000fe400088f140e */
[----:B------:R-:W-:Y:S02]  /*0910*/  @!P3 LEA.HI.X R3, R16, UR11, R23, 0x2, P6 ;  /* 0x0000000b1003bc11 */ /* 0x000fe4000b0f1417 */
[----:B---3--:R-:W-:Y:S02]  /*0920*/  @!P2 LEA R4, P1, R15, UR10, 0x2 ;  /* 0x0000000a0f04ac11 */ /* 0x008fe4000f8210ff */
[----:B------:R-:W-:Y:S01]  /*0930*/  @!P5 LEA R14, P6, R11, UR10, 0x2 ;  /* 0x0000000a0b0edc11 */ /* 0x000fe2000f8c10ff */
[----:B------:R-:W-:Y:S01]  /*0940*/  UIADD3 UR4, UP0, UPT, UR4, 0x2, URZ ;  /* 0x0000000204047890 */ /* 0x000fe2000ff1e0ff */
[----:B------:R-:W-:Y:S02]  /*0950*/  @!P2 LEA.HI.X R5, R15, UR11, R10, 0x2, P1 ;  /* 0x0000000b0f05ac11 */ /* 0x000fe400088f140a */
[----:B------:R-:W-:Y:S01]  /*0960*/  @!P5 LEA.HI.X R15, R11, UR11, R12, 0x2, P6 ;  /* 0x0000000b0b0fdc11 */ /* 0x000fe2000b0f140c */
[----:B------:R-:W-:-:S02]  /*0970*/  UIADD3.X UR5, UPT, UPT, URZ, UR5, URZ, UP0, !UPT ;  /* 0x00000005ff057290 */ /* 0x000fc400087fe4ff */
[----:B------:R-:W-:-:S04]  /*0980*/  ISETP.NE.U32.AND P1, PT, R7, UR4, PT ;  /* 0x0000000407007c0c */ /* 0x000fc8000bf25070 */
[----:B------:R-:W-:Y:S01]  /*0990*/  ISETP.NE.AND.EX P1, PT, RZ, UR5, PT, P1 ;  /* 0x00000005ff007c0c */ /* 0x000fe2000bf25310 */
[----:B------:R-:W-:-:S04]  /*09a0*/  ULEA UR6, UP0, UR13, UR6, 0x1 ;  /* 0x000000060d067291 */ /* 0x000fc8000f8008ff */
[----:B------:R-:W-:Y:S01]  /*09b0*/  ULEA.HI.X UR7, UR13, UR7, URZ, 0x1, UP0 ;  /* 0x000000070d077291 */ /* 0x000fe200080f0cff */
[-C--:B--2---:R-:W-:Y:S01]  /*09c0*/  FMUL.FTZ R17, R25, R6.reuse ;  /* 0x0000000619117220 */ /* 0x084fe20000410000 */
[-C--:B----4-:R-:W-:Y:S01]  /*09d0*/  FMUL.FTZ R27, R27, R6.reuse ;  /* 0x000000061b1b7220 */ /* 0x090fe20000410000 */
[----:B-----5:R-:W-:-:S04]  /*09e0*/  FMUL.FTZ R29, R29, R6 ;  /* 0x000000061d1d7220 */ /* 0x020fc80000410000 */
[----:B------:R-:W0:Y:S01]  /*09f0*/  @!P4 MUFU.EX2 R17, R17 ;  /* 0x000000110011c308 */ /* 0x000e220000000800 */
[----:B------:R-:W-:-:S03]  /*0a00*/  FMUL.FTZ R22, R22, R6 ;  /* 0x0000000616167220 */ /* 0x000fc60000410000 */
[----:B------:R-:W1:Y:S04]  /*0a10*/  MUFU.EX2 R27, R27 ;  /* 0x0000001b001b7308 */ /* 0x000e680000000800 */
[----:B------:R-:W2:Y:S04]  /*0a20*/  MUFU.EX2 R29, R29 ;  /* 0x0000001d001d7308 */ /* 0x000ea80000000800 */
[----:B------:R-:W3:Y:S01]  /*0a30*/  @!P5 MUFU.EX2 R13, R22 ;  /* 0x00000016000dd308 */ /* 0x000ee20000000800 */
[----:B0-----:R4:W-:Y:S04]  /*0a40*/  @!P4 STG.E desc[UR14][R8.64], R17 ;  /* 0x000000110800c986 */ /* 0x0019e8000c10190e */
[----:B-1----:R4:W-:Y:S04]  /*0a50*/  @!P3 STG.E desc[UR14][R2.64], R27 ;  /* 0x0000001b0200b986 */ /* 0x0029e8000c10190e */
[----:B--2---:R4:W-:Y:S04]  /*0a60*/  @!P2 STG.E desc[UR14][R4.64], R29 ;  /* 0x0000001d0400a986 */ /* 0x0049e8000c10190e */
[----:B---3--:R4:W-:Y:S01]  /*0a70*/  @!P5 STG.E desc[UR14][R14.64], R13 ;  /* 0x0000000d0e00d986 */ /* 0x0089e2000c10190e */
[----:B------:R-:W-:Y:S05]  /*0a80*/  @P1 BRA `(.L_x_1090) ;  /* 0xfffffff800441947 */ /* 0x000fea000383ffff */
.L_x_1089:
[----:B------:R-:W-:Y:S05]  /*0a90*/  @!P0 EXIT ;  /* 0x000000000000894d */ /* 0x000fea0003800000 */
[----:B-1----:R-:W-:Y:S01]  /*0aa0*/  IADD3 R16, P1, PT, R0, UR6, RZ ;  /* 0x0000000600107c10 */ /* 0x002fe2000ff3e0ff */
[----:B----4-:R-:W-:-:S03]  /*0ab0*/  IMAD.MOV.U32 R17, RZ, RZ, RZ ;  /* 0x000000ffff117224 */ /* 0x010fc600078e00ff */
[C---:B------:R-:W-:Y:S01]  /*0ac0*/  IADD3 R2, P2, PT, R16.reuse, UR16, RZ ;  /* 0x0000001010027c10 */ /* 0x040fe2000ff5e0ff */
[----:B------:R-:W-:Y:S01]  /*0ad0*/  IMAD.X R25, RZ, RZ, UR7, P1 ;  /* 0x00000007ff197e24 */ /* 0x000fe200088e06ff */
[----:B------:R-:W-:Y:S02]  /*0ae0*/  ISETP.GE.U32.AND P0, PT, R16, UR17, PT ;  /* 0x0000001110007c0c */ /* 0x000fe4000bf06070 */
[C---:B------:R-:W-:Y:S01]  /*0af0*/  IADD3 R8, P3, PT, R2.reuse, UR16, RZ ;  /* 0x0000001002087c10 */ /* 0x040fe2000ff7e0ff */
[----:B------:R-:W-:Y:S01]  /*0b00*/  IMAD.X R7, RZ, RZ, R25, P2 ;  /* 0x000000ffff077224 */ /* 0x000fe200010e0619 */
[----:B------:R-:W-:Y:S02]  /*0b10*/  ISETP.GE.U32.AND P1, PT, R2, UR17, PT ;  /* 0x0000001102007c0c */ /* 0x000fe4000bf26070 */
[----:B------:R-:W-:Y:S01]  /*0b20*/  ISETP.GE.U32.AND P2, PT, R8, UR17, PT ;  /* 0x0000001108007c0c */ /* 0x000fe2000bf46070 */
[----:B------:R-:W-:Y:S01]  /*0b30*/  IMAD.X R9, RZ, RZ, R7, P3 ;  /* 0x000000ffff097224 */ /* 0x000fe200018e0607 */
[----:B------:R-:W-:-:S02]  /*0b40*/  ISETP.GE.AND.EX P1, PT, R7, UR18, PT, P1 ;  /* 0x0000001207007c0c */ /* 0x000fc4000bf26310 */
[----:B------:R-:W-:Y:S02]  /*0b50*/  ISETP.GE.AND.EX P0, PT, R25, UR18, PT, P0 ;  /* 0x0000001219007c0c */ /* 0x000fe4000bf06300 */
[----:B------:R-:W-:Y:S02]  /*0b60*/  ISETP.GE.AND.EX P2, PT, R9, UR18, PT, P2 ;  /* 0x0000001209007c0c */ /* 0x000fe4000bf46320 */
[----:B------:R-:W-:Y:S01]  /*0b70*/  IADD3 R0, P5, PT, R8, UR16, RZ ;  /* 0x0000001008007c10 */ /* 0x000fe2000ffbe0ff */
[----:B------:R-:W-:Y:S02]  /*0b80*/  IMAD.MOV.U32 R19, RZ, RZ, RZ ;  /* 0x000000ffff137224 */ /* 0x000fe400078e00ff */
[----:B------:R-:W-:Y:S02]  /*0b90*/  IMAD.MOV.U32 R21, RZ, RZ, RZ ;  /* 0x000000ffff157224 */ /* 0x000fe400078e00ff */
[----:B------:R-:W-:Y:S02]  /*0ba0*/  IMAD.X R3, RZ, RZ, R9, P5 ;  /* 0x000000ffff037224 */ /* 0x000fe400028e0609 */
[----:B------:R-:W-:-:S02]  /*0bb0*/  @!P1 LEA R10, P4, R2, UR8, 0x2 ;  /* 0x00000008020a9c11 */ /* 0x000fc4000f8810ff */
[----:B------:R-:W-:Y:S02]  /*0bc0*/  @!P0 LEA R4, P3, R16, UR8, 0x2 ;  /* 0x0000000810048c11 */ /* 0x000fe4000f8610ff */
[----:B------:R-:W-:Y:S02]  /*0bd0*/  @!P1 LEA.HI.X R11, R2, UR9, R7, 0x2, P4 ;  /* 0x00000009020b9c11 */ /* 0x000fe4000a0f1407 */
[----:B------:R-:W-:Y:S02]  /*0be0*/  @!P2 LEA R12, P4, R8, UR8, 0x2 ;  /* 0x00000008080cac11 */ /* 0x000fe4000f8810ff */
[----:B------:R-:W-:Y:S01]  /*0bf0*/  @!P0 LEA.HI.X R5, R16, UR9, R25, 0x2, P3 ;  /* 0x0000000910058c11 */ /* 0x000fe200098f1419 */
[----:B------:R-:W0:Y:S01]  /*0c00*/  @!P1 LDG.E R19, desc[UR14][R10.64] ;  /* 0x0000000e0a139981 */ /* 0x000e22000c1e1900 */
[----:B------:R-:W-:Y:S02]  /*0c10*/  @!P2 LEA.HI.X R13, R8, UR9, R9, 0x2, P4 ;  /* 0x00000009080dac11 */ /* 0x000fe4000a0f1409 */
[----:B------:R-:W-:Y:S01]  /*0c20*/  ISETP.GE.U32.AND P3, PT, R0, UR17, PT ;  /* 0x0000001100007c0c */ /* 0x000fe2000bf66070 */
[----:B------:R1:W2:Y:S03]  /*0c30*/  @!P0 LDG.E R17, desc[UR14][R4.64] ;  /* 0x0000000e04118981 */ /* 0x0002a6000c1e1900 */
[----:B------:R-:W-:Y:S01]  /*0c40*/  ISETP.GE.AND.EX P3, PT, R3, UR18, PT, P3 ;  /* 0x0000001203007c0c */ /* 0x000fe2000bf66330 */
[----:B------:R3:W4:Y:S01]  /*0c50*/  @!P2 LDG.E R21, desc[UR14][R12.64] ;  /* 0x0000000e0c15a981 */ /* 0x000722000c1e1900 */
[----:B------:R-:W-:-:S11]  /*0c60*/  IMAD.MOV.U32 R23, RZ, RZ, RZ ;  /* 0x000000ffff177224 */ /* 0x000fd600078e00ff */
[----:B------:R-:W-:-:S04]  /*0c70*/  @!P3 LEA R14, P4, R0, UR8, 0x2 ;  /* 0x00000008000ebc11 */ /* 0x000fc8000f8810ff */
[----:B------:R-:W-:-:S05]  /*0c80*/  @!P3 LEA.HI.X R15, R0, UR9, R3, 0x2, P4 ;  /* 0x00000009000fbc11 */ /* 0x000fca000a0f1403 */
[----:B------:R-:W5:Y:S01]  /*0c90*/  @!P3 LDG.E R23, desc[UR14][R14.64] ;  /* 0x0000000e0e17b981 */ /* 0x000f62000c1e1900 */
[----:B-1----:R-:W-:Y:S02]  /*0ca0*/  @!P0 LEA R4, P4, R16, UR10, 0x2 ;  /* 0x0000000a10048c11 */ /* 0x002fe4000f8810ff */
[----:B---3--:R-:W-:Y:S02]  /*0cb0*/  @!P2 LEA R12, P5, R8, UR10, 0x2 ;  /* 0x0000000a080cac11 */ /* 0x008fe4000f8a10ff */
[----:B------:R-:W-:Y:S02]  /*0cc0*/  @!P0 LEA.HI.X R5, R16, UR11, R25, 0x2, P4 ;  /* 0x0000000b10058c11 */ /* 0x000fe4000a0f1419 */
[----:B------:R-:W-:Y:S02]  /*0cd0*/  @!P1 LEA R10, P4, R2, UR10, 0x2 ;  /* 0x0000000a020a9c11 */ /* 0x000fe4000f8810ff */
[----:B------:R-:W-:Y:S02]  /*0ce0*/  @!P2 LEA.HI.X R13, R8, UR11, R9, 0x2, P5 ;  /* 0x0000000b080dac11 */ /* 0x000fe4000a8f1409 */
[----:B------:R-:W-:Y:S01]  /*0cf0*/  @!P1 LEA.HI.X R11, R2, UR11, R7, 0x2, P4 ;  /* 0x0000000b020b9c11 */ /* 0x000fe2000a0f1407 */
[-C--:B0-----:R-:W-:Y:S01]  /*0d00*/  FMUL.FTZ R19, R19, R6.reuse ;  /* 0x0000000613137220 */ /* 0x081fe20000410000 */
[-C--:B--2---:R-:W-:Y:S01]  /*0d10*/  FMUL.FTZ R17, R17, R6.reuse ;  /* 0x0000000611117220 */ /* 0x084fe20000410000 */
[----:B----4-:R-:W-:-:S04]  /*0d20*/  FMUL.FTZ R21, R21, R6 ;  /* 0x0000000615157220 */ /* 0x010fc80000410000 */
[----:B------:R-:W-:Y:S04]  /*0d30*/  MUFU.EX2 R19, R19 ;  /* 0x0000001300137308 */ /* 0x000fe80000000800 */
[----:B------:R-:W0:Y:S04]  /*0d40*/  @!P0 MUFU.EX2 R17, R17 ;  /* 0x0000001100118308 */ /* 0x000e280000000800 */
[----:B------:R-:W1:Y:S01]  /*0d50*/  MUFU.EX2 R21, R21 ;  /* 0x0000001500157308 */ /* 0x000e620000000800 */
[----:B0-----:R0:W-:Y:S04]  /*0d60*/  @!P0 STG.E desc[UR14][R4.64], R17 ;  /* 0x0000001104008986 */ /* 0x0011e8000c10190e */
[----:B------:R0:W-:Y:S01]  /*0d70*/  @!P1 STG.E desc[UR14][R10.64], R19 ;  /* 0x000000130a009986 */ /* 0x0001e2000c10190e */
[----:B-----5:R-:W-:-:S03]  /*0d80*/  FMUL.FTZ R23, R23, R6 ;  /* 0x0000000617177220 */ /* 0x020fc60000410000 */
[----:B-1----:R0:W-:Y:S01]  /*0d90*/  @!P2 STG.E desc[UR14][R12.64], R21 ;  /* 0x000000150c00a986 */ /* 0x0021e2000c10190e */
[----:B------:R-:W-:Y:S05]  /*0da0*/  @P3 EXIT ;  /* 0x000000000000394d */ /* 0x000fea0003800000 */
[----:B0-----:R-:W0:Y:S01]  /*0db0*/  MUFU.EX2 R5, R23 ;  /* 0x0000001700057308 */ /* 0x001e220000000800 */
[----:B------:R-:W-:-:S04]  /*0dc0*/  LEA R2, P0, R0, UR10, 0x2 ;  /* 0x0000000a00027c11 */ /* 0x000fc8000f8010ff */
[----:B------:R-:W-:-:S05]  /*0dd0*/  LEA.HI.X R3, R0, UR11, R3, 0x2, P0 ;  /* 0x0000000b00037c11 */ /* 0x000fca00080f1403 */
[----:B0-----:R-:W-:Y:S01]  /*0de0*/  STG.E desc[UR14][R2.64], R5 ;  /* 0x0000000502007986 */ /* 0x001fe2000c10190e */
[----:B------:R-:W-:Y:S05]  /*0df0*/  EXIT ;  /* 0x000000000000794d */ /* 0x000fea0003800000 */
.L_x_1088:
        /* <DEDUP_REMOVED lines=9> */
.L_x_1091:
[C---:B--2---:R-:W-:Y:S01]  /*0e90*/  IMAD.SHL.U32 R8, R10.reuse, 0x10, RZ ;  /* 0x000000100a087824 */ /* 0x044fe200078e00ff */
[----:B------:R-:W-:-:S04]  /*0ea0*/  SHF.L.U64.HI R0, R10, 0x4, R11 ;  /* 0x000000040a007819 */ /* 0x000fc8000001020b */
[----:B------:R-:W-:-:S04]  /*0eb0*/  IADD3 R2, P0, PT, R8, UR8, RZ ;  /* 0x0000000808027c10 */ /* 0x000fc8000ff1e0ff */
[----:B------:R-:W-:-:S05]  /*0ec0*/  IADD3.X R3, PT, PT, R0, UR9, RZ, P0, !PT ;  /* 0x0000000900037c10 */ /* 0x000fca00087fe4ff */
[----:B------:R-:W0:Y:S01]  /*0ed0*/  LDG.E.128 R4, desc[UR14][R2.64] ;  /* 0x0000000e02047981 */ /* 0x000e22000c1e1d00 */
[----:B------:R-:W-:-:S04]  /*0ee0*/  IADD3 R8, P0, PT, R8, UR10, RZ ;  /* 0x0000000a08087c10 */ /* 0x000fc8000ff1e0ff */
[----:B------:R-:W-:Y:S02]  /*0ef0*/  IADD3.X R9, PT, PT, R0, UR11, RZ, P0, !PT ;  /* 0x0000000b00097c10 */ /* 0x000fe400087fe4ff */
[----:B-1----:R-:W-:-:S05]  /*0f00*/  IADD3 R10, P0, PT, R10, UR4, RZ ;  /* 0x000000040a0a7c10 */ /* 0x002fca000ff1e0ff */
[C---:B------:R-:W-:Y:S02]  /*0f10*/  IMAD.SHL.U32 R0, R10.reuse, 0x4, RZ ;  /* 0x000000040a007824 */ /* 0x040fe400078e00ff */
[----:B------:R-:W-:Y:S01]  /*0f20*/  IMAD.X R11, RZ, RZ, R11, P0 ;  /* 0x000000ffff0b7224 */ /* 0x000fe200000e060b */
[----:B------:R-:W-:Y:S02]  /*0f30*/  LOP3.LUT P0, RZ, R10, 0xffffc000, RZ, 0xc0, !PT ;  /* 0xffffc0000aff7812 */ /* 0x000fe4000780c0ff */
[----:B------:R-:W-:Y:S02]  /*0f40*/  ISETP.LT.U32.AND P1, PT, R0, UR19, PT ;  /* 0x0000001300007c0c */ /* 0x000fe4000bf21070 */
[----:B------:R-:W-:Y:S02]  /*0f50*/  SHF.L.U64.HI R0, R10, 0x2, R11 ;  /* 0x000000020a007819 */ /* 0x000fe4000001020b */
[----:B------:R-:W-:Y:S02]  /*0f60*/  LOP3.LUT P0, RZ, R11, 0x3fffffff, RZ, 0xc0, P0 ;  /* 0x3fffffff0bff7812 */ /* 0x000fe4000000c0ff */
[----:B------:R-:W-:Y:S01]  /*0f70*/  ISETP.LT.AND.EX P1, PT, R0, UR12, PT, P1 ;  /* 0x0000000c00007c0c */ /* 0x000fe2000bf21310 */
[-C--:B0-----:R-:W-:Y:S01]  /*0f80*/  FMUL.FTZ R4, R4, R12.reuse ;  /* 0x0000000c04047220 */ /* 0x081fe20000410000 */
[-C--:B------:R-:W-:Y:S01]  /*0f90*/  FMUL.FTZ R5, R5, R12.reuse ;  /* 0x0000000c05057220 */ /* 0x080fe20000410000 */
[-C--:B------:R-:W-:Y:S01]  /*0fa0*/  FMUL.FTZ R6, R6, R12.reuse ;  /* 0x0000000c06067220 */ /* 0x080fe20000410000 */
[----:B------:R-:W-:-:S03]  /*0fb0*/  FMUL.FTZ R7, R7, R12 ;  /* 0x0000000c07077220 */ /* 0x000fc60000410000 */
[----:B------:R-:W-:Y:S04]  /*0fc0*/  MUFU.EX2 R4, R4 ;  /* 0x0000000400047308 */ /* 0x000fe80000000800 */
[----:B------:R-:W-:Y:S04]  /*0fd0*/  MUFU.EX2 R5, R5 ;  /* 0x0000000500057308 */ /* 0x000fe80000000800 */
[----:B------:R-:W-:Y:S04]  /*0fe0*/  MUFU.EX2 R6, R6 ;  /* 0x0000000600067308 */ /* 0x000fe80000000800 */
[----:B------:R-:W0:Y:S02]  /*0ff0*/  MUFU.EX2 R7, R7 ;  /* 0x0000000700077308 */ /* 0x000e240000000800 */
[----:B0-----:R2:W-:Y:S01]  /*1000*/  STG.E.128 desc[UR14][R8.64], R4 ;  /* 0x0000000408007986 */ /* 0x0015e2000c101d0e */
[----:B------:R-:W-:Y:S05]  /*1010*/  @!P0 BRA P1, `(.L_x_1091) ;  /* 0xfffffffc009c8947 */ /* 0x000fea000083ffff */
[----:B------:R-:W-:Y:S05]  /*1020*/  EXIT ;  /* 0x000000000000794d */ /* 0x000fea0003800000 */
        .weak           $__internal_64_$__cuda_sm20_div_u16
        .type           $__internal_64_$__cuda_sm20_div_u16,@function
        .size           $__internal_64_$__cuda_sm20_div_u16,(.L_x_4719 - $__internal_64_$__cuda_sm20_div_u16)
$__internal_64_$__cuda_sm20_div_u16:
        /* <DEDUP_REMOVED lines=18> */
[----:B------:R-:W-:Y:S06]  /*1150*/  RET.REL.NODEC R2 `(_ZN2at6native57_GLOBAL__N__f3eca4a2_24_ForeachBinaryOpScalar_cu_86b9896c25multi_tensor_apply_kernelINS1_18TensorListMetadataILi2EEENS1_21BinaryOpScalarFunctorIfLi2ELi1ELi1EEEJNS1_21reverse_power_functorIfEEfEEEvT_T0_DpT1_) ;  /* 0xffffffec02a87950 */ /* 0x000fec0003c3ffff */
.L_x_1092:
        /* <DEDUP_REMOVED lines=10> */
.L_x_4719:


//--------------------- .text._ZN2at6native57_GLOBAL__N__f3eca4a2_24_ForeachBinaryOpScalar_cu_86b9896c25multi_tensor_apply_kernelINS1_18TensorListMetadataILi2EEENS1_21BinaryOpScalarFunctorIdLi2ELi1ELi1EEEJNS1_21reverse_power_functorIdEEdEEEvT_T0_DpT1_ --------------------------
	.section	.text._ZN2at6native57_GLOBAL__N__f3eca4a2_24_ForeachBinaryOpScalar_cu_86b9896c25multi_tensor_apply_kernelINS1_18TensorListMetadataILi2EEENS1_21BinaryOpScalarFunctorIdLi2ELi1ELi1EEEJNS1_21reverse_power_functorIdEEdEEEvT_T0_DpT1_,"ax",@progbits
	.align	128
.text._ZN2at6native57_GLOBAL__N__f3eca4a2_24_ForeachBinaryOpScalar_cu_86b9896c25multi_tensor_apply_kernelINS1_18TensorListMetadataILi2EEENS1_21BinaryOpScalarFunctorIdLi2ELi1ELi1EEEJNS1_21reverse_power_functorIdEEdEEEvT_T0_DpT1_:
        .type           _ZN2at6native57_GLOBAL__N__f3eca4a2_24_ForeachBinaryOpScalar_cu_86b9896c25multi_tensor_apply_kernelINS1_18TensorListMetadataILi2EEENS1_21BinaryOpScalarFunctorIdLi2ELi1ELi1EEEJNS1_21reverse_power_functorIdEEdEEEvT_T0_DpT1_,@function
        .size           _ZN2at6native57_GLOBAL__N__f3eca4a2_24_ForeachBinaryOpScalar_cu_86b9896c25multi_tensor_apply_kernelINS1_18TensorListMetadataILi2EEENS1_21BinaryOpScalarFunctorIdLi2ELi1ELi1EEEJNS1_21reverse_power_functorIdEEdEEEvT_T0_DpT1_,(.L_x_4721 - _ZN2at6native57_GLOBAL__N__f3eca4a2_24_ForeachBinaryOpScalar_cu_86b9896c25multi_tensor_apply_kernelINS1_18TensorListMetadataILi2EEENS1_21BinaryOpScalarFunctorIdLi2ELi1ELi1EEEJNS1_21reverse_power_functorIdEEdEEEvT_T0_DpT1_)
        .other          _ZN2at6native57_GLOBAL__N__f3eca4a2_24_ForeachBinaryOpScalar_cu_86b9896c25multi_tensor_apply_kernelINS1_18TensorListMetadataILi2EEENS1_21BinaryOpScalarFunctorIdLi2ELi1ELi1EEEJNS1_21reverse_power_functorIdEEdEEEvT_T0_DpT1_,@"STO_CUDA_ENTRY STV_DEFAULT"
_ZN2at6native57_GLOBAL__N__f3eca4a2_24_ForeachBinaryOpScalar_cu_86b9896c25multi_tensor_apply_kernelINS1_18TensorListMetadataILi2EEENS1_21BinaryOpScalarFunctorIdLi2ELi1ELi1EEEJNS1_21reverse_power_functorIdEEdEEEvT_T0_DpT1_:
        /* <DEDUP_REMOVED lines=24> */
[----:B------:R-:W0:Y:S01]  /*0180*/  LDC.64 R2, c[0x0][0xfd0] ;  /* 0x0003f400ff027b82 */ /* 0x000e220000000a00 */
[----:B------:R-:W-:Y:S01]  /*0190*/  UISETP.LT.U32.AND UP0, UPT, UR10, 0x10000, UPT ;  /* 0x000100000a00788c */ /* 0x000fe2000bf01070 */
[----:B------:R-:W1:Y:S03]  /*01a0*/  LDCU UR16, c[0x0][0x360] ;  /* 0x00006c00ff1077ac */ /* 0x000e660008000800 */
[----:B------:R-:W-:-:S04]  /*01b0*/  UISETP.LT.U32.AND.EX UP0, UPT, UR4, URZ, UPT, UP0 ;  /* 0x000000ff0400728c */ /* 0x000fc8000bf01100 */
[----:B------:R-:W-:Y:S02]  /*01c0*/  USEL UR17, UR10, 0x10000, UP0 ;  /* 0x000100000a117887 */ /* 0x000fe40008000000 */
[----:B------:R-:W-:Y:S01]  /*01d0*/  USEL UR18, UR4, URZ, UP0 ;  /* 0x000000ff04127287 */ /* 0x000fe20008000000 */
[----:B0-----:R-:W0:Y:S02]  /*01e0*/  DSETP.GT.AND P0, PT, |R2|, 1, PT ;  /* 0x3ff000000200742a */ /* 0x001e240003f04200 */
[----:B0-----:R-:W-:Y:S01]  /*01f0*/  VOTEU.ANY UP0, P0 ;  /* 0x0000000000ff7886 */ /* 0x001fe20000000100 */
[----:B------:R-:W-:-:S15]  /*0200*/  USEL UR11, URZ, 0x7ff00000, !UP0 ;  /* 0x7ff00000ff0b7887 */ /* 0x000fde000c000000 */
[----:B------:R-:W-:-:S15]  /*0210*/  NOP ;  /* 0x0000000000007918 */ /* 0x000fde0000000000 */
[----:B------:R-:W-:-:S15]  /*0220*/  NOP ;  /* 0x0000000000007918 */ /* 0x000fde0000000000 */
[----:B------:R-:W-:-:S15]  /*0230*/  NOP ;  /* 0x0000000000007918 */ /* 0x000fde0000000000 */
[----:B------:R-:W-:-:S01]  /*0240*/  NOP ;  /* 0x0000000000007918 */ /* 0x000fc20000000000 */
[----:B------:R-:W0:Y:S02]  /*0250*/  DSETP.NEU.AND P0, PT, R2, RZ, PT ;  /* 0x000000ff0200722a */ /* 0x000e240003f0d000 */
[----:B01----:R-:W-:Y:S05]  /*0260*/  @!P0 BRA `(.L_x_1094) ;  /* 0x0000001400cc8947 */ /* 0x003fea0003800000 */
[----:B------:R-:W0:Y:S01]  /*0270*/  S2R R2, SR_TID.X ;  /* 0x0000000000027919 */ /* 0x000e220000002100 */
[----:B------:R-:W-:Y:S01]  /*0280*/  ULOP3.LUT UR4, UR11, 0x7ff00000, URZ, 0x3c, !UPT ;  /* 0x7ff000000b047892 */ /* 0x000fe2000f8e3cff */
[----:B------:R-:W1:Y:S05]  /*0290*/  LDCU.64 UR12, c[0x0][0xfd0] ;  /* 0x0001fa00ff0c77ac */ /* 0x000e6a0008000a00 */
[----:B------:R-:W-:Y:S01]  /*02a0*/  IMAD.U32 R3, RZ, RZ, UR4 ;  /* 0x00000004ff037e24 */ /* 0x000fe2000f8e00ff */
[----:B------:R-:W2:Y:S01]  /*02b0*/  LDCU UR19, c[0x0][0xfd4] ;  /* 0x0001fa80ff1377ac */ /* 0x000ea20008000800 */
[----:B------:R-:W-:Y:S01]  /*02c0*/  UMOV UR4, URZ ;  /* 0x000000ff00047c82 */ /* 0x000fe20008000000 */
[----:B------:R-:W-:-:S05]  /*02d0*/  UMOV UR5, URZ ;  /* 0x000000ff00057c82 */ /* 0x000fca0008000000 */
.L_x_1113:
[----:B0--3--:R-:W-:Y:S02]  /*02e0*/  IADD3 R4, P1, PT, R2, UR4, RZ ;  /* 0x0000000402047c10 */ /* 0x009fe4000ff3e0ff */
[----:B------:R-:W-:Y:S02]  /*02f0*/  CS2R R38, SRZ ;  /* 0x0000000000267805 */ /* 0x000fe4000001ff00 */
[C---:B------:R-:W-:Y:S01]  /*0300*/  ISETP.GE.U32.AND P0, PT, R4.reuse, UR17, PT ;  /* 0x0000001104007c0c */ /* 0x040fe2000bf06070 */
[----:B------:R-:W-:Y:S01]  /*0310*/  IMAD.X R5, RZ, RZ, UR5, P1 ;  /* 0x00000005ff057e24 */ /* 0x000fe200088e06ff */
[----:B------:R-:W-:-:S04]  /*0320*/  IADD3 R8, P2, PT, R4, UR16, RZ ;  /* 0x0000001004087c10 */ /* 0x000fc8000ff5e0ff */
[----:B------:R-:W-:Y:S01]  /*0330*/  ISETP.GE.U32.AND.EX P0, PT, R5, UR18, PT, P0 ;  /* 0x0000001205007c0c */ /* 0x000fe2000bf06100 */
[----:B------:R-:W-:Y:S01]  /*0340*/  IMAD.X R11, RZ, RZ, R5, P2 ;  /* 0x000000ffff0b7224 */ /* 0x000fe200010e0605 */
[C---:B------:R-:W-:Y:S02]  /*0350*/  IADD3 R10, P2, PT, R8.reuse, UR16, RZ ;  /* 0x00000010080a7c10 */ /* 0x040fe4000ff5e0ff */
[----:B------:R-:W-:Y:S02]  /*0360*/  ISETP.GE.U32.AND P1, PT, R8, UR17, PT ;  /* 0x0000001108007c0c */ /* 0x000fe4000bf26070 */
[----:B------:R-:W-:Y:S01]  /*0370*/  IADD3 R12, P5, PT, R10, UR16, RZ ;  /* 0x000000100a0c7c10 */ /* 0x000fe2000ffbe0ff */
[----:B------:R-:W-:Y:S01]  /*0380*/  IMAD.X R13, RZ, RZ, R11, P2 ;  /* 0x000000ffff0d7224 */ /* 0x000fe200010e060b */
[----:B------:R-:W-:Y:S02]  /*0390*/  ISETP.GE.U32.AND.EX P1, PT, R11, UR18, PT, P1 ;  /* 0x000000120b007c0c */ /* 0x000fe4000bf26110 */
[----:B------:R-:W-:Y:S01]  /*03a0*/  ISETP.GE.U32.AND P3, PT, R12, UR17, PT ;  /* 0x000000110c007c0c */ /* 0x000fe2000bf66070 */
[----:B------:R-:W-:Y:S01]  /*03b0*/  IMAD.X R15, RZ, RZ, R13, P5 ;  /* 0x000000ffff0f7224 */ /* 0x000fe200028e060d */
[----:B------:R-:W-:-:S02]  /*03c0*/  CS2R R18, SRZ ;  /* 0x0000000000127805 */ /* 0x000fc4000001ff00 */
[----:B------:R-:W-:Y:S02]  /*03d0*/  @!P0 LEA R6, P4, R4, UR8, 0x3 ;  /* 0x0000000804068c11 */ /* 0x000fe4000f8818ff */
[----:B------:R-:W-:Y:S02]  /*03e0*/  ISETP.GE.U32.AND P2, PT, R10, UR17, PT ;  /* 0x000000110a007c0c */ /* 0x000fe4000bf46070 */
[----:B------:R-:W-:Y:S02]  /*03f0*/  @!P0 LEA.HI.X R7, R4, UR9, R5, 0x3, P4 ;  /* 0x0000000904078c11 */ /* 0x000fe4000a0f1c05 */
[----:B------:R-:W-:Y:S02]  /*0400*/  ISETP.GE.U32.AND.EX P3, PT, R15, UR18, PT, P3 ;  /* 0x000000120f007c0c */ /* 0x000fe4000bf66130 */
[----:B------:R-:W-:Y:S01]  /*0410*/  ISETP.GE.U32.AND.EX P2, PT, R13, UR18, PT, P2 ;  /* 0x000000120d007c0c */ /* 0x000fe2000bf46120 */
[----:B------:R-:W3:Y:S01]  /*0420*/  @!P0 LDG.E.64 R38, desc[UR14][R6.64] ;  /* 0x0000000e06268981 */ /* 0x000ee2000c1e1b00 */
[----:B------:R-:W-:-:S02]  /*0430*/  @!P1 LEA R16, P0, R8, UR8, 0x3 ;  /* 0x0000000808109c11 */ /* 0x000fc4000f8018ff */
[----:B------:R-:W-:Y:S02]  /*0440*/  CS2R R42, SRZ ;  /* 0x00000000002a7805 */ /* 0x000fe4000001ff00 */
[----:B------:R-:W-:Y:S02]  /*0450*/  CS2R R40, SRZ ;  /* 0x0000000000287805 */ /* 0x000fe4000001ff00 */
[----:B------:R-:W-:-:S03]  /*0460*/  @!P1 LEA.HI.X R17, R8, UR9, R11, 0x3, P0 ;  /* 0x0000000908119c11 */ /* 0x000fc600080f1c0b */
[----:B------:R-:W-:Y:S01]  /*0470*/  @!P3 LEA R24, P0, R12, UR8, 0x3 ;  /* 0x000000080c18bc11 */ /* 0x000fe2000f8018ff */
[----:B-1----:R-:W0:Y:S01]  /*0480*/  DADD R22, -RZ, |UR12| ;  /* 0x4000000cff167e29 */ /* 0x002e220008000100 */
[----:B------:R-:W-:Y:S01]  /*0490*/  @!P2 LEA R20, P4, R10, UR8, 0x3 ;  /* 0x000000080a14ac11 */ /* 0x000fe2000f8818ff */
[----:B------:R-:W-:Y:S01]  /*04a0*/  BSSY.RECONVERGENT B0, `(.L_x_1095) ;  /* 0x0000011000007945 */ /* 0x000fe20003800200 */
[----:B------:R-:W-:Y:S01]  /*04b0*/  @!P3 LEA.HI.X R25, R12, UR9, R15, 0x3, P0 ;  /* 0x000000090c19bc11 */ /* 0x000fe200080f1c0f */
[----:B------:R1:W5:Y:S01]  /*04c0*/  @!P1 LDG.E.64 R42, desc[UR14][R16.64] ;  /* 0x0000000e102a9981 */ /* 0x000362000c1e1b00 */
[----:B------:R-:W-:-:S03]  /*04d0*/  @!P2 LEA.HI.X R21, R10, UR9, R13, 0x3, P4 ;  /* 0x000000090a15ac11 */ /* 0x000fc6000a0f1c0d */
[----:B------:R4:W5:Y:S01]  /*04e0*/  @!P3 LDG.E.64 R18, desc[UR14][R24.64] ;  /* 0x0000000e1812b981 */ /* 0x000962000c1e1b00 */
[----:B0-----:R-:W-:-:S03]  /*04f0*/  IMAD.MOV.U32 R9, RZ, RZ, R23 ;  /* 0x000000ffff097224 */ /* 0x001fc600078e0017 */
[----:B------:R4:W5:Y:S01]  /*0500*/  @!P2 LDG.E.64 R40, desc[UR14][R20.64] ;  /* 0x0000000e1428a981 */ /* 0x000962000c1e1b00 */
[----:B--2---:R-:W-:Y:S02]  /*0510*/  ISETP.LE.AND P2, PT, RZ, UR19, PT ;  /* 0x00000013ff007c0c */ /* 0x004fe4000bf43270 */
[----:B---3--:R-:W-:-:S04]  /*0520*/  SHF.R.U32.HI R0, RZ, 0x14, R39 ;  /* 0x00000014ff007819 */ /* 0x008fc80000011627 */
[----:B------:R-:W-:-:S05]  /*0530*/  LOP3.LUT R0, R0, 0x7ff, RZ, 0xc0, !PT ;  /* 0x000007ff00007812 */ /* 0x000fca00078ec0ff */
[----:B------:R-:W-:Y:S01]  /*0540*/  VIADD R27, R0, 0xfffffc0c ;  /* 0xfffffc0c001b7836 */ /* 0x000fe20000000000 */
[----:B------:R-:W-:Y:S01]  /*0550*/  MOV R0, 0x5b0 ;  /* 0x000005b000007802 */ /* 0x000fe20000000f00 */
[----:B------:R-:W-:Y:S02]  /*0560*/  IMAD.MOV.U32 R6, RZ, RZ, R38 ;  /* 0x000000ffff067224 */ /* 0x000fe400078e0026 */
[--C-:B------:R-:W-:Y:S01]  /*0570*/  IMAD.MOV.U32 R7, RZ, RZ, R39.reuse ;  /* 0x000000ffff077224 */ /* 0x100fe200078e0027 */
[CC--:B------:R-:W-:Y:S02]  /*0580*/  SHF.L.U64.HI R14, R38.reuse, R27.reuse, R39 ;  /* 0x0000001b260e7219 */ /* 0x0c0fe40000010227 */
[----:B-1--4-:R-:W-:-:S07]  /*0590*/  SHF.L.U32 R16, R38, R27, RZ ;  /* 0x0000001b26107219 */ /* 0x012fce00000006ff */
[----:B-----5:R-:W-:Y:S05]  /*05a0*/  CALL.REL.NOINC `($_ZN2at6native57_GLOBAL__N__f3eca4a2_24_ForeachBinaryOpScalar_cu_86b9896c25multi_tensor_apply_kernelINS1_18TensorListMetadataILi2EEENS1_21BinaryOpScalarFunctorIdLi2ELi1ELi1EEEJNS1_21reverse_power_functorIdEEdEEEvT_T0_DpT1_$__internal_accurate_pow) ;  /* 0x0000004800e87944 */ /* 0x020fea0003c00000 */
[----:B------:R-:W-:Y:S05]  /*05b0*/  BSYNC.RECONVERGENT B0 ;  /* 0x0000000000007941 */ /* 0x000fea0003800200 */
.L_x_1095:
[----:B------:R-:W0:Y:S01]  /*05c0*/  LDC.64 R20, c[0x0][0xfd0] ;  /* 0x0003f400ff147b82 */ /* 0x000e220000000a00 */
[----:B------:R-:W-:Y:S01]  /*05d0*/  ISETP.EQ.U32.AND P0, PT, R16, RZ, PT ;  /* 0x000000ff1000720c */ /* 0x000fe20003f02070 */
[----:B------:R-:W1:-:S15]  /*05e0*/  DADD R24, -RZ, -R6 ;  /* 0x00000000ff187229 */ /* 0x000e5e0000000906 */
[----:B------:R-:W-:-:S15]  /*05f0*/  NOP ;  /* 0x0000000000007918 */ /* 0x000fde0000000000 */
[----:B------:R-:W-:-:S15]  /*0600*/  NOP ;  /* 0x0000000000007918 */ /* 0x000fde0000000000 */
[----:B------:R-:W-:-:S15]  /*0610*/  NOP ;  /* 0x0000000000007918 */ /* 0x000fde0000000000 */
[----:B------:R-:W-:-:S04]  /*0620*/  NOP ;  /* 0x0000000000007918 */ /* 0x000fc80000000000 */
[----:B------:R-:W2:Y:S01]  /*0630*/  FRND.F64.TRUNC R16, R38 ;  /* 0x0000002600107313 */ /* 0x000ea2000030d800 */
[----:B------:R-:W-:Y:S01]  /*0640*/  BSSY.RECONVERGENT B0, `(.L_x_1096) ;  /* 0x0000030000007945 */ /* 0x000fe20003800200 */
[----:B------:R-:W-:-:S04]  /*0650*/  ISETP.EQ.AND.EX P0, PT, R14, -0x80000000, !P2, P0 ;  /* 0x800000000e00780c */ /* 0x000fc80005702300 */
[----:B-1----:R-:W-:Y:S02]  /*0660*/  FSEL R6, R24, R6, P0 ;  /* 0x0000000618067208 */ /* 0x002fe40000000000 */
[----:B------:R-:W-:-:S15]  /*0670*/  FSEL R7, R25, R7, P0 ;  /* 0x0000000719077208 */ /* 0x000fde0000000000 */
[----:B------:R-:W-:-:S15]  /*0680*/  NOP ;  /* 0x0000000000007918 */ /* 0x000fde0000000000 */
[----:B------:R-:W-:-:S15]  /*0690*/  NOP ;  /* 0x0000000000007918 */ /* 0x000fde0000000000 */
[----:B------:R-:W-:-:S11]  /*06a0*/  NOP ;  /* 0x0000000000007918 */ /* 0x000fd60000000000 */
[----:B0-----:R-:W0:Y:S02]  /*06b0*/  DADD R22, R38, R20 ;  /* 0x0000000026167229 */ /* 0x001e240000000014 */
[----:B0-----:R-:W-:-:S04]  /*06c0*/  LOP3.LUT R22, R23, 0x7ff00000, RZ, 0xc0, !PT ;  /* 0x7ff0000017167812 */ /* 0x001fc800078ec0ff */
[----:B------:R-:W-:-:S15]  /*06d0*/  ISETP.NE.AND P3, PT, R22, 0x7ff00000, PT ;  /* 0x7ff000001600780c */ /* 0x000fde0003f65270 */
[----:B------:R-:W-:-:S15]  /*06e0*/  NOP ;  /* 0x0000000000007918 */ /* 0x000fde0000000000 */
[----:B------:R-:W-:-:S15]  /*06f0*/  NOP ;  /* 0x0000000000007918 */ /* 0x000fde0000000000 */
[----:B------:R-:W-:-:S13]  /*0700*/  NOP ;  /* 0x0000000000007918 */ /* 0x000fda0000000000 */
[----:B--2---:R-:W0:Y:S02]  /*0710*/  DSETP.NEU.AND P1, PT, R38, R16, PT ;  /* 0x000000102600722a */ /* 0x004e240003f2d000 */
[----:B0-----:R-:W-:Y:S02]  /*0720*/  @!P2 FSEL R6, R6, RZ, !P1 ;  /* 0x000000ff0606a208 */ /* 0x001fe40004800000 */
[----:B------:R-:W-:Y:S01]  /*0730*/  @!P2 FSEL R7, R7, -QNAN , !P1 ;  /* 0xfff800000707a808 */ /* 0x000fe20004800000 */
[----:B------:R-:W-:Y:S06]  /*0740*/  @P3 BRA `(.L_x_1097) ;  /* 0x00000000007c3947 */ /* 0x000fec0003800000 */
[----:B------:R-:W0:-:S15]  /*0750*/  DSETP.NAN.AND P1, PT, R38, R38, PT ;  /* 0x000000262600722a */ /* 0x000e1e0003f28000 */
[----:B------:R-:W-:-:S15]  /*0760*/  NOP ;  /* 0x0000000000007918 */ /* 0x000fde0000000000 */
[----:B------:R-:W-:-:S15]  /*0770*/  NOP ;  /* 0x0000000000007918 */ /* 0x000fde0000000000 */
[----:B------:R-:W-:-:S15]  /*0780*/  NOP ;  /* 0x0000000000007918 */ /* 0x000fde0000000000 */
[----:B------:R-:W-:-:S04]  /*0790*/  NOP ;  /* 0x0000000000007918 */ /* 0x000fc80000000000 */
[----:B0-----:R-:W0:-:S15]  /*07a0*/  DSETP.NUM.AND P1, PT, R20, R20, !P1 ;  /* 0x000000141400722a */ /* 0x001e1e0004f27000 */
[----:B------:R-:W-:-:S15]  /*07b0*/  NOP ;  /* 0x0000000000007918 */ /* 0x000fde0000000000 */
[----:B------:R-:W-:-:S15]  /*07c0*/  NOP ;  /* 0x0000000000007918 */ /* 0x000fde0000000000 */
[----:B------:R-:W-:-:S15]  /*07d0*/  NOP ;  /* 0x0000000000007918 */ /* 0x000fde0000000000 */
[----:B------:R-:W-:-:S04]  /*07e0*/  NOP ;  /* 0x0000000000007918 */ /* 0x000fc80000000000 */
[----:B0-----:R0:W1:Y:S02]  /*07f0*/  @!P1 DADD R6, R38, R20 ;  /* 0x0000000026069229 */ /* 0x0010640000000014 */
[----:B01----:R-:W-:Y:S05]  /*0800*/  @!P1 BRA `(.L_x_1097) ;  /* 0x00000000004c9947 */ /* 0x003fea0003800000 */
[----:B------:R-:W0:Y:S02]  /*0810*/  DSETP.NEU.AND P1, PT, |R38|, +INF , PT ;  /* 0x7ff000002600742a */ /* 0x000e240003f2d200 */
[----:B0-----:R-:W-:Y:S01]  /*0820*/  @!P1 ISETP.GE.AND P3, PT, R39, RZ, PT ;  /* 0x000000ff2700920c */ /* 0x001fe20003f66270 */
[----:B------:R-:W-:-:S03]  /*0830*/  @!P1 IMAD.MOV.U32 R6, RZ, RZ, RZ ;  /* 0x000000ffff069224 */ /* 0x000fc600078e00ff */
[----:B------:R-:W-:-:S15]  /*0840*/  @!P1 SEL R0, R3, UR11, !P3 ;  /* 0x0000000b03009c07 */ /* 0x000fde000d800000 */
[----:B------:R-:W-:-:S15]  /*0850*/  NOP ;  /* 0x0000000000007918 */ /* 0x000fde0000000000 */
[----:B------:R-:W-:-:S15]  /*0860*/  NOP ;  /* 0x0000000000007918 */ /* 0x000fde0000000000 */
[----:B------:R-:W-:-:S13]  /*0870*/  NOP ;  /* 0x0000000000007918 */ /* 0x000fda0000000000 */
[----:B------:R-:W0:Y:S02]  /*0880*/  @!P1 DSETP.NEU.AND P3, PT, R20, -1, PT ;  /* 0xbff000001400942a */ /* 0x000e240003f6d000 */
[----:B0-----:R-:W-:Y:S01]  /*0890*/  @!P1 SEL R7, R0, 0x3ff00000, P3 ;  /* 0x3ff0000000079807 */ /* 0x001fe20001800000 */
[----:B------:R-:W-:Y:S06]  /*08a0*/  @!P1 BRA `(.L_x_1097) ;  /* 0x0000000000249947 */ /* 0x000fec0003800000 */
[----:B------:R-:W0:Y:S02]  /*08b0*/  DSETP.NEU.AND P1, PT, |R20|, +INF , PT ;  /* 0x7ff000001400742a */ /* 0x000e240003f2d200 */
[----:B0-----:R-:W-:Y:S05]  /*08c0*/  @P1 BRA `(.L_x_1097) ;  /* 0x00000000001c1947 */ /* 0x001fea0003800000 */
[C---:B------:R-:W-:Y:S01]  /*08d0*/  ISETP.GE.AND P1, PT, R39.reuse, RZ, PT ;  /* 0x000000ff2700720c */ /* 0x040fe20003f26270 */
[----:B------:R-:W-:Y:S01]  /*08e0*/  IMAD.MOV.U32 R6, RZ, RZ, RZ ;  /* 0x000000ffff067224 */ /* 0x000fe200078e00ff */
[----:B------:R-:W-:Y:S02]  /*08f0*/  LOP3.LUT R0, R39, 0x7fffffff, RZ, 0xc0, !PT ;  /* 0x7fffffff27007812 */ /* 0x000fe400078ec0ff */
[----:B------:R-:W-:Y:S02]  /*0900*/  SEL R7, RZ, 0x7ff00000, !P1 ;  /* 0x7ff00000ff077807 */ /* 0x000fe40004800000 */
[----:B------:R-:W-:-:S03]  /*0910*/  ISETP.NE.AND P1, PT, R0, 0x3fe00000, PT ;  /* 0x3fe000000000780c */ /* 0x000fc60003f25270 */
[----:B------:R-:W-:-:S05]  /*0920*/  VIADD R0, R7, 0x80000000 ;  /* 0x8000000007007836 */ /* 0x000fca0000000000 */
[----:B------:R-:W-:-:S07]  /*0930*/  @P0 SEL R7, R0, R7, P1 ;  /* 0x0000000700070207 */ /* 0x000fce0000800000 */
.L_x_1097:
[----:B------:R-:W-:Y:S05]  /*0940*/  BSYNC.RECONVERGENT B0 ;  /* 0x0000000000007941 */ /* 0x000fea0003800200 */
.L_x_1096:
[--C-:B------:R-:W-:Y:S01]  /*0950*/  SHF.R.U32.HI R0, RZ, 0x14, R43.reuse ;  /* 0x00000014ff007819 */ /* 0x100fe2000001162b */
[----:B------:R-:W0:Y:S01]  /*0960*/  DSETP.NEU.AND P0, PT, R38, RZ, PT ;  /* 0x000000ff2600722a */ /* 0x000e220003f0d000 */
[----:B------:R-:W-:Y:S01]  /*0970*/  BSSY.RECONVERGENT B0, `(.L_x_1098) ;  /* 0x0000016000007945 */ /* 0x000fe20003800200 */
[----:B0-----:R-:W-:Y:S01]  /*0980*/  FSEL R14, R7, 1.875, P0 ;  /* 0x3ff00000070e7808 */ /* 0x001fe20000000000 */
[----:B------:R-:W-:Y:S01]  /*0990*/  IMAD.MOV.U32 R7, RZ, RZ, R43 ;  /* 0x000000ffff077224 */ /* 0x000fe200078e002b */
[----:B------:R-:W-:Y:S02]  /*09a0*/  LOP3.LUT R0, R0, 0x7ff, RZ, 0xc0, !PT ;  /* 0x000007ff00007812 */ /* 0x000fe400078ec0ff */
[----:B------:R-:W-:Y:S01]  /*09b0*/  FSEL R38, R6, RZ, P0 ;  /* 0x000000ff06267208 */ /* 0x000fe20000000000 */
[----:B------:R-:W-:Y:S02]  /*09c0*/  IMAD.MOV.U32 R6, RZ, RZ, R42 ;  /* 0x000000ffff067224 */ /* 0x000fe400078e002a */
[----:B------:R-:W-:Y:S01]  /*09d0*/  VIADD R17, R0, 0xfffffc0c ;  /* 0xfffffc0c00117836 */ /* 0x000fe20000000000 */
[----:B------:R-:W-:-:S04]  /*09e0*/  MOV R0, 0xad0 ;  /* 0x00000ad000007802 */ /* 0x000fc80000000f00 */
[----:B------:R-:W-:-:S15]  /*09f0*/  SHF.L.U32 R16, R42, R17, RZ ;  /* 0x000000112a107219 */ /* 0x000fde00000006ff */
[----:B------:R-:W-:-:S15]  /*0a00*/  NOP ;  /* 0x0000000000007918 */ /* 0x000fde0000000000 */
[----:B------:R-:W-:-:S15]  /*0a10*/  NOP ;  /* 0x0000000000007918 */ /* 0x000fde0000000000 */
[----:B------:R-:W-:-:S05]  /*0a20*/  NOP ;  /* 0x0000000000007918 */ /* 0x000fca0000000000 */
[----:B------:R-:W0:Y:S02]  /*0a30*/  DSETP.NEU.AND P3, PT, R20, 1, PT ;  /* 0x3ff000001400742a */ /* 0x000e240003f6d000 */
[----:B0-----:R-:W-:Y:S02]  /*0a40*/  FSEL R39, R14, 1.875, P3 ;  /* 0x3ff000000e277808 */ /* 0x001fe40001800000 */
[----:B------:R-:W-:Y:S02]  /*0a50*/  FSEL R38, R38, RZ, P3 ;  /* 0x000000ff26267208 */ /* 0x000fe40001800000 */
[----:B------:R-:W-:-:S15]  /*0a60*/  SHF.L.U64.HI R14, R42, R17, R43 ;  /* 0x000000112a0e7219 */ /* 0x000fde000001022b */
[----:B------:R-:W-:-:S15]  /*0a70*/  NOP ;  /* 0x0000000000007918 */ /* 0x000fde0000000000 */
[----:B------:R-:W-:-:S15]  /*0a80*/  NOP ;  /* 0x0000000000007918 */ /* 0x000fde0000000000 */
[----:B------:R-:W-:-:S13]  /*0a90*/  NOP ;  /* 0x0000000000007918 */ /* 0x000fda0000000000 */
[----:B------:R-:W0:Y:S02]  /*0aa0*/  DADD R22, -RZ, |R20| ;  /* 0x00000000ff167229 */ /* 0x000e240000000514 */
[----:B0-----:R-:W-:-:S07]  /*0ab0*/  IMAD.MOV.U32 R9, RZ, RZ, R23 ;  /* 0x000000ffff097224 */ /* 0x001fce00078e0017 */
[----:B------:R-:W-:Y:S05]  /*0ac0*/  CALL.REL.NOINC `($_ZN2at6native57_GLOBAL__N__f3eca4a2_24_ForeachBinaryOpScalar_cu_86b9896c25multi_tensor_apply_kernelINS1_18TensorListMetadataILi2EEENS1_21BinaryOpScalarFunctorIdLi2ELi1ELi1EEEJNS1_21reverse_power_functorIdEEdEEEvT_T0_DpT1_$__internal_accurate_pow) ;  /* 0x0000004400a07944 */ /* 0x000fea0003c00000 */
[----:B------:R-:W-:Y:S05]  /*0ad0*/  BSYNC.RECONVERGENT B0 ;  /* 0x0000000000007941 */ /* 0x000fea0003800200 */
.L_x_1098:
        /* <DEDUP_REMOVED lines=30> */
[----:B0-----:R-:W0:Y:S02]  /*0cc0*/  DSETP.NAN.OR P1, PT, R20, R20, P1 ;  /* 0x000000141400722a */ /* 0x001e240000f28400 */
[----:B0-----:R-:W-:Y:S05]  /*0cd0*/  @P1 BRA `(.L_x_1101) ;  /* 0x0000000000501947 */ /* 0x001fea0003800000 */
[----:B------:R-:W0:Y:S02]  /*0ce0*/  DSETP.NEU.AND P1, PT, |R42|, +INF , PT ;  /* 0x7ff000002a00742a */ /* 0x000e240003f2d200 */
[----:B0-----:R-:W-:Y:S05]  /*0cf0*/  @!P1 BRA `(.L_x_1102) ;  /* 0x0000000000289947 */ /* 0x001fea0003800000 */
        /* <DEDUP_REMOVED lines=8> */
[----:B------:R-:W-:Y:S01]  /*0d80*/  @P0 SEL R7, R0, R7, P1 ;  /* 0x0000000700070207 */ /* 0x000fe20000800000 */
[----:B------:R-:W-:Y:S06]  /*0d90*/  BRA `(.L_x_1100) ;  /* 0x0000000000247947 */ /* 0x000fec0003800000 */
.L_x_1102:
[----:B------:R-:W-:Y:S01]  /*0da0*/  ULOP3.LUT UR10, UR11, 0x7ff00000, URZ, 0x3c, !UPT ;  /* 0x7ff000000b0a7892 */ /* 0x000fe2000f8e3cff */
[----:B------:R-:W-:-:S05]  /*0db0*/  ISETP.GE.AND P0, PT, R43, RZ, PT ;  /* 0x000000ff2b00720c */ /* 0x000fca0003f06270 */
[----:B------:R-:W-:-:S05]  /*0dc0*/  IMAD.U32 R3, RZ, RZ, UR10 ;  /* 0x0000000aff037e24 */ /* 0x000fca000f8e00ff */
[----:B------:R-:W-:Y:S02]  /*0dd0*/  SEL R6, R3, UR11, !P0 ;  /* 0x0000000b03067c07 */ /* 0x000fe4000c000000 */
[----:B------:R-:W0:Y:S02]  /*0de0*/  DSETP.NEU.AND P0, PT, R20, -1, PT ;  /* 0xbff000001400742a */ /* 0x000e240003f0d000 */
[----:B0-----:R-:W-:Y:S01]  /*0df0*/  SEL R7, R6, 0x3ff00000, P0 ;  /* 0x3ff0000006077807 */ /* 0x001fe20000000000 */
[----:B------:R-:W-:Y:S01]  /*0e00*/  IMAD.MOV.U32 R6, RZ, RZ, RZ ;  /* 0x000000ffff067224 */ /* 0x000fe200078e00ff */
[----:B------:R-:W-:Y:S06]  /*0e10*/  BRA `(.L_x_1100) ;  /* 0x0000000000047947 */ /* 0x000fec0003800000 */
.L_x_1101:
[----:B------:R0:W1:Y:S02]  /*0e20*/  DADD R6, R42, R20 ;  /* 0x000000002a067229 */ /* 0x0000640000000014 */
.L_x_1100:
[----:B------:R-:W-:Y:S05]  /*0e30*/  BSYNC.RECONVERGENT B0 ;  /* 0x0000000000007941 */ /* 0x000fea0003800200 */
.L_x_1099:
[--C-:B------:R-:W-:Y:S01]  /*0e40*/  SHF.R.U32.HI R0, RZ, 0x14, R41.reuse ;  /* 0x00000014ff007819 */ /* 0x100fe20000011629 */
[----:B------:R-:W1:Y:S01]  /*0e50*/  DSETP.NEU.AND P0, PT, R42, RZ, PT ;  /* 0x000000ff2a00722a */ /* 0x000e620003f0d000 */
[----:B------:R-:W-:Y:S01]  /*0e60*/  BSSY.RECONVERGENT B0, `(.L_x_1103) ;  /* 0x0000012000007945 */ /* 0x000fe20003800200 */
[----:B-1----:R-:W-:Y:S01]  /*0e70*/  FSEL R14, R7, 1.875, P0 ;  /* 0x3ff00000070e7808 */ /* 0x002fe20000000000 */
[----:B------:R-:W-:Y:S01]  /*0e80*/  IMAD.MOV.U32 R7, RZ, RZ, R41 ;  /* 0x000000ffff077224 */ /* 0x000fe200078e0029 */
[----:B------:R-:W-:Y:S02]  /*0e90*/  LOP3.LUT R0, R0, 0x7ff, RZ, 0xc0, !PT ;  /* 0x000007ff00007812 */ /* 0x000fe400078ec0ff */
[----:B0-----:R-:W-:Y:S01]  /*0ea0*/  FSEL R42, R6, RZ, P0 ;  /* 0x000000ff062a7208 */ /* 0x001fe20000000000 */
[----:B------:R-:W-:Y:S01]  /*0eb0*/  IMAD.MOV.U32 R6, RZ, RZ, R40 ;  /* 0x000000ffff067224 */ /* 0x000fe200078e0028 */
[----:B------:R-:W-:Y:S01]  /*0ec0*/  FSEL R43, R14, 1.875, P3 ;  /* 0x3ff000000e2b7808 */ /* 0x000fe20001800000 */
[----:B------:R-:W-:Y:S01]  /*0ed0*/  VIADD R17, R0, 0xfffffc0c ;  /* 0xfffffc0c00117836 */ /* 0x000fe20000000000 */
[----:B------:R-:W-:-:S02]  /*0ee0*/  FSEL R42, R42, RZ, P3 ;  /* 0x000000ff2a2a7208 */ /* 0x000fc40001800000 */
[----:B------:R-:W-:Y:S02]  /*0ef0*/  MOV R0, 0xf80 ;  /* 0x00000f8000007802 */ /* 0x000fe40000000f00 */
[CC--:B------:R-:W-:Y:S02]  /*0f00*/  SHF.L.U64.HI R14, R40.reuse, R17.reuse, R41 ;  /* 0x00000011280e7219 */ /* 0x0c0fe40000010229 */
[----:B------:R-:W-:-:S15]  /*0f10*/  SHF.L.U32 R16, R40, R17, RZ ;  /* 0x0000001128107219 */ /* 0x000fde00000006ff */
[----:B------:R-:W-:-:S15]  /*0f20*/  NOP ;  /* 0x0000000000007918 */ /* 0x000fde0000000000 */
[----:B------:R-:W-:-:S15]  /*0f30*/  NOP ;  /* 0x0000000000007918 */ /* 0x000fde0000000000 */
[----:B------:R-:W-:-:S03]  /*0f40*/  NOP ;  /* 0x0000000000007918 */ /* 0x000fc60000000000 */
[----:B------:R-:W0:Y:S02]  /*0f50*/  DADD R22, -RZ, |R20| ;  /* 0x00000000ff167229 */ /* 0x000e240000000514 */
[----:B0-----:R-:W-:-:S07]  /*0f60*/  IMAD.MOV.U32 R9, RZ, RZ, R23 ;  /* 0x000000ffff097224 */ /* 0x001fce00078e0017 */
[----:B------:R-:W-:Y:S05]  /*0f70*/  CALL.REL.NOINC `($_ZN2at6native57_GLOBAL__N__f3eca4a2_24_ForeachBinaryOpScalar_cu_86b9896c25multi_tensor_apply_kernelINS1_18TensorListMetadataILi2EEENS1_21BinaryOpScalarFunctorIdLi2ELi1ELi1EEEJNS1_21reverse_power_functorIdEEdEEEvT_T0_DpT1_$__internal_accurate_pow) ;  /* 0x0000004000747944 */ /* 0x000fea0003c00000 */
[----:B------:R-:W-:Y:S05]  /*0f80*/  BSYNC.RECONVERGENT B0 ;  /* 0x0000000000007941 */ /* 0x000fea0003800200 */
.L_x_1103:
        /* <DEDUP_REMOVED lines=44> */
.L_x_1107:
        /* <DEDUP_REMOVED lines=8> */
.L_x_1106:
[----:B------:R0:W1:Y:S02]  /*12d0*/  DADD R6, R40, R20 ;  /* 0x0000000028067229 */ /* 0x0000640000000014 */
.L_x_1105:
[----:B------:R-:W-:Y:S05]  /*12e0*/  BSYNC.RECONVERGENT B0 ;  /* 0x0000000000007941 */ /* 0x000fea0003800200 */
.L_x_1104:
        /* <DEDUP_REMOVED lines=21> */
.L_x_1108:
        /* <DEDUP_REMOVED lines=44> */
.L_x_1112:
        /* <DEDUP_REMOVED lines=8> */
.L_x_1111:
[----:B------:R0:W1:Y:S02]  /*1780*/  DADD R6, R18, R24 ;  /* 0x0000000012067229 */ /* 0x0000640000000018 */
.L_x_1110:
[----:B------:R-:W-:Y:S05]  /*1790*/  BSYNC.RECONVERGENT B0 ;  /* 0x0000000000007941 */ /* 0x000fea0003800200 */
.L_x_1109:
[----:B------:R-:W-:Y:S01]  /*17a0*/  ISETP.GE.U32.AND P0, PT, R4, UR17, PT ;  /* 0x0000001104007c0c */ /* 0x000fe2000bf06070 */
[----:B------:R-:W1:Y:S01]  /*17b0*/  DSETP.NEU.AND P5, PT, R18, RZ, PT ;  /* 0x000000ff1200722a */ /* 0x000e620003fad000 */
[----:B------:R-:W-:Y:S01]  /*17c0*/  ISETP.GE.U32.AND P1, PT, R8, UR17, PT ;  /* 0x0000001108007c0c */ /* 0x000fe2000bf26070 */
[----:B------:R-:W2:Y:S01]  /*17d0*/  LDCU UR10, c[0x0][0x360] ;  /* 0x00006c00ff0a77ac */ /* 0x000ea20008000800 */
[----:B------:R-:W-:Y:S02]  /*17e0*/  ISETP.GE.U32.AND.EX P0, PT, R5, UR18, PT, P0 ;  /* 0x0000001205007c0c */ /* 0x000fe4000bf06100 */
[----:B------:R-:W-:Y:S02]  /*17f0*/  ISETP.GE.U32.AND.EX P1, PT, R11, UR18, PT, P1 ;  /* 0x000000120b007c0c */ /* 0x000fe4000bf26110 */
[----:B------:R-:W-:Y:S02]  /*1800*/  ISETP.GE.U32.AND P2, PT, R10, UR17, PT ;  /* 0x000000110a007c0c */ /* 0x000fe4000bf46070 */
[----:B------:R-:W-:-:S02]  /*1810*/  ISETP.GE.U32.AND P4, PT, R12, UR17, PT ;  /* 0x000000110c007c0c */ /* 0x000fc4000bf86070 */
[----:B------:R-:W-:Y:S02]  /*1820*/  ISETP.GE.U32.AND.EX P2, PT, R13, UR18, PT, P2 ;  /* 0x000000120d007c0c */ /* 0x000fe4000bf46120 */
[----:B------:R-:W-:Y:S02]  /*1830*/  ISETP.GE.U32.AND.EX P4, PT, R15, UR18, PT, P4 ;  /* 0x000000120f007c0c */ /* 0x000fe4000bf86140 */
[----:B-1----:R-:W-:Y:S02]  /*1840*/  FSEL R9, R6, RZ, P5 ;  /* 0x000000ff06097208 */ /* 0x002fe40002800000 */
[----:B------:R-:W-:Y:S02]  /*1850*/  FSEL R0, R7, 1.875, P5 ;  /* 0x3ff0000007007808 */ /* 0x000fe40002800000 */
[----:B------:R-:W-:Y:S01]  /*1860*/  @!P0 LEA R6, P5, R4, UR6, 0x3 ;  /* 0x0000000604068c11 */ /* 0x000fe2000f8a18ff */
[----:B--2---:R-:W-:Y:S01]  /*1870*/  ULEA UR4, UP0, UR10, UR4, 0x2 ;  /* 0x000000040a047291 */ /* 0x004fe2000f8010ff */
[----:B------:R-:W-:-:S02]  /*1880*/  @!P1 LEA R16, P6, R8, UR6, 0x3 ;  /* 0x0000000608109c11 */ /* 0x000fc4000f8c18ff */
[----:B------:R-:W-:Y:S01]  /*1890*/  @!P0 LEA.HI.X R7, R4, UR7, R5, 0x3, P5 ;  /* 0x0000000704078c11 */ /* 0x000fe2000a8f1c05 */
[----:B------:R-:W-:Y:S01]  /*18a0*/  UIADD3.X UR5, UPT, UPT, URZ, UR5, URZ, UP0, !UPT ;  /* 0x00000005ff057290 */ /* 0x000fe200087fe4ff */
[----:B------:R-:W-:Y:S01]  /*18b0*/  @!P1 LEA.HI.X R17, R8, UR7, R11, 0x3, P6 ;  /* 0x0000000708119c11 */ /* 0x000fe2000b0f1c0b */
[----:B------:R-:W-:Y:S01]  /*18c0*/  UISETP.GE.U32.AND UP0, UPT, UR4, UR17, UPT ;  /* 0x000000110400728c */ /* 0x000fe2000bf06070 */
[----:B------:R-:W-:Y:S01]  /*18d0*/  @!P2 LEA R4, P5, R10, UR6, 0x3 ;  /* 0x000000060a04ac11 */ /* 0x000fe2000f8a18ff */
[----:B------:R3:W-:Y:S01]  /*18e0*/  @!P0 STG.E.64 desc[UR14][R6.64], R38 ;  /* 0x0000002606008986 */ /* 0x0007e2000c101b0e */
[----:B------:R-:W-:Y:S01]  /*18f0*/  @!P4 LEA R14, P6, R12, UR6, 0x3 ;  /* 0x000000060c0ecc11 */ /* 0x000fe2000f8c18ff */
[----:B------:R-:W-:Y:S01]  /*1900*/  UISETP.GE.U32.AND.EX UP0, UPT, UR5, UR18, UPT, UP0 ;  /* 0x000000120500728c */ /* 0x000fe2000bf06100 */
[----:B------:R-:W-:Y:S01]  /*1910*/  @!P2 LEA.HI.X R5, R10, UR7, R13, 0x3, P5 ;  /* 0x000000070a05ac11 */ /* 0x000fe2000a8f1c0d */
[----:B------:R3:W-:Y:S01]  /*1920*/  @!P1 STG.E.64 desc[UR14][R16.64], R42 ;  /* 0x0000002a10009986 */ /* 0x0007e2000c101b0e */
[----:B------:R-:W-:-:S02]  /*1930*/  FSEL R8, R9, RZ, P3 ;  /* 0x000000ff09087208 */ /* 0x000fc40001800000 */
[----:B------:R-:W-:Y:S01]  /*1940*/  @!P4 LEA.HI.X R15, R12, UR7, R15, 0x3, P6 ;  /* 0x000000070c0fcc11 */ /* 0x000fe2000b0f1c0f */
[----:B------:R3:W-:Y:S01]  /*1950*/  @!P2 STG.E.64 desc[UR14][R4.64], R40 ;  /* 0x000000280400a986 */ /* 0x0007e2000c101b0e */
[----:B------:R-:W-:-:S05]  /*1960*/  FSEL R9, R0, 1.875, P3 ;  /* 0x3ff0000000097808 */ /* 0x000fca0001800000 */
[----:B------:R3:W-:Y:S01]  /*1970*/  @!P4 STG.E.64 desc[UR14][R14.64], R8 ;  /* 0x000000080e00c986 */ /* 0x0007e2000c101b0e */
[----:B------:R-:W-:Y:S05]  /*1980*/  BRA.U !UP0, `(.L_x_1113) ;  /* 0xffffffe908547547 */ /* 0x000fea000b83ffff */
[----:B------:R-:W-:Y:S05]  /*1990*/  EXIT ;  /* 0x000000000000794d */ /* 0x000fea0003800000 */
.L_x_1094:
[----:B------:R-:W0:Y:S01]  /*19a0*/  S2R R28, SR_TID.X ;  /* 0x00000000001c7919 */ /* 0x000e220000002100 */
[----:B------:R-:W-:Y:S01]  /*19b0*/  ULOP3.LUT UR4, UR11, 0x7ff00000, URZ, 0x3c, !UPT ;  /* 0x7ff000000b047892 */ /* 0x000fe2000f8e3cff */
[----:B------:R-:W-:-:S05]  /*19c0*/  UMOV UR5, URZ ;  /* 0x000000ff00057c82 */ /* 0x000fca0008000000 */
[----:B------:R-:W-:Y:S01]  /*19d0*/  IMAD.U32 R29, RZ, RZ, UR4 ;  /* 0x00000004ff1d7e24 */ /* 0x000fe2000f8e00ff */
[----:B------:R-:W-:-:S06]  /*19e0*/  UMOV UR4, URZ ;  /* 0x000000ff00047c82 */ /* 0x000fcc0008000000 */
.L_x_1130:
[----:B01----:R-:W-:Y:S02]  /*19f0*/  IADD3 R8, P1, PT, R28, UR4, RZ ;  /* 0x000000041c087c10 */ /* 0x003fe4000ff3e0ff */
[----:B------:R-:W-:Y:S02]  /*1a00*/  CS2R R18, SRZ ;  /* 0x0000000000127805 */ /* 0x000fe4000001ff00 */
[----:B------:R-:W-:Y:S02]  /*1a10*/  CS2R R16, SRZ ;  /* 0x0000000000107805 */ /* 0x000fe4000001ff00 */
[----:B------:R-:W-:Y:S02]  /*1a20*/  CS2R R4, SRZ ;  /* 0x0000000000047805 */ /* 0x000fe4000001ff00 */
[----:B------:R-:W-:Y:S01]  /*1a30*/  ISETP.GE.U32.AND P0, PT, R8, UR17, PT ;  /* 0x0000001108007c0c */ /* 0x000fe2000bf06070 */
[----:B------:R-:W-:Y:S01]  /*1a40*/  IMAD.X R11, RZ, RZ, UR5, P1 ;  /* 0x00000005ff0b7e24 */ /* 0x000fe200088e06ff */
[----:B------:R-:W0:Y:S04]  /*1a50*/  LDC.64 R6, c[0x0][0xfd0] ;  /* 0x0003f400ff067b82 */ /* 0x000e280000000a00 */
[----:B------:R-:W-:-:S13]  /*1a60*/  ISETP.GE.U32.AND.EX P0, PT, R11, UR18, PT, P0 ;  /* 0x000000120b007c0c */ /* 0x000fda000bf06100 */
[----:B------:R-:W-:-:S04]  /*1a70*/  @!P0 LEA R2, P1, R8, UR8, 0x3 ;  /* 0x0000000808028c11 */ /* 0x000fc8000f8218ff */
[----:B------:R-:W-:-:S05]  /*1a80*/  @!P0 LEA.HI.X R3, R8, UR9, R11, 0x3, P1 ;  /* 0x0000000908038c11 */ /* 0x000fca00088f1c0b */
[----:B------:R1:W2:Y:S01]  /*1a90*/  @!P0 LDG.E.64 R18, desc[UR14][R2.64] ;  /* 0x0000000e02128981 */ /* 0x0002a2000c1e1b00 */
[----:B------:R-:W-:-:S04]  /*1aa0*/  IADD3 R10, P0, PT, R8, UR16, RZ ;  /* 0x00000010080a7c10 */ /* 0x000fc8000ff1e0ff */
[C---:B------:R-:W-:Y:S01]  /*1ab0*/  IADD3 R12, P1, PT, R10.reuse, UR16, RZ ;  /* 0x000000100a0c7c10 */ /* 0x040fe2000ff3e0ff */
[----:B------:R-:W-:Y:S01]  /*1ac0*/  IMAD.X R13, RZ, RZ, R11, P0 ;  /* 0x000000ffff0d7224 */ /* 0x000fe200000e060b */
[----:B------:R-:W-:Y:S02]  /*1ad0*/  ISETP.GE.U32.AND P2, PT, R10, UR17, PT ;  /* 0x000000110a007c0c */ /* 0x000fe4000bf46070 */
[C---:B------:R-:W-:Y:S01]  /*1ae0*/  IADD3 R0, P3, PT, R12.reuse, UR16, RZ ;  /* 0x000000100c007c10 */ /* 0x040fe2000ff7e0ff */
[----:B------:R-:W-:Y:S01]  /*1af0*/  IMAD.X R15, RZ, RZ, R13, P1 ;  /* 0x000000ffff0f7224 */ /* 0x000fe200008e060d */
[----:B------:R-:W-:Y:S02]  /*1b00*/  ISETP.GE.U32.AND.EX P2, PT, R13, UR18, PT, P2 ;  /* 0x000000120d007c0c */ /* 0x000fe4000bf46120 */
[----:B-1----:R-:W-:Y:S02]  /*1b10*/  CS2R R2, SRZ ;  /* 0x0000000000027805 */ /* 0x002fe4000001ff00 */
[----:B------:R-:W-:Y:S01]  /*1b20*/  ISETP.GE.U32.AND P1, PT, R12, UR17, PT ;  /* 0x000000110c007c0c */ /* 0x000fe2000bf26070 */
[----:B------:R-:W-:Y:S01]  /*1b30*/  IMAD.X R9, RZ, RZ, R15, P3 ;  /* 0x000000ffff097224 */ /* 0x000fe200018e060f */
[----:B------:R-:W-:-:S02]  /*1b40*/  ISETP.GE.U32.AND P0, PT, R0, UR17, PT ;  /* 0x0000001100007c0c */ /* 0x000fc4000bf06070 */
[----:B------:R-:W-:Y:S02]  /*1b50*/  ISETP.GE.U32.AND.EX P1, PT, R15, UR18, PT, P1 ;  /* 0x000000120f007c0c */ /* 0x000fe4000bf26110 */
[----:B------:R-:W-:-:S03]  /*1b60*/  ISETP.GE.U32.AND.EX P0, PT, R9, UR18, PT, P0 ;  /* 0x0000001209007c0c */ /* 0x000fc6000bf06100 */
[----:B------:R-:W-:-:S04]  /*1b70*/  @!P2 LEA R22, P3, R10, UR8, 0x3 ;  /* 0x000000080a16ac11 */ /* 0x000fc8000f8618ff */
[----:B------:R-:W-:-:S04]  /*1b80*/  @!P2 LEA.HI.X R23, R10, UR9, R13, 0x3, P3 ;  /* 0x000000090a17ac11 */ /* 0x000fc800098f1c0d */
[----:B------:R-:W-:Y:S02]  /*1b90*/  @!P1 LEA R24, P4, R12, UR8, 0x3 ;  /* 0x000000080c189c11 */ /* 0x000fe4000f8818ff */
[----:B------:R-:W-:Y:S01]  /*1ba0*/  @!P0 LEA R26, P3, R0, UR8, 0x3 ;  /* 0x00000008001a8c11 */ /* 0x000fe2000f8618ff */
[----:B------:R1:W5:Y:S01]  /*1bb0*/  @!P2 LDG.E.64 R16, desc[UR14][R22.64] ;  /* 0x0000000e1610a981 */ /* 0x000362000c1e1b00 */
[----:B------:R-:W-:Y:S02]  /*1bc0*/  @!P1 LEA.HI.X R25, R12, UR9, R15, 0x3, P4 ;  /* 0x000000090c199c11 */ /* 0x000fe4000a0f1c0f */
[----:B------:R-:W-:-:S03]  /*1bd0*/  @!P0 LEA.HI.X R27, R0, UR9, R9, 0x3, P3 ;  /* 0x00000009001b8c11 */ /* 0x000fc600098f1c09 */
[----:B------:R1:W5:Y:S04]  /*1be0*/  @!P1 LDG.E.64 R4, desc[UR14][R24.64] ;  /* 0x0000000e18049981 */ /* 0x000368000c1e1b00 */
[----:B------:R1:W5:Y:S01]  /*1bf0*/  @!P0 LDG.E.64 R2, desc[UR14][R26.64] ;  /* 0x0000000e1a028981 */ /* 0x000362000c1e1b00 */
[----:B------:R-:W-:Y:S01]  /*1c00*/  BSSY.RECONVERGENT B0, `(.L_x_1114) ;  /* 0x000002e000007945 */ /* 0x000fe20003800200 */
[----:B--2---:R-:W-:-:S04]  /*1c10*/  SHF.R.U32.HI R14, RZ, 0x14, R19 ;  /* 0x00000014ff0e7819 */ /* 0x004fc80000011613 */
[----:B------:R-:W-:Y:S01]  /*1c20*/  LOP3.LUT R14, R14, 0x7ff, RZ, 0xc0, !PT ;  /* 0x000007ff0e0e7812 */ /* 0x000fe200078ec0ff */
[----:B0-----:R-:W0:Y:S04]  /*1c30*/  DADD R20, R18, R6 ;  /* 0x0000000012147229 */ /* 0x001e280000000006 */
[----:B------:R-:W-:Y:S02]  /*1c40*/  VIADD R31, R14, 0xfffffc0c ;  /* 0xfffffc0c0e1f7836 */ /* 0x000fe40000000000 */
[----:B------:R-:W2:Y:S03]  /*1c50*/  LDC R14, c[0x0][0xfd4] ;  /* 0x0003f500ff0e7b82 */ /* 0x000ea60000000800 */
[----:B0-----:R-:W-:-:S02]  /*1c60*/  SHF.L.U32 R20, R18, R31, RZ ;  /* 0x0000001f12147219 */ /* 0x001fc400000006ff */
[----:B------:R-:W-:Y:S02]  /*1c70*/  SHF.L.U64.HI R31, R18, R31, R19 ;  /* 0x0000001f121f7219 */ /* 0x000fe40000010213 */
[----:B------:R-:W-:Y:S02]  /*1c80*/  ISETP.NE.U32.AND P3, PT, R20, RZ, PT ;  /* 0x000000ff1400720c */ /* 0x000fe40003f65070 */
[----:B------:R-:W-:Y:S02]  /*1c90*/  LOP3.LUT R20, R21, 0x7ff00000, RZ, 0xc0, !PT ;  /* 0x7ff0000015147812 */ /* 0x000fe400078ec0ff */
[----:B------:R-:W-:Y:S02]  /*1ca0*/  ISETP.NE.AND.EX P3, PT, R31, -0x80000000, PT, P3 ;  /* 0x800000001f00780c */ /* 0x000fe40003f65330 */
[----:B------:R-:W-:Y:S02]  /*1cb0*/  ISETP.NE.AND P4, PT, R20, 0x7ff00000, PT ;  /* 0x7ff000001400780c */ /* 0x000fe40003f85270 */
[----:B------:R-:W-:Y:S01]  /*1cc0*/  ISETP.GE.AND P5, PT, R19, RZ, PT ;  /* 0x000000ff1300720c */ /* 0x000fe20003fa6270 */
[----:B------:R-:W-:-:S15]  /*1cd0*/  IMAD.MOV.U32 R20, RZ, RZ, RZ ;  /* 0x000000ffff147224 */ /* 0x000fde00078e00ff */
[----:B------:R-:W-:-:S15]  /*1ce0*/  NOP ;  /* 0x0000000000007918 */ /* 0x000fde0000000000 */
[----:B------:R-:W-:-:S12]  /*1cf0*/  NOP ;  /* 0x0000000000007918 */ /* 0x000fd80000000000 */
[----:B------:R-:W2:Y:S02]  /*1d00*/  DSETP.NEU.AND P3, PT, |R18|, 0.5, !P3 ;  /* 0x3fe000001200742a */ /* 0x000ea40005f6d200 */
[----:B--2---:R-:W-:-:S04]  /*1d10*/  SEL R21, R14, RZ, P3 ;  /* 0x000000ff0e157207 */ /* 0x004fc80001800000 */
[----:B------:R-:W-:Y:S01]  /*1d20*/  @!P5 LOP3.LUT R21, R21, 0x7ff00000, RZ, 0xfc, !PT ;  /* 0x7ff000001515d812 */ /* 0x000fe200078efcff */
[----:B-1----:R-:W-:Y:S06]  /*1d30*/  @P4 BRA `(.L_x_1115) ;  /* 0x0000000000684947 */ /* 0x002fec0003800000 */
        /* <DEDUP_REMOVED lines=11> */
[----:B------:R-:W-:Y:S02]  /*1df0*/  LOP3.LUT R20, R19, 0x7fffffff, RZ, 0xc0, !PT ;  /* 0x7fffffff13147812 */ /* 0x000fe400078ec0ff */
[----:B------:R-:W-:Y:S02]  /*1e00*/  SEL R21, RZ, 0x7ff00000, !P5 ;  /* 0x7ff00000ff157807 */ /* 0x000fe40006800000 */
[----:B------:R-:W-:Y:S02]  /*1e10*/  ISETP.GE.AND P6, PT, R14, RZ, PT ;  /* 0x000000ff0e00720c */ /* 0x000fe40003fc6270 */
[----:B------:R-:W-:Y:S01]  /*1e20*/  ISETP.NE.AND P4, PT, R20, 0x3fe00000, PT ;  /* 0x3fe000001400780c */ /* 0x000fe20003f85270 */
[----:B------:R-:W-:-:S05]  /*1e30*/  VIADD R20, R21, 0x80000000 ;  /* 0x8000000015147836 */ /* 0x000fca0000000000 */
[----:B------:R-:W-:-:S05]  /*1e40*/  SEL R20, R20, R21, P4 ;  /* 0x0000001514147207 */ /* 0x000fca0002000000 */
[----:B------:R-:W-:Y:S01]  /*1e50*/  @!P6 SEL R21, R20, R21, P3 ;  /* 0x000000151415e207 */ /* 0x000fe20001800000 */
[----:B------:R-:W-:Y:S01]  /*1e60*/  IMAD.MOV.U32 R20, RZ, RZ, RZ ;  /* 0x000000ffff147224 */ /* 0x000fe200078e00ff */
[----:B------:R-:W-:Y:S06]  /*1e70*/  BRA `(.L_x_1115) ;  /* 0x0000000000187947 */ /* 0x000fec0003800000 */
.L_x_1117:
[----:B------:R-:W-:Y:S01]  /*1e80*/  SEL R20, R29, UR11, !P5 ;  /* 0x0000000b1d147c07 */ /* 0x000fe2000e800000 */
[----:B------:R-:W0:Y:S03]  /*1e90*/  DSETP.NEU.AND P3, PT, R6, -1, PT ;  /* 0xbff000000600742a */ /* 0x000e260003f6d000 */
[----:B0-----:R-:W-:Y:S01]  /*1ea0*/  SEL R21, R20, 0x3ff00000, P3 ;  /* 0x3ff0000014157807 */ /* 0x001fe20001800000 */
[----:B------:R-:W-:Y:S01]  /*1eb0*/  IMAD.MOV.U32 R20, RZ, RZ, RZ ;  /* 0x000000ffff147224 */ /* 0x000fe200078e00ff */
[----:B------:R-:W-:Y:S06]  /*1ec0*/  BRA `(.L_x_1115) ;  /* 0x0000000000047947 */ /* 0x000fec0003800000 */
.L_x_1116:
[----:B------:R0:W1:Y:S02]  /*1ed0*/  DADD R20, R18, R6 ;  /* 0x0000000012147229 */ /* 0x0000640000000006 */
.L_x_1115:
[----:B------:R-:W-:Y:S05]  /*1ee0*/  BSYNC.RECONVERGENT B0 ;  /* 0x0000000000007941 */ /* 0x000fea0003800200 */
.L_x_1114:
[----:B------:R-:W-:Y:S01]  /*1ef0*/  DSETP.NEU.AND P4, PT, R18, RZ, PT ;  /* 0x000000ff1200722a */ /* 0x000fe20003f8d000 */
[----:B-----5:R-:W-:Y:S01]  /*1f00*/  ISETP.GE.AND P6, PT, R17, RZ, PT ;  /* 0x000000ff1100720c */ /* 0x020fe20003fc6270 */
[----:B------:R-:W-:-:S15]  /*1f10*/  BSSY.RECONVERGENT B0, `(.L_x_1118) ;  /* 0x000003b000007945 */ /* 0x000fde0003800200 */
[----:B------:R-:W-:-:S15]  /*1f20*/  NOP ;  /* 0x0000000000007918 */ /* 0x000fde0000000000 */
[----:B------:R-:W-:-:S15]  /*1f30*/  NOP ;  /* 0x0000000000007918 */ /* 0x000fde0000000000 */
[----:B------:R-:W-:-:S15]  /*1f40*/  NOP ;  /* 0x0000000000007918 */ /* 0x000fde0000000000 */
[----:B------:R-:W-:-:S02]  /*1f50*/  NOP ;  /* 0x0000000000007918 */ /* 0x000fc40000000000 */
[----:B0-----:R-:W0:Y:S02]  /*1f60*/  DADD R18, R16, R6 ;  /* 0x0000000010127229 */ /* 0x001e240000000006 */
[----:B0-----:R-:W-:-:S04]  /*1f70*/  SHF.R.U32.HI R18, RZ, 0x14, R17 ;  /* 0x00000014ff127819 */ /* 0x001fc80000011611 */
[----:B------:R-:W-:-:S05]  /*1f80*/  LOP3.LUT R18, R18, 0x7ff, RZ, 0xc0, !PT ;  /* 0x000007ff12127812 */ /* 0x000fca00078ec0ff */
[----:B------:R-:W-:-:S05]  /*1f90*/  VIADD R23, R18, 0xfffffc0c ;  /* 0xfffffc0c12177836 */ /* 0x000fca0000000000 */
[CC--:B------:R-:W-:Y:S02]  /*1fa0*/  SHF.L.U32 R18, R16.reuse, R23.reuse, RZ ;  /* 0x0000001710127219 */ /* 0x0c0fe400000006ff */
[----:B------:R-:W-:Y:S02]  /*1fb0*/  SHF.L.U64.HI R23, R16, R23, R17 ;  /* 0x0000001710177219 */ /* 0x000fe40000010211 */
[----:B------:R-:W-:Y:S02]  /*1fc0*/  ISETP.NE.U32.AND P3, PT, R18, RZ, PT ;  /* 0x000000ff1200720c */ /* 0x000fe40003f65070 */
[----:B------:R-:W-:Y:S02]  /*1fd0*/  LOP3.LUT R18, R19, 0x7ff00000, RZ, 0xc0, !PT ;  /* 0x7ff0000013127812 */ /* 0x000fe400078ec0ff */
[----:B------:R-:W-:Y:S02]  /*1fe0*/  ISETP.NE.AND.EX P3, PT, R23, -0x80000000, PT, P3 ;  /* 0x800000001700780c */ /* 0x000fe40003f65330 */
[----:B------:R-:W-:-:S02]  /*1ff0*/  ISETP.NE.AND P5, PT, R18, 0x7ff00000, PT ;  /* 0x7ff000001200780c */ /* 0x000fc40003fa5270 */
[----:B-1----:R-:W-:Y:S02]  /*2000*/  FSEL R18, R20, RZ, P4 ;  /* 0x000000ff14127208 */ /* 0x002fe40002000000 */
[----:B------:R-:W-:-:S15]  /*2010*/  FSEL R20, R21, 1.875, P4 ;  /* 0x3ff0000015147808 */ /* 0x000fde0002000000 */
[----:B------:R-:W-:-:S15]  /*2020*/  NOP ;  /* 0x0000000000007918 */ /* 0x000fde0000000000 */
[----:B------:R-:W-:-:S04]  /*2030*/  NOP ;  /* 0x0000000000007918 */ /* 0x000fc80000000000 */
[----:B------:R-:W0:Y:S02]  /*2040*/  DSETP.NEU.AND P3, PT, |R16|, 0.5, !P3 ;  /* 0x3fe000001000742a */ /* 0x000e240005f6d200 */
[----:B0-----:R-:W-:-:S04]  /*2050*/  SEL R22, R14, RZ, P3 ;  /* 0x000000ff0e167207 */ /* 0x001fc80001800000 */
[----:B------:R-:W-:-:S05]  /*2060*/  @!P6 LOP3.LUT R22, R22, 0x7ff00000, RZ, 0xfc, !PT ;  /* 0x7ff000001616e812 */ /* 0x000fca00078efcff */
[----:B------:R-:W-:-:S15]  /*2070*/  IMAD.MOV.U32 R21, RZ, RZ, R22 ;  /* 0x000000ffff157224 */ /* 0x000fde00078e0016 */
[----:B------:R-:W-:-:S15]  /*2080*/  NOP ;  /* 0x0000000000007918 */ /* 0x000fde0000000000 */
[----:B------:R-:W-:-:S15]  /*2090*/  NOP ;  /* 0x0000000000007918 */ /* 0x000fde0000000000 */
[----:B------:R-:W-:-:S08]  /*20a0*/  NOP ;  /* 0x0000000000007918 */ /* 0x000fd00000000000 */
[----:B------:R-:W0:Y:S02]  /*20b0*/  DSETP.NEU.AND P4, PT, R6, 1, PT ;  /* 0x3ff000000600742a */ /* 0x000e240003f8d000 */
[----:B0-----:R-:W-:Y:S01]  /*20c0*/  FSEL R19, R20, 1.875, P4 ;  /* 0x3ff0000014137808 */ /* 0x001fe20002000000 */
[----:B------:R-:W-:Y:S01]  /*20d0*/  IMAD.MOV.U32 R20, RZ, RZ, RZ ;  /* 0x000000ffff147224 */ /* 0x000fe200078e00ff */
[----:B------:R-:W-:Y:S01]  /*20e0*/  FSEL R18, R18, RZ, P4 ;  /* 0x000000ff12127208 */ /* 0x000fe20002000000 */
        /* <DEDUP_REMOVED lines=21> */
.L_x_1121:
[----:B------:R-:W-:Y:S01]  /*2240*/  ULOP3.LUT UR10, UR11, 0x7ff00000, URZ, 0x3c, !UPT ;  /* 0x7ff000000b0a7892 */ /* 0x000fe2000f8e3cff */
[----:B------:R-:W0:Y:S05]  /*2250*/  DSETP.NEU.AND P3, PT, R6, -1, PT ;  /* 0xbff000000600742a */ /* 0x000e2a0003f6d000 */
[----:B------:R-:W-:-:S05]  /*2260*/  IMAD.U32 R29, RZ, RZ, UR10 ;  /* 0x0000000aff1d7e24 */ /* 0x000fca000f8e00ff */
[----:B------:R-:W-:-:S04]  /*2270*/  SEL R20, R29, UR11, !P6 ;  /* 0x0000000b1d147c07 */ /* 0x000fc8000f000000 */
[----:B0-----:R-:W-:Y:S01]  /*2280*/  SEL R21, R20, 0x3ff00000, P3 ;  /* 0x3ff0000014157807 */ /* 0x001fe20001800000 */
[----:B------:R-:W-:Y:S01]  /*2290*/  IMAD.MOV.U32 R20, RZ, RZ, RZ ;  /* 0x000000ffff147224 */ /* 0x000fe200078e00ff */
[----:B------:R-:W-:Y:S06]  /*22a0*/  BRA `(.L_x_1119) ;  /* 0x0000000000047947 */ /* 0x000fec0003800000 */
.L_x_1120:
[----:B------:R0:W1:Y:S02]  /*22b0*/  DADD R20, R16, R6 ;  /* 0x0000000010147229 */ /* 0x0000640000000006 */
.L_x_1119:
[----:B------:R-:W-:Y:S05]  /*22c0*/  BSYNC.RECONVERGENT B0 ;  /* 0x0000000000007941 */ /* 0x000fea0003800200 */
.L_x_1118:
[----:B------:R-:W-:Y:S01]  /*22d0*/  DSETP.NEU.AND P5, PT, R16, RZ, PT ;  /* 0x000000ff1000722a */ /* 0x000fe20003fad000 */
[----:B------:R-:W-:Y:S01]  /*22e0*/  ISETP.GE.AND P6, PT, R5, RZ, PT ;  /* 0x000000ff0500720c */ /* 0x000fe20003fc6270 */
        /* <DEDUP_REMOVED lines=14> */
[----:B-1----:R-:W-:-:S02]  /*23d0*/  FSEL R17, R20, RZ, P5 ;  /* 0x000000ff14117208 */ /* 0x002fc40002800000 */
[----:B------:R-:W-:Y:S02]  /*23e0*/  FSEL R20, R21, 1.875, P5 ;  /* 0x3ff0000015147808 */ /* 0x000fe40002800000 */
[----:B------:R-:W-:Y:S02]  /*23f0*/  ISETP.NE.AND P5, PT, R16, 0x7ff00000, PT ;  /* 0x7ff000001000780c */ /* 0x000fe40003fa5270 */
[----:B------:R-:W-:Y:S02]  /*2400*/  FSEL R16, R17, RZ, P4 ;  /* 0x000000ff11107208 */ /* 0x000fe40002000000 */
[----:B------:R-:W-:Y:S01]  /*2410*/  FSEL R17, R20, 1.875, P4 ;  /* 0x3ff0000014117808 */ /* 0x000fe20002000000 */
[----:B------:R-:W-:-:S15]  /*2420*/  IMAD.MOV.U32 R20, RZ, RZ, RZ ;  /* 0x000000ffff147224 */ /* 0x000fde00078e00ff */
[----:B------:R-:W-:-:S14]  /*2430*/  NOP ;  /* 0x0000000000007918 */ /* 0x000fdc0000000000 */
[----:B------:R-:W0:Y:S02]  /*2440*/  DSETP.NEU.AND P3, PT, |R4|, 0.5, !P3 ;  /* 0x3fe000000400742a */ /* 0x000e240005f6d200 */
[----:B0-----:R-:W-:-:S04]  /*2450*/  SEL R21, R14, RZ, P3 ;  /* 0x000000ff0e157207 */ /* 0x001fc80001800000 */
[----:B------:R-:W-:Y:S01]  /*2460*/  @!P6 LOP3.LUT R21, R21, 0x7ff00000, RZ, 0xfc, !PT ;  /* 0x7ff000001515e812 */ /* 0x000fe200078efcff */
        /* <DEDUP_REMOVED lines=21> */
.L_x_1125:
[----:B------:R-:W-:Y:S01]  /*25c0*/  ULOP3.LUT UR10, UR11, 0x7ff00000, URZ, 0x3c, !UPT ;  /* 0x7ff000000b0a7892 */ /* 0x000fe2000f8e3cff */
[----:B------:R-:W0:Y:S05]  /*25d0*/  DSETP.NEU.AND P3, PT, R6, -1, PT ;  /* 0xbff000000600742a */ /* 0x000e2a0003f6d000 */
[----:B------:R-:W-:-:S05]  /*25e0*/  IMAD.U32 R29, RZ, RZ, UR10 ;  /* 0x0000000aff1d7e24 */ /* 0x000fca000f8e00ff */
[----:B------:R-:W-:-:S04]  /*25f0*/  SEL R20, R29, UR11, !P6 ;  /* 0x0000000b1d147c07 */ /* 0x000fc8000f000000 */
[----:B0-----:R-:W-:Y:S01]  /*2600*/  SEL R21, R20, 0x3ff00000, P3 ;  /* 0x3ff0000014157807 */ /* 0x001fe20001800000 */
[----:B------:R-:W-:Y:S01]  /*2610*/  IMAD.MOV.U32 R20, RZ, RZ, RZ ;  /* 0x000000ffff147224 */ /* 0x000fe200078e00ff */
[----:B------:R-:W-:Y:S06]  /*2620*/  BRA `(.L_x_1123) ;  /* 0x0000000000047947 */ /* 0x000fec0003800000 */
.L_x_1124:
[----:B------:R0:W1:Y:S02]  /*2630*/  DADD R20, R4, R6 ;  /* 0x0000000004147229 */ /* 0x0000640000000006 */
.L_x_1123:
[----:B------:R-:W-:Y:S05]  /*2640*/  BSYNC.RECONVERGENT B0 ;  /* 0x0000000000007941 */ /* 0x000fea0003800200 */
.L_x_1122:
        /* <DEDUP_REMOVED lines=38> */
[----:B------:R-:W-:Y:S01]  /*28b0*/  LOP3.LUT R6, R3, 0x7fffffff, RZ, 0xc0, !PT ;  /* 0x7fffffff03067812 */ /* 0x000fe200078ec0ff */
[----:B------:R-:W-:Y:S01]  /*28c0*/  IMAD.MOV.U32 R20, RZ, RZ, RZ ;  /* 0x000000ffff147224 */ /* 0x000fe200078e00ff */
[----:B------:R-:W-:Y:S02]  /*28d0*/  SEL R21, RZ, 0x7ff00000, !P6 ;  /* 0x7ff00000ff157807 */ /* 0x000fe40007000000 */
[----:B------:R-:W-:Y:S02]  /*28e0*/  ISETP.GE.AND P5, PT, R14, RZ, PT ;  /* 0x000000ff0e00720c */ /* 0x000fe40003fa6270 */
[----:B------:R-:W-:Y:S01]  /*28f0*/  ISETP.NE.AND P6, PT, R6, 0x3fe00000, PT ;  /* 0x3fe000000600780c */ /* 0x000fe20003fc5270 */
[----:B------:R-:W-:-:S05]  /*2900*/  VIADD R6, R21, 0x80000000 ;  /* 0x8000000015067836 */ /* 0x000fca0000000000 */
[----:B------:R-:W-:-:S05]  /*2910*/  SEL R6, R6, R21, P6 ;  /* 0x0000001506067207 */ /* 0x000fca0003000000 */
[----:B------:R-:W-:Y:S01]  /*2920*/  @!P5 SEL R21, R6, R21, P3 ;  /* 0x000000150615d207 */ /* 0x000fe20001800000 */
[----:B------:R-:W-:Y:S06]  /*2930*/  BRA `(.L_x_1127) ;  /* 0x0000000000207947 */ /* 0x000fec0003800000 */
.L_x_1129:
[----:B------:R-:W-:Y:S01]  /*2940*/  ULOP3.LUT UR10, UR11, 0x7ff00000, URZ, 0x3c, !UPT ;  /* 0x7ff000000b0a7892 */ /* 0x000fe2000f8e3cff */
[----:B------:R-:W0:Y:S05]  /*2950*/  DSETP.NEU.AND P3, PT, R6, -1, PT ;  /* 0xbff000000600742a */ /* 0x000e2a0003f6d000 */
[----:B------:R-:W-:-:S05]  /*2960*/  IMAD.U32 R29, RZ, RZ, UR10 ;  /* 0x0000000aff1d7e24 */ /* 0x000fca000f8e00ff */
[----:B------:R-:W-:-:S04]  /*2970*/  SEL R20, R29, UR11, !P6 ;  /* 0x0000000b1d147c07 */ /* 0x000fc8000f000000 */
[----:B0-----:R-:W-:Y:S01]  /*2980*/  SEL R21, R20, 0x3ff00000, P3 ;  /* 0x3ff0000014157807 */ /* 0x001fe20001800000 */
[----:B------:R-:W-:Y:S01]  /*2990*/  IMAD.MOV.U32 R20, RZ, RZ, RZ ;  /* 0x000000ffff147224 */ /* 0x000fe200078e00ff */
[----:B------:R-:W-:Y:S06]  /*29a0*/  BRA `(.L_x_1127) ;  /* 0x0000000000047947 */ /* 0x000fec0003800000 */
.L_x_1128:
[----:B------:R0:W1:Y:S02]  /*29b0*/  DADD R20, R2, R6 ;  /* 0x0000000002147229 */ /* 0x0000640000000006 */
.L_x_1127:
[----:B------:R-:W-:Y:S05]  /*29c0*/  BSYNC.RECONVERGENT B0 ;  /* 0x0000000000007941 */ /* 0x000fea0003800200 */
.L_x_1126:
[----:B------:R-:W-:Y:S01]  /*29d0*/  ISETP.GE.U32.AND P3, PT, R8, UR17, PT ;  /* 0x0000001108007c0c */ /* 0x000fe2000bf66070 */
[----:B------:R-:W2:Y:S01]  /*29e0*/  LDCU UR10, c[0x0][0x360] ;  /* 0x00006c00ff0a77ac */ /* 0x000ea20008000800 */
[C---:B------:R-:W-:Y:S02]  /*29f0*/  @!P2 LEA R22, P6, R10.reuse, UR6, 0x3 ;  /* 0x000000060a16ac11 */ /* 0x040fe4000f8c18ff */
[----:B------:R-:W-:Y:S02]  /*2a00*/  ISETP.GE.U32.AND.EX P3, PT, R11, UR18, PT, P3 ;  /* 0x000000120b007c0c */ /* 0x000fe4000bf66130 */
[----:B------:R-:W-:-:S08]  /*2a10*/  @!P2 LEA.HI.X R23, R10, UR7, R13, 0x3, P6 ;  /* 0x000000070a17ac11 */ /* 0x000fd0000b0f1c0d */
[----:B------:R-:W0:Y:S02]  /*2a20*/  DSETP.NEU.AND P6, PT, R2, RZ, PT ;  /* 0x000000ff0200722a */ /* 0x000e240003fcd000 */
[----:B01----:R-:W-:Y:S02]  /*2a30*/  FSEL R2, R20, RZ, P6 ;  /* 0x000000ff14027208 */ /* 0x003fe40003000000 */
[C---:B------:R-:W-:Y:S01]  /*2a40*/  @!P3 LEA R6, P5, R8.reuse, UR6, 0x3 ;  /* 0x000000060806bc11 */ /* 0x040fe2000f8a18ff */
[----:B--2---:R-:W-:Y:S01]  /*2a50*/  ULEA UR4, UP0, UR10, UR4, 0x2 ;  /* 0x000000040a047291 */ /* 0x004fe2000f8010ff */
[----:B------:R-:W-:Y:S02]  /*2a60*/  FSEL R20, R21, 1.875, P6 ;  /* 0x3ff0000015147808 */ /* 0x000fe40003000000 */
[----:B------:R-:W-:Y:S01]  /*2a70*/  @!P3 LEA.HI.X R7, R8, UR7, R11, 0x3, P5 ;  /* 0x000000070807bc11 */ /* 0x000fe2000a8f1c0b */
[----:B------:R-:W-:Y:S01]  /*2a80*/  UIADD3.X UR5, UPT, UPT, URZ, UR5, URZ, UP0, !UPT ;  /* 0x00000005ff057290 */ /* 0x000fe200087fe4ff */
[----:B------:R-:W-:Y:S01]  /*2a90*/  @!P1 LEA R14, P5, R12, UR6, 0x3 ;  /* 0x000000060c0e9c11 */ /* 0x000fe2000f8a18ff */
[----:B------:R-:W-:Y:S01]  /*2aa0*/  UISETP.GE.U32.AND UP0, UPT, UR4, UR17, UPT ;  /* 0x000000110400728c */ /* 0x000fe2000bf06070 */
[----:B------:R-:W-:Y:S01]  /*2ab0*/  FSEL R2, R2, RZ, P4 ;  /* 0x000000ff02027208 */ /* 0x000fe20002000000 */
[----:B------:R1:W-:Y:S01]  /*2ac0*/  @!P3 STG.E.64 desc[UR14][R6.64], R18 ;  /* 0x000000120600b986 */ /* 0x0003e2000c101b0e */
[----:B------:R-:W-:Y:S01]  /*2ad0*/  @!P1 LEA.HI.X R15, R12, UR7, R15, 0x3, P5 ;  /* 0x000000070c0f9c11 */ /* 0x000fe2000a8f1c0f */
[----:B------:R-:W-:Y:S01]  /*2ae0*/  UISETP.GE.U32.AND.EX UP0, UPT, UR5, UR18, UPT, UP0 ;  /* 0x000000120500728c */ /* 0x000fe2000bf06100 */
[----:B------:R-:W-:Y:S01]  /*2af0*/  @!P0 LEA R8, P5, R0, UR6, 0x3 ;  /* 0x0000000600088c11 */ /* 0x000fe2000f8a18ff */
[----:B------:R1:W-:Y:S01]  /*2b00*/  @!P2 STG.E.64 desc[UR14][R22.64], R16 ;  /* 0x000000101600a986 */ /* 0x0003e2000c101b0e */
[----:B------:R-:W-:-:S02]  /*2b10*/  FSEL R3, R20, 1.875, P4 ;  /* 0x3ff0000014037808 */ /* 0x000fc40002000000 */
[----:B------:R-:W-:Y:S01]  /*2b20*/  @!P0 LEA.HI.X R9, R0, UR7, R9, 0x3, P5 ;  /* 0x0000000700098c11 */ /* 0x000fe2000a8f1c09 */
[----:B------:R1:W-:Y:S04]  /*2b30*/  @!P1 STG.E.64 desc[UR14][R14.64], R4 ;  /* 0x000000040e009986 */ /* 0x0003e8000c101b0e */
[----:B------:R1:W-:Y:S01]  /*2b40*/  @!P0 STG.E.64 desc[UR14][R8.64], R2 ;  /* 0x0000000208008986 */ /* 0x0003e2000c101b0e */
[----:B------:R-:W-:Y:S05]  /*2b50*/  BRA.U !UP0, `(.L_x_1130) ;  /* 0xffffffed08a47547 */ /* 0x000fea000b83ffff */
[----:B------:R-:W-:Y:S05]  /*2b60*/  EXIT ;  /* 0x000000000000794d */ /* 0x000fea0003800000 */
.L_x_1093:
[----:B------:R-:W0:Y:S02]  /*2b70*/  S2R R2, SR_TID.X ;  /* 0x0000000000027919 */ /* 0x000e240000002100 */
[----:B0-----:R-:W-:-:S03]  /*2b80*/  IMAD.WIDE.U32 R4, R2, 0x4, RZ ;  /* 0x0000000402047825 */ /* 0x001fc600078e00ff */
[----:B------:R-:W-:-:S04]  /*2b90*/  ISETP.GE.U32.AND P0, PT, R4, UR10, PT ;  /* 0x0000000a04007c0c */ /* 0x000fc8000bf06070 */
[----:B------:R-:W-:-:S13]  /*2ba0*/  ISETP.GE.AND.EX P0, PT, R5, UR4, PT, P0 ;  /* 0x0000000405007c0c */ /* 0x000fda000bf06300 */
[----:B------:R-:W-:Y:S05]  /*2bb0*/  @P0 EXIT ;  /* 0x000000000000094d */ /* 0x000fea0003800000 */
[----:B------:R-:W0:Y:S01]  /*2bc0*/  LDC.64 R4, c[0x0][0xfd0] ;  /* 0x0003f400ff047b82 */ /* 0x000e220000000a00 */
[----:B------:R-:W1:Y:S01]  /*2bd0*/  LDCU UR5, c[0x0][0x360] ;  /* 0x00006c00ff0577ac */ /* 0x000e620008000800 */
[----:B------:R-:W-:Y:S01]  /*2be0*/  IMAD.MOV.U32 R3, RZ, RZ, RZ ;  /* 0x000000ffff037224 */ /* 0x000fe200078e00ff */
[----:B------:R-:W2:Y:S05]  /*2bf0*/  LDCU.64 UR16, c[0x0][0xfd0] ;  /* 0x0001fa00ff1077ac */ /* 0x000eaa0008000a00 */
[----:B------:R-:W3:Y:S01]  /*2c00*/  LDC R18, c[0x0][0xfd4] ;  /* 0x0003f500ff127b82 */ /* 0x000ee20000000800 */
[----:B------:R-:W4:Y:S07]  /*2c10*/  LDCU UR13, c[0x0][0xfd4] ;  /* 0x0001fa80ff0d77ac */ /* 0x000f2e0008000800 */
[----:B------:R-:W1:Y:S08]  /*2c20*/  LDC.64 R12, c[0x0][0xfd0] ;  /* 0x0003f400ff0c7b82 */ /* 0x000e700000000a00 */
[----:B------:R-:W1:Y:S01]  /*2c30*/  LDC.64 R38, c[0x0][0xfd0] ;  /* 0x0003f400ff267b82 */ /* 0x000e620000000a00 */
[----:B0-----:R-:W0:Y:S02]  /*2c40*/  DSETP.GT.AND P0, PT, |R4|, 1, PT ;  /* 0x3ff000000400742a */ /* 0x001e240003f04200 */
[----:B0-----:R-:W-:Y:S01]  /*2c50*/  VOTEU.ANY UP0, P0 ;  /* 0x0000000000ff7886 */ /* 0x001fe20000000100 */
[----:B------:R-:W-:-:S04]  /*2c60*/  USEL UR11, URZ, 0x7ff00000, !UP0 ;  /* 0x7ff00000ff0b7887 */ /* 0x000fc8000c000000 */
[----:B------:R-:W-:-:S15]  /*2c70*/  ULOP3.LUT UR12, UR11, 0x7ff00000, URZ, 0x3c, !UPT ;  /* 0x7ff000000b0c7892 */ /* 0x000fde000f8e3cff */
[----:B------:R-:W-:-:S15]  /*2c80*/  NOP ;  /* 0x0000000000007918 */ /* 0x000fde0000000000 */
[----:B------:R-:W-:-:S15]  /*2c90*/  NOP ;  /* 0x0000000000007918 */ /* 0x000fde0000000000 */
[----:B------:R-:W-:-:S12]  /*2ca0*/  NOP ;  /* 0x0000000000007918 */ /* 0x000fd80000000000 */
[----:B------:R-:W0:Y:S02]  /*2cb0*/  DSETP.NEU.AND P0, PT, R4, RZ, PT ;  /* 0x000000ff0400722a */ /* 0x000e240003f0d000 */
[----:B01234-:R-:W-:Y:S05]  /*2cc0*/  @!P0 BRA `(.L_x_1131) ;  /* 0x00000014004c8947 */ /* 0x01ffea0003800000 */
.L_x_1150:
[C---:B0-----:R-:W-:Y:S01]  /*2cd0*/  IMAD.SHL.U32 R4, R2.reuse, 0x20, RZ ;  /* 0x0000002002047824 */ /* 0x041fe200078e00ff */
[----:B------:R-:W-:-:S04]  /*2ce0*/  SHF.L.U64.HI R5, R2, 0x5, R3 ;  /* 0x0000000502057819 */ /* 0x000fc80000010203 */
[----:B------:R-:W-:-:S04]  /*2cf0*/  IADD3 R12, P0, PT, R4, UR8, RZ ;  /* 0x00000008040c7c10 */ /* 0x000fc8000ff1e0ff */
[----:B------:R-:W-:-:S06]  /*2d00*/  IADD3.X R13, PT, PT, R5, UR9, RZ, P0, !PT ;  /* 0x00000009050d7c10 */ /* 0x000fcc00087fe4ff */
[----:B------:R-:W2:Y:S01]  /*2d10*/  LDG.E.ENL2.256 R12, R16, desc[UR14][R12.64] ;  /* 0xfe00000e0c10797e */ /* 0x000ea2000812190c */
[----:B------:R-:W0:Y:S01]  /*2d20*/  DADD R8, -RZ, |UR16| ;  /* 0x40000010ff087e29 */ /* 0x000e220008000100 */
[----:B------:R-:W-:Y:S01]  /*2d30*/  BSSY.RECONVERGENT B0, `(.L_x_1132) ;  /* 0x000000c000007945 */ /* 0x000fe20003800200 */
[----:B0-----:R-:W-:Y:S01]  /*2d40*/  IMAD.MOV.U32 R22, RZ, RZ, R8 ;  /* 0x000000ffff167224 */ /* 0x001fe200078e0008 */
[----:B------:R-:W-:Y:S02]  /*2d50*/  ISETP.LE.AND P2, PT, RZ, UR13, PT ;  /* 0x0000000dff007c0c */ /* 0x000fe4000bf43270 */
[--C-:B--2---:R-:W-:Y:S01]  /*2d60*/  SHF.R.U32.HI R0, RZ, 0x14, R17.reuse ;  /* 0x00000014ff007819 */ /* 0x104fe20000011611 */
[----:B------:R-:W-:Y:S02]  /*2d70*/  IMAD.MOV.U32 R6, RZ, RZ, R16 ;  /* 0x000000ffff067224 */ /* 0x000fe400078e0010 */
[----:B------:R-:W-:Y:S01]  /*2d80*/  IMAD.MOV.U32 R7, RZ, RZ, R17 ;  /* 0x000000ffff077224 */ /* 0x000fe200078e0011 */
[----:B------:R-:W-:-:S05]  /*2d90*/  LOP3.LUT R0, R0, 0x7ff, RZ, 0xc0, !PT ;  /* 0x000007ff00007812 */ /* 0x000fca00078ec0ff */
[----:B------:R-:W-:Y:S01]  /*2da0*/  VIADD R11, R0, 0xfffffc0c ;  /* 0xfffffc0c000b7836 */ /* 0x000fe20000000000 */
[----:B------:R-:W-:-:S04]  /*2db0*/  MOV R0, 0x2df0 ;  /* 0x00002df000007802 */ /* 0x000fc80000000f00 */
[CC--:B------:R-:W-:Y:S02]  /*2dc0*/  SHF.L.U64.HI R8, R16.reuse, R11.reuse, R17 ;  /* 0x0000000b10087219 */ /* 0x0c0fe40000010211 */
[----:B------:R-:W-:-:S07]  /*2dd0*/  SHF.L.U32 R10, R16, R11, RZ ;  /* 0x0000000b100a7219 */ /* 0x000fce00000006ff */
[----:B------:R-:W-:Y:S05]  /*2de0*/  CALL.REL.NOINC `($_ZN2at6native57_GLOBAL__N__f3eca4a2_24_ForeachBinaryOpScalar_cu_86b9896c25multi_tensor_apply_kernelINS1_18TensorListMetadataILi2EEENS1_21BinaryOpScalarFunctorIdLi2ELi1ELi1EEEJNS1_21reverse_power_functorIdEEdEEEvT_T0_DpT1_$__internal_accurate_pow) ;  /* 0x0000002000d87944 */ /* 0x000fea0003c00000 */
[----:B------:R-:W-:Y:S05]  /*2df0*/  BSYNC.RECONVERGENT B0 ;  /* 0x0000000000007941 */ /* 0x000fea0003800200 */
.L_x_1132:
[----:B------:R-:W0:Y:S01]  /*2e00*/  DADD R20, R16, R38 ;  /* 0x0000000010147229 */ /* 0x000e220000000026 */
[----:B------:R-:W-:Y:S01]  /*2e10*/  ISETP.EQ.U32.AND P0, PT, R10, RZ, PT ;  /* 0x000000ff0a00720c */ /* 0x000fe20003f02070 */
[----:B------:R-:W-:Y:S01]  /*2e20*/  BSSY.RECONVERGENT B0, `(.L_x_1133) ;  /* 0x0000036000007945 */ /* 0x000fe20003800200 */
[----:B0-----:R-:W-:Y:S02]  /*2e30*/  LOP3.LUT R20, R21, 0x7ff00000, RZ, 0xc0, !PT ;  /* 0x7ff0000015147812 */ /* 0x001fe400078ec0ff */
[----:B------:R-:W-:Y:S02]  /*2e40*/  ISETP.EQ.AND.EX P0, PT, R8, -0x80000000, !P2, P0 ;  /* 0x800000000800780c */ /* 0x000fe40005702300 */
[----:B------:R-:W-:-:S15]  /*2e50*/  ISETP.NE.AND P3, PT, R20, 0x7ff00000, PT ;  /* 0x7ff000001400780c */ /* 0x000fde0003f65270 */
[----:B------:R-:W-:-:S15]  /*2e60*/  NOP ;  /* 0x0000000000007918 */ /* 0x000fde0000000000 */
[----:B------:R-:W-:-:S15]  /*2e70*/  NOP ;  /* 0x0000000000007918 */ /* 0x000fde0000000000 */
[----:B------:R-:W-:-:S12]  /*2e80*/  NOP ;  /* 0x0000000000007918 */ /* 0x000fd80000000000 */
[----:B------:R-:W0:-:S15]  /*2e90*/  FRND.F64.TRUNC R8, R16 ;  /* 0x0000001000087313 */ /* 0x000e1e000030d800 */
[----:B------:R-:W-:-:S15]  /*2ea0*/  NOP ;  /* 0x0000000000007918 */ /* 0x000fde0000000000 */
[----:B------:R-:W-:-:S15]  /*2eb0*/  NOP ;  /* 0x0000000000007918 */ /* 0x000fde0000000000 */
[----:B------:R-:W-:-:S15]  /*2ec0*/  NOP ;  /* 0x0000000000007918 */ /* 0x000fde0000000000 */
[----:B------:R-:W-:-:S04]  /*2ed0*/  NOP ;  /* 0x0000000000007918 */ /* 0x000fc80000000000 */
[----:B------:R-:W1:Y:S02]  /*2ee0*/  DADD R22, -RZ, -R6 ;  /* 0x00000000ff167229 */ /* 0x000e640000000906 */
[----:B-1----:R-:W-:Y:S02]  /*2ef0*/  FSEL R6, R22, R6, P0 ;  /* 0x0000000616067208 */ /* 0x002fe40000000000 */
[----:B------:R-:W-:-:S15]  /*2f00*/  FSEL R7, R23, R7, P0 ;  /* 0x0000000717077208 */ /* 0x000fde0000000000 */
[----:B------:R-:W-:-:S15]  /*2f10*/  NOP ;  /* 0x0000000000007918 */ /* 0x000fde0000000000 */
[----:B------:R-:W-:-:S15]  /*2f20*/  NOP ;  /* 0x0000000000007918 */ /* 0x000fde0000000000 */
[----:B------:R-:W-:-:S15]  /*2f30*/  NOP ;  /* 0x0000000000007918 */ /* 0x000fde0000000000 */
[----:B0-----:R-:W0:Y:S02]  /*2f40*/  DSETP.NEU.AND P1, PT, R16, R8, PT ;  /* 0x000000081000722a */ /* 0x001e240003f2d000 */
        /* <DEDUP_REMOVED lines=15> */
[----:B------:R-:W0:Y:S01]  /*3040*/  DSETP.NEU.AND P1, PT, |R16|, +INF , PT ;  /* 0x7ff000001000742a */ /* 0x000e220003f2d200 */
[----:B------:R-:W-:Y:S01]  /*3050*/  IMAD.U32 R0, RZ, RZ, UR12 ;  /* 0x0000000cff007e24 */ /* 0x000fe2000f8e00ff */
        /* <DEDUP_REMOVED lines=18> */
.L_x_1134:
[----:B------:R-:W-:Y:S05]  /*3180*/  BSYNC.RECONVERGENT B0 ;  /* 0x0000000000007941 */ /* 0x000fea0003800200 */
.L_x_1133:
[--C-:B------:R-:W-:Y:S01]  /*3190*/  SHF.R.U32.HI R0, RZ, 0x14, R19.reuse ;  /* 0x00000014ff007819 */ /* 0x100fe20000011613 */
[----:B------:R-:W0:Y:S01]  /*31a0*/  DSETP.NEU.AND P0, PT, R16, RZ, PT ;  /* 0x000000ff1000722a */ /* 0x000e220003f0d000 */
[----:B------:R-:W-:Y:S01]  /*31b0*/  BSSY.RECONVERGENT B0, `(.L_x_1135) ;  /* 0x0000018000007945 */ /* 0x000fe20003800200 */
[----:B0-----:R-:W-:Y:S01]  /*31c0*/  FSEL R10, R6, RZ, P0 ;  /* 0x000000ff060a7208 */ /* 0x001fe20000000000 */
[----:B------:R-:W-:Y:S01]  /*31d0*/  IMAD.MOV.U32 R6, RZ, RZ, R18 ;  /* 0x000000ffff067224 */ /* 0x000fe200078e0012 */
[----:B------:R-:W-:Y:S02]  /*31e0*/  LOP3.LUT R0, R0, 0x7ff, RZ, 0xc0, !PT ;  /* 0x000007ff00007812 */ /* 0x000fe400078ec0ff */
[----:B------:R-:W-:Y:S01]  /*31f0*/  FSEL R11, R7, 1.875, P0 ;  /* 0x3ff00000070b7808 */ /* 0x000fe20000000000 */
[----:B------:R-:W-:Y:S01]  /*3200*/  IMAD.MOV.U32 R7, RZ, RZ, R19 ;  /* 0x000000ffff077224 */ /* 0x000fe200078e0013 */
[----:B------:R-:W-:Y:S01]  /*3210*/  ISETP.LE.AND P2, PT, RZ, UR13, PT ;  /* 0x0000000dff007c0c */ /* 0x000fe2000bf43270 */
[----:B------:R-:W-:Y:S01]  /*3220*/  VIADD R17, R0, 0xfffffc0c ;  /* 0xfffffc0c00117836 */ /* 0x000fe20000000000 */
[----:B------:R-:W-:-:S04]  /*3230*/  MOV R0, 0x3330 ;  /* 0x0000333000007802 */ /* 0x000fc80000000f00 */
[----:B------:R-:W-:-:S15]  /*3240*/  SHF.L.U32 R16, R18, R17, RZ ;  /* 0x0000001112107219 */ /* 0x000fde00000006ff */
[----:B------:R-:W-:-:S15]  /*3250*/  NOP ;  /* 0x0000000000007918 */ /* 0x000fde0000000000 */
[----:B------:R-:W-:-:S15]  /*3260*/  NOP ;  /* 0x0000000000007918 */ /* 0x000fde0000000000 */
[----:B------:R-:W-:-:S05]  /*3270*/  NOP ;  /* 0x0000000000007918 */ /* 0x000fca0000000000 */
[----:B------:R-:W0:Y:S02]  /*3280*/  DADD R8, -RZ, |R38| ;  /* 0x00000000ff087229 */ /* 0x000e240000000526 */
[----:B0-----:R-:W-:-:S15]  /*3290*/  IMAD.MOV.U32 R22, RZ, RZ, R8 ;  /* 0x000000ffff167224 */ /* 0x001fde00078e0008 */
[----:B------:R-:W-:-:S15]  /*32a0*/  NOP ;  /* 0x0000000000007918 */ /* 0x000fde0000000000 */
[----:B------:R-:W-:-:S15]  /*32b0*/  NOP ;  /* 0x0000000000007918 */ /* 0x000fde0000000000 */
[----:B------:R-:W-:-:S15]  /*32c0*/  NOP ;  /* 0x0000000000007918 */ /* 0x000fde0000000000 */
[----:B------:R-:W-:-:S02]  /*32d0*/  NOP ;  /* 0x0000000000007918 */ /* 0x000fc40000000000 */
[----:B------:R-:W0:Y:S02]  /*32e0*/  DSETP.NEU.AND P0, PT, R38, 1, PT ;  /* 0x3ff000002600742a */ /* 0x000e240003f0d000 */
[----:B0-----:R-:W-:Y:S02]  /*32f0*/  FSEL R8, R10, RZ, P0 ;  /* 0x000000ff0a087208 */ /* 0x001fe40000000000 */
[----:B------:R-:W-:Y:S02]  /*3300*/  FSEL R11, R11, 1.875, P0 ;  /* 0x3ff000000b0b7808 */ /* 0x000fe40000000000 */
[----:B------:R-:W-:-:S07]  /*3310*/  SHF.L.U64.HI R10, R18, R17, R19 ;  /* 0x00000011120a7219 */ /* 0x000fce0000010213 */
[----:B------:R-:W-:Y:S05]  /*3320*/  CALL.REL.NOINC `($_ZN2at6native57_GLOBAL__N__f3eca4a2_24_ForeachBinaryOpScalar_cu_86b9896c25multi_tensor_apply_kernelINS1_18TensorListMetadataILi2EEENS1_21BinaryOpScalarFunctorIdLi2ELi1ELi1EEEJNS1_21reverse_power_functorIdEEdEEEvT_T0_DpT1_$__internal_accurate_pow) ;  /* 0x0000001c00887944 */ /* 0x000fea0003c00000 */
[----:B------:R-:W-:Y:S05]  /*3330*/  BSYNC.RECONVERGENT B0 ;  /* 0x0000000000007941 */ /* 0x000fea0003800200 */
.L_x_1135:
[----:B------:R-:W0:Y:S01]  /*3340*/  DADD R20, R18, R38 ;  /* 0x0000000012147229 */ /* 0x000e220000000026 */
[----:B------:R-:W-:Y:S01]  /*3350*/  ISETP.EQ.U32.AND P0, PT, R16, RZ, PT ;  /* 0x000000ff1000720c */ /* 0x000fe20003f02070 */
[----:B------:R-:W-:Y:S01]  /*3360*/  BSSY.RECONVERGENT B0, `(.L_x_1136) ;  /* 0x0000032000007945 */ /* 0x000fe20003800200 */
[----:B0-----:R-:W-:-:S15]  /*3370*/  LOP3.LUT R20, R21, 0x7ff00000, RZ, 0xc0, !PT ;  /* 0x7ff0000015147812 */ /* 0x001fde00078ec0ff */
[----:B------:R-:W-:-:S15]  /*3380*/  NOP ;  /* 0x0000000000007918 */ /* 0x000fde0000000000 */
[----:B------:R-:W-:-:S15]  /*3390*/  NOP ;  /* 0x0000000000007918 */ /* 0x000fde0000000000 */
[----:B------:R-:W-:-:S15]  /*33a0*/  NOP ;  /* 0x0000000000007918 */ /* 0x000fde0000000000 */
[----:B------:R-:W-:-:S01]  /*33b0*/  NOP ;  /* 0x0000000000007918 */ /* 0x000fc20000000000 */
[----:B------:R-:W0:Y:S01]  /*33c0*/  FRND.F64.TRUNC R16, R18 ;  /* 0x0000001200107313 */ /* 0x000e22000030d800 */
[----:B------:R-:W-:Y:S02]  /*33d0*/  ISETP.EQ.AND.EX P0, PT, R10, -0x80000000, !P2, P0 ;  /* 0x800000000a00780c */ /* 0x000fe40005702300 */
[----:B------:R-:W-:-:S15]  /*33e0*/  ISETP.NE.AND P3, PT, R20, 0x7ff00000, PT ;  /* 0x7ff000001400780c */ /* 0x000fde0003f65270 */
[----:B------:R-:W-:-:S15]  /*33f0*/  NOP ;  /* 0x0000000000007918 */ /* 0x000fde0000000000 */
[----:B------:R-:W-:-:S15]  /*3400*/  NOP ;  /* 0x0000000000007918 */ /* 0x000fde0000000000 */
[----:B------:R-:W-:-:S15]  /*3410*/  NOP ;  /* 0x0000000000007918 */ /* 0x000fde0000000000 */
[----:B------:R-:W-:-:S01]  /*3420*/  NOP ;  /* 0x0000000000007918 */ /* 0x000fc20000000000 */
        /* <DEDUP_REMOVED lines=29> */
.L_x_1139:
[----:B------:R-:W-:Y:S01]  /*3600*/  ISETP.GE.AND P0, PT, R19, RZ, PT ;  /* 0x000000ff1300720c */ /* 0x000fe20003f06270 */
[----:B------:R-:W-:-:S05]  /*3610*/  IMAD.U32 R6, RZ, RZ, UR12 ;  /* 0x0000000cff067e24 */ /* 0x000fca000f8e00ff */
[----:B------:R-:W-:-:S06]  /*3620*/  SEL R6, R6, UR11, !P0 ;  /* 0x0000000b06067c07 */ /* 0x000fcc000c000000 */
[----:B------:R-:W0:Y:S02]  /*3630*/  DSETP.NEU.AND P0, PT, R38, -1, PT ;  /* 0xbff000002600742a */ /* 0x000e240003f0d000 */
[----:B0-----:R-:W-:Y:S01]  /*3640*/  SEL R7, R6, 0x3ff00000, P0 ;  /* 0x3ff0000006077807 */ /* 0x001fe20000000000 */
[----:B------:R-:W-:Y:S01]  /*3650*/  IMAD.MOV.U32 R6, RZ, RZ, RZ ;  /* 0x000000ffff067224 */ /* 0x000fe200078e00ff */
[----:B------:R-:W-:Y:S06]  /*3660*/  BRA `(.L_x_1137) ;  /* 0x0000000000047947 */ /* 0x000fec0003800000 */
.L_x_1138:
[----:B------:R0:W1:Y:S02]  /*3670*/  DADD R6, R18, R38 ;  /* 0x0000000012067229 */ /* 0x0000640000000026 */
.L_x_1137:
[----:B------:R-:W-:Y:S05]  /*3680*/  BSYNC.RECONVERGENT B0 ;  /* 0x0000000000007941 */ /* 0x000fea0003800200 */
.L_x_1136:
[--C-:B------:R-:W-:Y:S01]  /*3690*/  SHF.R.U32.HI R0, RZ, 0x14, R13.reuse ;  /* 0x00000014ff007819 */ /* 0x100fe2000001160d */
[----:B------:R-:W1:Y:S01]  /*36a0*/  DSETP.NEU.AND P0, PT, R18, RZ, PT ;  /* 0x000000ff1200722a */ /* 0x000e620003f0d000 */
[----:B------:R-:W-:Y:S01]  /*36b0*/  BSSY.RECONVERGENT B0, `(.L_x_1140) ;  /* 0x0000018000007945 */ /* 0x000fe20003800200 */
[----:B-1----:R-:W-:Y:S01]  /*36c0*/  FSEL R10, R6, RZ, P0 ;  /* 0x000000ff060a7208 */ /* 0x002fe20000000000 */
[----:B------:R-:W-:Y:S01]  /*36d0*/  IMAD.MOV.U32 R6, RZ, RZ, R12 ;  /* 0x000000ffff067224 */ /* 0x000fe200078e000c */
[----:B------:R-:W-:Y:S02]  /*36e0*/  LOP3.LUT R0, R0, 0x7ff, RZ, 0xc0, !PT ;  /* 0x000007ff00007812 */ /* 0x000fe400078ec0ff */
[----:B------:R-:W-:Y:S01]  /*36f0*/  FSEL R17, R7, 1.875, P0 ;  /* 0x3ff0000007117808 */ /* 0x000fe20000000000 */
[----:B------:R-:W-:Y:S01]  /*3700*/  IMAD.MOV.U32 R7, RZ, RZ, R13 ;  /* 0x000000ffff077224 */ /* 0x000fe200078e000d */
[----:B------:R-:W-:Y:S01]  /*3710*/  ISETP.LE.AND P2, PT, RZ, UR13, PT ;  /* 0x0000000dff007c0c */ /* 0x000fe2000bf43270 */
[----:B0-----:R-:W-:Y:S01]  /*3720*/  VIADD R19, R0, 0xfffffc0c ;  /* 0xfffffc0c00137836 */ /* 0x001fe20000000000 */
[----:B------:R-:W-:-:S04]  /*3730*/  MOV R0, 0x3830 ;  /* 0x0000383000007802 */ /* 0x000fc80000000f00 */
[CC--:B------:R-:W-:Y:S02]  /*3740*/  SHF.L.U64.HI R16, R12.reuse, R19.reuse, R13 ;  /* 0x000000130c107219 */ /* 0x0c0fe4000001020d */
[----:B------:R-:W-:-:S15]  /*3750*/  SHF.L.U32 R18, R12, R19, RZ ;  /* 0x000000130c127219 */ /* 0x000fde00000006ff */
[----:B------:R-:W-:-:S15]  /*3760*/  NOP ;  /* 0x0000000000007918 */ /* 0x000fde0000000000 */
[----:B------:R-:W-:-:S15]  /*3770*/  NOP ;  /* 0x0000000000007918 */ /* 0x000fde0000000000 */
[----:B------:R-:W-:-:S03]  /*3780*/  NOP ;  /* 0x0000000000007918 */ /* 0x000fc60000000000 */
        /* <DEDUP_REMOVED lines=8> */
[----:B------:R-:W-:-:S07]  /*3810*/  FSEL R17, R17, 1.875, P0 ;  /* 0x3ff0000011117808 */ /* 0x000fce0000000000 */
[----:B------:R-:W-:Y:S05]  /*3820*/  CALL.REL.NOINC `($_ZN2at6native57_GLOBAL__N__f3eca4a2_24_ForeachBinaryOpScalar_cu_86b9896c25multi_tensor_apply_kernelINS1_18TensorListMetadataILi2EEENS1_21BinaryOpScalarFunctorIdLi2ELi1ELi1EEEJNS1_21reverse_power_functorIdEEdEEEvT_T0_DpT1_$__internal_accurate_pow) ;  /* 0x0000001800487944 */ /* 0x000fea0003c00000 */
[----:B------:R-:W-:Y:S05]  /*3830*/  BSYNC.RECONVERGENT B0 ;  /* 0x0000000000007941 */ /* 0x000fea0003800200 */
.L_x_1140:
        /* <DEDUP_REMOVED lines=44> */
.L_x_1144:
[----:B------:R-:W-:Y:S01]  /*3b00*/  ISETP.GE.AND P0, PT, R13, RZ, PT ;  /* 0x000000ff0d00720c */ /* 0x000fe20003f06270 */
[----:B------:R-:W-:-:S05]  /*3b10*/  IMAD.U32 R6, RZ, RZ, UR12 ;  /* 0x0000000cff067e24 */ /* 0x000fca000f8e00ff */
[----:B------:R-:W-:-:S06]  /*3b20*/  SEL R6, R6, UR11, !P0 ;  /* 0x0000000b06067c07 */ /* 0x000fcc000c000000 */
[----:B------:R-:W0:Y:S02]  /*3b30*/  DSETP.NEU.AND P0, PT, R38, -1, PT ;  /* 0xbff000002600742a */ /* 0x000e240003f0d000 */
[----:B0-----:R-:W-:Y:S01]  /*3b40*/  SEL R7, R6, 0x3ff00000, P0 ;  /* 0x3ff0000006077807 */ /* 0x001fe20000000000 */
[----:B------:R-:W-:Y:S01]  /*3b50*/  IMAD.MOV.U32 R6, RZ, RZ, RZ ;  /* 0x000000ffff067224 */ /* 0x000fe200078e00ff */
[----:B------:R-:W-:Y:S06]  /*3b60*/  BRA `(.L_x_1142) ;  /* 0x0000000000047947 */ /* 0x000fec0003800000 */
.L_x_1143:
[----:B------:R0:W1:Y:S02]  /*3b70*/  DADD R6, R12, R38 ;  /* 0x000000000c067229 */ /* 0x0000640000000026 */
.L_x_1142:
[----:B------:R-:W-:Y:S05]  /*3b80*/  BSYNC.RECONVERGENT B0 ;  /* 0x0000000000007941 */ /* 0x000fea0003800200 */
.L_x_1141:
[--C-:B------:R-:W-:Y:S01]  /*3b90*/  SHF.R.U32.HI R0, RZ, 0x14, R15.reuse ;  /* 0x00000014ff007819 */ /* 0x100fe2000001160f */
[----:B------:R-:W0:Y:S01]  /*3ba0*/  DSETP.NEU.AND P0, PT, R12, RZ, PT ;  /* 0x000000ff0c00722a */ /* 0x000e220003f0d000 */
[----:B------:R-:W-:Y:S01]  /*3bb0*/  BSSY.RECONVERGENT B0, `(.L_x_1145) ;  /* 0x0000018000007945 */ /* 0x000fe20003800200 */
[----:B01----:R-:W-:Y:S01]  /*3bc0*/  FSEL R12, R6, RZ, P0 ;  /* 0x000000ff060c7208 */ /* 0x003fe20000000000 */
[----:B------:R-:W-:Y:S01]  /*3bd0*/  IMAD.MOV.U32 R6, RZ, RZ, R14 ;  /* 0x000000ffff067224 */ /* 0x000fe200078e000e */
[----:B------:R-:W-:Y:S02]  /*3be0*/  LOP3.LUT R0, R0, 0x7ff, RZ, 0xc0, !PT ;  /* 0x000007ff00007812 */ /* 0x000fe400078ec0ff */
[----:B------:R-:W-:Y:S01]  /*3bf0*/  FSEL R13, R7, 1.875, P0 ;  /* 0x3ff00000070d7808 */ /* 0x000fe20000000000 */
[----:B------:R-:W-:Y:S01]  /*3c00*/  IMAD.MOV.U32 R7, RZ, RZ, R15 ;  /* 0x000000ffff077224 */ /* 0x000fe200078e000f */
[----:B------:R-:W-:Y:S01]  /*3c10*/  ISETP.LE.AND P2, PT, RZ, UR13, PT ;  /* 0x0000000dff007c0c */ /* 0x000fe2000bf43270 */
[----:B------:R-:W-:Y:S01]  /*3c20*/  VIADD R19, R0, 0xfffffc0c ;  /* 0xfffffc0c00137836 */ /* 0x000fe20000000000 */
        /* <DEDUP_REMOVED lines=17> */
.L_x_1145:
        /* <DEDUP_REMOVED lines=44> */
.L_x_1149:
[----:B------:R-:W-:Y:S01]  /*4000*/  ISETP.GE.AND P0, PT, R15, RZ, PT ;  /* 0x000000ff0f00720c */ /* 0x000fe20003f06270 */
[----:B------:R-:W-:-:S05]  /*4010*/  IMAD.U32 R6, RZ, RZ, UR12 ;  /* 0x0000000cff067e24 */ /* 0x000fca000f8e00ff */
[----:B------:R-:W-:-:S06]  /*4020*/  SEL R6, R6, UR11, !P0 ;  /* 0x0000000b06067c07 */ /* 0x000fcc000c000000 */
[----:B------:R-:W0:Y:S02]  /*4030*/  DSETP.NEU.AND P0, PT, R38, -1, PT ;  /* 0xbff000002600742a */ /* 0x000e240003f0d000 */
[----:B0-----:R-:W-:Y:S01]  /*4040*/  SEL R7, R6, 0x3ff00000, P0 ;  /* 0x3ff0000006077807 */ /* 0x001fe20000000000 */
[----:B------:R-:W-:Y:S01]  /*4050*/  IMAD.MOV.U32 R6, RZ, RZ, RZ ;  /* 0x000000ffff067224 */ /* 0x000fe200078e00ff */
[----:B------:R-:W-:Y:S06]  /*4060*/  BRA `(.L_x_1147) ;  /* 0x0000000000047947 */ /* 0x000fec0003800000 */
.L_x_1148:
[----:B------:R0:W1:Y:S02]  /*4070*/  DADD R6, R14, R38 ;  /* 0x000000000e067229 */ /* 0x0000640000000026 */
.L_x_1147:
[----:B------:R-:W-:Y:S05]  /*4080*/  BSYNC.RECONVERGENT B0 ;  /* 0x0000000000007941 */ /* 0x000fea0003800200 */
.L_x_1146:
[----:B------:R-:W0:Y:S01]  /*4090*/  DSETP.NEU.AND P0, PT, R14, RZ, PT ;  /* 0x000000ff0e00722a */ /* 0x000e220003f0d000 */
[----:B------:R-:W-:Y:S01]  /*40a0*/  IADD3 R4, P1, PT, R4, UR6, RZ ;  /* 0x0000000604047c10 */ /* 0x000fe2000ff3e0ff */
[----:B------:R-:W-:Y:S01]  /*40b0*/  IMAD.MOV.U32 R9, RZ, RZ, R11 ;  /* 0x000000ffff097224 */ /* 0x000fe200078e000b */
[----:B01----:R-:W-:Y:S01]  /*40c0*/  FSEL R14, R6, RZ, P0 ;  /* 0x000000ff060e7208 */ /* 0x003fe20000000000 */
[----:B------:R-:W-:Y:S01]  /*40d0*/  IMAD.MOV.U32 R11, RZ, RZ, R17 ;  /* 0x000000ffff0b7224 */ /* 0x000fe200078e0011 */
[----:B------:R-:W-:Y:S02]  /*40e0*/  FSEL R15, R7, 1.875, P0 ;  /* 0x3ff00000070f7808 */ /* 0x000fe40000000000 */
[----:B------:R-:W-:Y:S02]  /*40f0*/  IADD3 R2, P0, PT, R2, UR5, RZ ;  /* 0x0000000502027c10 */ /* 0x000fe4000ff1e0ff */
[----:B------:R-:W-:-:S03]  /*4100*/  IADD3.X R5, PT, PT, R5, UR7, RZ, P1, !PT ;  /* 0x0000000705057c10 */ /* 0x000fc60008ffe4ff */
[C---:B------:R-:W-:Y:S02]  /*4110*/  IMAD.SHL.U32 R0, R2.reuse, 0x4, RZ ;  /* 0x0000000402007824 */ /* 0x040fe400078e00ff */
[----:B------:R-:W-:Y:S01]  /*4120*/  IMAD.X R3, RZ, RZ, R3, P0 ;  /* 0x000000ffff037224 */ /* 0x000fe200000e0603 */
[----:B------:R-:W-:Y:S02]  /*4130*/  LOP3.LUT P0, RZ, R2, 0xffffc000, RZ, 0xc0, !PT ;  /* 0xffffc00002ff7812 */ /* 0x000fe4000780c0ff */
[----:B------:R-:W-:Y:S02]  /*4140*/  ISETP.LT.U32.AND P1, PT, R0, UR10, PT ;  /* 0x0000000a00007c0c */ /* 0x000fe4000bf21070 */
[----:B------:R-:W-:Y:S02]  /*4150*/  SHF.L.U64.HI R0, R2, 0x2, R3 ;  /* 0x0000000202007819 */ /* 0x000fe40000010203 */
[----:B------:R-:W-:Y:S02]  /*4160*/  LOP3.LUT P0, RZ, R3, 0x3fffffff, RZ, 0xc0, P0 ;  /* 0x3fffffff03ff7812 */ /* 0x000fe4000000c0ff */
[----:B------:R-:W-:-:S15]  /*4170*/  ISETP.LT.AND.EX P1, PT, R0, UR4, PT, P1 ;  /* 0x0000000400007c0c */ /* 0x000fde000bf21310 */
[----:B------:R-:W-:-:S15]  /*4180*/  NOP ;  /* 0x0000000000007918 */ /* 0x000fde0000000000 */
[----:B------:R-:W-:-:S11]  /*4190*/  NOP ;  /* 0x0000000000007918 */ /* 0x000fd60000000000 */
[----:B------:R-:W0:Y:S02]  /*41a0*/  DSETP.NEU.AND P2, PT, R38, 1, PT ;  /* 0x3ff000002600742a */ /* 0x000e240003f4d000 */
[----:B0-----:R-:W-:Y:S02]  /*41b0*/  FSEL R14, R14, RZ, P2 ;  /* 0x000000ff0e0e7208 */ /* 0x001fe40001000000 */
[----:B------:R-:W-:-:S05]  /*41c0*/  FSEL R15, R15, 1.875, P2 ;  /* 0x3ff000000f0f7808 */ /* 0x000fca0001000000 */
[----:B------:R0:W-:Y:S01]  /*41d0*/  STG.E.ENL2.256 desc[UR14][R4.64], R8, R12 ;  /* 0xf8000008040c797f */ /* 0x0001e2000f12180e */
[----:B------:R-:W-:Y:S05]  /*41e0*/  @!P0 BRA P1, `(.L_x_1150) ;  /* 0xffffffe800b88947 */ /* 0x000fea000083ffff */
[----:B------:R-:W-:Y:S05]  /*41f0*/  EXIT ;  /* 0x000000000000794d */ /* 0x000fea0003800000 */
.L_x_1131:
[C---:B------:R-:W-:Y:S01]  /*4200*/  IMAD.SHL.U32 R0, R2.reuse, 0x20, RZ ;  /* 0x0000002002007824 */ /* 0x040fe200078e00ff */
[----:B------:R-:W-:-:S04]  /*4210*/  SHF.L.U64.HI R20, R2, 0x5, R3 ;  /* 0x0000000502147819 */ /* 0x000fc80000010203 */
[----:B0-----:R-:W-:-:S04]  /*4220*/  IADD3 R4, P0, PT, R0, UR8, RZ ;  /* 0x0000000800047c10 */ /* 0x001fc8000ff1e0ff */
[----:B------:R-:W-:-:S06]  /*4230*/  IADD3.X R5, PT, PT, R20, UR9, RZ, P0, !PT ;  /* 0x0000000914057c10 */ /* 0x000fcc00087fe4ff */
[----:B------:R-:W2:Y:S01]  /*4240*/  LDG.E.ENL2.256 R4, R8, desc[UR14][R4.64] ;  /* 0xfe00000e0408797e */ /* 0x000ea20008121904 */
[----:B------:R-:W-:Y:S01]  /*4250*/  BSSY.RECONVERGENT B0, `(.L_x_1151) ;  /* 0x000002e000007945 */ /* 0x000fe20003800200 */
[----:B--2---:R-:W0:Y:S01]  /*4260*/  DADD R14, R8, R12 ;  /* 0x00000000080e7229 */ /* 0x004e22000000000c */
[----:B------:R-:W-:Y:S02]  /*4270*/  ISETP.GE.AND P2, PT, R9, RZ, PT ;  /* 0x000000ff0900720c */ /* 0x000fe40003f46270 */
        /* <DEDUP_REMOVED lines=8> */
[----:B------:R-:W-:Y:S01]  /*4300*/  ISETP.NE.AND P1, PT, R14, 0x7ff00000, PT ;  /* 0x7ff000000e00780c */ /* 0x000fe20003f25270 */
[----:B------:R-:W-:-:S15]  /*4310*/  IMAD.MOV.U32 R14, RZ, RZ, RZ ;  /* 0x000000ffff0e7224 */ /* 0x000fde00078e00ff */
[----:B------:R-:W-:-:S15]  /*4320*/  NOP ;  /* 0x0000000000007918 */ /* 0x000fde0000000000 */
[----:B------:R-:W-:-:S06]  /*4330*/  NOP ;  /* 0x0000000000007918 */ /* 0x000fcc0000000000 */
        /* <DEDUP_REMOVED lines=24> */
.L_x_1154:
[----:B------:R-:W-:Y:S01]  /*44c0*/  IMAD.U32 R14, RZ, RZ, UR12 ;  /* 0x0000000cff0e7e24 */ /* 0x000fe2000f8e00ff */
[----:B------:R-:W0:Y:S04]  /*44d0*/  DSETP.NEU.AND P0, PT, R12, -1, PT ;  /* 0xbff000000c00742a */ /* 0x000e280003f0d000 */
[----:B------:R-:W-:-:S04]  /*44e0*/  SEL R14, R14, UR11, !P2 ;  /* 0x0000000b0e0e7c07 */ /* 0x000fc8000d000000 */
[----:B0-----:R-:W-:Y:S01]  /*44f0*/  SEL R15, R14, 0x3ff00000, P0 ;  /* 0x3ff000000e0f7807 */ /* 0x001fe20000000000 */
[----:B------:R-:W-:Y:S01]  /*4500*/  IMAD.MOV.U32 R14, RZ, RZ, RZ ;  /* 0x000000ffff0e7224 */ /* 0x000fe200078e00ff */
[----:B------:R-:W-:Y:S06]  /*4510*/  BRA `(.L_x_1152) ;  /* 0x0000000000047947 */ /* 0x000fec0003800000 */
.L_x_1153:
[----:B------:R0:W1:Y:S02]  /*4520*/  DADD R14, R8, R12 ;  /* 0x00000000080e7229 */ /* 0x000064000000000c */
.L_x_1152:
[----:B------:R-:W-:Y:S05]  /*4530*/  BSYNC.RECONVERGENT B0 ;  /* 0x0000000000007941 */ /* 0x000fea0003800200 */
.L_x_1151:
        /* <DEDUP_REMOVED lines=17> */
[----:B-1----:R-:W-:Y:S01]  /*4650*/  FSEL R8, R14, RZ, P1 ;  /* 0x000000ff0e087208 */ /* 0x002fe20000800000 */
[----:B------:R-:W-:Y:S01]  /*4660*/  IMAD.MOV.U32 R14, RZ, RZ, RZ ;  /* 0x000000ffff0e7224 */ /* 0x000fe200078e00ff */
        /* <DEDUP_REMOVED lines=11> */
[----:B0-----:R-:W-:Y:S02]  /*4720*/  FSEL R8, R8, RZ, P2 ;  /* 0x000000ff08087208 */ /* 0x001fe40001000000 */
[----:B------:R-:W-:Y:S01]  /*4730*/  FSEL R9, R9, 1.875, P2 ;  /* 0x3ff0000009097808 */ /* 0x000fe20001000000 */
        /* <DEDUP_REMOVED lines=21> */
.L_x_1158:
[----:B------:R-:W-:Y:S01]  /*4890*/  IMAD.U32 R14, RZ, RZ, UR12 ;  /* 0x0000000cff0e7e24 */ /* 0x000fe2000f8e00ff */
[----:B------:R-:W0:Y:S04]  /*48a0*/  DSETP.NEU.AND P0, PT, R12, -1, PT ;  /* 0xbff000000c00742a */ /* 0x000e280003f0d000 */
[----:B------:R-:W-:-:S04]  /*48b0*/  SEL R14, R14, UR11, !P3 ;  /* 0x0000000b0e0e7c07 */ /* 0x000fc8000d800000 */
[----:B0-----:R-:W-:Y:S01]  /*48c0*/  SEL R15, R14, 0x3ff00000, P0 ;  /* 0x3ff000000e0f7807 */ /* 0x001fe20000000000 */
[----:B------:R-:W-:Y:S01]  /*48d0*/  IMAD.MOV.U32 R14, RZ, RZ, RZ ;  /* 0x000000ffff0e7224 */ /* 0x000fe200078e00ff */
[----:B------:R-:W-:Y:S06]  /*48e0*/  BRA `(.L_x_1156) ;  /* 0x0000000000047947 */ /* 0x000fec0003800000 */
.L_x_1157:
[----:B------:R0:W1:Y:S02]  /*48f0*/  DADD R14, R10, R12 ;  /* 0x000000000a0e7229 */ /* 0x000064000000000c */
.L_x_1156:
[----:B------:R-:W-:Y:S05]  /*4900*/  BSYNC.RECONVERGENT B0 ;  /* 0x0000000000007941 */ /* 0x000fea0003800200 */
.L_x_1155:
[----:B------:R-:W2:Y:S01]  /*4910*/  DADD R16, R4, R12 ;  /* 0x0000000004107229 */ /* 0x000ea2000000000c */
[----:B------:R-:W-:Y:S01]  /*4920*/  ISETP.GE.AND P3, PT, R5, RZ, PT ;  /* 0x000000ff0500720c */ /* 0x000fe20003f66270 */
[----:B------:R-:W-:Y:S01]  /*4930*/  BSSY.RECONVERGENT B0, `(.L_x_1159) ;  /* 0x0000034000007945 */ /* 0x000fe20003800200 */
[----:B--2---:R-:W-:-:S04]  /*4940*/  SHF.R.U32.HI R16, RZ, 0x14, R5 ;  /* 0x00000014ff107819 */ /* 0x004fc80000011605 */
[----:B------:R-:W-:-:S05]  /*4950*/  LOP3.LUT R16, R16, 0x7ff, RZ, 0xc0, !PT ;  /* 0x000007ff10107812 */ /* 0x000fca00078ec0ff */
[----:B------:R-:W-:-:S05]  /*4960*/  VIADD R19, R16, 0xfffffc0c ;  /* 0xfffffc0c10137836 */ /* 0x000fca0000000000 */
[CC--:B------:R-:W-:Y:S02]  /*4970*/  SHF.L.U32 R16, R4.reuse, R19.reuse, RZ ;  /* 0x0000001304107219 */ /* 0x0c0fe400000006ff */
[----:B------:R-:W-:Y:S02]  /*4980*/  SHF.L.U64.HI R19, R4, R19, R5 ;  /* 0x0000001304137219 */ /* 0x000fe40000010205 */
[----:B------:R-:W-:Y:S02]  /*4990*/  ISETP.NE.U32.AND P0, PT, R16, RZ, PT ;  /* 0x000000ff1000720c */ /* 0x000fe40003f05070 */
[----:B------:R-:W-:Y:S02]  /*49a0*/  LOP3.LUT R16, R17, 0x7ff00000, RZ, 0xc0, !PT ;  /* 0x7ff0000011107812 */ /* 0x000fe400078ec0ff */
[----:B------:R-:W-:Y:S02]  /*49b0*/  ISETP.NE.AND.EX P0, PT, R19, -0x80000000, PT, P0 ;  /* 0x800000001300780c */ /* 0x000fe40003f05300 */
[----:B------:R-:W-:-:S15]  /*49c0*/  ISETP.NE.AND P4, PT, R16, 0x7ff00000, PT ;  /* 0x7ff000001000780c */ /* 0x000fde0003f85270 */
[----:B------:R-:W-:-:S15]  /*49d0*/  NOP ;  /* 0x0000000000007918 */ /* 0x000fde0000000000 */
[----:B------:R-:W-:-:S07]  /*49e0*/  NOP ;  /* 0x0000000000007918 */ /* 0x000fce0000000000 */
[----:B------:R-:W0:Y:S02]  /*49f0*/  DSETP.NEU.AND P1, PT, R10, RZ, PT ;  /* 0x000000ff0a00722a */ /* 0x000e240003f2d000 */
[----:B01----:R-:W-:Y:S02]  /*4a00*/  FSEL R10, R14, RZ, P1 ;  /* 0x000000ff0e0a7208 */ /* 0x003fe40000800000 */
[----:B------:R-:W-:Y:S02]  /*4a10*/  FSEL R14, R15, 1.875, P1 ;  /* 0x3ff000000f0e7808 */ /* 0x000fe40000800000 */
[----:B------:R-:W-:Y:S01]  /*4a20*/  FSEL R16, R10, RZ, P2 ;  /* 0x000000ff0a107208 */ /* 0x000fe20001000000 */
[----:B------:R-:W-:Y:S01]  /*4a30*/  IMAD.MOV.U32 R10, RZ, RZ, RZ ;  /* 0x000000ffff0a7224 */ /* 0x000fe200078e00ff */
[----:B------:R-:W-:-:S15]  /*4a40*/  FSEL R19, R14, 1.875, P2 ;  /* 0x3ff000000e137808 */ /* 0x000fde0001000000 */
[----:B------:R-:W-:-:S15]  /*4a50*/  NOP ;  /* 0x0000000000007918 */ /* 0x000fde0000000000 */
[----:B------:R-:W-:-:S15]  /*4a60*/  NOP ;  /* 0x0000000000007918 */ /* 0x000fde0000000000 */
[----:B------:R-:W-:-:S11]  /*4a70*/  NOP ;  /* 0x0000000000007918 */ /* 0x000fd60000000000 */
        /* <DEDUP_REMOVED lines=24> */
.L_x_1162:
[----:B------:R-:W-:Y:S01]  /*4c00*/  IMAD.U32 R10, RZ, RZ, UR12 ;  /* 0x0000000cff0a7e24 */ /* 0x000fe2000f8e00ff */
[----:B------:R-:W0:Y:S04]  /*4c10*/  DSETP.NEU.AND P0, PT, R12, -1, PT ;  /* 0xbff000000c00742a */ /* 0x000e280003f0d000 */
[----:B------:R-:W-:-:S04]  /*4c20*/  SEL R10, R10, UR11, !P3 ;  /* 0x0000000b0a0a7c07 */ /* 0x000fc8000d800000 */
[----:B0-----:R-:W-:Y:S01]  /*4c30*/  SEL R11, R10, 0x3ff00000, P0 ;  /* 0x3ff000000a0b7807 */ /* 0x001fe20000000000 */
[----:B------:R-:W-:Y:S01]  /*4c40*/  IMAD.MOV.U32 R10, RZ, RZ, RZ ;  /* 0x000000ffff0a7224 */ /* 0x000fe200078e00ff */
[----:B------:R-:W-:Y:S06]  /*4c50*/  BRA `(.L_x_1160) ;  /* 0x0000000000047947 */ /* 0x000fec0003800000 */
.L_x_1161:
[----:B------:R0:W1:Y:S02]  /*4c60*/  DADD R10, R4, R12 ;  /* 0x00000000040a7229 */ /* 0x000064000000000c */
.L_x_1160:
[----:B------:R-:W-:Y:S05]  /*4c70*/  BSYNC.RECONVERGENT B0 ;  /* 0x0000000000007941 */ /* 0x000fea0003800200 */
.L_x_1159:
        /* <DEDUP_REMOVED lines=47> */
.L_x_1166:
[----:B------:R-:W-:Y:S01]  /*4f70*/  IMAD.U32 R4, RZ, RZ, UR12 ;  /* 0x0000000cff047e24 */ /* 0x000fe2000f8e00ff */
[----:B------:R-:W0:Y:S04]  /*4f80*/  DSETP.NEU.AND P0, PT, R12, -1, PT ;  /* 0xbff000000c00742a */ /* 0x000e280003f0d000 */
[----:B------:R-:W-:-:S04]  /*4f90*/  SEL R4, R4, UR11, !P3 ;  /* 0x0000000b04047c07 */ /* 0x000fc8000d800000 */
[----:B0-----:R-:W-:Y:S01]  /*4fa0*/  SEL R5, R4, 0x3ff00000, P0 ;  /* 0x3ff0000004057807 */ /* 0x001fe20000000000 */
[----:B------:R-:W-:Y:S01]  /*4fb0*/  IMAD.MOV.U32 R4, RZ, RZ, RZ ;  /* 0x000000ffff047224 */ /* 0x000fe200078e00ff */
[----:B------:R-:W-:Y:S06]  /*4fc0*/  BRA `(.L_x_1164) ;  /* 0x0000000000047947 */ /* 0x000fec0003800000 */
.L_x_1165:
[----:B------:R0:W1:Y:S02]  /*4fd0*/  DADD R4, R6, R12 ;  /* 0x0000000006047229 */ /* 0x000064000000000c */
.L_x_1164:
[----:B------:R-:W-:Y:S05]  /*4fe0*/  BSYNC.RECONVERGENT B0 ;  /* 0x0000000000007941 */ /* 0x000fea0003800200 */
.L_x_1163:
[----:B------:R-:W0:Y:S01]  /*4ff0*/  DSETP.NEU.AND P0, PT, R6, RZ, PT ;  /* 0x000000ff0600722a */ /* 0x000e220003f0d000 */
[----:B------:R-:W-:Y:S01]  /*5000*/  IADD3 R14, P1, PT, R0, UR6, RZ ;  /* 0x00000006000e7c10 */ /* 0x000fe2000ff3e0ff */
[----:B------:R-:W-:Y:S01]  /*5010*/  IMAD.MOV.U32 R10, RZ, RZ, R16 ;  /* 0x000000ffff0a7224 */ /* 0x000fe200078e0010 */
[----:B01----:R-:W-:Y:S01]  /*5020*/  FSEL R6, R4, RZ, P0 ;  /* 0x000000ff04067208 */ /* 0x003fe20000000000 */
[----:B------:R-:W-:Y:S01]  /*5030*/  IMAD.MOV.U32 R11, RZ, RZ, R19 ;  /* 0x000000ffff0b7224 */ /* 0x000fe200078e0013 */
[----:B------:R-:W-:Y:S01]  /*5040*/  FSEL R7, R5, 1.875, P0 ;  /* 0x3ff0000005077808 */ /* 0x000fe20000000000 */
[----:B------:R-:W-:Y:S01]  /*5050*/  IMAD.MOV.U32 R4, RZ, RZ, R17 ;  /* 0x000000ffff047224 */ /* 0x000fe200078e0011 */
[----:B------:R-:W-:Y:S01]  /*5060*/  IADD3 R2, P0, PT, R2, UR5, RZ ;  /* 0x0000000502027c10 */ /* 0x000fe2000ff1e0ff */
[----:B------:R-:W-:Y:S01]  /*5070*/  IMAD.MOV.U32 R5, RZ, RZ, R22 ;  /* 0x000000ffff057224 */ /* 0x000fe200078e0016 */
[----:B------:R-:W-:Y:S02]  /*5080*/  IADD3.X R15, PT, PT, R20, UR7, RZ, P1, !PT ;  /* 0x00000007140f7c10 */ /* 0x000fe40008ffe4ff */
[----:B------:R-:W-:Y:S01]  /*5090*/  FSEL R6, R6, RZ, P2 ;  /* 0x000000ff06067208 */ /* 0x000fe20001000000 */
[C---:B------:R-:W-:Y:S01]  /*50a0*/  IMAD.SHL.U32 R0, R2.reuse, 0x4, RZ ;  /* 0x0000000402007824 */ /* 0x040fe200078e00ff */
[----:B------:R-:W-:Y:S01]  /*50b0*/  FSEL R7, R7, 1.875, P2 ;  /* 0x3ff0000007077808 */ /* 0x000fe20001000000 */
[----:B------:R-:W-:Y:S01]  /*50c0*/  IMAD.X R3, RZ, RZ, R3, P0 ;  /* 0x000000ffff037224 */ /* 0x000fe200000e0603 */
[----:B------:R-:W-:-:S02]  /*50d0*/  LOP3.LUT P0, RZ, R2, 0xffffc000, RZ, 0xc0, !PT ;  /* 0xffffc00002ff7812 */ /* 0x000fc4000780c0ff */
[----:B------:R-:W-:Y:S01]  /*50e0*/  ISETP.LT.U32.AND P1, PT, R0, UR10, PT ;  /* 0x0000000a00007c0c */ /* 0x000fe2000bf21070 */
[----:B------:R0:W-:Y:S01]  /*50f0*/  STG.E.ENL2.256 desc[UR14][R14.64], R8, R4 ;  /* 0xf80000080e04797f */ /* 0x0001e2000f12180e */
[----:B------:R-:W-:Y:S02]  /*5100*/  SHF.L.U64.HI R0, R2, 0x2, R3 ;  /* 0x0000000202007819 */ /* 0x000fe40000010203 */
[----:B------:R-:W-:Y:S02]  /*5110*/  LOP3.LUT P0, RZ, R3, 0x3fffffff, RZ, 0xc0, P0 ;  /* 0x3fffffff03ff7812 */ /* 0x000fe4000000c0ff */
[----:B------:R-:W-:-:S13]  /*5120*/  ISETP.LT.AND.EX P1, PT, R0, UR4, PT, P1 ;  /* 0x0000000400007c0c */ /* 0x000fda000bf21310 */
[----:B------:R-:W-:Y:S05]  /*5130*/  @!P0 BRA P1, `(.L_x_1131) ;  /* 0xfffffff000308947 */ /* 0x000fea000083ffff */
[----:B------:R-:W-:Y:S05]  /*5140*/  EXIT ;  /* 0x000000000000794d */ /* 0x000fea0003800000 */
        .type           $_ZN2at6native57_GLOBAL__N__f3eca4a2_24_ForeachBinaryOpScalar_cu_86b9896c25multi_tensor_apply_kernelINS1_18TensorListMetadataILi2EEENS1_21BinaryOpScalarFunctorIdLi2ELi1ELi1EEEJNS1_21reverse_power_functorIdEEdEEEvT_T0_DpT1_$__internal_accurate_pow,@function
        .size           $_ZN2at6native57_GLOBAL__N__f3eca4a2_24_ForeachBinaryOpScalar_cu_86b9896c25multi_tensor_apply_kernelINS1_18TensorListMetadataILi2EEENS1_21BinaryOpScalarFunctorIdLi2ELi1ELi1EEEJNS1_21reverse_power_functorIdEEdEEEvT_T0_DpT1_$__internal_accurate_pow,(.L_x_4721 - $_ZN2at6native57_GLOBAL__N__f3eca4a2_24_ForeachBinaryOpScalar_cu_86b9896c25multi_tensor_apply_kernelINS1_18TensorListMetadataILi2EEENS1_21BinaryOpScalarFunctorIdLi2ELi1ELi1EEEJNS1_21reverse_power_functorIdEEdEEEvT_T0_DpT1_$__internal_accurate_pow)
$_ZN2at6native57_GLOBAL__N__f3eca4a2_24_ForeachBinaryOpScalar_cu_86b9896c25multi_tensor_apply_kernelINS1_18TensorListMetadataILi2EEENS1_21BinaryOpScalarFunctorIdLi2ELi1ELi1EEEJNS1_21reverse_power_functorIdEEdEEEvT_T0_DpT1_$__internal_accurate_pow:
[----:B------:R-:W-:Y:S01]  /*5150*/  ISETP.GT.U32.AND P0, PT, R9, 0xfffff, PT ;  /* 0x000fffff0900780c */ /* 0x000fe20003f04070 */
[--C-:B------:R-:W-:Y:S01]  /*5160*/  IMAD.MOV.U32 R23, RZ, RZ, R9.reuse ;  /* 0x000000ffff177224 */ /* 0x100fe200078e0009 */
[----:B------:R-:W-:Y:S01]  /*5170*/  UMOV UR20, 0x7d2cafe2 ;  /* 0x7d2cafe200147882 */ /* 0x000fe20000000000 */
[----:B------:R-:W-:Y:S01]  /*5180*/  IMAD.MOV.U32 R24, RZ, RZ, RZ ;  /* 0x000000ffff187224 */ /* 0x000fe200078e00ff */
[----:B------:R-:W-:Y:S01]  /*5190*/  UMOV UR21, 0x3eb0f5ff ;  /* 0x3eb0f5ff00157882 */ /* 0x000fe20000000000 */
[----:B------:R-:W-:Y:S01]  /*51a0*/  IMAD.MOV.U32 R26, RZ, RZ, 0x41ad3b5a ;  /* 0x41ad3b5aff1a7424 */ /* 0x000fe200078e00ff */
[----:B------:R-:W-:Y:S01]  /*51b0*/  SHF.R.U32.HI R9, RZ, 0x14, R9 ;  /* 0x00000014ff097819 */ /* 0x000fe20000011609 */
[----:B------:R-:W-:Y:S01]  /*51c0*/  IMAD.MOV.U32 R27, RZ, RZ, 0x3ed0f5d2 ;  /* 0x3ed0f5d2ff1b7424 */ /* 0x000fe200078e00ff */
[----:B------:R-:W-:Y:S01]  /*51d0*/  UMOV UR22, 0x3b39803f ;  /* 0x3b39803f00167882 */ /* 0x000fe20000000000 */
[----:B------:R-:W-:-:S04]  /*51e0*/  UMOV UR23, 0x3c7abc9e ;  /* 0x3c7abc9e00177882 */ /* 0x000fc80000000000 */
[----:B------:R-:W0:Y:S02]  /*51f0*/  @!P0 DMUL R20, R22, 1.80143985094819840000e+16 ;  /* 0x4350000016148828 */ /* 0x000e240000000000 */
[----:B0-----:R-:W-:Y:S01]  /*5200*/  @!P0 IMAD.MOV.U32 R23, RZ, RZ, R21 ;  /* 0x000000ffff178224 */ /* 0x001fe200078e0015 */
[----:B------:R-:W-:Y:S01]  /*5210*/  @!P0 LEA.HI R9, R21, 0xffffffca, RZ, 0xc ;  /* 0xffffffca15098811 */ /* 0x000fe200078f60ff */
[----:B------:R-:W-:-:S03]  /*5220*/  @!P0 IMAD.MOV.U32 R22, RZ, RZ, R20 ;  /* 0x000000ffff168224 */ /* 0x000fc600078e0014 */
[----:B------:R-:W-:-:S04]  /*5230*/  LOP3.LUT R23, R23, 0x800fffff, RZ, 0xc0, !PT ;  /* 0x800fffff17177812 */ /* 0x000fc800078ec0ff */
[----:B------:R-:W-:-:S04]  /*5240*/  LOP3.LUT R23, R23, 0x3ff00000, RZ, 0xfc, !PT ;  /* 0x3ff0000017177812 */ /* 0x000fc800078efcff */
[----:B------:R-:W-:-:S13]  /*5250*/  ISETP.GE.U32.AND P1, PT, R23, 0x3ff6a09f, PT ;  /* 0x3ff6a09f1700780c */ /* 0x000fda0003f26070 */
[----:B------:R-:W-:-:S04]  /*5260*/  @P1 VIADD R20, R23, 0xfff00000 ;  /* 0xfff0000017141836 */ /* 0x000fc80000000000 */
[----:B------:R-:W-:-:S15]  /*5270*/  @P1 IMAD.MOV.U32 R23, RZ, RZ, R20 ;  /* 0x000000ffff171224 */ /* 0x000fde00078e0014 */
[----:B------:R-:W-:-:S15]  /*5280*/  NOP ;  /* 0x0000000000007918 */ /* 0x000fde0000000000 */
[----:B------:R-:W-:-:S02]  /*5290*/  NOP ;  /* 0x0000000000007918 */ /* 0x000fc40000000000 */
[----:B------:R-:W0:Y:S02]  /*52a0*/  DADD R28, R22, 1 ;  /* 0x3ff00000161c7429 */ /* 0x000e240000000000 */
[----:B0-----:R-:W0:-:S15]  /*52b0*/  MUFU.RCP64H R25, R29 ;  /* 0x0000001d00197308 */ /* 0x001e1e0000001800 */
[----:B------:R-:W-:-:S15]  /*52c0*/  NOP ;  /* 0x0000000000007918 */ /* 0x000fde0000000000 */
[----:B------:R-:W-:-:S15]  /*52d0*/  NOP ;  /* 0x0000000000007918 */ /* 0x000fde0000000000 */
[----:B------:R-:W-:-:S15]  /*52e0*/  NOP ;  /* 0x0000000000007918 */ /* 0x000fde0000000000 */
[----:B------:R-:W-:-:S02]  /*52f0*/  NOP ;  /* 0x0000000000007918 */ /* 0x000fc40000000000 */
[----:B------:R-:W-:-:S15]  /*5300*/  DADD R34, R22, -1 ;  /* 0xbff0000016227429 */ /* 0x000fde0000000000 */
        /* <DEDUP_REMOVED lines=81> */
[----:B0-----:R-:W0:Y:S01]  /*5820*/  DADD R30, -R28, UR20 ;  /* 0x000000141c1e7e29 */ /* 0x001e220008000100 */
[----:B------:R-:W-:Y:S01]  /*5830*/  UMOV UR20, 0xb9e7b0 ;  /* 0x00b9e7b000147882 */ /* 0x000fe20000000000 */
[----:B------:R-:W-:-:S15]  /*5840*/  UMOV UR21, 0x3c46a4cb ;  /* 0x3c46a4cb00157882 */ /* 0x000fde0000000000 */
[----:B------:R-:W-:-:S15]  /*5850*/  NOP ;  /* 0x0000000000007918 */ /* 0x000fde0000000000 */
[----:B------:R-:W-:-:S15]  /*5860*/  NOP ;  /* 0x0000000000007918 */ /* 0x000fde0000000000 */
[----:B------:R-:W-:-:S15]  /*5870*/  NOP ;  /* 0x0000000000007918 */ /* 0x000fde0000000000 */
[----:B------:R-:W-:-:S02]  /*5880*/  NOP ;  /* 0x0000000000007918 */ /* 0x000fc40000000000 */
[----:B0-----:R-:W-:-:S15]  /*5890*/  DFMA R30, R32, R26, R30 ;  /* 0x0000001a201e722b */ /* 0x001fde000000001e */
        /* <DEDUP_REMOVED lines=19> */
[----:B0-----:R-:W0:Y:S02]  /*59d0*/  DMUL R22, R22, R26 ;  /* 0x0000001a16167228 */ /* 0x001e240000000000 */
[----:B0-----:R-:W-:Y:S02]  /*59e0*/  VIADD R27, R23, 0x100000 ;  /* 0x00100000171b7836 */ /* 0x001fe40000000000 */
[----:B------:R-:W-:-:S15]  /*59f0*/  IMAD.MOV.U32 R26, RZ, RZ, R22 ;  /* 0x000000ffff1a7224 */ /* 0x000fde00078e0016 */
        /* <DEDUP_REMOVED lines=8> */
[----:B0-----:R-:W0:-:S15]  /*5a80*/  DFMA R34, R24, R24, -R32 ;  /* 0x000000181822722b */ /* 0x001e1e0000000820 */
        /* <DEDUP_REMOVED lines=24> */
[----:B------:R-:W1:Y:S01]  /*5c10*/  DADD R30, R30, -UR20 ;  /* 0x800000141e1e7e29 */ /* 0x000e620008000000 */
        /* <DEDUP_REMOVED lines=11> */
[----:B-1----:R-:W0:-:S15]  /*5cd0*/  DADD R32, R28, R30 ;  /* 0x000000001c207229 */ /* 0x002e1e000000001e */
        /* <DEDUP_REMOVED lines=19> */
[----:B------:R0:W1:Y:S02]  /*5e10*/  DADD R28, R28, -R32 ;  /* 0x000000001c1c7229 */ /* 0x0000640000000820 */
[C---:B0-----:R-:W-:Y:S02]  /*5e20*/  VIADD R32, R9.reuse, 0xfffffc01 ;  /* 0xfffffc0109207836 */ /* 0x041fe40000000000 */
[----:B------:R-:W-:Y:S02]  /*5e30*/  @P1 VIADD R32, R9, 0xfffffc02 ;  /* 0xfffffc0209201836 */ /* 0x000fe40000000000 */
[----:B------:R-:W-:-:S03]  /*5e40*/  IMAD.MOV.U32 R33, RZ, RZ, 0x43300000 ;  /* 0x43300000ff217424 */ /* 0x000fc600078e00ff */
[----:B------:R-:W-:-:S15]  /*5e50*/  LOP3.LUT R32, R32, 0x80000000, RZ, 0x3c, !PT ;  /* 0x8000000020207812 */ /* 0x000fde00078e3cff */
[----:B------:R-:W-:-:S15]  /*5e60*/  NOP ;  /* 0x0000000000007918 */ /* 0x000fde0000000000 */
[----:B------:R-:W-:-:S15]  /*5e70*/  NOP ;  /* 0x0000000000007918 */ /* 0x000fde0000000000 */
[----:B------:R-:W-:-:S10]  /*5e80*/  NOP ;  /* 0x0000000000007918 */ /* 0x000fd40000000000 */
[----:B-1----:R-:W0:-:S15]  /*5e90*/  DADD R28, R30, R28 ;  /* 0x000000001e1c7229 */ /* 0x002e1e000000001c */
        /* <DEDUP_REMOVED lines=29> */
[----:B-1----:R-:W-:-:S15]  /*6070*/  DADD R36, R26, R36 ;  /* 0x000000001a247229 */ /* 0x002fde0000000024 */
        /* <DEDUP_REMOVED lines=41> */
[----:B0-----:R-:W0:-:S15]  /*6310*/  DFMA R24, R32, -UR20, R20 ;  /* 0x8000001420187c2b */ /* 0x001e1e0008000014 */
        /* <DEDUP_REMOVED lines=14> */
[----:B0-----:R0:W1:Y:S02]  /*6400*/  DADD R24, R26, -R24 ;  /* 0x000000001a187229 */ /* 0x0010640000000818 */
[----:B0-----:R-:W-:Y:S02]  /*6410*/  IMAD.MOV.U32 R26, RZ, RZ, 0x652b82fe ;  /* 0x652b82feff1a7424 */ /* 0x001fe400078e00ff */
[----:B------:R-:W-:-:S15]  /*6420*/  IMAD.MOV.U32 R27, RZ, RZ, 0x3ff71547 ;  /* 0x3ff71547ff1b7424 */ /* 0x000fde00078e00ff */
[----:B------:R-:W-:-:S15]  /*6430*/  NOP ;  /* 0x0000000000007918 */ /* 0x000fde0000000000 */
[----:B------:R-:W-:-:S15]  /*6440*/  NOP ;  /* 0x0000000000007918 */ /* 0x000fde0000000000 */
[----:B------:R-:W-:-:S15]  /*6450*/  NOP ;  /* 0x0000000000007918 */ /* 0x000fde0000000000 */
[----:B-1----:R0:W1:Y:S02]  /*6460*/  DFMA R32, R32, UR22, R24 ;  /* 0x0000001620207c2b */ /* 0x0020640008000018 */
[----:B0-----:R-:W-:Y:S02]  /*6470*/  IMAD.MOV.U32 R25, RZ, RZ, R7 ;  /* 0x000000ffff197224 */ /* 0x001fe400078e0007 */
[----:B------:R-:W-:Y:S02]  /*6480*/  IMAD.MOV.U32 R24, RZ, RZ, R6 ;  /* 0x000000ffff187224 */ /* 0x000fe400078e0006 */
[C---:B------:R-:W-:Y:S01]  /*6490*/  IMAD.SHL.U32 R6, R25.reuse, 0x2, RZ ;  /* 0x0000000219067824 */ /* 0x040fe200078e00ff */
[----:B------:R-:W-:-:S04]  /*64a0*/  LOP3.LUT R7, R25, 0xff0fffff, RZ, 0xc0, !PT ;  /* 0xff0fffff19077812 */ /* 0x000fc800078ec0ff */
[----:B------:R-:W-:Y:S01]  /*64b0*/  ISETP.GT.U32.AND P0, PT, R6, -0x2000001, PT ;  /* 0xfdffffff0600780c */ /* 0x000fe20003f04070 */
[----:B------:R-:W-:-:S03]  /*64c0*/  IMAD.MOV.U32 R6, RZ, RZ, R24 ;  /* 0x000000ffff067224 */ /* 0x000fc600078e0018 */
[----:B------:R-:W-:-:S15]  /*64d0*/  SEL R7, R7, R25, P0 ;  /* 0x0000001907077207 */ /* 0x000fde0000000000 */
        /* <DEDUP_REMOVED lines=23> */
[----:B-1----:R-:W0:-:S15]  /*6650*/  DFMA R22, R22, R6, -R24 ;  /* 0x000000061616722b */ /* 0x002e1e0000000818 */
        /* <DEDUP_REMOVED lines=9> */
[----:B0-----:R-:W0:Y:S02]  /*66f0*/  DADD R6, R24, R22 ;  /* 0x0000000018067229 */ /* 0x001e240000000016 */
[----:B0-----:R-:W-:-:S15]  /*6700*/  FSETP.GEU.FTZ.AND P0, PT, |R7|, 4.1917929649353027344, PT ;  /* 0x4086232b0700780b */ /* 0x001fde0003f1e200 */
        /* <DEDUP_REMOVED lines=9> */
[----:B------:R-:W1:-:S15]  /*67a0*/  DFMA R26, R6, R26, 6.75539944105574400000e+15 ;  /* 0x43380000061a742b */ /* 0x000e5e000000001a */
        /* <DEDUP_REMOVED lines=9> */
[----:B-1----:R-:W0:-:S15]  /*6840*/  DADD R20, R26, -6.75539944105574400000e+15 ;  /* 0xc33800001a147429 */ /* 0x002e1e0000000000 */
        /* <DEDUP_REMOVED lines=95> */
[----:B------:R0:W1:Y:S02]  /*6e40*/  DADD R24, R6, +INF ;  /* 0x7ff0000006187429 */ /* 0x0000640000000000 */
[----:B0-----:R-:W-:Y:S02]  /*6e50*/  @!P1 LEA.HI R6, R26, R26, RZ, 0x1 ;  /* 0x0000001a1a069211 */ /* 0x001fe400078f08ff */
[----:B-1----:R-:W-:Y:S02]  /*6e60*/  FSEL R24, R24, RZ, P0 ;  /* 0x000000ff18187208 */ /* 0x002fe40000000000 */
[----:B------:R-:W-:Y:S02]  /*6e70*/  @!P1 SHF.R.S32.HI R6, RZ, 0x1, R6 ;  /* 0x00000001ff069819 */ /* 0x000fe40000011406 */
[----:B------:R-:W-:-:S03]  /*6e80*/  FSEL R25, R25, RZ, P0 ;  /* 0x000000ff19197208 */ /* 0x000fc60000000000 */
[----:B------:R-:W-:Y:S02]  /*6e90*/  @!P1 IMAD.IADD R7, R26, 0x1, -R6 ;  /* 0x000000011a079824 */ /* 0x000fe400078e0a06 */
[----:B------:R-:W-:Y:S02]  /*6ea0*/  @!P1 IMAD R21, R6, 0x100000, R21 ;  /* 0x0010000006159824 */ /* 0x000fe400078e0215 */
[----:B------:R-:W-:Y:S01]  /*6eb0*/  @!P1 IMAD.MOV.U32 R6, RZ, RZ, RZ ;  /* 0x000000ffff069224 */ /* 0x000fe200078e00ff */
[----:B------:R-:W-:-:S15]  /*6ec0*/  @!P1 LEA R7, R7, 0x3ff00000, 0x14 ;  /* 0x3ff0000007079811 */ /* 0x000fde00078ea0ff */
[----:B------:R-:W-:-:S15]  /*6ed0*/  NOP ;  /* 0x0000000000007918 */ /* 0x000fde0000000000 */
[----:B------:R-:W-:-:S15]  /*6ee0*/  NOP ;  /* 0x0000000000007918 */ /* 0x000fde0000000000 */
[----:B------:R-:W-:-:S03]  /*6ef0*/  NOP ;  /* 0x0000000000007918 */ /* 0x000fc60000000000 */
[----:B------:R0:W1:Y:S02]  /*6f00*/  @!P1 DMUL R24, R20, R6 ;  /* 0x0000000614189228 */ /* 0x0000640000000000 */
.L_x_1167:
[----:B0-----:R-:W-:Y:S01]  /*6f10*/  IMAD.MOV.U32 R20, RZ, RZ, R0 ;  /* 0x000000ffff147224 */ /* 0x001fe200078e0000 */
[----:B-1----:R-:W-:Y:S01]  /*6f20*/  DSETP.NEU.AND P0, PT, |R24|, +INF , PT ;  /* 0x7ff000001800742a */ /* 0x002fe20003f0d200 */
[----:B------:R-:W-:-:S15]  /*6f30*/  IMAD.MOV.U32 R21, RZ, RZ, 0x0 ;  /* 0x00000000ff157424 */ /* 0x000fde00078e00ff */
[----:B------:R-:W-:-:S15]  /*6f40*/  NOP ;  /* 0x0000000000007918 */ /* 0x000fde0000000000 */
[----:B------:R-:W-:-:S15]  /*6f50*/  NOP ;  /* 0x0000000000007918 */ /* 0x000fde0000000000 */
[----:B------:R-:W-:-:S15]  /*6f60*/  NOP ;  /* 0x0000000000007918 */ /* 0x000fde0000000000 */
[----:B------:R-:W-:-:S03]  /*6f70*/  NOP ;  /* 0x0000000000007918 */ /* 0x000fc60000000000 */
[----:B------:R-:W0:Y:S02]  /*6f80*/  DFMA R22, R22, R24, R24 ;  /* 0x000000181616722b */ /* 0x000e240000000018 */
[----:B0-----:R-:W-:Y:S02]  /*6f90*/  FSEL R6, R24, R22, !P0 ;  /* 0x0000001618067208 */ /* 0x001fe40004000000 */
[----:B------:R-:W-:Y:S01]  /*6fa0*/  FSEL R7, R25, R23, !P0 ;  /* 0x0000001719077208 */ /* 0x000fe20004000000 */
[----:B------:R-:W-:Y:S06]  /*6fb0*/  RET.REL.NODEC R20 `(_ZN2at6native57_GLOBAL__N__f3eca4a2_24_ForeachBinaryOpScalar_cu_86b9896c25multi_tensor_apply_kernelINS1_18TensorListMetadataILi2EEENS1_21BinaryOpScalarFunctorIdLi2ELi1ELi1EEEJNS1_21reverse_power_functorIdEEdEEEvT_T0_DpT1_) ;  /* 0xffffff9014107950 */ /* 0x000fec0003c3ffff */
.L_x_1168:
        /* <DEDUP_REMOVED lines=12> */
.L_x_4721:


//--------------------- .text._ZN2at6native57_GLOBAL__N__f3eca4a2_24_ForeachBinaryOpScalar_cu_86b9896c25multi_tensor_apply_kernelINS1_18TensorListMetadataILi2EEENS1_21BinaryOpScalarFunctorIsLi2ELi1ELi1EEEJNS1_21reverse_power_functorIsEEsEEEvT_T0_DpT1_ --------------------------
	.section	.text._ZN2at6native57_GLOBAL__N__f3eca4a2_24_ForeachBinaryOpScalar_cu_86b9896c25multi_tensor_apply_kernelINS1_18TensorListMetadataILi2EEENS1_21BinaryOpScalarFunctorIsLi2ELi1ELi1EEEJNS1_21reverse_power_functorIsEEsEEEvT_T0_DpT1_,"ax",@progbits
	.align	128
.text._ZN2at6native57_GLOBAL__N__f3eca4a2_24_ForeachBinaryOpScalar_cu_86b9896c25multi_tensor_apply_kernelINS1_18TensorListMetadataILi2EEENS1_21BinaryOpScalarFunctorIsLi2ELi1ELi1EEEJNS1_21reverse_power_functorIsEEsEEEvT_T0_DpT1_:
        .type           _ZN2at6native57_GLOBAL__N__f3eca4a2_24_ForeachBinaryOpScalar_cu_86b9896c25multi_tensor_apply_kernelINS1_18TensorListMetadataILi2EEENS1_21BinaryOpScalarFunctorIsLi2ELi1ELi1EEEJNS1_21reverse_power_functorIsEEsEEEvT_T0_DpT1_,@function
        .size           _ZN2at6native57_GLOBAL__N__f3eca4a2_24_ForeachBinaryOpScalar_cu_86b9896c25multi_tensor_apply_kernelINS1_18TensorListMetadataILi2EEENS1_21BinaryOpScalarFunctorIsLi2ELi1ELi1EEEJNS1_21reverse_power_functorIsEEsEEEvT_T0_DpT1_,(.L_x_4723 - _ZN2at6native57_GLOBAL__N__f3eca4a2_24_ForeachBinaryOpScalar_cu_86b9896c25multi_tensor_apply_kernelINS1_18TensorListMetadataILi2EEENS1_21BinaryOpScalarFunctorIsLi2ELi1ELi1EEEJNS1_21reverse_power_functorIsEEsEEEvT_T0_DpT1_)
        .other          _ZN2at6native57_GLOBAL__N__f3eca4a2_24_ForeachBinaryOpScalar_cu_86b9896c25multi_tensor_apply_kernelINS1_18TensorListMetadataILi2EEENS1_21BinaryOpScalarFunctorIsLi2ELi1ELi1EEEJNS1_21reverse_power_functorIsEEsEEEvT_T0_DpT1_,@"STO_CUDA_ENTRY STV_DEFAULT"
_ZN2at6native57_GLOBAL__N__f3eca4a2_24_ForeachBinaryOpScalar_cu_86b9896c25multi_tensor_apply_kernelINS1_18TensorListMetadataILi2EEENS1_21BinaryOpScalarFunctorIsLi2ELi1ELi1EEEJNS1_21reverse_power_functorIsEEsEEEvT_T0_DpT1_:
        /* <DEDUP_REMOVED lines=24> */
[----:B------:R-:W0:Y:S01]  /*0180*/  LDCU.U16 UR4, c[0x0][0xfca] ;  /* 0x0001f940ff0477ac */ /* 0x000e220008000400 */
[----:B------:R-:W1:Y:S01]  /*0190*/  LDC R3, c[0x0][0x360] ;  /* 0x0000d800ff037b82 */ /* 0x000e620000000800 */
[----:B------:R-:W2:Y:S01]  /*01a0*/  S2R R0, SR_TID.X ;  /* 0x0000000000007919 */ /* 0x000ea20000002100 */
[----:B------:R-:W-:Y:S01]  /*01b0*/  IMAD.MOV.U32 R5, RZ, RZ, RZ ;  /* 0x000000ffff057224 */ /* 0x000fe200078e00ff */
[----:B------:R-:W-:-:S04]  /*01c0*/  UISETP.LT.U32.AND UP0, UPT, UR18, 0x10000, UPT ;  /* 0x000100001200788c */ /* 0x000fc8000bf01070 */
[----:B------:R-:W-:-:S04]  /*01d0*/  UISETP.LT.U32.AND.EX UP0, UPT, UR5, URZ, UPT, UP0 ;  /* 0x000000ff0500728c */ /* 0x000fc8000bf01100 */
[----:B------:R-:W-:Y:S02]  /*01e0*/  USEL UR8, UR18, 0x10000, UP0 ;  /* 0x0001000012087887 */ /* 0x000fe40008000000 */
[----:B------:R-:W-:Y:S02]  /*01f0*/  USEL UR9, UR5, URZ, UP0 ;  /* 0x000000ff05097287 */ /* 0x000fe40008000000 */
[----:B0-----:R-:W-:-:S04]  /*0200*/  UPRMT UR4, UR4, 0x9910, URZ ;  /* 0x0000991004047896 */ /* 0x001fc800080000ff */
[----:B------:R-:W-:Y:S01]  /*0210*/  UISETP.NE.AND UP0, UPT, UR4, 0x1, UPT ;  /* 0x000000010400788c */ /* 0x000fe2000bf05270 */
[----:B-1----:R-:W-:-:S08]  /*0220*/  IMAD.SHL.U32 R7, R3, 0x4, RZ ;  /* 0x0000000403077824 */ /* 0x002fd000078e00ff */
[----:B--2---:R-:W-:Y:S05]  /*0230*/  BRA.U !UP0, `(.L_x_1170) ;  /* 0x0000001508f07547 */ /* 0x004fea000b800000 */
[----:B------:R-:W-:-:S09]  /*0240*/  UISETP.NE.AND UP0, UPT, UR4, -0x1, UPT ;  /* 0xffffffff0400788c */ /* 0x000fd2000bf05270 */
[----:B------:R-:W-:Y:S05]  /*0250*/  BRA.U UP0, `(.L_x_1171) ;  /* 0x0000000d00787547 */ /* 0x000fea000b800000 */
[----:B------:R-:W-:Y:S02]  /*0260*/  IMAD.MOV.U32 R4, RZ, RZ, RZ ;  /* 0x000000ffff047224 */ /* 0x000fe400078e00ff */
[----:B------:R-:W-:-:S07]  /*0270*/  IMAD.MOV.U32 R2, RZ, RZ, RZ ;  /* 0x000000ffff027224 */ /* 0x000fce00078e00ff */
.L_x_1196:
[----:B------:R-:W-:Y:S02]  /*0280*/  IADD3 R23, P1, PT, R4, R0, RZ ;  /* 0x0000000004177210 */ /* 0x000fe40007f3e0ff */
[----:B0-----:R-:W-:Y:S02]  /*0290*/  PRMT R25, RZ, 0x7610, R25 ;  /* 0x00007610ff197816 */ /* 0x001fe40000000019 */
[----:B------:R-:W-:Y:S01]  /*02a0*/  ISETP.GE.U32.AND P0, PT, R23, UR8, PT ;  /* 0x0000000817007c0c */ /* 0x000fe2000bf06070 */
[----:B------:R-:W-:Y:S01]  /*02b0*/  IMAD.X R20, R2, 0x1, R5, P1 ;  /* 0x0000000102147824 */ /* 0x000fe200008e0605 */
[----:B------:R-:W-:-:S04]  /*02c0*/  IADD3 R21, P2, PT, R3, R23, RZ ;  /* 0x0000001703157210 */ /* 0x000fc80007f5e0ff */
[----:B------:R-:W-:Y:S01]  /*02d0*/  ISETP.GE.U32.AND.EX P0, PT, R20, UR9, PT, P0 ;  /* 0x0000000914007c0c */ /* 0x000fe2000bf06100 */
[----:B------:R-:W-:Y:S01]  /*02e0*/  IMAD.X R16, RZ, RZ, R20, P2 ;  /* 0x000000ffff107224 */ /* 0x000fe200010e0614 */
[----:B------:R-:W-:Y:S02]  /*02f0*/  IADD3 R6, P2, PT, R3, R21, RZ ;  /* 0x0000001503067210 */ /* 0x000fe40007f5e0ff */
[----:B------:R-:W-:Y:S02]  /*0300*/  ISETP.GE.U32.AND P1, PT, R21, UR8, PT ;  /* 0x0000000815007c0c */ /* 0x000fe4000bf26070 */
[----:B------:R-:W-:Y:S01]  /*0310*/  IADD3 R14, P5, PT, R3, R6, RZ ;  /* 0x00000006030e7210 */ /* 0x000fe20007fbe0ff */
[----:B------:R-:W-:Y:S01]  /*0320*/  IMAD.X R15, RZ, RZ, R16, P2 ;  /* 0x000000ffff0f7224 */ /* 0x000fe200010e0610 */
[----:B------:R-:W-:Y:S02]  /*0330*/  ISETP.GE.U32.AND.EX P1, PT, R16, UR9, PT, P1 ;  /* 0x0000000910007c0c */ /* 0x000fe4000bf26110 */
[----:B------:R-:W-:Y:S01]  /*0340*/  ISETP.GE.U32.AND P2, PT, R6, UR8, PT ;  /* 0x0000000806007c0c */ /* 0x000fe2000bf46070 */
[----:B------:R-:W-:Y:S01]  /*0350*/  IMAD.X R17, RZ, RZ, R15, P5 ;  /* 0x000000ffff117224 */ /* 0x000fe200028e060f */
[----:B------:R-:W-:-:S02]  /*0360*/  ISETP.GE.U32.AND P3, PT, R14, UR8, PT ;  /* 0x000000080e007c0c */ /* 0x000fc4000bf66070 */
[----:B------:R-:W-:Y:S02]  /*0370*/  @!P0 LEA R18, P4, R23, UR6, 0x1 ;  /* 0x0000000617128c11 */ /* 0x000fe4000f8808ff */
[----:B------:R-:W-:Y:S02]  /*0380*/  ISETP.GE.U32.AND.EX P2, PT, R15, UR9, PT, P2 ;  /* 0x000000090f007c0c */ /* 0x000fe4000bf46120 */
[----:B------:R-:W-:Y:S02]  /*0390*/  @!P0 LEA.HI.X R19, R23, UR7, R20, 0x1, P4 ;  /* 0x0000000717138c11 */ /* 0x000fe4000a0f0c14 */
[----:B------:R-:W-:-:S03]  /*03a0*/  ISETP.GE.U32.AND.EX P3, PT, R17, UR9, PT, P3 ;  /* 0x0000000911007c0c */ /* 0x000fc6000bf66130 */
[----:B------:R0:W2:Y:S01]  /*03b0*/  @!P0 LDG.E.U16 R25, desc[UR16][R18.64] ;  /* 0x0000001012198981 */ /* 0x0000a2000c1e1500 */
[C---:B------:R-:W-:Y:S02]  /*03c0*/  @!P1 LEA R8, P0, R21.reuse, UR6, 0x1 ;  /* 0x0000000615089c11 */ /* 0x040fe4000f8008ff */
[----:B------:R-:W-:Y:S02]  /*03d0*/  PRMT R24, RZ, 0x7610, R24 ;  /* 0x00007610ff187816 */ /* 0x000fe40000000018 */
[----:B------:R-:W-:Y:S02]  /*03e0*/  @!P1 LEA.HI.X R9, R21, UR7, R16, 0x1, P0 ;  /* 0x0000000715099c11 */ /* 0x000fe400080f0c10 */
[----:B------:R-:W-:Y:S02]  /*03f0*/  @!P2 LEA R10, P4, R6, UR6, 0x1 ;  /* 0x00000006060aac11 */ /* 0x000fe4000f8808ff */
[----:B------:R-:W-:Y:S02]  /*0400*/  PRMT R22, RZ, 0x7610, R22 ;  /* 0x00007610ff167816 */ /* 0x000fe40000000016 */
[----:B------:R-:W-:-:S02]  /*0410*/  @!P3 LEA R12, P0, R14, UR6, 0x1 ;  /* 0x000000060e0cbc11 */ /* 0x000fc4000f8008ff */
[----:B------:R-:W-:Y:S02]  /*0420*/  @!P2 LEA.HI.X R11, R6, UR7, R15, 0x1, P4 ;  /* 0x00000007060bac11 */ /* 0x000fe4000a0f0c0f */
[----:B------:R-:W-:Y:S02]  /*0430*/  @!P3 LEA.HI.X R13, R14, UR7, R17, 0x1, P0 ;  /* 0x000000070e0dbc11 */ /* 0x000fe400080f0c11 */
[----:B------:R-:W-:Y:S01]  /*0440*/  PRMT R26, RZ, 0x7610, R26 ;  /* 0x00007610ff1a7816 */ /* 0x000fe2000000001a */
[----:B------:R1:W5:Y:S04]  /*0450*/  @!P2 LDG.E.U16 R24, desc[UR16][R10.64] ;  /* 0x000000100a18a981 */ /* 0x000368000c1e1500 */
[----:B------:R1:W5:Y:S04]  /*0460*/  @!P3 LDG.E.U16 R22, desc[UR16][R12.64] ;  /* 0x000000100c16b981 */ /* 0x000368000c1e1500 */
[----:B------:R1:W5:Y:S01]  /*0470*/  @!P1 LDG.E.U16 R26, desc[UR16][R8.64] ;  /* 0x00000010081a9981 */ /* 0x000362000c1e1500 */
[----:B------:R-:W-:Y:S01]  /*0480*/  IADD3 R4, P0, PT, R7, R4, RZ ;  /* 0x0000000407047210 */ /* 0x000fe20007f1e0ff */
[----:B------:R-:W-:Y:S04]  /*0490*/  BSSY.RECONVERGENT B0, `(.L_x_1172) ;  /* 0x000002b000007945 */ /* 0x000fe80003800200 */
[----:B------:R-:W-:Y:S01]  /*04a0*/  IMAD.X R2, RZ, RZ, R2, P0 ;  /* 0x000000ffff027224 */ /* 0x000fe200000e0602 */
[----:B------:R-:W-:Y:S01]  /*04b0*/  ISETP.GE.U32.AND P0, PT, R4, UR8, PT ;  /* 0x0000000804007c0c */ /* 0x000fe2000bf06070 */
[----:B0-----:R-:W-:-:S03]  /*04c0*/  IMAD.MOV.U32 R18, RZ, RZ, 0x1 ;  /* 0x00000001ff127424 */ /* 0x001fc600078e00ff */
[----:B------:R-:W-:Y:S02]  /*04d0*/  ISETP.GE.U32.AND.EX P0, PT, R2, UR9, PT, P0 ;  /* 0x0000000902007c0c */ /* 0x000fe4000bf06100 */
[----:B--2---:R-:W-:-:S04]  /*04e0*/  PRMT R19, R25, 0x9910, RZ ;  /* 0x0000991019137816 */ /* 0x004fc800000000ff */
[----:B------:R-:W-:-:S13]  /*04f0*/  ISETP.GE.AND P1, PT, R19, RZ, PT ;  /* 0x000000ff1300720c */ /* 0x000fda0003f26270 */
[----:B-1----:R-:W-:Y:S05]  /*0500*/  @!P1 BRA `(.L_x_1173) ;  /* 0x0000000000809947 */ /* 0x002fea0003800000 */
[----:B------:R-:W-:Y:S01]  /*0510*/  ISETP.NE.AND P1, PT, R19, RZ, PT ;  /* 0x000000ff1300720c */ /* 0x000fe20003f25270 */
[----:B------:R-:W-:Y:S01]  /*0520*/  BSSY.RECONVERGENT B1, `(.L_x_1174) ;  /* 0x000001d000017945 */ /* 0x000fe20003800200 */
[----:B------:R-:W-:-:S11]  /*0530*/  IMAD.MOV.U32 R19, RZ, RZ, 0x1 ;  /* 0x00000001ff137424 */ /* 0x000fd600078e00ff */
[----:B------:R-:W-:Y:S05]  /*0540*/  @!P1 BRA `(.L_x_1175) ;  /* 0x0000000000689947 */ /* 0x000fea0003800000 */
[C---:B------:R-:W-:Y:S02]  /*0550*/  LOP3.LUT R8, R25.reuse, 0x1, RZ, 0xc0, !PT ;  /* 0x0000000119087812 */ /* 0x040fe400078ec0ff */
[----:B------:R-:W-:Y:S02]  /*0560*/  LOP3.LUT R25, R25, 0xffff, RZ, 0xc0, !PT ;  /* 0x0000ffff19197812 */ /* 0x000fe400078ec0ff */
[----:B------:R-:W-:-:S04]  /*0570*/  ISETP.NE.U32.AND P1, PT, R8, 0x1, PT ;  /* 0x000000010800780c */ /* 0x000fc80003f25070 */
[----:B------:R-:W-:Y:S02]  /*0580*/  SEL R8, R18, 0xffff, P1 ;  /* 0x0000ffff12087807 */ /* 0x000fe40000800000 */
[----:B------:R-:W-:Y:S02]  /*0590*/  ISETP.GE.U32.AND P1, PT, R25, 0x2, PT ;  /* 0x000000021900780c */ /* 0x000fe40003f26070 */
[----:B------:R-:W-:-:S11]  /*05a0*/  PRMT R19, R8, 0x9910, RZ ;  /* 0x0000991008137816 */ /* 0x000fd600000000ff */
[----:B------:R-:W-:Y:S05]  /*05b0*/  @!P1 BRA `(.L_x_1175) ;  /* 0x00000000004c9947 */ /* 0x000fea0003800000 */
[----:B------:R-:W-:Y:S01]  /*05c0*/  SHF.R.U32.HI R8, RZ, 0x1, R25 ;  /* 0x00000001ff087819 */ /* 0x000fe20000011619 */
[----:B------:R-:W-:-:S03]  /*05d0*/  IMAD.MOV.U32 R9, RZ, RZ, 0x1 ;  /* 0x00000001ff097424 */ /* 0x000fc600078e00ff */
[----:B------:R-:W-:Y:S02]  /*05e0*/  PRMT R10, R8, 0x7610, R10 ;  /* 0x00007610080a7816 */ /* 0x000fe4000000000a */
[----:B------:R-:W-:-:S07]  /*05f0*/  PRMT R8, R9, 0x7610, R8 ;  /* 0x0000761009087816 */ /* 0x000fce0000000008 */
.L_x_1176:
[C---:B------:R-:W-:Y:S02]  /*0600*/  LOP3.LUT R9, R10.reuse, 0x1, RZ, 0xc0, !PT ;  /* 0x000000010a097812 */ /* 0x040fe400078ec0ff */
[----:B------:R-:W-:Y:S02]  /*0610*/  LOP3.LUT R10, R10, 0xffff, RZ, 0xc0, !PT ;  /* 0x0000ffff0a0a7812 */ /* 0x000fe400078ec0ff */
[----:B------:R-:W-:Y:S02]  /*0620*/  ISETP.NE.U32.AND P1, PT, R9, 0x1, PT ;  /* 0x000000010900780c */ /* 0x000fe40003f25070 */
[----:B------:R-:W-:Y:S02]  /*0630*/  PRMT R19, R19, 0x9910, RZ ;  /* 0x0000991013137816 */ /* 0x000fe400000000ff */
[----:B------:R-:W-:Y:S02]  /*0640*/  SEL R9, R8, 0x1, !P1 ;  /* 0x0000000108097807 */ /* 0x000fe40004800000 */
[----:B------:R-:W-:-:S02]  /*0650*/  ISETP.GE.U32.AND P1, PT, R10, 0x2, PT ;  /* 0x000000020a00780c */ /* 0x000fc40003f26070 */
[----:B------:R-:W-:Y:S01]  /*0660*/  PRMT R11, R8, 0x9910, RZ ;  /* 0x00009910080b7816 */ /* 0x000fe200000000ff */
[----:B------:R-:W-:Y:S01]  /*0670*/  IMAD.MOV.U32 R8, RZ, RZ, R19 ;  /* 0x000000ffff087224 */ /* 0x000fe200078e0013 */
[----:B------:R-:W-:Y:S02]  /*0680*/  PRMT R9, R9, 0x9910, RZ ;  /* 0x0000991009097816 */ /* 0x000fe400000000ff */
[----:B------:R-:W-:Y:S01]  /*0690*/  SHF.R.U32.HI R10, RZ, 0x1, R10 ;  /* 0x00000001ff0a7819 */ /* 0x000fe2000001160a */
[----:B------:R-:W-:Y:S02]  /*06a0*/  IMAD R11, R11, R11, RZ ;  /* 0x0000000b0b0b7224 */ /* 0x000fe400078e02ff */
[----:B------:R-:W-:-:S03]  /*06b0*/  IMAD R9, R8, R9, RZ ;  /* 0x0000000908097224 */ /* 0x000fc600078e02ff */
[----:B------:R-:W-:Y:S02]  /*06c0*/  PRMT R8, R11, 0x7610, R8 ;  /* 0x000076100b087816 */ /* 0x000fe40000000008 */
[----:B------:R-:W-:Y:S01]  /*06d0*/  PRMT R19, R9, 0x7610, R19 ;  /* 0x0000761009137816 */ /* 0x000fe20000000013 */
[----:B------:R-:W-:Y:S06]  /*06e0*/  @P1 BRA `(.L_x_1176) ;  /* 0xfffffffc00c41947 */ /* 0x000fec000383ffff */
.L_x_1175:
[----:B------:R-:W-:Y:S05]  /*06f0*/  BSYNC.RECONVERGENT B1 ;  /* 0x0000000000017941 */ /* 0x000fea0003800200 */
.L_x_1174:
[----:B------:R-:W-:Y:S05]  /*0700*/  BRA `(.L_x_1177) ;  /* 0x00000000000c7947 */ /* 0x000fea0003800000 */
.L_x_1173:
[----:B------:R-:W-:-:S04]  /*0710*/  LOP3.LUT R25, R25, 0x1, RZ, 0xc0, !PT ;  /* 0x0000000119197812 */ /* 0x000fc800078ec0ff */
[----:B------:R-:W-:-:S04]  /*0720*/  ISETP.NE.U32.AND P1, PT, R25, 0x1, PT ;  /* 0x000000011900780c */ /* 0x000fc80003f25070 */
[----:B------:R-:W-:-:S09]  /*0730*/  SEL R19, R18, 0xffff, P1 ;  /* 0x0000ffff12137807 */ /* 0x000fd20000800000 */
.L_x_1177:
[----:B------:R-:W-:Y:S05]  /*0740*/  BSYNC.RECONVERGENT B0 ;  /* 0x0000000000007941 */ /* 0x000fea0003800200 */
.L_x_1172:
[----:B-----5:R-:W-:Y:S01]  /*0750*/  PRMT R8, R26, 0x9910, RZ ;  /* 0x000099101a087816 */ /* 0x020fe200000000ff */
[----:B------:R-:W-:Y:S03]  /*0760*/  BSSY.RECONVERGENT B0, `(.L_x_1178) ;  /* 0x0000026000007945 */ /* 0x000fe60003800200 */
[----:B------:R-:W-:-:S13]  /*0770*/  ISETP.GE.AND P1, PT, R8, RZ, PT ;  /* 0x000000ff0800720c */ /* 0x000fda0003f26270 */
[----:B------:R-:W-:Y:S05]  /*0780*/  @!P1 BRA `(.L_x_1179) ;  /* 0x0000000000809947 */ /* 0x000fea0003800000 */
        /* <DEDUP_REMOVED lines=15> */
.L_x_1182:
        /* <DEDUP_REMOVED lines=15> */
.L_x_1181:
[----:B------:R-:W-:Y:S05]  /*0970*/  BSYNC.RECONVERGENT B1 ;  /* 0x0000000000017941 */ /* 0x000fea0003800200 */
.L_x_1180:
[----:B------:R-:W-:Y:S05]  /*0980*/  BRA `(.L_x_1183) ;  /* 0x00000000000c7947 */ /* 0x000fea0003800000 */
.L_x_1179:
[----:B------:R-:W-:-:S04]  /*0990*/  LOP3.LUT R26, R26, 0x1, RZ, 0xc0, !PT ;  /* 0x000000011a1a7812 */ /* 0x000fc800078ec0ff */
[----:B------:R-:W-:-:S04]  /*09a0*/  ISETP.NE.U32.AND P1, PT, R26, 0x1, PT ;  /* 0x000000011a00780c */ /* 0x000fc80003f25070 */
[----:B------:R-:W-:-:S09]  /*09b0*/  SEL R25, R18, 0xffff, P1 ;  /* 0x0000ffff12197807 */ /* 0x000fd20000800000 */
.L_x_1183:
[----:B------:R-:W-:Y:S05]  /*09c0*/  BSYNC.RECONVERGENT B0 ;  /* 0x0000000000007941 */ /* 0x000fea0003800200 */
.L_x_1178:
[----:B------:R-:W-:Y:S01]  /*09d0*/  PRMT R8, R24, 0x9910, RZ ;  /* 0x0000991018087816 */ /* 0x000fe200000000ff */
        /* <DEDUP_REMOVED lines=18> */
.L_x_1188:
        /* <DEDUP_REMOVED lines=15> */
.L_x_1187:
[----:B------:R-:W-:Y:S05]  /*0bf0*/  BSYNC.RECONVERGENT B1 ;  /* 0x0000000000017941 */ /* 0x000fea0003800200 */
.L_x_1186:
[----:B------:R-:W-:Y:S05]  /*0c00*/  BRA `(.L_x_1189) ;  /* 0x00000000000c7947 */ /* 0x000fea0003800000 */
.L_x_1185:
[----:B------:R-:W-:-:S04]  /*0c10*/  LOP3.LUT R24, R24, 0x1, RZ, 0xc0, !PT ;  /* 0x0000000118187812 */ /* 0x000fc800078ec0ff */
[----:B------:R-:W-:-:S04]  /*0c20*/  ISETP.NE.U32.AND P1, PT, R24, 0x1, PT ;  /* 0x000000011800780c */ /* 0x000fc80003f25070 */
[----:B------:R-:W-:-:S09]  /*0c30*/  SEL R27, R18, 0xffff, P1 ;  /* 0x0000ffff121b7807 */ /* 0x000fd20000800000 */
.L_x_1189:
[----:B------:R-:W-:Y:S05]  /*0c40*/  BSYNC.RECONVERGENT B0 ;  /* 0x0000000000007941 */ /* 0x000fea0003800200 */
.L_x_1184:
        /* <DEDUP_REMOVED lines=8> */
[----:B------:R-:W-:-:S04]  /*0cd0*/  LOP3.LUT R8, R22, 0x1, RZ, 0xc0, !PT ;  /* 0x0000000116087812 */ /* 0x000fc800078ec0ff */
[----:B------:R-:W-:Y:S02]  /*0ce0*/  ISETP.NE.U32.AND P1, PT, R8, 0x1, PT ;  /* 0x000000010800780c */ /* 0x000fe40003f25070 */
[----:B------:R-:W-:Y:S02]  /*0cf0*/  LOP3.LUT R8, R22, 0xffff, RZ, 0xc0, !PT ;  /* 0x0000ffff16087812 */ /* 0x000fe400078ec0ff */
        /* <DEDUP_REMOVED lines=8> */
.L_x_1194:
        /* <DEDUP_REMOVED lines=15> */
.L_x_1193:
[----:B------:R-:W-:Y:S05]  /*0e70*/  BSYNC.RECONVERGENT B1 ;  /* 0x0000000000017941 */ /* 0x000fea0003800200 */
.L_x_1192:
[----:B------:R-:W-:Y:S05]  /*0e80*/  BRA `(.L_x_1195) ;  /* 0x0000000000107947 */ /* 0x000fea0003800000 */
.L_x_1191:
[----:B------:R-:W-:-:S04]  /*0e90*/  LOP3.LUT R22, R22, 0x1, RZ, 0xc0, !PT ;  /* 0x0000000116167812 */ /* 0x000fc800078ec0ff */
[----:B------:R-:W-:-:S04]  /*0ea0*/  ISETP.NE.U32.AND P1, PT, R22, 0x1, PT ;  /* 0x000000011600780c */ /* 0x000fc80003f25070 */
[----:B------:R-:W-:-:S04]  /*0eb0*/  SEL R18, R18, 0xffff, P1 ;  /* 0x0000ffff12127807 */ /* 0x000fc80000800000 */
[----:B------:R-:W-:-:S07]  /*0ec0*/  PRMT R29, R18, 0x7610, R29 ;  /* 0x00007610121d7816 */ /* 0x000fce000000001d */
.L_x_1195:
[----:B------:R-:W-:Y:S05]  /*0ed0*/  BSYNC.RECONVERGENT B0 ;  /* 0x0000000000007941 */ /* 0x000fea0003800200 */
.L_x_1190:
[----:B------:R-:W-:Y:S02]  /*0ee0*/  ISETP.GE.U32.AND P1, PT, R23, UR8, PT ;  /* 0x0000000817007c0c */ /* 0x000fe4000bf26070 */
[----:B------:R-:W-:Y:S02]  /*0ef0*/  ISETP.GE.U32.AND P2, PT, R21, UR8, PT ;  /* 0x0000000815007c0c */ /* 0x000fe4000bf46070 */
[----:B------:R-:W-:Y:S02]  /*0f00*/  ISETP.GE.U32.AND.EX P1, PT, R20, UR9, PT, P1 ;  /* 0x0000000914007c0c */ /* 0x000fe4000bf26110 */
[----:B------:R-:W-:Y:S02]  /*0f10*/  ISETP.GE.U32.AND.EX P2, PT, R16, UR9, PT, P2 ;  /* 0x0000000910007c0c */ /* 0x000fe4000bf46120 */
[----:B------:R-:W-:Y:S02]  /*0f20*/  ISETP.GE.U32.AND P3, PT, R6, UR8, PT ;  /* 0x0000000806007c0c */ /* 0x000fe4000bf66070 */
[----:B------:R-:W-:-:S02]  /*0f30*/  ISETP.GE.U32.AND P4, PT, R14, UR8, PT ;  /* 0x000000080e007c0c */ /* 0x000fc4000bf86070 */
[----:B------:R-:W-:Y:S02]  /*0f40*/  ISETP.GE.U32.AND.EX P3, PT, R15, UR9, PT, P3 ;  /* 0x000000090f007c0c */ /* 0x000fe4000bf66130 */
[----:B------:R-:W-:-:S03]  /*0f50*/  ISETP.GE.U32.AND.EX P4, PT, R17, UR9, PT, P4 ;  /* 0x0000000911007c0c */ /* 0x000fc6000bf86140 */
[----:B------:R-:W-:Y:S02]  /*0f60*/  @!P1 LEA R8, P5, R23, UR14, 0x1 ;  /* 0x0000000e17089c11 */ /* 0x000fe4000f8a08ff */
[----:B------:R-:W-:Y:S02]  /*0f70*/  @!P2 LEA R10, P6, R21, UR14, 0x1 ;  /* 0x0000000e150aac11 */ /* 0x000fe4000f8c08ff */
[----:B------:R-:W-:Y:S02]  /*0f80*/  @!P1 LEA.HI.X R9, R23, UR15, R20, 0x1, P5 ;  /* 0x0000000f17099c11 */ /* 0x000fe4000a8f0c14 */
[----:B------:R-:W-:Y:S02]  /*0f90*/  @!P2 LEA.HI.X R11, R21, UR15, R16, 0x1, P6 ;  /* 0x0000000f150bac11 */ /* 0x000fe4000b0f0c10 */
[----:B------:R-:W-:Y:S01]  /*0fa0*/  @!P3 LEA R12, P5, R6, UR14, 0x1 ;  /* 0x0000000e060cbc11 */ /* 0x000fe2000f8a08ff */
[----:B------:R0:W-:Y:S01]  /*0fb0*/  @!P1 STG.E.U16 desc[UR16][R8.64], R19 ;  /* 0x0000001308009986 */ /* 0x0001e2000c101510 */
[----:B------:R-:W-:-:S02]  /*0fc0*/  @!P4 LEA R16, P6, R14, UR14, 0x1 ;  /* 0x0000000e0e10cc11 */ /* 0x000fc4000f8c08ff */
[----:B------:R-:W-:Y:S01]  /*0fd0*/  @!P3 LEA.HI.X R13, R6, UR15, R15, 0x1, P5 ;  /* 0x0000000f060dbc11 */ /* 0x000fe2000a8f0c0f */
[----:B------:R0:W-:Y:S01]  /*0fe0*/  @!P2 STG.E.U16 desc[UR16][R10.64], R25 ;  /* 0x000000190a00a986 */ /* 0x0001e2000c101510 */
[----:B------:R-:W-:-:S03]  /*0ff0*/  @!P4 LEA.HI.X R17, R14, UR15, R17, 0x1, P6 ;  /* 0x0000000f0e11cc11 */ /* 0x000fc6000b0f0c11 */
[----:B------:R0:W-:Y:S04]  /*1000*/  @!P3 STG.E.U16 desc[UR16][R12.64], R27 ;  /* 0x0000001b0c00b986 */ /* 0x0001e8000c101510 */
[----:B------:R0:W-:Y:S01]  /*1010*/  @!P4 STG.E.U16 desc[UR16][R16.64], R29 ;  /* 0x0000001d1000c986 */ /* 0x0001e2000c101510 */
[----:B------:R-:W-:Y:S05]  /*1020*/  @!P0 BRA `(.L_x_1196) ;  /* 0xfffffff000948947 */ /* 0x000fea000383ffff */
[----:B------:R-:W-:Y:S05]  /*1030*/  EXIT ;  /* 0x000000000000794d */ /* 0x000fea0003800000 */
.L_x_1171:
[----:B------:R-:W-:Y:S02]  /*1040*/  IMAD.MOV.U32 R4, RZ, RZ, RZ ;  /* 0x000000ffff047224 */ /* 0x000fe400078e00ff */
[----:B------:R-:W-:-:S07]  /*1050*/  IMAD.MOV.U32 R2, RZ, RZ, RZ ;  /* 0x000000ffff027224 */ /* 0x000fce00078e00ff */
.L_x_1209:
[----:B------:R-:W-:Y:S02]  /*1060*/  IADD3 R23, P1, PT, R4, R0, RZ ;  /* 0x0000000004177210 */ /* 0x000fe40007f3e0ff */
[----:B------:R-:W-:Y:S02]  /*1070*/  PRMT R24, RZ, 0x7610, R24 ;  /* 0x00007610ff187816 */ /* 0x000fe40000000018 */
[----:B------:R-:W-:Y:S01]  /*1080*/  ISETP.GE.U32.AND P0, PT, R23, UR8, PT ;  /* 0x0000000817007c0c */ /* 0x000fe2000bf06070 */
[----:B------:R-:W-:Y:S01]  /*1090*/  IMAD.X R20, R2, 0x1, R5, P1 ;  /* 0x0000000102147824 */ /* 0x000fe200008e0605 */
[----:B------:R-:W-:-:S04]  /*10a0*/  IADD3 R21, P2, PT, R3, R23, RZ ;  /* 0x0000001703157210 */ /* 0x000fc80007f5e0ff */
[----:B------:R-:W-:Y:S01]  /*10b0*/  ISETP.GE.U32.AND.EX P0, PT, R20, UR9, PT, P0 ;  /* 0x0000000914007c0c */ /* 0x000fe2000bf06100 */
[----:B0-----:R-:W-:Y:S01]  /*10c0*/  IMAD.X R16, RZ, RZ, R20, P2 ;  /* 0x000000ffff107224 */ /* 0x001fe200010e0614 */
        /* <DEDUP_REMOVED lines=28> */
[----:B------:R-:W-:-:S02]  /*1290*/  ISETP.GE.U32.AND P0, PT, R4, UR8, PT ;  /* 0x0000000804007c0c */ /* 0x000fc4000bf06070 */
[----:B0-----:R-:W-:Y:S02]  /*12a0*/  PRMT R19, RZ, 0x7610, R19 ;  /* 0x00007610ff137816 */ /* 0x001fe40000000013 */
[----:B------:R-:W-:Y:S02]  /*12b0*/  ISETP.GE.U32.AND.EX P0, PT, R2, UR9, PT, P0 ;  /* 0x0000000902007c0c */ /* 0x000fe4000bf06100 */
[----:B--2---:R-:W-:-:S04]  /*12c0*/  PRMT R18, R24, 0x9910, RZ ;  /* 0x0000991018127816 */ /* 0x004fc800000000ff */
[----:B------:R-:W-:-:S13]  /*12d0*/  ISETP.GE.AND P1, PT, R18, RZ, PT ;  /* 0x000000ff1200720c */ /* 0x000fda0003f26270 */
[----:B-1----:R-:W-:Y:S05]  /*12e0*/  @!P1 BRA `(.L_x_1198) ;  /* 0x0000000000489947 */ /* 0x002fea0003800000 */
[----:B------:R-:W-:Y:S01]  /*12f0*/  ISETP.NE.AND P1, PT, R18, RZ, PT ;  /* 0x000000ff1200720c */ /* 0x000fe20003f25270 */
[----:B------:R-:W-:-:S12]  /*1300*/  IMAD.MOV.U32 R19, RZ, RZ, 0x1 ;  /* 0x00000001ff137424 */ /* 0x000fd800078e00ff */
[----:B------:R-:W-:Y:S05]  /*1310*/  @!P1 BRA `(.L_x_1198) ;  /* 0x00000000003c9947 */ /* 0x000fea0003800000 */
[----:B------:R-:W0:Y:S01]  /*1320*/  LDCU.U16 UR4, c[0x0][0xfca] ;  /* 0x0001f940ff0477ac */ /* 0x000e220008000400 */
[----:B------:R-:W-:Y:S02]  /*1330*/  IMAD.MOV.U32 R19, RZ, RZ, 0x1 ;  /* 0x00000001ff137424 */ /* 0x000fe400078e00ff */
[----:B0-----:R-:W-:-:S07]  /*1340*/  IMAD.U32 R8, RZ, RZ, UR4 ;  /* 0x00000004ff087e24 */ /* 0x001fce000f8e00ff */
.L_x_1199:
[C---:B------:R-:W-:Y:S02]  /*1350*/  LOP3.LUT R9, R24.reuse, 0x1, RZ, 0xc0, !PT ;  /* 0x0000000118097812 */ /* 0x040fe400078ec0ff */
[----:B------:R-:W-:Y:S02]  /*1360*/  LOP3.LUT R24, R24, 0xffff, RZ, 0xc0, !PT ;  /* 0x0000ffff18187812 */ /* 0x000fe400078ec0ff */
[----:B------:R-:W-:Y:S02]  /*1370*/  ISETP.NE.U32.AND P1, PT, R9, 0x1, PT ;  /* 0x000000010900780c */ /* 0x000fe40003f25070 */
[----:B------:R-:W-:Y:S02]  /*1380*/  PRMT R19, R19, 0x9910, RZ ;  /* 0x0000991013137816 */ /* 0x000fe400000000ff */
[----:B------:R-:W-:Y:S02]  /*1390*/  SEL R9, R8, 0x1, !P1 ;  /* 0x0000000108097807 */ /* 0x000fe40004800000 */
[----:B------:R-:W-:-:S02]  /*13a0*/  ISETP.GT.U32.AND P1, PT, R24, 0x1, PT ;  /* 0x000000011800780c */ /* 0x000fc40003f24070 */
[----:B------:R-:W-:Y:S02]  /*13b0*/  PRMT R8, R8, 0x9910, RZ ;  /* 0x0000991008087816 */ /* 0x000fe400000000ff */
[----:B------:R-:W-:Y:S02]  /*13c0*/  PRMT R10, R9, 0x9910, RZ ;  /* 0x00009910090a7816 */ /* 0x000fe400000000ff */
[----:B------:R-:W-:Y:S01]  /*13d0*/  SHF.R.U32.HI R24, RZ, 0x1, R24 ;  /* 0x00000001ff187819 */ /* 0x000fe20000011618 */
[----:B------:R-:W-:Y:S02]  /*13e0*/  IMAD R8, R8, R8, RZ ;  /* 0x0000000808087224 */ /* 0x000fe400078e02ff */
[----:B------:R-:W-:-:S04]  /*13f0*/  IMAD R19, R19, R10, RZ ;  /* 0x0000000a13137224 */ /* 0x000fc800078e02ff */
[----:B------:R-:W-:Y:S05]  /*1400*/  @P1 BRA `(.L_x_1199) ;  /* 0xfffffffc00d01947 */ /* 0x000fea000383ffff */
.L_x_1198:
[----:B------:R-:W-:Y:S05]  /*1410*/  BSYNC.RECONVERGENT B0 ;  /* 0x0000000000007941 */ /* 0x000fea0003800200 */
.L_x_1197:
[----:B-----5:R-:W-:Y:S01]  /*1420*/  PRMT R8, R26, 0x9910, RZ ;  /* 0x000099101a087816 */ /* 0x020fe200000000ff */
[----:B------:R-:W-:Y:S01]  /*1430*/  BSSY.RECONVERGENT B0, `(.L_x_1200) ;  /* 0x0000016000007945 */ /* 0x000fe20003800200 */
[----:B------:R-:W-:Y:S02]  /*1440*/  PRMT R27, RZ, 0x7610, R27 ;  /* 0x00007610ff1b7816 */ /* 0x000fe4000000001b */
[----:B------:R-:W-:-:S13]  /*1450*/  ISETP.GE.AND P1, PT, R8, RZ, PT ;  /* 0x000000ff0800720c */ /* 0x000fda0003f26270 */
[----:B------:R-:W-:Y:S05]  /*1460*/  @!P1 BRA `(.L_x_1201) ;  /* 0x0000000000489947 */ /* 0x000fea0003800000 */
[----:B------:R-:W-:Y:S01]  /*1470*/  ISETP.NE.AND P1, PT, R8, RZ, PT ;  /* 0x000000ff0800720c */ /* 0x000fe20003f25270 */
[----:B------:R-:W-:-:S12]  /*1480*/  IMAD.MOV.U32 R27, RZ, RZ, 0x1 ;  /* 0x00000001ff1b7424 */ /* 0x000fd800078e00ff */
[----:B------:R-:W-:Y:S05]  /*1490*/  @!P1 BRA `(.L_x_1201) ;  /* 0x00000000003c9947 */ /* 0x000fea0003800000 */
[----:B------:R-:W0:Y:S01]  /*14a0*/  LDCU.U16 UR4, c[0x0][0xfca] ;  /* 0x0001f940ff0477ac */ /* 0x000e220008000400 */
[----:B------:R-:W-:Y:S02]  /*14b0*/  IMAD.MOV.U32 R27, RZ, RZ, 0x1 ;  /* 0x00000001ff1b7424 */ /* 0x000fe400078e00ff */
[----:B0-----:R-:W-:-:S07]  /*14c0*/  IMAD.U32 R8, RZ, RZ, UR4 ;  /* 0x00000004ff087e24 */ /* 0x001fce000f8e00ff */
.L_x_1202:
        /* <DEDUP_REMOVED lines=12> */
.L_x_1201:
[----:B------:R-:W-:Y:S05]  /*1590*/  BSYNC.RECONVERGENT B0 ;  /* 0x0000000000007941 */ /* 0x000fea0003800200 */
.L_x_1200:
[----:B------:R-:W-:Y:S01]  /*15a0*/  PRMT R8, R25, 0x9910, RZ ;  /* 0x0000991019087816 */ /* 0x000fe200000000ff */
        /* <DEDUP_REMOVED lines=10> */
.L_x_1205:
        /* <DEDUP_REMOVED lines=12> */
.L_x_1204:
[----:B------:R-:W-:Y:S05]  /*1710*/  BSYNC.RECONVERGENT B0 ;  /* 0x0000000000007941 */ /* 0x000fea0003800200 */
.L_x_1203:
        /* <DEDUP_REMOVED lines=11> */
.L_x_1208:
        /* <DEDUP_REMOVED lines=12> */
.L_x_1207:
[----:B------:R-:W-:Y:S05]  /*1890*/  BSYNC.RECONVERGENT B0 ;  /* 0x0000000000007941 */ /* 0x000fea0003800200 */
.L_x_1206:
        /* <DEDUP_REMOVED lines=22> */
.L_x_1170:
[----:B------:R-:W-:Y:S01]  /*1a00*/  IADD3 R2, P0, PT, R3, R0, RZ ;  /* 0x0000000003027210 */ /* 0x000fe20007f1e0ff */
[C---:B------:R-:W-:Y:S01]  /*1a10*/  IMAD.SHL.U32 R8, R0.reuse, 0x2, RZ ;  /* 0x0000000200087824 */ /* 0x040fe200078e00ff */
[--C-:B------:R-:W-:Y:S01]  /*1a20*/  SHF.L.U64.HI R9, R0, 0x1, R5.reuse ;  /* 0x0000000100097819 */ /* 0x100fe20000010205 */
[----:B------:R-:W-:Y:S02]  /*1a30*/  IMAD.U32 R13, RZ, RZ, UR10 ;  /* 0x0000000aff0d7e24 */ /* 0x000fe4000f8e00ff */
[----:B------:R-:W-:Y:S02]  /*1a40*/  IMAD.X R11, RZ, RZ, R5, P0 ;  /* 0x000000ffff0b7224 */ /* 0x000fe400000e0605 */
[C---:B------:R-:W-:Y:S02]  /*1a50*/  IMAD.SHL.U32 R10, R2.reuse, 0x2, RZ ;  /* 0x00000002020a7824 */ /* 0x040fe400078e00ff */
[----:B------:R-:W-:Y:S01]  /*1a60*/  IMAD.WIDE R8, R13, 0x20000, R8 ;  /* 0x000200000d087825 */ /* 0x000fe200078e0208 */
[----:B------:R-:W-:-:S03]  /*1a70*/  SHF.L.U64.HI R11, R2, 0x1, R11 ;  /* 0x00000001020b7819 */ /* 0x000fc6000001020b */
[----:B------:R-:W-:Y:S01]  /*1a80*/  IMAD.MOV.U32 R2, RZ, RZ, RZ ;  /* 0x000000ffff027224 */ /* 0x000fe200078e00ff */
[----:B------:R-:W-:Y:S01]  /*1a90*/  IADD3 R18, P0, PT, R8, UR12, RZ ;  /* 0x0000000c08127c10 */ /* 0x000fe2000ff1e0ff */
[----:B------:R-:W-:-:S03]  /*1aa0*/  IMAD.WIDE R10, R13, 0x20000, R10 ;  /* 0x000200000d0a7825 */ /* 0x000fc600078e020a */
[----:B------:R-:W-:Y:S01]  /*1ab0*/  IADD3.X R19, PT, PT, R9, UR13, RZ, P0, !PT ;  /* 0x0000000d09137c10 */ /* 0x000fe200087fe4ff */
[----:B------:R-:W-:Y:S01]  /*1ac0*/  IMAD.MOV.U32 R4, RZ, RZ, RZ ;  /* 0x000000ffff047224 */ /* 0x000fe200078e00ff */
[----:B------:R-:W-:-:S04]  /*1ad0*/  IADD3 R6, P1, PT, R10, UR12, RZ ;  /* 0x0000000c0a067c10 */ /* 0x000fc8000ff3e0ff */
[----:B------:R-:W-:-:S09]  /*1ae0*/  IADD3.X R15, PT, PT, R11, UR13, RZ, P1, !PT ;  /* 0x0000000d0b0f7c10 */ /* 0x000fd20008ffe4ff */
.L_x_1210:
[----:B------:R-:W-:Y:S01]  /*1af0*/  IMAD.MOV.U32 R8, RZ, RZ, R0 ;  /* 0x000000ffff087224 */ /* 0x000fe200078e0000 */
[----:B------:R-:W-:Y:S01]  /*1b00*/  ISETP.GE.U32.AND P0, PT, R0, UR8, PT ;  /* 0x0000000800007c0c */ /* 0x000fe2000bf06070 */
[----:B------:R-:W-:Y:S01]  /*1b10*/  IMAD.MOV.U32 R9, RZ, RZ, R5 ;  /* 0x000000ffff097224 */ /* 0x000fe200078e0005 */
[----:B------:R-:W-:Y:S01]  /*1b20*/  IADD3 R12, P3, PT, R3, R0, RZ ;  /* 0x00000000030c7210 */ /* 0x000fe20007f7e0ff */
[----:B------:R-:W-:Y:S01]  /*1b30*/  IMAD.MOV.U32 R16, RZ, RZ, R6 ;  /* 0x000000ffff107224 */ /* 0x000fe200078e0006 */
[----:B------:R-:W-:Y:S01]  /*1b40*/  ISETP.GE.U32.AND.EX P0, PT, R5, UR9, PT, P0 ;  /* 0x0000000905007c0c */ /* 0x000fe2000bf06100 */
[----:B------:R-:W-:Y:S01]  /*1b50*/  IMAD.WIDE.U32 R10, R3, 0x2, R8 ;  /* 0x00000002030a7825 */ /* 0x000fe200078e0008 */
[----:B------:R-:W-:-:S03]  /*1b60*/  ISETP.GE.U32.AND P1, PT, R12, UR8, PT ;  /* 0x000000080c007c0c */ /* 0x000fc6000bf26070 */
[----:B------:R-:W-:Y:S01]  /*1b70*/  IMAD.WIDE.U32 R8, R3, 0x3, R8 ;  /* 0x0000000303087825 */ /* 0x000fe200078e0008 */
[----:B------:R-:W-:-:S03]  /*1b80*/  ISETP.GE.U32.AND P2, PT, R10, UR8, PT ;  /* 0x000000080a007c0c */ /* 0x000fc6000bf46070 */
[----:B------:R-:W-:Y:S01]  /*1b90*/  IMAD.X R10, RZ, RZ, R5, P3 ;  /* 0x000000ffff0a7224 */ /* 0x000fe200018e0605 */
[----:B------:R-:W-:Y:S01]  /*1ba0*/  ISETP.GE.U32.AND.EX P2, PT, R11, UR9, PT, P2 ;  /* 0x000000090b007c0c */ /* 0x000fe2000bf46120 */
[----:B------:R-:W-:Y:S01]  /*1bb0*/  IMAD.MOV.U32 R11, RZ, RZ, 0x1 ;  /* 0x00000001ff0b7424 */ /* 0x000fe200078e00ff */
[----:B------:R-:W-:Y:S01]  /*1bc0*/  ISETP.GE.U32.AND P3, PT, R8, UR8, PT ;  /* 0x0000000808007c0c */ /* 0x000fe2000bf66070 */
[----:B------:R-:W-:Y:S01]  /*1bd0*/  IMAD.MOV.U32 R8, RZ, RZ, R18 ;  /* 0x000000ffff087224 */ /* 0x000fe200078e0012 */
[----:B------:R-:W-:Y:S01]  /*1be0*/  ISETP.GE.U32.AND.EX P1, PT, R10, UR9, PT, P1 ;  /* 0x000000090a007c0c */ /* 0x000fe2000bf26110 */
[----:B------:R-:W-:Y:S01]  /*1bf0*/  IMAD.MOV.U32 R17, RZ, RZ, R15 ;  /* 0x000000ffff117224 */ /* 0x000fe200078e000f */
[----:B------:R-:W-:Y:S01]  /*1c00*/  ISETP.GE.U32.AND.EX P3, PT, R9, UR9, PT, P3 ;  /* 0x0000000909007c0c */ /* 0x000fe2000bf66130 */
[----:B------:R-:W-:Y:S02]  /*1c10*/  IMAD.MOV.U32 R9, RZ, RZ, R19 ;  /* 0x000000ffff097224 */ /* 0x000fe400078e0013 */
[----:B------:R-:W-:-:S02]  /*1c20*/  IMAD.MOV.U32 R19, RZ, RZ, 0x1 ;  /* 0x00000001ff137424 */ /* 0x000fc400078e00ff */
[----:B------:R-:W-:Y:S01]  /*1c30*/  IMAD.MOV.U32 R20, RZ, RZ, 0x1 ;  /* 0x00000001ff147424 */ /* 0x000fe200078e00ff */
[----:B------:R0:W-:Y:S01]  /*1c40*/  @!P0 STG.E.U16 desc[UR16][R8.64], R11 ;  /* 0x0000000b08008986 */ /* 0x0001e2000c101510 */
[----:B------:R-:W-:Y:S01]  /*1c50*/  @!P2 IADD3 R10, P0, PT, R7, R8, RZ ;  /* 0x00000008070aa210 */ /* 0x000fe20007f1e0ff */
[----:B------:R-:W-:Y:S02]  /*1c60*/  IMAD.MOV.U32 R21, RZ, RZ, 0x1 ;  /* 0x00000001ff157424 */ /* 0x000fe400078e00ff */
[----:B------:R-:W-:Y:S01]  /*1c70*/  IMAD.WIDE.U32 R14, R3, 0x8, R16 ;  /* 0x00000008030e7825 */ /* 0x000fe200078e0010 */
[----:B------:R1:W-:Y:S01]  /*1c80*/  @!P1 STG.E.U16 desc[UR16][R16.64], R19 ;  /* 0x0000001310009986 */ /* 0x0003e2000c101510 */
[----:B------:R-:W-:Y:S02]  /*1c90*/  IADD3 R0, P1, PT, R7, R0, RZ ;  /* 0x0000000007007210 */ /* 0x000fe40007f3e0ff */
[----:B------:R-:W-:-:S04]  /*1ca0*/  @!P3 IMAD.WIDE.U32 R12, R3, 0x6, R8 ;  /* 0x00000006030cb825 */ /* 0x000fc800078e0008 */
[--C-:B0-----:R-:W-:Y:S01]  /*1cb0*/  @!P2 IMAD.X R11, RZ, RZ, R9.reuse, P0 ;  /* 0x000000ffff0ba224 */ /* 0x101fe200000e0609 */
[----:B------:R-:W-:Y:S01]  /*1cc0*/  IADD3 R2, P0, PT, R7, R2, RZ ;  /* 0x0000000207027210 */ /* 0x000fe20007f1e0ff */
[----:B------:R-:W-:-:S03]  /*1cd0*/  IMAD.WIDE.U32 R8, R3, 0x8, R8 ;  /* 0x0000000803087825 */ /* 0x000fc600078e0008 */
[----:B------:R0:W-:Y:S01]  /*1ce0*/  @!P2 STG.E.U16 desc[UR16][R10.64], R20 ;  /* 0x000000140a00a986 */ /* 0x0001e2000c101510 */
[----:B------:R-:W-:Y:S01]  /*1cf0*/  IMAD.X R4, RZ, RZ, R4, P0 ;  /* 0x000000ffff047224 */ /* 0x000fe200000e0604 */
[----:B------:R-:W-:Y:S01]  /*1d00*/  ISETP.GE.U32.AND P0, PT, R2, UR8, PT ;  /* 0x0000000802007c0c */ /* 0x000fe2000bf06070 */
[----:B------:R-:W-:Y:S01]  /*1d10*/  IMAD.MOV.U32 R18, RZ, RZ, R8 ;  /* 0x000000ffff127224 */ /* 0x000fe200078e0008 */
[----:B------:R0:W-:Y:S01]  /*1d20*/  @!P3 STG.E.U16 desc[UR16][R12.64], R21 ;  /* 0x000000150c00b986 */ /* 0x0001e2000c101510 */
[----:B-1----:R-:W-:Y:S01]  /*1d30*/  IMAD.MOV.U32 R19, RZ, RZ, R9 ;  /* 0x000000ffff137224 */ /* 0x002fe200078e0009 */
[----:B------:R-:W-:Y:S01]  /*1d40*/  ISETP.GE.U32.AND.EX P0, PT, R4, UR9, PT, P0 ;  /* 0x0000000904007c0c */ /* 0x000fe2000bf06100 */
[----:B------:R-:W-:Y:S02]  /*1d50*/  IMAD.MOV.U32 R6, RZ, RZ, R14 ;  /* 0x000000ffff067224 */ /* 0x000fe400078e000e */
[----:B------:R-:W-:-:S10]  /*1d60*/  IMAD.X R5, RZ, RZ, R5, P1 ;  /* 0x000000ffff057224 */ /* 0x000fd400008e0605 */
[----:B0-----:R-:W-:Y:S05]  /*1d70*/  @!P0 BRA `(.L_x_1210) ;  /* 0xfffffffc005c8947 */ /* 0x001fea000383ffff */
[----:B------:R-:W-:Y:S05]  /*1d80*/  EXIT ;  /* 0x000000000000794d */ /* 0x000fea0003800000 */
.L_x_1169:
        /* <DEDUP_REMOVED lines=8> */
[----:B0-----:R-:W-:-:S04]  /*1e10*/  UPRMT UR4, UR4, 0x9910, URZ ;  /* 0x0000991004047896 */ /* 0x001fc800080000ff */
[----:B------:R-:W-:-:S09]  /*1e20*/  UISETP.NE.AND UP0, UPT, UR4, 0x1, UPT ;  /* 0x000000010400788c */ /* 0x000fd2000bf05270 */
[----:B-1----:R-:W-:Y:S05]  /*1e30*/  BRA.U !UP0, `(.L_x_1211) ;  /* 0x0000001108d07547 */ /* 0x002fea000b800000 */
[----:B------:R-:W-:-:S09]  /*1e40*/  UISETP.NE.AND UP0, UPT, UR4, -0x1, UPT ;  /* 0xffffffff0400788c */ /* 0x000fd2000bf05270 */
[----:B------:R-:W-:Y:S05]  /*1e50*/  BRA.U UP0, `(.L_x_1212) ;  /* 0x0000000900e87547 */ /* 0x000fea000b800000 */
.L_x_1237:
[C---:B------:R-:W-:Y:S01]  /*1e60*/  IMAD.SHL.U32 R2, R0.reuse, 0x8, RZ ;  /* 0x0000000800027824 */ /* 0x040fe200078e00ff */
[----:B------:R-:W-:-:S04]  /*1e70*/  SHF.L.U64.HI R11, R0, 0x3, R3 ;  /* 0x00000003000b7819 */ /* 0x000fc80000010203 */
[----:B------:R-:W-:-:S04]  /*1e80*/  IADD3 R4, P0, PT, R2, UR6, RZ ;  /* 0x0000000602047c10 */ /* 0x000fc8000ff1e0ff */
[----:B------:R-:W-:-:S06]  /*1e90*/  IADD3.X R5, PT, PT, R11, UR7, RZ, P0, !PT ;  /* 0x000000070b057c10 */ /* 0x000fcc00087fe4ff */
[----:B------:R-:W2:Y:S01]  /*1ea0*/  LDG.E.64 R4, desc[UR16][R4.64] ;  /* 0x0000001004047981 */ /* 0x000ea2000c1e1b00 */
[----:B------:R-:W-:Y:S01]  /*1eb0*/  BSSY.RECONVERGENT B0, `(.L_x_1213) ;  /* 0x0000029000007945 */ /* 0x000fe20003800200 */
[----:B------:R-:W-:Y:S01]  /*1ec0*/  IMAD.MOV.U32 R7, RZ, RZ, 0x1 ;  /* 0x00000001ff077424 */ /* 0x000fe200078e00ff */
[C---:B--2---:R-:W-:Y:S02]  /*1ed0*/  PRMT R6, R4.reuse, 0x9910, RZ ;  /* 0x0000991004067816 */ /* 0x044fe400000000ff */
[----:B------:R-:W-:Y:S02]  /*1ee0*/  PRMT R10, R4, 0x7632, R10 ;  /* 0x00007632040a7816 */ /* 0x000fe4000000000a */
[----:B------:R-:W-:Y:S02]  /*1ef0*/  ISETP.GE.AND P0, PT, R6, RZ, PT ;  /* 0x000000ff0600720c */ /* 0x000fe40003f06270 */
[----:B------:R-:W-:-:S11]  /*1f00*/  PRMT R8, R5, 0x7632, R8 ;  /* 0x0000763205087816 */ /* 0x000fd60000000008 */
        /* <DEDUP_REMOVED lines=16> */
.L_x_1217:
[----:B------:R-:W-:Y:S02]  /*2010*/  LOP3.LUT R12, R14, 0x1, RZ, 0xc0, !PT ;  /* 0x000000010e0c7812 */ /* 0x000fe400078ec0ff */
[----:B------:R-:W-:Y:S02]  /*2020*/  PRMT R13, R9, 0x9910, RZ ;  /* 0x00009910090d7816 */ /* 0x000fe400000000ff */
[----:B------:R-:W-:Y:S02]  /*2030*/  ISETP.NE.U32.AND P0, PT, R12, 0x1, PT ;  /* 0x000000010c00780c */ /* 0x000fe40003f05070 */
[----:B------:R-:W-:Y:S01]  /*2040*/  PRMT R6, R6, 0x9910, RZ ;  /* 0x0000991006067816 */ /* 0x000fe200000000ff */
[----:B------:R-:W-:Y:S01]  /*2050*/  IMAD R13, R13, R13, RZ ;  /* 0x0000000d0d0d7224 */ /* 0x000fe200078e02ff */
[----:B------:R-:W-:-:S04]  /*2060*/  SEL R12, R9, 0x1, !P0 ;  /* 0x00000001090c7807 */ /* 0x000fc80004000000 */
[----:B------:R-:W-:Y:S02]  /*2070*/  PRMT R9, R12, 0x9910, RZ ;  /* 0x000099100c097816 */ /* 0x000fe400000000ff */
[----:B------:R-:W-:-:S03]  /*2080*/  LOP3.LUT R12, R14, 0xffff, RZ, 0xc0, !PT ;  /* 0x0000ffff0e0c7812 */ /* 0x000fc600078ec0ff */
[----:B------:R-:W-:Y:S01]  /*2090*/  IMAD R6, R6, R9, RZ ;  /* 0x0000000906067224 */ /* 0x000fe200078e02ff */
[----:B------:R-:W-:Y:S02]  /*20a0*/  ISETP.GE.U32.AND P0, PT, R12, 0x2, PT ;  /* 0x000000020c00780c */ /* 0x000fe40003f06070 */
[----:B------:R-:W-:Y:S02]  /*20b0*/  SHF.R.U32.HI R12, RZ, 0x1, R12 ;  /* 0x00000001ff0c7819 */ /* 0x000fe4000001160c */
[----:B------:R-:W-:Y:S02]  /*20c0*/  PRMT R9, R13, 0x7610, R9 ;  /* 0x000076100d097816 */ /* 0x000fe40000000009 */
[----:B------:R-:W-:-:S07]  /*20d0*/  PRMT R14, R12, 0x7610, R14 ;  /* 0x000076100c0e7816 */ /* 0x000fce000000000e */
[----:B------:R-:W-:Y:S05]  /*20e0*/  @P0 BRA `(.L_x_1217) ;  /* 0xfffffffc00c80947 */ /* 0x000fea000383ffff */
.L_x_1216:
[----:B------:R-:W-:Y:S05]  /*20f0*/  BSYNC.RECONVERGENT B1 ;  /* 0x0000000000017941 */ /* 0x000fea0003800200 */
.L_x_1215:
[----:B------:R-:W-:Y:S05]  /*2100*/  BRA `(.L_x_1218) ;  /* 0x00000000000c7947 */ /* 0x000fea0003800000 */
.L_x_1214:
[----:B------:R-:W-:-:S04]  /*2110*/  LOP3.LUT R6, R4, 0x1, RZ, 0xc0, !PT ;  /* 0x0000000104067812 */ /* 0x000fc800078ec0ff */
[----:B------:R-:W-:-:S04]  /*2120*/  ISETP.NE.U32.AND P0, PT, R6, 0x1, PT ;  /* 0x000000010600780c */ /* 0x000fc80003f05070 */
[----:B------:R-:W-:-:S09]  /*2130*/  SEL R6, R7, 0xffff, P0 ;  /* 0x0000ffff07067807 */ /* 0x000fd20000000000 */
.L_x_1218:
[----:B------:R-:W-:Y:S05]  /*2140*/  BSYNC.RECONVERGENT B0 ;  /* 0x0000000000007941 */ /* 0x000fea0003800200 */
.L_x_1213:
        /* <DEDUP_REMOVED lines=10> */
[----:B------:R-:W-:Y:S02]  /*21f0*/  PRMT R10, R4, 0x7732, RZ ;  /* 0x00007732040a7816 */ /* 0x000fe400000000ff */
        /* <DEDUP_REMOVED lines=8> */
.L_x_1223:
[----:B------:R-:W-:Y:S02]  /*2280*/  LOP3.LUT R10, R13, 0x1, RZ, 0xc0, !PT ;  /* 0x000000010d0a7812 */ /* 0x000fe400078ec0ff */
[----:B------:R-:W-:Y:S02]  /*2290*/  PRMT R9, R9, 0x9910, RZ ;  /* 0x0000991009097816 */ /* 0x000fe400000000ff */
[----:B------:R-:W-:Y:S02]  /*22a0*/  ISETP.NE.U32.AND P0, PT, R10, 0x1, PT ;  /* 0x000000010a00780c */ /* 0x000fe40003f05070 */
[C---:B------:R-:W-:Y:S02]  /*22b0*/  PRMT R12, R4.reuse, 0x9910, RZ ;  /* 0x00009910040c7816 */ /* 0x040fe400000000ff */
[----:B------:R-:W-:Y:S01]  /*22c0*/  SEL R10, R4, 0x1, !P0 ;  /* 0x00000001040a7807 */ /* 0x000fe20004000000 */
[----:B------:R-:W-:Y:S02]  /*22d0*/  IMAD.MOV.U32 R4, RZ, RZ, R9 ;  /* 0x000000ffff047224 */ /* 0x000fe400078e0009 */
[----:B------:R-:W-:Y:S01]  /*22e0*/  IMAD R12, R12, R12, RZ ;  /* 0x0000000c0c0c7224 */ /* 0x000fe200078e02ff */
[----:B------:R-:W-:-:S02]  /*22f0*/  PRMT R14, R10, 0x9910, RZ ;  /* 0x000099100a0e7816 */ /* 0x000fc400000000ff */
[----:B------:R-:W-:-:S03]  /*2300*/  LOP3.LUT R10, R13, 0xffff, RZ, 0xc0, !PT ;  /* 0x0000ffff0d0a7812 */ /* 0x000fc600078ec0ff */
[----:B------:R-:W-:Y:S01]  /*2310*/  IMAD.MOV.U32 R9, RZ, RZ, R14 ;  /* 0x000000ffff097224 */ /* 0x000fe200078e000e */
[----:B------:R-:W-:Y:S02]  /*2320*/  ISETP.GE.U32.AND P0, PT, R10, 0x2, PT ;  /* 0x000000020a00780c */ /* 0x000fe40003f06070 */
[----:B------:R-:W-:Y:S01]  /*2330*/  SHF.R.U32.HI R10, RZ, 0x1, R10 ;  /* 0x00000001ff0a7819 */ /* 0x000fe2000001160a */
[----:B------:R-:W-:Y:S01]  /*2340*/  IMAD R9, R4, R9, RZ ;  /* 0x0000000904097224 */ /* 0x000fe200078e02ff */
[----:B------:R-:W-:Y:S02]  /*2350*/  PRMT R4, R12, 0x7610, R4 ;  /* 0x000076100c047816 */ /* 0x000fe40000000004 */
[----:B------:R-:W-:-:S07]  /*2360*/  PRMT R13, R10, 0x7610, R13 ;  /* 0x000076100a0d7816 */ /* 0x000fce000000000d */
[----:B------:R-:W-:Y:S05]  /*2370*/  @P0 BRA `(.L_x_1223) ;  /* 0xfffffffc00c00947 */ /* 0x000fea000383ffff */
.L_x_1222:
[----:B------:R-:W-:Y:S05]  /*2380*/  BSYNC.RECONVERGENT B1 ;  /* 0x0000000000017941 */ /* 0x000fea0003800200 */
.L_x_1221:
[----:B------:R-:W-:Y:S05]  /*2390*/  BRA `(.L_x_1224) ;  /* 0x00000000000c7947 */ /* 0x000fea0003800000 */
.L_x_1220:
[----:B------:R-:W-:-:S04]  /*23a0*/  LOP3.LUT R10, R10, 0x1, RZ, 0xc0, !PT ;  /* 0x000000010a0a7812 */ /* 0x000fc800078ec0ff */
[----:B------:R-:W-:-:S04]  /*23b0*/  ISETP.NE.U32.AND P0, PT, R10, 0x1, PT ;  /* 0x000000010a00780c */ /* 0x000fc80003f05070 */
[----:B------:R-:W-:-:S09]  /*23c0*/  SEL R9, R7, 0xffff, P0 ;  /* 0x0000ffff07097807 */ /* 0x000fd20000000000 */
.L_x_1224:
[----:B------:R-:W-:Y:S05]  /*23d0*/  BSYNC.RECONVERGENT B0 ;  /* 0x0000000000007941 */ /* 0x000fea0003800200 */
.L_x_1219:
        /* <DEDUP_REMOVED lines=19> */
.L_x_1229:
[C---:B------:R-:W-:Y:S02]  /*2510*/  LOP3.LUT R12, R13.reuse, 0x1, RZ, 0xc0, !PT ;  /* 0x000000010d0c7812 */ /* 0x040fe400078ec0ff */
[----:B------:R-:W-:Y:S02]  /*2520*/  PRMT R15, R10, 0x9910, RZ ;  /* 0x000099100a0f7816 */ /* 0x000fe400000000ff */
[----:B------:R-:W-:Y:S02]  /*2530*/  ISETP.NE.U32.AND P0, PT, R12, 0x1, PT ;  /* 0x000000010c00780c */ /* 0x000fe40003f05070 */
[----:B------:R-:W-:Y:S02]  /*2540*/  PRMT R4, R4, 0x9910, RZ ;  /* 0x0000991004047816 */ /* 0x000fe400000000ff */
[----:B------:R-:W-:Y:S02]  /*2550*/  SEL R12, R10, 0x1, !P0 ;  /* 0x000000010a0c7807 */ /* 0x000fe40004000000 */
[----:B------:R-:W-:-:S02]  /*2560*/  LOP3.LUT R10, R13, 0xffff, RZ, 0xc0, !PT ;  /* 0x0000ffff0d0a7812 */ /* 0x000fc400078ec0ff */
[----:B------:R-:W-:Y:S01]  /*2570*/  PRMT R14, R12, 0x9910, RZ ;  /* 0x000099100c0e7816 */ /* 0x000fe200000000ff */
[----:B------:R-:W-:Y:S01]  /*2580*/  IMAD.MOV.U32 R12, RZ, RZ, R15 ;  /* 0x000000ffff0c7224 */ /* 0x000fe200078e000f */
[----:B------:R-:W-:Y:S02]  /*2590*/  ISETP.GE.U32.AND P0, PT, R10, 0x2, PT ;  /* 0x000000020a00780c */ /* 0x000fe40003f06070 */
[----:B------:R-:W-:Y:S01]  /*25a0*/  SHF.R.U32.HI R10, RZ, 0x1, R10 ;  /* 0x00000001ff0a7819 */ /* 0x000fe2000001160a */
[----:B------:R-:W-:Y:S02]  /*25b0*/  IMAD.MOV.U32 R13, RZ, RZ, R14 ;  /* 0x000000ffff0d7224 */ /* 0x000fe400078e000e */
[----:B------:R-:W-:Y:S02]  /*25c0*/  IMAD R12, R12, R12, RZ ;  /* 0x0000000c0c0c7224 */ /* 0x000fe400078e02ff */
[----:B------:R-:W-:Y:S01]  /*25d0*/  IMAD R4, R4, R13, RZ ;  /* 0x0000000d04047224 */ /* 0x000fe200078e02ff */
[----:B------:R-:W-:-:S02]  /*25e0*/  PRMT R13, R10, 0x7610, R13 ;  /* 0x000076100a0d7816 */ /* 0x000fc4000000000d */
[----:B------:R-:W-:-:S03]  /*25f0*/  PRMT R10, R12, 0x7610, R10 ;  /* 0x000076100c0a7816 */ /* 0x000fc6000000000a */
[----:B------:R-:W-:Y:S05]  /*2600*/  @P0 BRA `(.L_x_1229) ;  /* 0xfffffffc00c00947 */ /* 0x000fea000383ffff */
.L_x_1228:
[----:B------:R-:W-:Y:S05]  /*2610*/  BSYNC.RECONVERGENT B1 ;  /* 0x0000000000017941 */ /* 0x000fea0003800200 */
.L_x_1227:
[----:B------:R-:W-:Y:S05]  /*2620*/  BRA `(.L_x_1230) ;  /* 0x00000000000c7947 */ /* 0x000fea0003800000 */
.L_x_1226:
[----:B------:R-:W-:-:S04]  /*2630*/  LOP3.LUT R4, R5, 0x1, RZ, 0xc0, !PT ;  /* 0x0000000105047812 */ /* 0x000fc800078ec0ff */
[----:B------:R-:W-:-:S04]  /*2640*/  ISETP.NE.U32.AND P0, PT, R4, 0x1, PT ;  /* 0x000000010400780c */ /* 0x000fc80003f05070 */
[----:B------:R-:W-:-:S09]  /*2650*/  SEL R4, R7, 0xffff, P0 ;  /* 0x0000ffff07047807 */ /* 0x000fd20000000000 */
.L_x_1230:
[----:B------:R-:W-:Y:S05]  /*2660*/  BSYNC.RECONVERGENT B0 ;  /* 0x0000000000007941 */ /* 0x000fea0003800200 */
.L_x_1225:
        /* <DEDUP_REMOVED lines=8> */
[----:B------:R-:W-:Y:S02]  /*26f0*/  LOP3.LUT R8, R8, 0x1, RZ, 0xc0, !PT ;  /* 0x0000000108087812 */ /* 0x000fe400078ec0ff */
[----:B------:R-:W-:Y:S02]  /*2700*/  PRMT R5, R5, 0x7732, RZ ;  /* 0x0000773205057816 */ /* 0x000fe400000000ff */
        /* <DEDUP_REMOVED lines=9> */
.L_x_1235:
        /* <DEDUP_REMOVED lines=9> */
[----:B------:R-:W-:Y:S01]  /*2830*/  IMAD R8, R5, R8, RZ ;  /* 0x0000000805087224 */ /* 0x000fe200078e02ff */
[----:B------:R-:W-:Y:S02]  /*2840*/  ISETP.GE.U32.AND P0, PT, R7, 0x2, PT ;  /* 0x000000020700780c */ /* 0x000fe40003f06070 */
[----:B------:R-:W-:Y:S02]  /*2850*/  SHF.R.U32.HI R7, RZ, 0x1, R7 ;  /* 0x00000001ff077819 */ /* 0x000fe40000011607 */
[----:B------:R-:W-:Y:S02]  /*2860*/  PRMT R5, R10, 0x7610, R5 ;  /* 0x000076100a057816 */ /* 0x000fe40000000005 */
[----:B------:R-:W-:Y:S02]  /*2870*/  PRMT R12, R7, 0x7610, R12 ;  /* 0x00007610070c7816 */ /* 0x000fe4000000000c */
[----:B------:R-:W-:-:S05]  /*2880*/  PRMT R13, R8, 0x7610, R13 ;  /* 0x00007610080d7816 */ /* 0x000fca000000000d */
[----:B------:R-:W-:Y:S05]  /*2890*/  @P0 BRA `(.L_x_1235) ;  /* 0xfffffffc00c00947 */ /* 0x000fea000383ffff */
.L_x_1234:
[----:B------:R-:W-:Y:S05]  /*28a0*/  BSYNC.RECONVERGENT B1 ;  /* 0x0000000000017941 */ /* 0x000fea0003800200 */
.L_x_1233:
[----:B------:R-:W-:Y:S05]  /*28b0*/  BRA `(.L_x_1236) ;  /* 0x0000000000107947 */ /* 0x000fea0003800000 */
.L_x_1232:
[----:B------:R-:W-:-:S04]  /*28c0*/  LOP3.LUT R8, R8, 0x1, RZ, 0xc0, !PT ;  /* 0x0000000108087812 */ /* 0x000fc800078ec0ff */
[----:B------:R-:W-:-:S04]  /*28d0*/  ISETP.NE.U32.AND P0, PT, R8, 0x1, PT ;  /* 0x000000010800780c */ /* 0x000fc80003f05070 */
[----:B------:R-:W-:-:S04]  /*28e0*/  SEL R7, R7, 0xffff, P0 ;  /* 0x0000ffff07077807 */ /* 0x000fc80000000000 */
[----:B------:R-:W-:-:S07]  /*28f0*/  PRMT R13, R7, 0x7610, R13 ;  /* 0x00007610070d7816 */ /* 0x000fce000000000d */
.L_x_1236:
[----:B------:R-:W-:Y:S05]  /*2900*/  BSYNC.RECONVERGENT B0 ;  /* 0x0000000000007941 */ /* 0x000fea0003800200 */
.L_x_1231:
[----:B------:R-:W-:Y:S02]  /*2910*/  IADD3 R10, P0, PT, R2, UR14, RZ ;  /* 0x0000000e020a7c10 */ /* 0x000fe4000ff1e0ff */
[----:B------:R-:W-:Y:S02]  /*2920*/  PRMT R6, R6, 0x5410, R9 ;  /* 0x0000541006067816 */ /* 0x000fe40000000009 */
[----:B------:R-:W-:Y:S02]  /*2930*/  IADD3.X R11, PT, PT, R11, UR15, RZ, P0, !PT ;  /* 0x0000000f0b0b7c10 */ /* 0x000fe400087fe4ff */
[----:B------:R-:W-:Y:S02]  /*2940*/  IADD3 R0, P0, PT, R0, UR8, RZ ;  /* 0x0000000800007c10 */ /* 0x000fe4000ff1e0ff */
[----:B------:R-:W-:-:S03]  /*2950*/  PRMT R7, R4, 0x5410, R13 ;  /* 0x0000541004077816 */ /* 0x000fc6000000000d */
        /* <DEDUP_REMOVED lines=8> */
[----:B0-----:R-:W-:Y:S05]  /*29e0*/  @!P0 BRA P1, `(.L_x_1237) ;  /* 0xfffffff4001c8947 */ /* 0x001fea000083ffff */
[----:B------:R-:W-:Y:S05]  /*29f0*/  EXIT ;  /* 0x000000000000794d */ /* 0x000fea0003800000 */
.L_x_1212:
[C---:B------:R-:W-:Y:S01]  /*2a00*/  IMAD.SHL.U32 R2, R0.reuse, 0x8, RZ ;  /* 0x0000000800027824 */ /* 0x040fe200078e00ff */
[----:B------:R-:W-:-:S04]  /*2a10*/  SHF.L.U64.HI R11, R0, 0x3, R3 ;  /* 0x00000003000b7819 */ /* 0x000fc80000010203 */
[----:B------:R-:W-:-:S04]  /*2a20*/  IADD3 R8, P0, PT, R2, UR6, RZ ;  /* 0x0000000602087c10 */ /* 0x000fc8000ff1e0ff */
[----:B------:R-:W-:-:S06]  /*2a30*/  IADD3.X R9, PT, PT, R11, UR7, RZ, P0, !PT ;  /* 0x000000070b097c10 */ /* 0x000fcc00087fe4ff */
[----:B------:R-:W2:Y:S01]  /*2a40*/  LDG.E.64 R8, desc[UR16][R8.64] ;  /* 0x0000001008087981 */ /* 0x000ea2000c1e1b00 */
[----:B------:R-:W-:Y:S01]  /*2a50*/  BSSY.RECONVERGENT B0, `(.L_x_1238) ;  /* 0x000001b000007945 */ /* 0x000fe20003800200 */
[----:B------:R-:W-:Y:S02]  /*2a60*/  PRMT R5, RZ, 0x7610, R5 ;  /* 0x00007610ff057816 */ /* 0x000fe40000000005 */
[----:B--2---:R-:W-:Y:S02]  /*2a70*/  PRMT R4, R8, 0x9910, RZ ;  /* 0x0000991008047816 */ /* 0x004fe400000000ff */
[C---:B------:R-:W-:Y:S02]  /*2a80*/  PRMT R6, R9.reuse, 0x7610, R6 ;  /* 0x0000761009067816 */ /* 0x040fe40000000006 */
[----:B------:R-:W-:Y:S02]  /*2a90*/  ISETP.GE.AND P0, PT, R4, RZ, PT ;  /* 0x000000ff0400720c */ /* 0x000fe40003f06270 */
[----:B------:R-:W-:-:S02]  /*2aa0*/  PRMT R4, R9, 0x7632, R4 ;  /* 0x0000763209047816 */ /* 0x000fc40000000004 */
[----:B------:R-:W-:-:S09]  /*2ab0*/  PRMT R7, R8, 0x7632, R7 ;  /* 0x0000763208077816 */ /* 0x000fd20000000007 */
[----:B------:R-:W-:Y:S05]  /*2ac0*/  @!P0 BRA `(.L_x_1239) ;  /* 0x00000000004c8947 */ /* 0x000fea0003800000 */
[----:B------:R-:W-:-:S04]  /*2ad0*/  PRMT R5, R8, 0x9910, RZ ;  /* 0x0000991008057816 */ /* 0x000fc800000000ff */
[----:B------:R-:W-:Y:S01]  /*2ae0*/  ISETP.NE.AND P0, PT, R5, RZ, PT ;  /* 0x000000ff0500720c */ /* 0x000fe20003f05270 */
[----:B------:R-:W-:-:S12]  /*2af0*/  IMAD.MOV.U32 R5, RZ, RZ, 0x1 ;  /* 0x00000001ff057424 */ /* 0x000fd800078e00ff */
[----:B------:R-:W-:Y:S05]  /*2b00*/  @!P0 BRA `(.L_x_1239) ;  /* 0x00000000003c8947 */ /* 0x000fea0003800000 */
[----:B------:R-:W0:Y:S01]  /*2b10*/  LDCU.U16 UR4, c[0x0][0xfca] ;  /* 0x0001f940ff0477ac */ /* 0x000e220008000400 */
[----:B------:R-:W-:Y:S02]  /*2b20*/  IMAD.MOV.U32 R5, RZ, RZ, 0x1 ;  /* 0x00000001ff057424 */ /* 0x000fe400078e00ff */
[----:B0-----:R-:W-:-:S07]  /*2b30*/  IMAD.U32 R9, RZ, RZ, UR4 ;  /* 0x00000004ff097e24 */ /* 0x001fce000f8e00ff */
.L_x_1240:
        /* <DEDUP_REMOVED lines=12> */
.L_x_1239:
[----:B------:R-:W-:Y:S05]  /*2c00*/  BSYNC.RECONVERGENT B0 ;  /* 0x0000000000007941 */ /* 0x000fea0003800200 */
.L_x_1238:
        /* <DEDUP_REMOVED lines=11> */
.L_x_1243:
        /* <DEDUP_REMOVED lines=12> */
.L_x_1242:
[----:B------:R-:W-:Y:S05]  /*2d80*/  BSYNC.RECONVERGENT B0 ;  /* 0x0000000000007941 */ /* 0x000fea0003800200 */
.L_x_1241:
        /* <DEDUP_REMOVED lines=11> */
.L_x_1246:
        /* <DEDUP_REMOVED lines=12> */
.L_x_1245:
[----:B------:R-:W-:Y:S05]  /*2f00*/  BSYNC.RECONVERGENT B0 ;  /* 0x0000000000007941 */ /* 0x000fea0003800200 */
.L_x_1244:
        /* <DEDUP_REMOVED lines=11> */
.L_x_1249:
        /* <DEDUP_REMOVED lines=12> */
.L_x_1248:
[----:B------:R-:W-:Y:S05]  /*3080*/  BSYNC.RECONVERGENT B0 ;  /* 0x0000000000007941 */ /* 0x000fea0003800200 */
.L_x_1247:
        /* <DEDUP_REMOVED lines=15> */
.L_x_1211:
[----:B------:R-:W-:Y:S02]  /*3180*/  IMAD.MOV.U32 R6, RZ, RZ, 0x10001 ;  /* 0x00010001ff067424 */ /* 0x000fe400078e00ff */
[----:B------:R-:W-:-:S07]  /*3190*/  IMAD.MOV.U32 R7, RZ, RZ, 0x10001 ;  /* 0x00010001ff077424 */ /* 0x000fce00078e00ff */
.L_x_1250:
[----:B------:R-:W-:-:S04]  /*31a0*/  LEA R4, P0, R0, UR14, 0x3 ;  /* 0x0000000e00047c11 */ /* 0x000fc8000f8018ff */
[C---:B------:R-:W-:Y:S02]  /*31b0*/  LEA.HI.X R5, R0.reuse, UR15, R3, 0x3, P0 ;  /* 0x0000000f00057c11 */ /* 0x040fe400080f1c03 */
[----:B------:R-:W-:-:S03]  /*31c0*/  IADD3 R0, P0, PT, R0, UR8, RZ ;  /* 0x0000000800007c10 */ /* 0x000fc6000ff1e0ff */
[----:B------:R0:W-:Y:S02]  /*31d0*/  STG.E.64 desc[UR16][R4.64], R6 ;  /* 0x0000000604007986 */ /* 0x0001e4000c101b10 */
[C---:B------:R-:W-:Y:S02]  /*31e0*/  IMAD.SHL.U32 R2, R0.reuse, 0x4, RZ ;  /* 0x0000000400027824 */ /* 0x040fe400078e00ff */
[----:B------:R-:W-:Y:S01]  /*31f0*/  IMAD.X R3, RZ, RZ, R3, P0 ;  /* 0x000000ffff037224 */ /* 0x000fe200000e0603 */
[----:B------:R-:W-:Y:S02]  /*3200*/  LOP3.LUT P0, RZ, R0, 0xffffc000, RZ, 0xc0, !PT ;  /* 0xffffc00000ff7812 */ /* 0x000fe4000780c0ff */
[----:B------:R-:W-:Y:S02]  /*3210*/  ISETP.LT.U32.AND P1, PT, R2, UR18, PT ;  /* 0x0000001202007c0c */ /* 0x000fe4000bf21070 */
[----:B------:R-:W-:Y:S02]  /*3220*/  SHF.L.U64.HI R2, R0, 0x2, R3 ;  /* 0x0000000200027819 */ /* 0x000fe40000010203 */
[----:B------:R-:W-:-:S02]  /*3230*/  LOP3.LUT P0, RZ, R3, 0x3fffffff, RZ, 0xc0, P0 ;  /* 0x3fffffff03ff7812 */ /* 0x000fc4000000c0ff */
[----:B------:R-:W-:-:S13]  /*3240*/  ISETP.LT.AND.EX P1, PT, R2, UR5, PT, P1 ;  /* 0x0000000502007c0c */ /* 0x000fda000bf21310 */
[----:B0-----:R-:W-:Y:S05]  /*3250*/  @!P0 BRA P1, `(.L_x_1250) ;  /* 0xfffffffc00d08947 */ /* 0x001fea000083ffff */
[----:B------:R-:W-:Y:S05]  /*3260*/  EXIT ;  /* 0x000000000000794d */ /* 0x000fea0003800000 */
.L_x_1251:
        /* <DEDUP_REMOVED lines=9> */
.L_x_4723:


//--------------------- .text._ZN2at6native57_GLOBAL__N__f3eca4a2_24_ForeachBinaryOpScalar_cu_86b9896c25multi_tensor_apply_kernelINS1_18TensorListMetadataILi2EEENS1_21BinaryOpScalarFunctorIlLi2ELi1ELi1EEEJNS1_21reverse_power_functorIlEElEEEvT_T0_DpT1_ --------------------------
	.section	.text._ZN2at6native57_GLOBAL__N__f3eca4a2_24_ForeachBinaryOpScalar_cu_86b9896c25multi_tensor_apply_kernelINS1_18TensorListMetadataILi2EEENS1_21BinaryOpScalarFunctorIlLi2ELi1ELi1EEEJNS1_21reverse_power_functorIlEElEEEvT_T0_DpT1_,"ax",@progbits
	.align	128
.text._ZN2at6native57_GLOBAL__N__f3eca4a2_24_ForeachBinaryOpScalar_cu_86b9896c25multi_tensor_apply_kernelINS1_18TensorListMetadataILi2EEENS1_21BinaryOpScalarFunctorIlLi2ELi1ELi1EEEJNS1_21reverse_power_functorIlEElEEEvT_T0_DpT1_:
        .type           _ZN2at6native57_GLOBAL__N__f3eca4a2_24_ForeachBinaryOpScalar_cu_86b9896c25multi_tensor_apply_kernelINS1_18TensorListMetadataILi2EEENS1_21BinaryOpScalarFunctorIlLi2ELi1ELi1EEEJNS1_21reverse_power_functorIlEElEEEvT_T0_DpT1_,@function
        .size           _ZN2at6native57_GLOBAL__N__f3eca4a2_24_ForeachBinaryOpScalar_cu_86b9896c25multi_tensor_apply_kernelINS1_18TensorListMetadataILi2EEENS1_21BinaryOpScalarFunctorIlLi2ELi1ELi1EEEJNS1_21reverse_power_functorIlEElEEEvT_T0_DpT1_,(.L_x_4724 - _ZN2at6native57_GLOBAL__N__f3eca4a2_24_ForeachBinaryOpScalar_cu_86b9896c25multi_tensor_apply_kernelINS1_18TensorListMetadataILi2EEENS1_21BinaryOpScalarFunctorIlLi2ELi1ELi1EEEJNS1_21reverse_power_functorIlEElEEEvT_T0_DpT1_)
        .other          _ZN2at6native57_GLOBAL__N__f3eca4a2_24_ForeachBinaryOpScalar_cu_86b9896c25multi_tensor_apply_kernelINS1_18TensorListMetadataILi2EEENS1_21BinaryOpScalarFunctorIlLi2ELi1ELi1EEEJNS1_21reverse_power_functorIlEElEEEvT_T0_DpT1_,@"STO_CUDA_ENTRY STV_DEFAULT"
_ZN2at6native57_GLOBAL__N__f3eca4a2_24_ForeachBinaryOpScalar_cu_86b9896c25multi_tensor_apply_kernelINS1_18TensorListMetadataILi2EEENS1_21BinaryOpScalarFunctorIlLi2ELi1ELi1EEEJNS1_21reverse_power_functorIlEElEEEvT_T0_DpT1_:
        /* <DEDUP_REMOVED lines=24> */
[----:B------:R-:W0:Y:S01]  /*0180*/  LDCU.64 UR20, c[0x0][0xfd0] ;  /* 0x0001fa00ff1477ac */ /* 0x000e220008000a00 */
[----:B------:R-:W1:Y:S01]  /*0190*/  S2R R2, SR_TID.X ;  /* 0x0000000000027919 */ /* 0x000e620000002100 */
[----:B------:R-:W-:Y:S01]  /*01a0*/  IMAD.MOV.U32 R3, RZ, RZ, RZ ;  /* 0x000000ffff037224 */ /* 0x000fe200078e00ff */
[----:B------:R-:W-:Y:S01]  /*01b0*/  UISETP.LT.U32.AND UP0, UPT, UR19, 0x10000, UPT ;  /* 0x000100001300788c */ /* 0x000fe2000bf01070 */
[----:B------:R-:W2:Y:S03]  /*01c0*/  LDCU UR9, c[0x0][0x360] ;  /* 0x00006c00ff0977ac */ /* 0x000ea60008000800 */
[----:B------:R-:W-:-:S04]  /*01d0*/  UISETP.LT.U32.AND.EX UP0, UPT, UR4, URZ, UPT, UP0 ;  /* 0x000000ff0400728c */ /* 0x000fc8000bf01100 */
[----:B------:R-:W-:Y:S02]  /*01e0*/  USEL UR11, UR19, 0x10000, UP0 ;  /* 0x00010000130b7887 */ /* 0x000fe40008000000 */
[----:B------:R-:W-:Y:S02]  /*01f0*/  USEL UR18, UR4, URZ, UP0 ;  /* 0x000000ff04127287 */ /* 0x000fe40008000000 */
[----:B0-----:R-:W-:-:S04]  /*0200*/  UISETP.NE.U32.AND UP1, UPT, UR20, 0x1, UPT ;  /* 0x000000011400788c */ /* 0x001fc8000bf25070 */
[----:B------:R-:W-:Y:S02]  /*0210*/  UISETP.NE.AND.EX UP0, UPT, UR21, URZ, UPT, UP1 ;  /* 0x000000ff1500728c */ /* 0x000fe4000bf05310 */
[----:B--2---:R-:W-:-:S07]  /*0220*/  USHF.L.U32 UR8, UR9, 0x2, URZ ;  /* 0x0000000209087899 */ /* 0x004fce00080006ff */
[----:B------:R-:W-:Y:S05]  /*0230*/  BRA.U !UP0, `(.L_x_1253) ;  /* 0x0000001d08a47547 */ /* 0x000fea000b800000 */
[----:B------:R-:W-:-:S04]  /*0240*/  UISETP.NE.U32.AND UP0, UPT, UR20, -0x1, UPT ;  /* 0xffffffff1400788c */ /* 0x000fc8000bf05070 */
[----:B------:R-:W-:-:S09]  /*0250*/  UISETP.NE.AND.EX UP0, UPT, UR21, -0x1, UPT, UP0 ;  /* 0xffffffff1500788c */ /* 0x000fd2000bf05300 */
[----:B------:R-:W-:Y:S05]  /*0260*/  BRA.U UP0, `(.L_x_1254) ;  /* 0x00000011005c7547 */ /* 0x000fea000b800000 */
[----:B------:R-:W-:Y:S01]  /*0270*/  UMOV UR4, URZ ;  /* 0x000000ff00047c82 */ /* 0x000fe20008000000 */
[----:B------:R-:W-:-:S05]  /*0280*/  UMOV UR5, URZ ;  /* 0x000000ff00057c82 */ /* 0x000fca0008000000 */
.L_x_1278:
[----:B-1----:R-:W-:Y:S02]  /*0290*/  IADD3 R22, P1, PT, R2, UR4, RZ ;  /* 0x0000000402167c10 */ /* 0x002fe4000ff3e0ff */
[----:B0-----:R-:W-:Y:S02]  /*02a0*/  CS2R R8, SRZ ;  /* 0x0000000000087805 */ /* 0x001fe4000001ff00 */
[C---:B------:R-:W-:Y:S02]  /*02b0*/  ISETP.GE.U32.AND P0, PT, R22.reuse, UR11, PT ;  /* 0x0000000b16007c0c */ /* 0x040fe4000bf06070 */
[----:B------:R-:W-:Y:S02]  /*02c0*/  IADD3.X R23, PT, PT, R3, UR5, RZ, P1, !PT ;  /* 0x0000000503177c10 */ /* 0x000fe40008ffe4ff */
[----:B------:R-:W-:Y:S02]  /*02d0*/  IADD3 R13, P1, PT, R22, UR9, RZ ;  /* 0x00000009160d7c10 */ /* 0x000fe4000ff3e0ff */
[----:B------:R-:W-:-:S02]  /*02e0*/  ISETP.GE.U32.AND.EX P0, PT, R23, UR18, PT, P0 ;  /* 0x0000001217007c0c */ /* 0x000fc4000bf06100 */
[C---:B------:R-:W-:Y:S01]  /*02f0*/  IADD3 R7, P2, PT, R13.reuse, UR9, RZ ;  /* 0x000000090d077c10 */ /* 0x040fe2000ff5e0ff */
[----:B------:R-:W-:Y:S01]  /*0300*/  IMAD.X R0, RZ, RZ, R23, P1 ;  /* 0x000000ffff007224 */ /* 0x000fe200008e0617 */
[----:B------:R-:W-:Y:S02]  /*0310*/  ISETP.GE.U32.AND P1, PT, R13, UR11, PT ;  /* 0x0000000b0d007c0c */ /* 0x000fe4000bf26070 */
[C---:B------:R-:W-:Y:S01]  /*0320*/  IADD3 R5, P4, PT, R7.reuse, UR9, RZ ;  /* 0x0000000907057c10 */ /* 0x040fe2000ff9e0ff */
        /* <DEDUP_REMOVED lines=8> */
[----:B------:R-:W-:Y:S02]  /*03b0*/  ISETP.GE.U32.AND.EX P3, PT, R6, UR18, PT, P3 ;  /* 0x0000001206007c0c */ /* 0x000fe4000bf66130 */
[----:B------:R-:W-:Y:S01]  /*03c0*/  @!P1 LEA R16, P4, R13, UR6, 0x3 ;  /* 0x000000060d109c11 */ /* 0x000fe2000f8818ff */
[----:B------:R-:W2:Y:S01]  /*03d0*/  @!P0 LDG.E.64 R8, desc[UR16][R24.64] ;  /* 0x0000001018088981 */ /* 0x000ea2000c1e1b00 */
[----:B------:R-:W-:-:S02]  /*03e0*/  CS2R R10, SRZ ;  /* 0x00000000000a7805 */ /* 0x000fc4000001ff00 */
[----:B------:R-:W-:Y:S02]  /*03f0*/  CS2R R14, SRZ ;  /* 0x00000000000e7805 */ /* 0x000fe4000001ff00 */
[----:B------:R-:W-:Y:S02]  /*0400*/  @!P1 LEA.HI.X R17, R13, UR7, R0, 0x3, P4 ;  /* 0x000000070d119c11 */ /* 0x000fe4000a0f1c00 */
[----:B------:R-:W-:Y:S02]  /*0410*/  CS2R R12, SRZ ;  /* 0x00000000000c7805 */ /* 0x000fe4000001ff00 */
[----:B------:R-:W-:Y:S01]  /*0420*/  @!P2 LEA R18, P0, R7, UR6, 0x3 ;  /* 0x000000060712ac11 */ /* 0x000fe2000f8018ff */
[----:B------:R0:W5:Y:S01]  /*0430*/  @!P1 LDG.E.64 R10, desc[UR16][R16.64] ;  /* 0x00000010100a9981 */ /* 0x000162000c1e1b00 */
[----:B------:R-:W-:Y:S02]  /*0440*/  @!P3 LEA R20, P4, R5, UR6, 0x3 ;  /* 0x000000060514bc11 */ /* 0x000fe4000f8818ff */
[----:B------:R-:W-:-:S02]  /*0450*/  @!P2 LEA.HI.X R19, R7, UR7, R4, 0x3, P0 ;  /* 0x000000070713ac11 */ /* 0x000fc400080f1c04 */
[----:B------:R-:W-:-:S03]  /*0460*/  @!P3 LEA.HI.X R21, R5, UR7, R6, 0x3, P4 ;  /* 0x000000070515bc11 */ /* 0x000fc6000a0f1c06 */
[----:B------:R0:W5:Y:S04]  /*0470*/  @!P2 LDG.E.64 R12, desc[UR16][R18.64] ;  /* 0x00000010120ca981 */ /* 0x000168000c1e1b00 */
[----:B------:R0:W5:Y:S01]  /*0480*/  @!P3 LDG.E.64 R14, desc[UR16][R20.64] ;  /* 0x00000010140eb981 */ /* 0x000162000c1e1b00 */
[----:B------:R-:W-:-:S04]  /*0490*/  UIADD3 UR4, UP0, UPT, UR8, UR4, URZ ;  /* 0x0000000408047290 */ /* 0x000fc8000ff1e0ff */
[----:B------:R-:W-:Y:S02]  /*04a0*/  UIADD3.X UR5, UPT, UPT, URZ, UR5, URZ, UP0, !UPT ;  /* 0x00000005ff057290 */ /* 0x000fe400087fe4ff */
[----:B------:R-:W-:Y:S01]  /*04b0*/  UISETP.GE.U32.AND UP0, UPT, UR4, UR11, UPT ;  /* 0x0000000b0400728c */ /* 0x000fe2000bf06070 */
[----:B------:R-:W-:Y:S03]  /*04c0*/  BSSY.RECONVERGENT B0, `(.L_x_1255) ;  /* 0x0000035000007945 */ /* 0x000fe60003800200 */
[----:B------:R-:W-:Y:S01]  /*04d0*/  UISETP.GE.U32.AND.EX UP0, UPT, UR5, UR18, UPT, UP0 ;  /* 0x000000120500728c */ /* 0x000fe2000bf06100 */
[----:B--2---:R-:W-:-:S13]  /*04e0*/  ISETP.GE.AND P0, PT, R9, RZ, PT ;  /* 0x000000ff0900720c */ /* 0x004fda0003f06270 */
[----:B0-----:R-:W-:Y:S05]  /*04f0*/  @!P0 BRA `(.L_x_1256) ;  /* 0x0000000000ac8947 */ /* 0x001fea0003800000 */
[----:B------:R-:W-:Y:S01]  /*0500*/  ISETP.NE.U32.AND P0, PT, R8, RZ, PT ;  /* 0x000000ff0800720c */ /* 0x000fe20003f05070 */
[----:B------:R-:W-:Y:S01]  /*0510*/  BSSY.RECONVERGENT B1, `(.L_x_1257) ;  /* 0x0000028000017945 */ /* 0x000fe20003800200 */
[----:B------:R-:W-:Y:S02]  /*0520*/  IMAD.MOV.U32 R16, RZ, RZ, 0x1 ;  /* 0x00000001ff107424 */ /* 0x000fe400078e00ff */
[----:B------:R-:W-:Y:S01]  /*0530*/  ISETP.NE.AND.EX P0, PT, R9, RZ, PT, P0 ;  /* 0x000000ff0900720c */ /* 0x000fe20003f05300 */
[----:B------:R-:W-:-:S12]  /*0540*/  IMAD.MOV.U32 R17, RZ, RZ, RZ ;  /* 0x000000ffff117224 */ /* 0x000fd800078e00ff */
[----:B------:R-:W-:Y:S05]  /*0550*/  @!P0 BRA `(.L_x_1258) ;  /* 0x00000000008c8947 */ /* 0x000fea0003800000 */
[C---:B------:R-:W-:Y:S02]  /*0560*/  LOP3.LUT R16, R8.reuse, 0x1, RZ, 0xc0, !PT ;  /* 0x0000000108107812 */ /* 0x040fe400078ec0ff */
[----:B------:R-:W-:Y:S02]  /*0570*/  ISETP.GE.U32.AND P1, PT, R8, 0x2, PT ;  /* 0x000000020800780c */ /* 0x000fe40003f26070 */
[----:B------:R-:W-:Y:S01]  /*0580*/  ISETP.NE.U32.AND P0, PT, R16, 0x1, PT ;  /* 0x000000011000780c */ /* 0x000fe20003f05070 */
[----:B------:R-:W-:Y:S01]  /*0590*/  IMAD.MOV.U32 R16, RZ, RZ, 0x1 ;  /* 0x00000001ff107424 */ /* 0x000fe200078e00ff */
[----:B------:R-:W-:Y:S02]  /*05a0*/  ISETP.GE.U32.AND.EX P1, PT, R9, RZ, PT, P1 ;  /* 0x000000ff0900720c */ /* 0x000fe40003f26110 */
[----:B------:R-:W-:-:S04]  /*05b0*/  ISETP.NE.U32.AND.EX P0, PT, RZ, RZ, PT, P0 ;  /* 0x000000ffff00720c */ /* 0x000fc80003f05100 */
[----:B------:R-:W-:Y:S02]  /*05c0*/  SEL R16, R16, 0xffffffff, P0 ;  /* 0xffffffff10107807 */ /* 0x000fe40000000000 */
[----:B------:R-:W-:-:S03]  /*05d0*/  SEL R19, RZ, 0xffffffff, P0 ;  /* 0xffffffffff137807 */ /* 0x000fc60000000000 */
[----:B------:R-:W-:-:S04]  /*05e0*/  IMAD.WIDE.U32 R16, R16, 0x1, RZ ;  /* 0x0000000110107825 */ /* 0x000fc800078e00ff */
[----:B------:R-:W-:Y:S01]  /*05f0*/  IMAD.IADD R17, R17, 0x1, R19 ;  /* 0x0000000111117824 */ /* 0x000fe200078e0213 */
[----:B------:R-:W-:Y:S06]  /*0600*/  @!P1 BRA `(.L_x_1258) ;  /* 0x0000000000609947 */ /* 0x000fec0003800000 */
[--C-:B------:R-:W-:Y:S01]  /*0610*/  SHF.R.U64 R18, R8, 0x1, R9.reuse ;  /* 0x0000000108127819 */ /* 0x100fe20000001209 */
[----:B------:R-:W-:Y:S01]  /*0620*/  IMAD.MOV.U32 R19, RZ, RZ, 0x1 ;  /* 0x00000001ff137424 */ /* 0x000fe200078e00ff */
[----:B------:R-:W-:Y:S01]  /*0630*/  SHF.R.U32.HI R21, RZ, 0x1, R9 ;  /* 0x00000001ff157819 */ /* 0x000fe20000011609 */
[----:B------:R-:W-:-:S07]  /*0640*/  IMAD.MOV.U32 R20, RZ, RZ, RZ ;  /* 0x000000ffff147224 */ /* 0x000fce00078e00ff */
.L_x_1259:
[----:B------:R-:W-:-:S04]  /*0650*/  LOP3.LUT R8, R18, 0x1, RZ, 0xc0, !PT ;  /* 0x0000000112087812 */ /* 0x000fc800078ec0ff */
[----:B------:R-:W-:Y:S01]  /*0660*/  ISETP.NE.U32.AND P0, PT, R8, 0x1, PT ;  /* 0x000000010800780c */ /* 0x000fe20003f05070 */
[----:B------:R-:W-:-:S03]  /*0670*/  IMAD R8, R20, R19, RZ ;  /* 0x0000001314087224 */ /* 0x000fc600078e02ff */
[----:B------:R-:W-:Y:S01]  /*0680*/  ISETP.NE.U32.AND.EX P0, PT, RZ, RZ, PT, P0 ;  /* 0x000000ffff00720c */ /* 0x000fe20003f05100 */
[C---:B------:R-:W-:Y:S02]  /*0690*/  IMAD R27, R19.reuse, R20, R8 ;  /* 0x00000014131b7224 */ /* 0x040fe400078e0208 */
[C---:B------:R-:W-:Y:S01]  /*06a0*/  IMAD.WIDE.U32 R8, R19.reuse, R19, RZ ;  /* 0x0000001313087225 */ /* 0x040fe200078e00ff */
[----:B------:R-:W-:Y:S02]  /*06b0*/  SEL R25, R20, RZ, !P0 ;  /* 0x000000ff14197207 */ /* 0x000fe40004000000 */
[----:B------:R-:W-:Y:S01]  /*06c0*/  SEL R24, R19, 0x1, !P0 ;  /* 0x0000000113187807 */ /* 0x000fe20004000000 */
[----:B------:R-:W-:Y:S01]  /*06d0*/  IMAD.IADD R20, R9, 0x1, R27 ;  /* 0x0000000109147824 */ /* 0x000fe200078e021b */
[C---:B------:R-:W-:Y:S01]  /*06e0*/  ISETP.GE.U32.AND P0, PT, R18.reuse, 0x2, PT ;  /* 0x000000021200780c */ /* 0x040fe20003f06070 */
[-C--:B------:R-:W-:Y:S01]  /*06f0*/  IMAD R25, R25, R16.reuse, RZ ;  /* 0x0000001019197224 */ /* 0x080fe200078e02ff */
[--C-:B------:R-:W-:Y:S01]  /*0700*/  SHF.R.U64 R18, R18, 0x1, R21.reuse ;  /* 0x0000000112127819 */ /* 0x100fe20000001215 */
[----:B------:R-:W-:Y:S01]  /*0710*/  IMAD.MOV.U32 R19, RZ, RZ, R8 ;  /* 0x000000ffff137224 */ /* 0x000fe200078e0008 */
[----:B------:R-:W-:Y:S01]  /*0720*/  ISETP.GE.U32.AND.EX P0, PT, R21, RZ, PT, P0 ;  /* 0x000000ff1500720c */ /* 0x000fe20003f06100 */
[----:B------:R-:W-:Y:S01]  /*0730*/  IMAD.WIDE.U32 R8, R24, R16, RZ ;  /* 0x0000001018087225 */ /* 0x000fe200078e00ff */
[----:B------:R-:W-:-:S03]  /*0740*/  SHF.R.U32.HI R21, RZ, 0x1, R21 ;  /* 0x00000001ff157819 */ /* 0x000fc60000011615 */
[----:B------:R-:W-:Y:S02]  /*0750*/  IMAD R17, R17, R24, R25 ;  /* 0x0000001811117224 */ /* 0x000fe400078e0219 */
[----:B------:R-:W-:Y:S02]  /*0760*/  IMAD.MOV.U32 R16, RZ, RZ, R8 ;  /* 0x000000ffff107224 */ /* 0x000fe400078e0008 */
[----:B------:R-:W-:-:S04]  /*0770*/  IMAD.IADD R17, R9, 0x1, R17 ;  /* 0x0000000109117824 */ /* 0x000fc800078e0211 */
[----:B------:R-:W-:Y:S05]  /*0780*/  @P0 BRA `(.L_x_1259) ;  /* 0xfffffffc00b00947 */ /* 0x000fea000383ffff */
.L_x_1258:
[----:B------:R-:W-:Y:S05]  /*0790*/  BSYNC.RECONVERGENT B1 ;  /* 0x0000000000017941 */ /* 0x000fea0003800200 */
.L_x_1257:
[----:B------:R-:W-:Y:S05]  /*07a0*/  BRA `(.L_x_1260) ;  /* 0x0000000000187947 */ /* 0x000fea0003800000 */
.L_x_1256:
[----:B------:R-:W-:Y:S01]  /*07b0*/  LOP3.LUT R8, R8, 0x1, RZ, 0xc0, !PT ;  /* 0x0000000108087812 */ /* 0x000fe200078ec0ff */
[----:B------:R-:W-:-:S03]  /*07c0*/  IMAD.MOV.U32 R16, RZ, RZ, 0x1 ;  /* 0x00000001ff107424 */ /* 0x000fc600078e00ff */
[----:B------:R-:W-:-:S04]  /*07d0*/  ISETP.NE.U32.AND P0, PT, R8, 0x1, PT ;  /* 0x000000010800780c */ /* 0x000fc80003f05070 */
[----:B------:R-:W-:-:S04]  /*07e0*/  ISETP.NE.U32.AND.EX P0, PT, RZ, RZ, PT, P0 ;  /* 0x000000ffff00720c */ /* 0x000fc80003f05100 */
[----:B------:R-:W-:Y:S02]  /*07f0*/  SEL R16, R16, 0xffffffff, P0 ;  /* 0xffffffff10107807 */ /* 0x000fe40000000000 */
[----:B------:R-:W-:-:S07]  /*0800*/  SEL R17, RZ, 0xffffffff, P0 ;  /* 0xffffffffff117807 */ /* 0x000fce0000000000 */
.L_x_1260:
[----:B------:R-:W-:Y:S05]  /*0810*/  BSYNC.RECONVERGENT B0 ;  /* 0x0000000000007941 */ /* 0x000fea0003800200 */
.L_x_1255:
[----:B-----5:R-:W-:Y:S01]  /*0820*/  ISETP.GE.AND P0, PT, R11, RZ, PT ;  /* 0x000000ff0b00720c */ /* 0x020fe20003f06270 */
[----:B------:R-:W-:Y:S01]  /*0830*/  BSSY.RECONVERGENT B0, `(.L_x_1261) ;  /* 0x0000035000007945 */ /* 0x000fe20003800200 */
[----:B------:R-:W-:Y:S02]  /*0840*/  IMAD.MOV.U32 R8, RZ, RZ, R16 ;  /* 0x000000ffff087224 */ /* 0x000fe400078e0010 */
[----:B------:R-:W-:-:S09]  /*0850*/  IMAD.MOV.U32 R9, RZ, RZ, R17 ;  /* 0x000000ffff097224 */ /* 0x000fd200078e0011 */
[----:B------:R-:W-:Y:S05]  /*0860*/  @!P0 BRA `(.L_x_1262) ;  /* 0x0000000000ac8947 */ /* 0x000fea0003800000 */
        /* <DEDUP_REMOVED lines=21> */
.L_x_1265:
        /* <DEDUP_REMOVED lines=20> */
.L_x_1264:
[----:B------:R-:W-:Y:S05]  /*0b00*/  BSYNC.RECONVERGENT B1 ;  /* 0x0000000000017941 */ /* 0x000fea0003800200 */
.L_x_1263:
[----:B------:R-:W-:Y:S05]  /*0b10*/  BRA `(.L_x_1266) ;  /* 0x0000000000187947 */ /* 0x000fea0003800000 */
.L_x_1262:
[----:B------:R-:W-:Y:S01]  /*0b20*/  LOP3.LUT R10, R10, 0x1, RZ, 0xc0, !PT ;  /* 0x000000010a0a7812 */ /* 0x000fe200078ec0ff */
[----:B------:R-:W-:-:S03]  /*0b30*/  IMAD.MOV.U32 R16, RZ, RZ, 0x1 ;  /* 0x00000001ff107424 */ /* 0x000fc600078e00ff */
[----:B------:R-:W-:-:S04]  /*0b40*/  ISETP.NE.U32.AND P0, PT, R10, 0x1, PT ;  /* 0x000000010a00780c */ /* 0x000fc80003f05070 */
[----:B------:R-:W-:-:S04]  /*0b50*/  ISETP.NE.U32.AND.EX P0, PT, RZ, RZ, PT, P0 ;  /* 0x000000ffff00720c */ /* 0x000fc80003f05100 */
[----:B------:R-:W-:Y:S02]  /*0b60*/  SEL R16, R16, 0xffffffff, P0 ;  /* 0xffffffff10107807 */ /* 0x000fe40000000000 */
[----:B------:R-:W-:-:S07]  /*0b70*/  SEL R17, RZ, 0xffffffff, P0 ;  /* 0xffffffffff117807 */ /* 0x000fce0000000000 */
.L_x_1266:
[----:B------:R-:W-:Y:S05]  /*0b80*/  BSYNC.RECONVERGENT B0 ;  /* 0x0000000000007941 */ /* 0x000fea0003800200 */
.L_x_1261:
[----:B------:R-:W-:Y:S01]  /*0b90*/  ISETP.GE.AND P0, PT, R13, RZ, PT ;  /* 0x000000ff0d00720c */ /* 0x000fe20003f06270 */
        /* <DEDUP_REMOVED lines=25> */
.L_x_1271:
        /* <DEDUP_REMOVED lines=20> */
.L_x_1270:
[----:B------:R-:W-:Y:S05]  /*0e70*/  BSYNC.RECONVERGENT B1 ;  /* 0x0000000000017941 */ /* 0x000fea0003800200 */
.L_x_1269:
[----:B------:R-:W-:Y:S05]  /*0e80*/  BRA `(.L_x_1272) ;  /* 0x0000000000187947 */ /* 0x000fea0003800000 */
.L_x_1268:
[----:B------:R-:W-:Y:S01]  /*0e90*/  LOP3.LUT R12, R12, 0x1, RZ, 0xc0, !PT ;  /* 0x000000010c0c7812 */ /* 0x000fe200078ec0ff */
[----:B------:R-:W-:-:S03]  /*0ea0*/  IMAD.MOV.U32 R16, RZ, RZ, 0x1 ;  /* 0x00000001ff107424 */ /* 0x000fc600078e00ff */
[----:B------:R-:W-:-:S04]  /*0eb0*/  ISETP.NE.U32.AND P0, PT, R12, 0x1, PT ;  /* 0x000000010c00780c */ /* 0x000fc80003f05070 */
[----:B------:R-:W-:-:S04]  /*0ec0*/  ISETP.NE.U32.AND.EX P0, PT, RZ, RZ, PT, P0 ;  /* 0x000000ffff00720c */ /* 0x000fc80003f05100 */
[----:B------:R-:W-:Y:S02]  /*0ed0*/  SEL R16, R16, 0xffffffff, P0 ;  /* 0xffffffff10107807 */ /* 0x000fe40000000000 */
[----:B------:R-:W-:-:S07]  /*0ee0*/  SEL R17, RZ, 0xffffffff, P0 ;  /* 0xffffffffff117807 */ /* 0x000fce0000000000 */
.L_x_1272:
[----:B------:R-:W-:Y:S05]  /*0ef0*/  BSYNC.RECONVERGENT B0 ;  /* 0x0000000000007941 */ /* 0x000fea0003800200 */
.L_x_1267:
[----:B------:R-:W-:Y:S01]  /*0f00*/  ISETP.GE.AND P0, PT, R15, RZ, PT ;  /* 0x000000ff0f00720c */ /* 0x000fe20003f06270 */
[----:B------:R-:W-:Y:S01]  /*0f10*/  BSSY.RECONVERGENT B0, `(.L_x_1273) ;  /* 0x0000035000007945 */ /* 0x000fe20003800200 */
[----:B------:R-:W-:Y:S02]  /*0f20*/  IMAD.MOV.U32 R12, RZ, RZ, R16 ;  /* 0x000000ffff0c7224 */ /* 0x000fe400078e0010 */
[----:B------:R-:W-:-:S09]  /*0f30*/  IMAD.MOV.U32 R13, RZ, RZ, R17 ;  /* 0x000000ffff0d7224 */ /* 0x000fd200078e0011 */
[----:B------:R-:W-:Y:S05]  /*0f40*/  @!P0 BRA `(.L_x_1274) ;  /* 0x0000000000ac8947 */ /* 0x000fea0003800000 */
[----:B------:R-:W-:Y:S01]  /*0f50*/  ISETP.NE.U32.AND P0, PT, R14, RZ, PT ;  /* 0x000000ff0e00720c */ /* 0x000fe20003f05070 */
[----:B------:R-:W-:Y:S02]  /*0f60*/  IMAD.MOV.U32 R24, RZ, RZ, 0x1 ;  /* 0x00000001ff187424 */ /* 0x000fe400078e00ff */
[----:B------:R-:W-:Y:S01]  /*0f70*/  IMAD.MOV.U32 R25, RZ, RZ, RZ ;  /* 0x000000ffff197224 */ /* 0x000fe200078e00ff */
[----:B------:R-:W-:-:S13]  /*0f80*/  ISETP.NE.AND.EX P0, PT, R15, RZ, PT, P0 ;  /* 0x000000ff0f00720c */ /* 0x000fda0003f05300 */
[----:B------:R-:W-:Y:S05]  /*0f90*/  @!P0 BRA `(.L_x_1275) ;  /* 0x0000000000b08947 */ /* 0x000fea0003800000 */
[C---:B------:R-:W-:Y:S01]  /*0fa0*/  LOP3.LUT R16, R14.reuse, 0x1, RZ, 0xc0, !PT ;  /* 0x000000010e107812 */ /* 0x040fe200078ec0ff */
[----:B------:R-:W-:Y:S01]  /*0fb0*/  IMAD.MOV.U32 R24, RZ, RZ, 0x1 ;  /* 0x00000001ff187424 */ /* 0x000fe200078e00ff */
[----:B------:R-:W-:Y:S02]  /*0fc0*/  ISETP.GE.U32.AND P1, PT, R14, 0x2, PT ;  /* 0x000000020e00780c */ /* 0x000fe40003f26070 */
[----:B------:R-:W-:Y:S02]  /*0fd0*/  ISETP.NE.U32.AND P0, PT, R16, 0x1, PT ;  /* 0x000000011000780c */ /* 0x000fe40003f05070 */
[----:B------:R-:W-:Y:S02]  /*0fe0*/  ISETP.GE.U32.AND.EX P1, PT, R15, RZ, PT, P1 ;  /* 0x000000ff0f00720c */ /* 0x000fe40003f26110 */
[----:B------:R-:W-:-:S04]  /*0ff0*/  ISETP.NE.U32.AND.EX P0, PT, RZ, RZ, PT, P0 ;  /* 0x000000ffff00720c */ /* 0x000fc80003f05100 */
[----:B------:R-:W-:Y:S02]  /*1000*/  SEL R24, R24, 0xffffffff, P0 ;  /* 0xffffffff18187807 */ /* 0x000fe40000000000 */
[----:B------:R-:W-:-:S03]  /*1010*/  SEL R17, RZ, 0xffffffff, P0 ;  /* 0xffffffffff117807 */ /* 0x000fc60000000000 */
[----:B------:R-:W-:-:S04]  /*1020*/  IMAD.WIDE.U32 R24, R24, 0x1, RZ ;  /* 0x0000000118187825 */ /* 0x000fc800078e00ff */
[----:B------:R-:W-:Y:S01]  /*1030*/  IMAD.IADD R25, R25, 0x1, R17 ;  /* 0x0000000119197824 */ /* 0x000fe200078e0211 */
[----:B------:R-:W-:Y:S06]  /*1040*/  @!P1 BRA `(.L_x_1275) ;  /* 0x0000000000849947 */ /* 0x000fec0003800000 */
[----:B------:R-:W-:Y:S01]  /*1050*/  BSSY.RECONVERGENT B1, `(.L_x_1276) ;  /* 0x0000019000017945 */ /* 0x000fe20003800200 */
[--C-:B------:R-:W-:Y:S01]  /*1060*/  SHF.R.U64 R16, R14, 0x1, R15.reuse ;  /* 0x000000010e107819 */ /* 0x100fe2000000120f */
[----:B------:R-:W-:Y:S01]  /*1070*/  IMAD.MOV.U32 R17, RZ, RZ, 0x1 ;  /* 0x00000001ff117424 */ /* 0x000fe200078e00ff */
[----:B------:R-:W-:Y:S01]  /*1080*/  SHF.R.U32.HI R19, RZ, 0x1, R15 ;  /* 0x00000001ff137819 */ /* 0x000fe2000001160f */
[----:B------:R-:W-:-:S07]  /*1090*/  IMAD.MOV.U32 R18, RZ, RZ, RZ ;  /* 0x000000ffff127224 */ /* 0x000fce00078e00ff */
.L_x_1277:
        /* <DEDUP_REMOVED lines=20> */
[----:B------:R-:W-:Y:S05]  /*11e0*/  BSYNC.RECONVERGENT B1 ;  /* 0x0000000000017941 */ /* 0x000fea0003800200 */
.L_x_1276:
[----:B------:R-:W-:Y:S05]  /*11f0*/  BRA `(.L_x_1275) ;  /* 0x0000000000187947 */ /* 0x000fea0003800000 */
.L_x_1274:
[----:B------:R-:W-:Y:S01]  /*1200*/  LOP3.LUT R14, R14, 0x1, RZ, 0xc0, !PT ;  /* 0x000000010e0e7812 */ /* 0x000fe200078ec0ff */
[----:B------:R-:W-:-:S03]  /*1210*/  IMAD.MOV.U32 R24, RZ, RZ, 0x1 ;  /* 0x00000001ff187424 */ /* 0x000fc600078e00ff */
[----:B------:R-:W-:-:S04]  /*1220*/  ISETP.NE.U32.AND P0, PT, R14, 0x1, PT ;  /* 0x000000010e00780c */ /* 0x000fc80003f05070 */
[----:B------:R-:W-:-:S04]  /*1230*/  ISETP.NE.U32.AND.EX P0, PT, RZ, RZ, PT, P0 ;  /* 0x000000ffff00720c */ /* 0x000fc80003f05100 */
[----:B------:R-:W-:Y:S02]  /*1240*/  SEL R24, R24, 0xffffffff, P0 ;  /* 0xffffffff18187807 */ /* 0x000fe40000000000 */
[----:B------:R-:W-:-:S07]  /*1250*/  SEL R25, RZ, 0xffffffff, P0 ;  /* 0xffffffffff197807 */ /* 0x000fce0000000000 */
.L_x_1275:
[----:B------:R-:W-:Y:S05]  /*1260*/  BSYNC.RECONVERGENT B0 ;  /* 0x0000000000007941 */ /* 0x000fea0003800200 */
.L_x_1273:
[C---:B------:R-:W-:Y:S01]  /*1270*/  ISETP.GE.U32.AND P0, PT, R22.reuse, UR11, PT ;  /* 0x0000000b16007c0c */ /* 0x040fe2000bf06070 */
[----:B------:R-:W-:Y:S01]  /*1280*/  VIADD R17, R22, UR9 ;  /* 0x0000000916117c36 */ /* 0x000fe20008000000 */
[----:B------:R-:W-:Y:S02]  /*1290*/  ISETP.GE.U32.AND P2, PT, R7, UR11, PT ;  /* 0x0000000b07007c0c */ /* 0x000fe4000bf46070 */
[----:B------:R-:W-:Y:S02]  /*12a0*/  ISETP.GE.U32.AND.EX P0, PT, R23, UR18, PT, P0 ;  /* 0x0000001217007c0c */ /* 0x000fe4000bf06100 */
[----:B------:R-:W-:Y:S02]  /*12b0*/  ISETP.GE.U32.AND P1, PT, R17, UR11, PT ;  /* 0x0000000b11007c0c */ /* 0x000fe4000bf26070 */
[----:B------:R-:W-:Y:S02]  /*12c0*/  ISETP.GE.U32.AND P3, PT, R5, UR11, PT ;  /* 0x0000000b05007c0c */ /* 0x000fe4000bf66070 */
[----:B------:R-:W-:-:S02]  /*12d0*/  ISETP.GE.U32.AND.EX P1, PT, R0, UR18, PT, P1 ;  /* 0x0000001200007c0c */ /* 0x000fc4000bf26110 */
[----:B------:R-:W-:Y:S02]  /*12e0*/  ISETP.GE.U32.AND.EX P2, PT, R4, UR18, PT, P2 ;  /* 0x0000001204007c0c */ /* 0x000fe4000bf46120 */
[----:B------:R-:W-:-:S03]  /*12f0*/  ISETP.GE.U32.AND.EX P3, PT, R6, UR18, PT, P3 ;  /* 0x0000001206007c0c */ /* 0x000fc6000bf66130 */
[----:B------:R-:W-:-:S04]  /*1300*/  @!P0 LEA R14, P4, R22, UR14, 0x3 ;  /* 0x0000000e160e8c11 */ /* 0x000fc8000f8818ff */
[----:B------:R-:W-:Y:S02]  /*1310*/  @!P0 LEA.HI.X R15, R22, UR15, R23, 0x3, P4 ;  /* 0x0000000f160f8c11 */ /* 0x000fe4000a0f1c17 */
[----:B------:R-:W-:Y:S02]  /*1320*/  @!P1 LEA R16, P4, R17, UR14, 0x3 ;  /* 0x0000000e11109c11 */ /* 0x000fe4000f8818ff */
[----:B------:R-:W-:Y:S01]  /*1330*/  @!P2 LEA R18, P5, R7, UR14, 0x3 ;  /* 0x0000000e0712ac11 */ /* 0x000fe2000f8a18ff */
[----:B------:R0:W-:Y:S01]  /*1340*/  @!P0 STG.E.64 desc[UR16][R14.64], R8 ;  /* 0x000000080e008986 */ /* 0x0001e2000c101b10 */
[----:B------:R-:W-:Y:S02]  /*1350*/  @!P3 LEA R20, P6, R5, UR14, 0x3 ;  /* 0x0000000e0514bc11 */ /* 0x000fe4000f8c18ff */
[----:B------:R-:W-:Y:S02]  /*1360*/  @!P1 LEA.HI.X R17, R17, UR15, R0, 0x3, P4 ;  /* 0x0000000f11119c11 */ /* 0x000fe4000a0f1c00 */
[----:B------:R-:W-:-:S02]  /*1370*/  @!P2 LEA.HI.X R19, R7, UR15, R4, 0x3, P5 ;  /* 0x0000000f0713ac11 */ /* 0x000fc4000a8f1c04 */
[----:B------:R-:W-:Y:S01]  /*1380*/  @!P3 LEA.HI.X R21, R5, UR15, R6, 0x3, P6 ;  /* 0x0000000f0515bc11 */ /* 0x000fe2000b0f1c06 */
[----:B------:R0:W-:Y:S04]  /*1390*/  @!P1 STG.E.64 desc[UR16][R16.64], R10 ;  /* 0x0000000a10009986 */ /* 0x0001e8000c101b10 */
[----:B------:R0:W-:Y:S04]  /*13a0*/  @!P2 STG.E.64 desc[UR16][R18.64], R12 ;  /* 0x0000000c1200a986 */ /* 0x0001e8000c101b10 */
[----:B------:R0:W-:Y:S01]  /*13b0*/  @!P3 STG.E.64 desc[UR16][R20.64], R24 ;  /* 0x000000181400b986 */ /* 0x0001e2000c101b10 */
[----:B------:R-:W-:Y:S05]  /*13c0*/  BRA.U !UP0, `(.L_x_1278) ;  /* 0xffffffed08b07547 */ /* 0x000fea000b83ffff */
[----:B------:R-:W-:Y:S05]  /*13d0*/  EXIT ;  /* 0x000000000000794d */ /* 0x000fea0003800000 */
.L_x_1254:
[----:B------:R-:W-:Y:S01]  /*13e0*/  UMOV UR4, URZ ;  /* 0x000000ff00047c82 */ /* 0x000fe20008000000 */
[----:B------:R-:W-:-:S05]  /*13f0*/  UMOV UR5, URZ ;  /* 0x000000ff00057c82 */ /* 0x000fca0008000000 */
.L_x_1291:
[----:B01----:R-:W-:Y:S02]  /*1400*/  IADD3 R19, P1, PT, R2, UR4, RZ ;  /* 0x0000000402137c10 */ /* 0x003fe4000ff3e0ff */
[----:B------:R-:W-:Y:S02]  /*1410*/  CS2R R10, SRZ ;  /* 0x00000000000a7805 */ /* 0x000fe4000001ff00 */
[----:B------:R-:W-:Y:S02]  /*1420*/  ISETP.GE.U32.AND P0, PT, R19, UR11, PT ;  /* 0x0000000b13007c0c */ /* 0x000fe4000bf06070 */
[----:B------:R-:W-:Y:S02]  /*1430*/  IADD3.X R18, PT, PT, R3, UR5, RZ, P1, !PT ;  /* 0x0000000503127c10 */ /* 0x000fe40008ffe4ff */
[----:B------:R-:W-:Y:S02]  /*1440*/  IADD3 R15, P2, PT, R19, UR9, RZ ;  /* 0x00000009130f7c10 */ /* 0x000fe4000ff5e0ff */
[----:B------:R-:W-:-:S02]  /*1450*/  ISETP.GE.U32.AND.EX P0, PT, R18, UR18, PT, P0 ;  /* 0x0000001212007c0c */ /* 0x000fc4000bf06100 */
[C---:B------:R-:W-:Y:S01]  /*1460*/  ISETP.GE.U32.AND P1, PT, R15.reuse, UR11, PT ;  /* 0x0000000b0f007c0c */ /* 0x040fe2000bf26070 */
[----:B------:R-:W-:Y:S01]  /*1470*/  IMAD.X R0, RZ, RZ, R18, P2 ;  /* 0x000000ffff007224 */ /* 0x000fe200010e0612 */
[----:B------:R-:W-:-:S04]  /*1480*/  IADD3 R4, P2, PT, R15, UR9, RZ ;  /* 0x000000090f047c10 */ /* 0x000fc8000ff5e0ff */
[----:B------:R-:W-:Y:S01]  /*1490*/  IADD3 R5, P5, PT, R4, UR9, RZ ;  /* 0x0000000904057c10 */ /* 0x000fe2000ffbe0ff */
[----:B------:R-:W-:Y:S01]  /*14a0*/  IMAD.X R7, RZ, RZ, R0, P2 ;  /* 0x000000ffff077224 */ /* 0x000fe200010e0600 */
[----:B------:R-:W-:Y:S02]  /*14b0*/  ISETP.GE.U32.AND.EX P1, PT, R0, UR18, PT, P1 ;  /* 0x0000001200007c0c */ /* 0x000fe4000bf26110 */
[----:B------:R-:W-:Y:S01]  /*14c0*/  ISETP.GE.U32.AND P2, PT, R4, UR11, PT ;  /* 0x0000000b04007c0c */ /* 0x000fe2000bf46070 */
[----:B------:R-:W-:Y:S01]  /*14d0*/  IMAD.X R6, RZ, RZ, R7, P5 ;  /* 0x000000ffff067224 */ /* 0x000fe200028e0607 */
[----:B------:R-:W-:Y:S02]  /*14e0*/  @!P0 LEA R24, P4, R19, UR6, 0x3 ;  /* 0x0000000613188c11 */ /* 0x000fe4000f8818ff */
[----:B------:R-:W-:Y:S02]  /*14f0*/  ISETP.GE.U32.AND P3, PT, R5, UR11, PT ;  /* 0x0000000b05007c0c */ /* 0x000fe4000bf66070 */
[----:B------:R-:W-:-:S02]  /*1500*/  @!P0 LEA.HI.X R25, R19, UR7, R18, 0x3, P4 ;  /* 0x0000000713198c11 */ /* 0x000fc4000a0f1c12 */
[----:B------:R-:W-:Y:S02]  /*1510*/  ISETP.GE.U32.AND.EX P2, PT, R7, UR18, PT, P2 ;  /* 0x0000001207007c0c */ /* 0x000fe4000bf46120 */
[----:B------:R-:W-:Y:S01]  /*1520*/  ISETP.GE.U32.AND.EX P3, PT, R6, UR18, PT, P3 ;  /* 0x0000001206007c0c */ /* 0x000fe2000bf66130 */
[----:B------:R0:W2:Y:S01]  /*1530*/  @!P0 LDG.E.64 R10, desc[UR16][R24.64] ;  /* 0x00000010180a8981 */ /* 0x0000a2000c1e1b00 */
[C---:B------:R-:W-:Y:S02]  /*1540*/  @!P1 LEA R22, P0, R15.reuse, UR6, 0x3 ;  /* 0x000000060f169c11 */ /* 0x040fe4000f8018ff */
[----:B------:R-:W-:Y:S02]  /*1550*/  CS2R R8, SRZ ;  /* 0x0000000000087805 */ /* 0x000fe4000001ff00 */
[----:B------:R-:W-:Y:S02]  /*1560*/  CS2R R12, SRZ ;  /* 0x00000000000c7805 */ /* 0x000fe4000001ff00 */
[----:B------:R-:W-:-:S02]  /*1570*/  @!P1 LEA.HI.X R23, R15, UR7, R0, 0x3, P0 ;  /* 0x000000070f179c11 */ /* 0x000fc400080f1c00 */
[----:B------:R-:W-:Y:S02]  /*1580*/  CS2R R14, SRZ ;  /* 0x00000000000e7805 */ /* 0x000fe4000001ff00 */
[C---:B------:R-:W-:Y:S01]  /*1590*/  @!P2 LEA R20, P4, R4.reuse, UR6, 0x3 ;  /* 0x000000060414ac11 */ /* 0x040fe2000f8818ff */
[----:B------:R1:W5:Y:S01]  /*15a0*/  @!P1 LDG.E.64 R8, desc[UR16][R22.64] ;  /* 0x0000001016089981 */ /* 0x000362000c1e1b00 */
[C---:B------:R-:W-:Y:S02]  /*15b0*/  @!P3 LEA R16, P0, R5.reuse, UR6, 0x3 ;  /* 0x000000060510bc11 */ /* 0x040fe4000f8018ff */
[----:B------:R-:W-:Y:S02]  /*15c0*/  @!P2 LEA.HI.X R21, R4, UR7, R7, 0x3, P4 ;  /* 0x000000070415ac11 */ /* 0x000fe4000a0f1c07 */
        /* <DEDUP_REMOVED lines=8> */
[----:B0-----:R-:W-:Y:S02]  /*1650*/  CS2R R24, SRZ ;  /* 0x0000000000187805 */ /* 0x001fe4000001ff00 */
[----:B--2---:R-:W-:-:S13]  /*1660*/  ISETP.GE.AND P0, PT, R11, RZ, PT ;  /* 0x000000ff0b00720c */ /* 0x004fda0003f06270 */
[----:B-1----:R-:W-:Y:S05]  /*1670*/  @!P0 BRA `(.L_x_1280) ;  /* 0x0000000000788947 */ /* 0x002fea0003800000 */
[----:B------:R-:W-:Y:S01]  /*1680*/  ISETP.NE.U32.AND P0, PT, R10, RZ, PT ;  /* 0x000000ff0a00720c */ /* 0x000fe20003f05070 */
[----:B------:R-:W-:Y:S02]  /*1690*/  IMAD.MOV.U32 R24, RZ, RZ, 0x1 ;  /* 0x00000001ff187424 */ /* 0x000fe400078e00ff */
[----:B------:R-:W-:Y:S01]  /*16a0*/  IMAD.MOV.U32 R25, RZ, RZ, RZ ;  /* 0x000000ffff197224 */ /* 0x000fe200078e00ff */
[----:B------:R-:W-:-:S13]  /*16b0*/  ISETP.NE.AND.EX P0, PT, R11, RZ, PT, P0 ;  /* 0x000000ff0b00720c */ /* 0x000fda0003f05300 */
[----:B------:R-:W-:Y:S05]  /*16c0*/  @!P0 BRA `(.L_x_1280) ;  /* 0x0000000000648947 */ /* 0x000fea0003800000 */
[----:B------:R-:W0:Y:S01]  /*16d0*/  LDCU.64 UR12, c[0x0][0xfd0] ;  /* 0x0001fa00ff0c77ac */ /* 0x000e220008000a00 */
[----:B------:R-:W-:Y:S02]  /*16e0*/  IMAD.MOV.U32 R24, RZ, RZ, 0x1 ;  /* 0x00000001ff187424 */ /* 0x000fe400078e00ff */
[----:B------:R-:W-:Y:S02]  /*16f0*/  IMAD.MOV.U32 R25, RZ, RZ, RZ ;  /* 0x000000ffff197224 */ /* 0x000fe400078e00ff */
[----:B0-----:R-:W-:Y:S02]  /*1700*/  IMAD.U32 R20, RZ, RZ, UR12 ;  /* 0x0000000cff147e24 */ /* 0x001fe4000f8e00ff */
[----:B------:R-:W-:-:S07]  /*1710*/  IMAD.U32 R21, RZ, RZ, UR13 ;  /* 0x0000000dff157e24 */ /* 0x000fce000f8e00ff */
.L_x_1281:
        /* <DEDUP_REMOVED lines=8> */
[----:B------:R-:W-:Y:S01]  /*17a0*/  IMAD.MOV.U32 R20, RZ, RZ, R16 ;  /* 0x000000ffff147224 */ /* 0x000fe200078e0010 */
[C---:B------:R-:W-:Y:S01]  /*17b0*/  ISETP.GT.U32.AND P0, PT, R10.reuse, 0x1, PT ;  /* 0x000000010a00780c */ /* 0x040fe20003f04070 */
[-C--:B------:R-:W-:Y:S01]  /*17c0*/  IMAD R23, R21, R24.reuse, RZ ;  /* 0x0000001815177224 */ /* 0x080fe200078e02ff */
[----:B------:R-:W-:Y:S01]  /*17d0*/  SHF.R.U64 R10, R10, 0x1, R11 ;  /* 0x000000010a0a7819 */ /* 0x000fe2000000120b */
[----:B------:R-:W-:Y:S01]  /*17e0*/  IMAD.IADD R21, R17, 0x1, R27 ;  /* 0x0000000111157824 */ /* 0x000fe200078e021b */
[----:B------:R-:W-:Y:S01]  /*17f0*/  ISETP.GT.U32.AND.EX P0, PT, R11, RZ, PT, P0 ;  /* 0x000000ff0b00720c */ /* 0x000fe20003f04100 */
[----:B------:R-:W-:Y:S01]  /*1800*/  IMAD.WIDE.U32 R16, R22, R24, RZ ;  /* 0x0000001816107225 */ /* 0x000fe200078e00ff */
[----:B------:R-:W-:-:S03]  /*1810*/  SHF.R.U32.HI R11, RZ, 0x1, R11 ;  /* 0x00000001ff0b7819 */ /* 0x000fc6000001160b */
[----:B------:R-:W-:Y:S02]  /*1820*/  IMAD R23, R25, R22, R23 ;  /* 0x0000001619177224 */ /* 0x000fe400078e0217 */
[----:B------:R-:W-:Y:S02]  /*1830*/  IMAD.MOV.U32 R24, RZ, RZ, R16 ;  /* 0x000000ffff187224 */ /* 0x000fe400078e0010 */
[----:B------:R-:W-:-:S04]  /*1840*/  IMAD.IADD R25, R17, 0x1, R23 ;  /* 0x0000000111197824 */ /* 0x000fc800078e0217 */
[----:B------:R-:W-:Y:S05]  /*1850*/  @P0 BRA `(.L_x_1281) ;  /* 0xfffffffc00b00947 */ /* 0x000fea000383ffff */
.L_x_1280:
[----:B------:R-:W-:Y:S05]  /*1860*/  BSYNC.RECONVERGENT B0 ;  /* 0x0000000000007941 */ /* 0x000fea0003800200 */
.L_x_1279:
[----:B-----5:R-:W-:Y:S01]  /*1870*/  ISETP.GE.AND P0, PT, R9, RZ, PT ;  /* 0x000000ff0900720c */ /* 0x020fe20003f06270 */
[----:B------:R-:W-:Y:S01]  /*1880*/  BSSY.RECONVERGENT B0, `(.L_x_1282) ;  /* 0x0000023000007945 */ /* 0x000fe20003800200 */
[----:B------:R-:W-:Y:S01]  /*1890*/  CS2R R22, SRZ ;  /* 0x0000000000167805 */ /* 0x000fe2000001ff00 */
[----:B------:R-:W-:Y:S02]  /*18a0*/  IMAD.MOV.U32 R10, RZ, RZ, R24 ;  /* 0x000000ffff0a7224 */ /* 0x000fe400078e0018 */
[----:B------:R-:W-:-:S08]  /*18b0*/  IMAD.MOV.U32 R11, RZ, RZ, R25 ;  /* 0x000000ffff0b7224 */ /* 0x000fd000078e0019 */
[----:B------:R-:W-:Y:S05]  /*18c0*/  @!P0 BRA `(.L_x_1283) ;  /* 0x0000000000788947 */ /* 0x000fea0003800000 */
        /* <DEDUP_REMOVED lines=10> */
.L_x_1284:
        /* <DEDUP_REMOVED lines=9> */
[----:B------:R-:W-:Y:S01]  /*1a00*/  ISETP.GT.U32.AND P0, PT, R8, 0x1, PT ;  /* 0x000000010800780c */ /* 0x000fe20003f04070 */
[-C--:B------:R-:W-:Y:S01]  /*1a10*/  IMAD R25, R26, R23.reuse, RZ ;  /* 0x000000171a197224 */ /* 0x080fe200078e02ff */
[--C-:B------:R-:W-:Y:S01]  /*1a20*/  SHF.R.U64 R8, R8, 0x1, R9.reuse ;  /* 0x0000000108087819 */ /* 0x100fe20000001209 */
[----:B------:R-:W-:Y:S01]  /*1a30*/  IMAD.MOV.U32 R20, RZ, RZ, R16 ;  /* 0x000000ffff147224 */ /* 0x000fe200078e0010 */
[----:B------:R-:W-:Y:S01]  /*1a40*/  ISETP.GT.U32.AND.EX P0, PT, R9, RZ, PT, P0 ;  /* 0x000000ff0900720c */ /* 0x000fe20003f04100 */
[----:B------:R-:W-:Y:S01]  /*1a50*/  IMAD.WIDE.U32 R16, R24, R23, RZ ;  /* 0x0000001718107225 */ /* 0x000fe200078e00ff */
[----:B------:R-:W-:-:S03]  /*1a60*/  SHF.R.U32.HI R9, RZ, 0x1, R9 ;  /* 0x00000001ff097819 */ /* 0x000fc60000011609 */
[----:B------:R-:W-:Y:S02]  /*1a70*/  IMAD R25, R22, R24, R25 ;  /* 0x0000001816197224 */ /* 0x000fe400078e0219 */
[----:B------:R-:W-:Y:S02]  /*1a80*/  IMAD.MOV.U32 R23, RZ, RZ, R16 ;  /* 0x000000ffff177224 */ /* 0x000fe400078e0010 */
[----:B------:R-:W-:-:S04]  /*1a90*/  IMAD.IADD R22, R17, 0x1, R25 ;  /* 0x0000000111167824 */ /* 0x000fc800078e0219 */
[----:B------:R-:W-:Y:S05]  /*1aa0*/  @P0 BRA `(.L_x_1284) ;  /* 0xfffffffc00b00947 */ /* 0x000fea000383ffff */
.L_x_1283:
[----:B------:R-:W-:Y:S05]  /*1ab0*/  BSYNC.RECONVERGENT B0 ;  /* 0x0000000000007941 */ /* 0x000fea0003800200 */
.L_x_1282:
[----:B------:R-:W-:Y:S01]  /*1ac0*/  ISETP.GE.AND P0, PT, R13, RZ, PT ;  /* 0x000000ff0d00720c */ /* 0x000fe20003f06270 */
        /* <DEDUP_REMOVED lines=15> */
.L_x_1287:
        /* <DEDUP_REMOVED lines=20> */
.L_x_1286:
[----:B------:R-:W-:Y:S05]  /*1d00*/  BSYNC.RECONVERGENT B0 ;  /* 0x0000000000007941 */ /* 0x000fea0003800200 */
.L_x_1285:
        /* <DEDUP_REMOVED lines=16> */
.L_x_1290:
        /* <DEDUP_REMOVED lines=20> */
.L_x_1289:
[----:B------:R-:W-:Y:S05]  /*1f50*/  BSYNC.RECONVERGENT B0 ;  /* 0x0000000000007941 */ /* 0x000fea0003800200 */
.L_x_1288:
        /* <DEDUP_REMOVED lines=12> */
[C---:B------:R-:W-:Y:S01]  /*2020*/  @!P2 LEA R18, P5, R4.reuse, UR14, 0x3 ;  /* 0x0000000e0412ac11 */ /* 0x040fe2000f8a18ff */
        /* <DEDUP_REMOVED lines=10> */
.L_x_1253:
[C---:B-1----:R-:W-:Y:S01]  /*20d0*/  IADD3 R0, P0, PT, R2.reuse, UR9, RZ ;  /* 0x0000000902007c10 */ /* 0x042fe2000ff1e0ff */
[C---:B------:R-:W-:Y:S01]  /*20e0*/  IMAD.SHL.U32 R4, R2.reuse, 0x8, RZ ;  /* 0x0000000802047824 */ /* 0x040fe200078e00ff */
[--C-:B------:R-:W-:Y:S01]  /*20f0*/  SHF.L.U64.HI R5, R2, 0x3, R3.reuse ;  /* 0x0000000302057819 */ /* 0x100fe20000010203 */
[----:B------:R-:W-:Y:S01]  /*2100*/  IMAD.U32 R9, RZ, RZ, UR10 ;  /* 0x0000000aff097e24 */ /* 0x000fe2000f8e00ff */
[----:B------:R-:W-:Y:S01]  /*2110*/  UMOV UR4, URZ ;  /* 0x000000ff00047c82 */ /* 0x000fe20008000000 */
[----:B------:R-:W-:Y:S01]  /*2120*/  IMAD.X R7, RZ, RZ, R3, P0 ;  /* 0x000000ffff077224 */ /* 0x000fe200000e0603 */
[----:B------:R-:W-:Y:S01]  /*2130*/  UMOV UR5, URZ ;  /* 0x000000ff00057c82 */ /* 0x000fe20008000000 */
[C---:B------:R-:W-:Y:S02]  /*2140*/  IMAD.SHL.U32 R6, R0.reuse, 0x8, RZ ;  /* 0x0000000800067824 */ /* 0x040fe400078e00ff */
[----:B------:R-:W-:Y:S01]  /*2150*/  IMAD.WIDE R4, R9, 0x80000, R4 ;  /* 0x0008000009047825 */ /* 0x000fe200078e0204 */
[----:B------:R-:W-:-:S02]  /*2160*/  SHF.L.U64.HI R7, R0, 0x3, R7 ;  /* 0x0000000300077819 */ /* 0x000fc40000010207 */
[----:B------:R-:W-:Y:S01]  /*2170*/  IADD3 R4, P0, PT, R4, UR12, RZ ;  /* 0x0000000c04047c10 */ /* 0x000fe2000ff1e0ff */
[----:B------:R-:W-:-:S03]  /*2180*/  IMAD.WIDE R6, R9, 0x80000, R6 ;  /* 0x0008000009067825 */ /* 0x000fc600078e0206 */
[----:B------:R-:W-:Y:S02]  /*2190*/  IADD3.X R11, PT, PT, R5, UR13, RZ, P0, !PT ;  /* 0x0000000d050b7c10 */ /* 0x000fe400087fe4ff */
[----:B------:R-:W-:-:S04]  /*21a0*/  IADD3 R0, P1, PT, R6, UR12, RZ ;  /* 0x0000000c06007c10 */ /* 0x000fc8000ff3e0ff */
[----:B------:R-:W-:-:S09]  /*21b0*/  IADD3.X R5, PT, PT, R7, UR13, RZ, P1, !PT ;  /* 0x0000000d07057c10 */ /* 0x000fd20008ffe4ff */
.L_x_1292:
[----:B------:R-:W-:Y:S01]  /*21c0*/  IMAD.U32 R9, RZ, RZ, UR9 ;  /* 0x00000009ff097e24 */ /* 0x000fe2000f8e00ff */
[C---:B------:R-:W-:Y:S01]  /*21d0*/  ISETP.GE.U32.AND P0, PT, R2.reuse, UR11, PT ;  /* 0x0000000b02007c0c */ /* 0x040fe2000bf06070 */
[----:B------:R-:W-:Y:S01]  /*21e0*/  IMAD.U32 R7, RZ, RZ, UR9 ;  /* 0x00000009ff077e24 */ /* 0x000fe2000f8e00ff */
[----:B------:R-:W-:Y:S01]  /*21f0*/  IADD3 R10, P2, PT, R2, UR9, RZ ;  /* 0x00000009020a7c10 */ /* 0x000fe2000ff5e0ff */
[--C-:B------:R-:W-:Y:S01]  /*2200*/  IMAD.WIDE.U32 R8, R9, 0x3, R2.reuse ;  /* 0x0000000309087825 */ /* 0x100fe200078e0002 */
[----:B------:R-:W-:Y:S01]  /*2210*/  ISETP.GE.U32.AND.EX P0, PT, R3, UR18, PT, P0 ;  /* 0x0000001203007c0c */ /* 0x000fe2000bf06100 */
[----:B------:R-:W-:Y:S01]  /*2220*/  UIADD3 UR4, UP0, UPT, UR8, UR4, URZ ;  /* 0x0000000408047290 */ /* 0x000fe2000ff1e0ff */
[----:B------:R-:W-:Y:S01]  /*2230*/  ISETP.GE.U32.AND P1, PT, R10, UR11, PT ;  /* 0x0000000b0a007c0c */ /* 0x000fe2000bf26070 */
[----:B------:R-:W-:Y:S01]  /*2240*/  IMAD.WIDE.U32 R6, R7, 0x2, R2 ;  /* 0x0000000207067825 */ /* 0x000fe200078e0002 */
[----:B------:R-:W-:Y:S01]  /*2250*/  ISETP.GE.U32.AND P3, PT, R8, UR11, PT ;  /* 0x0000000b08007c0c */ /* 0x000fe2000bf66070 */
[----:B------:R-:W-:-:S02]  /*2260*/  UIADD3.X UR5, UPT, UPT, URZ, UR5, URZ, UP0, !UPT ;  /* 0x00000005ff057290 */ /* 0x000fc400087fe4ff */
[----:B------:R-:W-:Y:S01]  /*2270*/  IMAD.X R10, RZ, RZ, R3, P2 ;  /* 0x000000ffff0a7224 */ /* 0x000fe200010e0603 */
[----:B------:R-:W-:Y:S01]  /*2280*/  ISETP.GE.U32.AND P2, PT, R6, UR11, PT ;  /* 0x0000000b06007c0c */ /* 0x000fe2000bf46070 */
[----:B------:R-:W-:Y:S01]  /*2290*/  IMAD.MOV.U32 R6, RZ, RZ, R4 ;  /* 0x000000ffff067224 */ /* 0x000fe200078e0004 */
[----:B------:R-:W-:Y:S01]  /*22a0*/  ISETP.GE.U32.AND.EX P3, PT, R9, UR18, PT, P3 ;  /* 0x0000001209007c0c */ /* 0x000fe2000bf66130 */
[----:B------:R-:W-:Y:S01]  /*22b0*/  UISETP.GE.U32.AND UP0, UPT, UR4, UR11, UPT ;  /* 0x0000000b0400728c */ /* 0x000fe2000bf06070 */
[----:B------:R-:W-:Y:S01]  /*22c0*/  ISETP.GE.U32.AND.EX P1, PT, R10, UR18, PT, P1 ;  /* 0x000000120a007c0c */ /* 0x000fe2000bf26110 */
[----:B------:R-:W-:Y:S01]  /*22d0*/  @!P0 IMAD.MOV.U32 R12, RZ, RZ, 0x1 ;  /* 0x00000001ff0c8424 */ /* 0x000fe200078e00ff */
[----:B------:R-:W-:Y:S01]  /*22e0*/  ISETP.GE.U32.AND.EX P2, PT, R7, UR18, PT, P2 ;  /* 0x0000001207007c0c */ /* 0x000fe2000bf46120 */
[----:B------:R-:W-:Y:S01]  /*22f0*/  IMAD.MOV.U32 R7, RZ, RZ, R11 ;  /* 0x000000ffff077224 */ /* 0x000fe200078e000b */
[----:B------:R-:W-:Y:S01]  /*2300*/  UISETP.GE.U32.AND.EX UP0, UPT, UR5, UR18, UPT, UP0 ;  /* 0x000000120500728c */ /* 0x000fe2000bf06100 */
[----:B------:R-:W-:-:S02]  /*2310*/  @!P0 IMAD.MOV.U32 R13, RZ, RZ, 0x0 ;  /* 0x00000000ff0d8424 */ /* 0x000fc400078e00ff */
[----:B------:R-:W-:Y:S02]  /*2320*/  IMAD.U32 R17, RZ, RZ, UR9 ;  /* 0x00000009ff117e24 */ /* 0x000fe4000f8e00ff */
[----:B------:R-:W-:Y:S01]  /*2330*/  IMAD.U32 R9, RZ, RZ, UR9 ;  /* 0x00000009ff097e24 */ /* 0x000fe2000f8e00ff */
[----:B------:R0:W-:Y:S01]  /*2340*/  @!P0 STG.E.64 desc[UR16][R6.64], R12 ;  /* 0x0000000c06008986 */ /* 0x0001e2000c101b10 */
[----:B------:R-:W-:Y:S01]  /*2350*/  @!P3 IMAD.WIDE.U32 R10, R17, 0x18, R6 ;  /* 0x00000018110ab825 */ /* 0x000fe200078e0006 */
[----:B------:R-:W-:-:S03]  /*2360*/  IADD3 R2, P0, PT, R2, UR8, RZ ;  /* 0x0000000802027c10 */ /* 0x000fc6000ff1e0ff */
[----:B------:R-:W-:Y:S02]  /*2370*/  @!P1 IMAD.MOV.U32 R14, RZ, RZ, 0x1 ;  /* 0x00000001ff0e9424 */ /* 0x000fe400078e00ff */
[----:B------:R-:W-:Y:S02]  /*2380*/  @!P1 IMAD.MOV.U32 R15, RZ, RZ, 0x0 ;  /* 0x00000000ff0f9424 */ /* 0x000fe400078e00ff */
[----:B------:R-:W-:-:S04]  /*2390*/  @!P2 IMAD.WIDE.U32 R8, R9, 0x10, R6 ;  /* 0x000000100908a825 */ /* 0x000fc800078e0006 */
[----:B------:R-:W-:Y:S02]  /*23a0*/  @!P2 IMAD.MOV.U32 R16, RZ, RZ, 0x1 ;  /* 0x00000001ff10a424 */ /* 0x000fe400078e00ff */
[----:B0-----:R-:W-:Y:S02]  /*23b0*/  IMAD.MOV.U32 R13, RZ, RZ, R5 ;  /* 0x000000ffff0d7224 */ /* 0x001fe400078e0005 */
[----:B------:R-:W-:Y:S02]  /*23c0*/  IMAD.MOV.U32 R12, RZ, RZ, R0 ;  /* 0x000000ffff0c7224 */ /* 0x000fe400078e0000 */
[----:B------:R-:W-:Y:S02]  /*23d0*/  IMAD.U32 R5, RZ, RZ, UR9 ;  /* 0x00000009ff057e24 */ /* 0x000fe4000f8e00ff */
[----:B------:R-:W-:Y:S01]  /*23e0*/  @!P2 IMAD.MOV.U32 R17, RZ, RZ, 0x0 ;  /* 0x00000000ff11a424 */ /* 0x000fe200078e00ff */
[----:B------:R-:W-:Y:S01]  /*23f0*/  @!P1 STG.E.64 desc[UR16][R12.64], R14 ;  /* 0x0000000e0c009986 */ /* 0x000fe2000c101b10 */
[----:B------:R-:W-:-:S02]  /*2400*/  IMAD.U32 R21, RZ, RZ, UR9 ;  /* 0x00000009ff157e24 */ /* 0x000fc4000f8e00ff */
[----:B------:R-:W-:Y:S01]  /*2410*/  @!P3 IMAD.MOV.U32 R18, RZ, RZ, 0x1 ;  /* 0x00000001ff12b424 */ /* 0x000fe200078e00ff */
[----:B------:R-:W-:Y:S01]  /*2420*/  @!P2 STG.E.64 desc[UR16][R8.64], R16 ;  /* 0x000000100800a986 */ /* 0x000fe2000c101b10 */
[----:B------:R-:W-:Y:S02]  /*2430*/  @!P3 IMAD.MOV.U32 R19, RZ, RZ, 0x0 ;  /* 0x00000000ff13b424 */ /* 0x000fe400078e00ff */
[----:B------:R-:W-:-:S03]  /*2440*/  IMAD.WIDE.U32 R4, R5, 0x20, R6 ;  /* 0x0000002005047825 */ /* 0x000fc600078e0006 */
[----:B------:R0:W-:Y:S01]  /*2450*/  @!P3 STG.E.64 desc[UR16][R10.64], R18 ;  /* 0x000000120a00b986 */ /* 0x0001e2000c101b10 */
[----:B------:R-:W-:-:S04]  /*2460*/  IMAD.WIDE.U32 R6, R21, 0x20, R12 ;  /* 0x0000002015067825 */ /* 0x000fc800078e000c */
[----:B------:R-:W-:Y:S02]  /*2470*/  IMAD.MOV.U32 R0, RZ, RZ, R6 ;  /* 0x000000ffff007224 */ /* 0x000fe400078e0006 */
[----:B------:R-:W-:Y:S02]  /*2480*/  IMAD.X R3, RZ, RZ, R3, P0 ;  /* 0x000000ffff037224 */ /* 0x000fe400000e0603 */
[----:B0-----:R-:W-:Y:S02]  /*2490*/  IMAD.MOV.U32 R11, RZ, RZ, R5 ;  /* 0x000000ffff0b7224 */ /* 0x001fe400078e0005 */
[----:B------:R-:W-:Y:S01]  /*24a0*/  IMAD.MOV.U32 R5, RZ, RZ, R7 ;  /* 0x000000ffff057224 */ /* 0x000fe200078e0007 */
[----:B------:R-:W-:Y:S06]  /*24b0*/  BRA.U !UP0, `(.L_x_1292) ;  /* 0xfffffffd08407547 */ /* 0x000fec000b83ffff */
[----:B------:R-:W-:Y:S05]  /*24c0*/  EXIT ;  /* 0x000000000000794d */ /* 0x000fea0003800000 */
.L_x_1252:
[----:B------:R-:W0:Y:S02]  /*24d0*/  S2R R3, SR_TID.X ;  /* 0x0000000000037919 */ /* 0x000e240000002100 */
[----:B0-----:R-:W-:-:S03]  /*24e0*/  IMAD.WIDE.U32 R4, R3, 0x4, RZ ;  /* 0x0000000403047825 */ /* 0x001fc600078e00ff */
[----:B------:R-:W-:-:S04]  /*24f0*/  ISETP.GE.U32.AND P0, PT, R4, UR19, PT ;  /* 0x0000001304007c0c */ /* 0x000fc8000bf06070 */
[----:B------:R-:W-:-:S13]  /*2500*/  ISETP.GE.AND.EX P0, PT, R5, UR4, PT, P0 ;  /* 0x0000000405007c0c */ /* 0x000fda000bf06300 */
[----:B------:R-:W-:Y:S05]  /*2510*/  @P0 EXIT ;  /* 0x000000000000094d */ /* 0x000fea0003800000 */
[----:B------:R-:W0:Y:S01]  /*2520*/  LDCU.64 UR8, c[0x0][0xfd0] ;  /* 0x0001fa00ff0877ac */ /* 0x000e220008000a00 */
[----:B------:R-:W-:Y:S01]  /*2530*/  IMAD.MOV.U32 R0, RZ, RZ, RZ ;  /* 0x000000ffff007224 */ /* 0x000fe200078e00ff */
[----:B------:R-:W1:Y:S01]  /*2540*/  LDCU UR5, c[0x0][0x360] ;  /* 0x00006c00ff0577ac */ /* 0x000e620008000800 */
[----:B0-----:R-:W-:-:S04]  /*2550*/  UISETP.NE.U32.AND UP0, UPT, UR8, 0x1, UPT ;  /* 0x000000010800788c */ /* 0x001fc8000bf05070 */
[----:B------:R-:W-:-:S09]  /*2560*/  UISETP.NE.AND.EX UP0, UPT, UR9, URZ, UPT, UP0 ;  /* 0x000000ff0900728c */ /* 0x000fd2000bf05300 */
[----:B-1----:R-:W-:Y:S05]  /*2570*/  BRA.U !UP0, `(.L_x_1293) ;  /* 0x0000001908687547 */ /* 0x002fea000b800000 */
[----:B------:R-:W-:-:S04]  /*2580*/  UISETP.NE.U32.AND UP0, UPT, UR8, -0x1, UPT ;  /* 0xffffffff0800788c */ /* 0x000fc8000bf05070 */
[----:B------:R-:W-:-:S09]  /*2590*/  UISETP.NE.AND.EX UP0, UPT, UR9, -0x1, UPT, UP0 ;  /* 0xffffffff0900788c */ /* 0x000fd2000bf05300 */
[----:B------:R-:W-:Y:S05]  /*25a0*/  BRA.U UP0, `(.L_x_1294) ;  /* 0x0000000d00b87547 */ /* 0x000fea000b800000 */
.L_x_1319:
[C---:B------:R-:W-:Y:S01]  /*25b0*/  IMAD.SHL.U32 R2, R3.reuse, 0x20, RZ ;  /* 0x0000002003027824 */ /* 0x040fe200078e00ff */
[----:B------:R-:W-:-:S04]  /*25c0*/  SHF.L.U64.HI R13, R3, 0x5, R0 ;  /* 0x00000005030d7819 */ /* 0x000fc80000010200 */
[----:B------:R-:W-:-:S04]  /*25d0*/  IADD3 R4, P0, PT, R2, UR6, RZ ;  /* 0x0000000602047c10 */ /* 0x000fc8000ff1e0ff */
[----:B------:R-:W-:-:S06]  /*25e0*/  IADD3.X R5, PT, PT, R13, UR7, RZ, P0, !PT ;  /* 0x000000070d057c10 */ /* 0x000fcc00087fe4ff */
[----:B------:R-:W2:Y:S01]  /*25f0*/  LDG.E.ENL2.256 R4, R8, desc[UR16][R4.64] ;  /* 0xfe0000100408797e */ /* 0x000ea20008121904 */
[----:B------:R-:W-:Y:S01]  /*2600*/  BSSY.RECONVERGENT B0, `(.L_x_1295) ;  /* 0x0000034000007945 */ /* 0x000fe20003800200 */
[----:B--2---:R-:W-:-:S13]  /*2610*/  ISETP.GE.AND P0, PT, R9, RZ, PT ;  /* 0x000000ff0900720c */ /* 0x004fda0003f06270 */
[----:B------:R-:W-:Y:S05]  /*2620*/  @!P0 BRA `(.L_x_1296) ;  /* 0x0000000000ac8947 */ /* 0x000fea0003800000 */
[----:B------:R-:W-:Y:S01]  /*2630*/  ISETP.NE.U32.AND P0, PT, R8, RZ, PT ;  /* 0x000000ff0800720c */ /* 0x000fe20003f05070 */
[----:B------:R-:W-:Y:S01]  /*2640*/  BSSY.RECONVERGENT B1, `(.L_x_1297) ;  /* 0x0000028000017945 */ /* 0x000fe20003800200 */
[----:B------:R-:W-:Y:S02]  /*2650*/  IMAD.MOV.U32 R14, RZ, RZ, 0x1 ;  /* 0x00000001ff0e7424 */ /* 0x000fe400078e00ff */
[----:B------:R-:W-:Y:S01]  /*2660*/  ISETP.NE.AND.EX P0, PT, R9, RZ, PT, P0 ;  /* 0x000000ff0900720c */ /* 0x000fe20003f05300 */
[----:B------:R-:W-:-:S12]  /*2670*/  IMAD.MOV.U32 R12, RZ, RZ, RZ ;  /* 0x000000ffff0c7224 */ /* 0x000fd800078e00ff */
        /* <DEDUP_REMOVED lines=16> */
.L_x_1299:
[----:B------:R-:W-:Y:S01]  /*2780*/  LOP3.LUT R8, R15, 0x1, RZ, 0xc0, !PT ;  /* 0x000000010f087812 */ /* 0x000fe200078ec0ff */
[----:B------:R-:W-:-:S03]  /*2790*/  IMAD R17, R21, R18, RZ ;  /* 0x0000001215117224 */ /* 0x000fc600078e02ff */
[----:B------:R-:W-:Y:S01]  /*27a0*/  ISETP.NE.U32.AND P0, PT, R8, 0x1, PT ;  /* 0x000000010800780c */ /* 0x000fe20003f05070 */
[----:B------:R-:W-:-:S03]  /*27b0*/  IMAD.WIDE.U32 R8, R18, R18, RZ ;  /* 0x0000001212087225 */ /* 0x000fc600078e00ff */
[----:B------:R-:W-:-:S04]  /*27c0*/  ISETP.NE.U32.AND.EX P0, PT, RZ, RZ, PT, P0 ;  /* 0x000000ffff00720c */ /* 0x000fc80003f05100 */
[----:B------:R-:W-:Y:S01]  /*27d0*/  SEL R19, R21, RZ, !P0 ;  /* 0x000000ff15137207 */ /* 0x000fe20004000000 */
[C---:B------:R-:W-:Y:S01]  /*27e0*/  IMAD R21, R18.reuse, R21, R17 ;  /* 0x0000001512157224 */ /* 0x040fe200078e0211 */
[----:B------:R-:W-:Y:S01]  /*27f0*/  SEL R17, R18, 0x1, !P0 ;  /* 0x0000000112117807 */ /* 0x000fe20004000000 */
[----:B------:R-:W-:Y:S01]  /*2800*/  IMAD.MOV.U32 R18, RZ, RZ, R8 ;  /* 0x000000ffff127224 */ /* 0x000fe200078e0008 */
[----:B------:R-:W-:Y:S01]  /*2810*/  ISETP.GE.U32.AND P0, PT, R15, 0x2, PT ;  /* 0x000000020f00780c */ /* 0x000fe20003f06070 */
[-C--:B------:R-:W-:Y:S01]  /*2820*/  IMAD R19, R19, R14.reuse, RZ ;  /* 0x0000000e13137224 */ /* 0x080fe200078e02ff */
[--C-:B------:R-:W-:Y:S01]  /*2830*/  SHF.R.U64 R15, R15, 0x1, R16.reuse ;  /* 0x000000010f0f7819 */ /* 0x100fe20000001210 */
[----:B------:R-:W-:Y:S01]  /*2840*/  IMAD.IADD R21, R9, 0x1, R21 ;  /* 0x0000000109157824 */ /* 0x000fe200078e0215 */
[----:B------:R-:W-:Y:S01]  /*2850*/  ISETP.GE.U32.AND.EX P0, PT, R16, RZ, PT, P0 ;  /* 0x000000ff1000720c */ /* 0x000fe20003f06100 */
[----:B------:R-:W-:Y:S01]  /*2860*/  IMAD.WIDE.U32 R8, R17, R14, RZ ;  /* 0x0000000e11087225 */ /* 0x000fe200078e00ff */
[----:B------:R-:W-:-:S03]  /*2870*/  SHF.R.U32.HI R16, RZ, 0x1, R16 ;  /* 0x00000001ff107819 */ /* 0x000fc60000011610 */
[----:B------:R-:W-:Y:S02]  /*2880*/  IMAD R19, R12, R17, R19 ;  /* 0x000000110c137224 */ /* 0x000fe400078e0213 */
[----:B------:R-:W-:Y:S02]  /*2890*/  IMAD.MOV.U32 R14, RZ, RZ, R8 ;  /* 0x000000ffff0e7224 */ /* 0x000fe400078e0008 */
[----:B------:R-:W-:-:S04]  /*28a0*/  IMAD.IADD R12, R9, 0x1, R19 ;  /* 0x00000001090c7824 */ /* 0x000fc800078e0213 */
[----:B------:R-:W-:Y:S05]  /*28b0*/  @P0 BRA `(.L_x_1299) ;  /* 0xfffffffc00b00947 */ /* 0x000fea000383ffff */
.L_x_1298:
[----:B------:R-:W-:Y:S05]  /*28c0*/  BSYNC.RECONVERGENT B1 ;  /* 0x0000000000017941 */ /* 0x000fea0003800200 */
.L_x_1297:
[----:B------:R-:W-:Y:S05]  /*28d0*/  BRA `(.L_x_1300) ;  /* 0x0000000000187947 */ /* 0x000fea0003800000 */
.L_x_1296:
[----:B------:R-:W-:Y:S01]  /*28e0*/  LOP3.LUT R8, R8, 0x1, RZ, 0xc0, !PT ;  /* 0x0000000108087812 */ /* 0x000fe200078ec0ff */
[----:B------:R-:W-:-:S03]  /*28f0*/  IMAD.MOV.U32 R14, RZ, RZ, 0x1 ;  /* 0x00000001ff0e7424 */ /* 0x000fc600078e00ff */
[----:B------:R-:W-:-:S04]  /*2900*/  ISETP.NE.U32.AND P0, PT, R8, 0x1, PT ;  /* 0x000000010800780c */ /* 0x000fc80003f05070 */
[----:B------:R-:W-:-:S04]  /*2910*/  ISETP.NE.U32.AND.EX P0, PT, RZ, RZ, PT, P0 ;  /* 0x000000ffff00720c */ /* 0x000fc80003f05100 */
[----:B------:R-:W-:Y:S02]  /*2920*/  SEL R14, R14, 0xffffffff, P0 ;  /* 0xffffffff0e0e7807 */ /* 0x000fe40000000000 */
[----:B------:R-:W-:-:S07]  /*2930*/  SEL R12, RZ, 0xffffffff, P0 ;  /* 0xffffffffff0c7807 */ /* 0x000fce0000000000 */
.L_x_1300:
[----:B------:R-:W-:Y:S05]  /*2940*/  BSYNC.RECONVERGENT B0 ;  /* 0x0000000000007941 */ /* 0x000fea0003800200 */
.L_x_1295:
        /* <DEDUP_REMOVED lines=26> */
.L_x_1305:
        /* <DEDUP_REMOVED lines=20> */
.L_x_1304:
[----:B------:R-:W-:Y:S05]  /*2c30*/  BSYNC.RECONVERGENT B1 ;  /* 0x0000000000017941 */ /* 0x000fea0003800200 */
.L_x_1303:
[----:B------:R-:W-:Y:S05]  /*2c40*/  BRA `(.L_x_1306) ;  /* 0x0000000000187947 */ /* 0x000fea0003800000 */
.L_x_1302:
[----:B------:R-:W-:Y:S01]  /*2c50*/  LOP3.LUT R10, R10, 0x1, RZ, 0xc0, !PT ;  /* 0x000000010a0a7812 */ /* 0x000fe200078ec0ff */
[----:B------:R-:W-:-:S03]  /*2c60*/  IMAD.MOV.U32 R14, RZ, RZ, 0x1 ;  /* 0x00000001ff0e7424 */ /* 0x000fc600078e00ff */
[----:B------:R-:W-:-:S04]  /*2c70*/  ISETP.NE.U32.AND P0, PT, R10, 0x1, PT ;  /* 0x000000010a00780c */ /* 0x000fc80003f05070 */
[----:B------:R-:W-:-:S04]  /*2c80*/  ISETP.NE.U32.AND.EX P0, PT, RZ, RZ, PT, P0 ;  /* 0x000000ffff00720c */ /* 0x000fc80003f05100 */
[----:B------:R-:W-:Y:S02]  /*2c90*/  SEL R14, R14, 0xffffffff, P0 ;  /* 0xffffffff0e0e7807 */ /* 0x000fe40000000000 */
[----:B------:R-:W-:-:S07]  /*2ca0*/  SEL R12, RZ, 0xffffffff, P0 ;  /* 0xffffffffff0c7807 */ /* 0x000fce0000000000 */
.L_x_1306:
[----:B------:R-:W-:Y:S05]  /*2cb0*/  BSYNC.RECONVERGENT B0 ;  /* 0x0000000000007941 */ /* 0x000fea0003800200 */
.L_x_1301:
        /* <DEDUP_REMOVED lines=26> */
.L_x_1311:
        /* <DEDUP_REMOVED lines=20> */
.L_x_1310:
[----:B------:R-:W-:Y:S05]  /*2fa0*/  BSYNC.RECONVERGENT B1 ;  /* 0x0000000000017941 */ /* 0x000fea0003800200 */
.L_x_1309:
[----:B------:R-:W-:Y:S05]  /*2fb0*/  BRA `(.L_x_1312) ;  /* 0x0000000000187947 */ /* 0x000fea0003800000 */
.L_x_1308:
[----:B------:R-:W-:Y:S01]  /*2fc0*/  LOP3.LUT R4, R4, 0x1, RZ, 0xc0, !PT ;  /* 0x0000000104047812 */ /* 0x000fe200078ec0ff */
[----:B------:R-:W-:-:S03]  /*2fd0*/  IMAD.MOV.U32 R14, RZ, RZ, 0x1 ;  /* 0x00000001ff0e7424 */ /* 0x000fc600078e00ff */
[----:B------:R-:W-:-:S04]  /*2fe0*/  ISETP.NE.U32.AND P0, PT, R4, 0x1, PT ;  /* 0x000000010400780c */ /* 0x000fc80003f05070 */
[----:B------:R-:W-:-:S04]  /*2ff0*/  ISETP.NE.U32.AND.EX P0, PT, RZ, RZ, PT, P0 ;  /* 0x000000ffff00720c */ /* 0x000fc80003f05100 */
[----:B------:R-:W-:Y:S02]  /*3000*/  SEL R14, R14, 0xffffffff, P0 ;  /* 0xffffffff0e0e7807 */ /* 0x000fe40000000000 */
[----:B------:R-:W-:-:S07]  /*3010*/  SEL R12, RZ, 0xffffffff, P0 ;  /* 0xffffffffff0c7807 */ /* 0x000fce0000000000 */
.L_x_1312:
[----:B------:R-:W-:Y:S05]  /*3020*/  BSYNC.RECONVERGENT B0 ;  /* 0x0000000000007941 */ /* 0x000fea0003800200 */
.L_x_1307:
        /* <DEDUP_REMOVED lines=26> */
.L_x_1317:
        /* <DEDUP_REMOVED lines=20> */
.L_x_1316:
[----:B------:R-:W-:Y:S05]  /*3310*/  BSYNC.RECONVERGENT B1 ;  /* 0x0000000000017941 */ /* 0x000fea0003800200 */
.L_x_1315:
[----:B------:R-:W-:Y:S05]  /*3320*/  BRA `(.L_x_1318) ;  /* 0x0000000000187947 */ /* 0x000fea0003800000 */
.L_x_1314:
[----:B------:R-:W-:Y:S01]  /*3330*/  LOP3.LUT R6, R6, 0x1, RZ, 0xc0, !PT ;  /* 0x0000000106067812 */ /* 0x000fe200078ec0ff */
[----:B------:R-:W-:-:S03]  /*3340*/  IMAD.MOV.U32 R14, RZ, RZ, 0x1 ;  /* 0x00000001ff0e7424 */ /* 0x000fc600078e00ff */
[----:B------:R-:W-:-:S04]  /*3350*/  ISETP.NE.U32.AND P0, PT, R6, 0x1, PT ;  /* 0x000000010600780c */ /* 0x000fc80003f05070 */
[----:B------:R-:W-:-:S04]  /*3360*/  ISETP.NE.U32.AND.EX P0, PT, RZ, RZ, PT, P0 ;  /* 0x000000ffff00720c */ /* 0x000fc80003f05100 */
[----:B------:R-:W-:Y:S02]  /*3370*/  SEL R14, R14, 0xffffffff, P0 ;  /* 0xffffffff0e0e7807 */ /* 0x000fe40000000000 */
[----:B------:R-:W-:-:S07]  /*3380*/  SEL R12, RZ, 0xffffffff, P0 ;  /* 0xffffffffff0c7807 */ /* 0x000fce0000000000 */
.L_x_1318:
[----:B------:R-:W-:Y:S05]  /*3390*/  BSYNC.RECONVERGENT B0 ;  /* 0x0000000000007941 */ /* 0x000fea0003800200 */
.L_x_1313:
[----:B------:R-:W-:Y:S01]  /*33a0*/  IADD3 R16, P0, PT, R2, UR14, RZ ;  /* 0x0000000e02107c10 */ /* 0x000fe2000ff1e0ff */
[----:B------:R-:W-:Y:S02]  /*33b0*/  IMAD.MOV.U32 R6, RZ, RZ, R14 ;  /* 0x000000ffff067224 */ /* 0x000fe400078e000e */
[----:B------:R-:W-:Y:S01]  /*33c0*/  IMAD.MOV.U32 R7, RZ, RZ, R12 ;  /* 0x000000ffff077224 */ /* 0x000fe200078e000c */
[----:B------:R-:W-:Y:S02]  /*33d0*/  IADD3.X R17, PT, PT, R13, UR15, RZ, P0, !PT ;  /* 0x0000000f0d117c10 */ /* 0x000fe400087fe4ff */
[----:B------:R-:W-:-:S03]  /*33e0*/  IADD3 R3, P0, PT, R3, UR5, RZ ;  /* 0x0000000503037c10 */ /* 0x000fc6000ff1e0ff */
[----:B------:R0:W-:Y:S02]  /*33f0*/  STG.E.ENL2.256 desc[UR16][R16.64], R8, R4 ;  /* 0xf80000081004797f */ /* 0x0001e4000f121810 */
[C---:B------:R-:W-:Y:S02]  /*3400*/  IMAD.SHL.U32 R2, R3.reuse, 0x4, RZ ;  /* 0x0000000403027824 */ /* 0x040fe400078e00ff */
[----:B------:R-:W-:Y:S01]  /*3410*/  IMAD.X R0, RZ, RZ, R0, P0 ;  /* 0x000000ffff007224 */ /* 0x000fe200000e0600 */
[C---:B------:R-:W-:Y:S02]  /*3420*/  LOP3.LUT P0, RZ, R3.reuse, 0xffffc000, RZ, 0xc0, !PT ;  /* 0xffffc00003ff7812 */ /* 0x040fe4000780c0ff */
[----:B------:R-:W-:Y:S02]  /*3430*/  ISETP.LT.U32.AND P1, PT, R2, UR19, PT ;  /* 0x0000001302007c0c */ /* 0x000fe4000bf21070 */
[----:B------:R-:W-:Y:S02]  /*3440*/  SHF.L.U64.HI R2, R3, 0x2, R0 ;  /* 0x0000000203027819 */ /* 0x000fe40000010200 */
[----:B------:R-:W-:-:S02]  /*3450*/  LOP3.LUT P0, RZ, R0, 0x3fffffff, RZ, 0xc0, P0 ;  /* 0x3fffffff00ff7812 */ /* 0x000fc4000000c0ff */
[----:B------:R-:W-:-:S13]  /*3460*/  ISETP.LT.AND.EX P1, PT, R2, UR4, PT, P1 ;  /* 0x0000000402007c0c */ /* 0x000fda000bf21310 */
[----:B0-----:R-:W-:Y:S05]  /*3470*/  @!P0 BRA P1, `(.L_x_1319) ;  /* 0xfffffff0004c8947 */ /* 0x001fea000083ffff */
[----:B------:R-:W-:Y:S05]  /*3480*/  EXIT ;  /* 0x000000000000794d */ /* 0x000fea0003800000 */
.L_x_1294:
[C---:B------:R-:W-:Y:S01]  /*3490*/  IMAD.SHL.U32 R2, R3.reuse, 0x20, RZ ;  /* 0x0000002003027824 */ /* 0x040fe200078e00ff */
[----:B------:R-:W-:-:S04]  /*34a0*/  SHF.L.U64.HI R16, R3, 0x5, R0 ;  /* 0x0000000503107819 */ /* 0x000fc80000010200 */
[----:B------:R-:W-:-:S04]  /*34b0*/  IADD3 R4, P0, PT, R2, UR6, RZ ;  /* 0x0000000602047c10 */ /* 0x000fc8000ff1e0ff */
[----:B------:R-:W-:-:S06]  /*34c0*/  IADD3.X R5, PT, PT, R16, UR7, RZ, P0, !PT ;  /* 0x0000000710057c10 */ /* 0x000fcc00087fe4ff */
[----:B------:R-:W2:Y:S01]  /*34d0*/  LDG.E.ENL2.256 R8, R4, desc[UR16][R4.64] ;  /* 0xfe0000100404797e */ /* 0x000ea20008121908 */
[----:B------:R-:W-:Y:S01]  /*34e0*/  BSSY.RECONVERGENT B0, `(.L_x_1320) ;  /* 0x0000026000007945 */ /* 0x000fe20003800200 */
[----:B------:R-:W-:Y:S02]  /*34f0*/  CS2R R12, SRZ ;  /* 0x00000000000c7805 */ /* 0x000fe4000001ff00 */
[----:B--2---:R-:W-:-:S13]  /*3500*/  ISETP.GE.AND P0, PT, R5, RZ, PT ;  /* 0x000000ff0500720c */ /* 0x004fda0003f06270 */
[----:B------:R-:W-:Y:S05]  /*3510*/  @!P0 BRA `(.L_x_1321) ;  /* 0x0000000000888947 */ /* 0x000fea0003800000 */
[----:B------:R-:W-:Y:S02]  /*3520*/  IMAD.MOV.U32 R19, RZ, RZ, R4 ;  /* 0x000000ffff137224 */ /* 0x000fe400078e0004 */
[----:B------:R-:W-:Y:S02]  /*3530*/  IMAD.MOV.U32 R20, RZ, RZ, R5 ;  /* 0x000000ffff147224 */ /* 0x000fe400078e0005 */
[----:B------:R-:W-:Y:S01]  /*3540*/  IMAD.MOV.U32 R12, RZ, RZ, 0x1 ;  /* 0x00000001ff0c7424 */ /* 0x000fe200078e00ff */
[----:B------:R-:W-:Y:S01]  /*3550*/  ISETP.NE.U32.AND P0, PT, R19, RZ, PT ;  /* 0x000000ff1300720c */ /* 0x000fe20003f05070 */
[----:B------:R-:W-:-:S03]  /*3560*/  IMAD.MOV.U32 R13, RZ, RZ, RZ ;  /* 0x000000ffff0d7224 */ /* 0x000fc600078e00ff */
[----:B------:R-:W-:-:S13]  /*3570*/  ISETP.NE.AND.EX P0, PT, R20, RZ, PT, P0 ;  /* 0x000000ff1400720c */ /* 0x000fda0003f05300 */
[----:B------:R-:W-:Y:S05]  /*3580*/  @!P0 BRA `(.L_x_1321) ;  /* 0x00000000006c8947 */ /* 0x000fea0003800000 */
[----:B------:R-:W0:Y:S01]  /*3590*/  LDCU.64 UR8, c[0x0][0xfd0] ;  /* 0x0001fa00ff0877ac */ /* 0x000e220008000a00 */
[----:B------:R-:W-:Y:S02]  /*35a0*/  IMAD.MOV.U32 R12, RZ, RZ, 0x1 ;  /* 0x00000001ff0c7424 */ /* 0x000fe400078e00ff */
[----:B------:R-:W-:Y:S02]  /*35b0*/  IMAD.MOV.U32 R13, RZ, RZ, RZ ;  /* 0x000000ffff0d7224 */ /* 0x000fe400078e00ff */
[----:B0-----:R-:W-:Y:S02]  /*35c0*/  IMAD.U32 R17, RZ, RZ, UR8 ;  /* 0x00000008ff117e24 */ /* 0x001fe4000f8e00ff */
[----:B------:R-:W-:-:S07]  /*35d0*/  IMAD.U32 R18, RZ, RZ, UR9 ;  /* 0x00000009ff127e24 */ /* 0x000fce000f8e00ff */
.L_x_1322:
[----:B------:R-:W-:Y:S01]  /*35e0*/  LOP3.LUT R4, R19, 0x1, RZ, 0xc0, !PT ;  /* 0x0000000113047812 */ /* 0x000fe200078ec0ff */
[----:B------:R-:W-:-:S03]  /*35f0*/  IMAD R14, R18, R17, RZ ;  /* 0x00000011120e7224 */ /* 0x000fc600078e02ff */
[----:B------:R-:W-:Y:S01]  /*3600*/  ISETP.NE.U32.AND P0, PT, R4, 0x1, PT ;  /* 0x000000010400780c */ /* 0x000fe20003f05070 */
[C---:B------:R-:W-:Y:S02]  /*3610*/  IMAD R21, R17.reuse, R18, R14 ;  /* 0x0000001211157224 */ /* 0x040fe400078e020e */
[----:B------:R-:W-:Y:S01]  /*3620*/  IMAD.WIDE.U32 R4, R17, R17, RZ ;  /* 0x0000001111047225 */ /* 0x000fe200078e00ff */
[----:B------:R-:W-:-:S04]  /*3630*/  ISETP.NE.U32.AND.EX P0, PT, RZ, RZ, PT, P0 ;  /* 0x000000ffff00720c */ /* 0x000fc80003f05100 */
[----:B------:R-:W-:Y:S01]  /*3640*/  SEL R15, R18, RZ, !P0 ;  /* 0x000000ff120f7207 */ /* 0x000fe20004000000 */
[----:B------:R-:W-:Y:S01]  /*3650*/  IMAD.IADD R18, R5, 0x1, R21 ;  /* 0x0000000105127824 */ /* 0x000fe200078e0215 */
[----:B------:R-:W-:Y:S01]  /*3660*/  SEL R14, R17, 0x1, !P0 ;  /* 0x00000001110e7807 */ /* 0x000fe20004000000 */
[----:B------:R-:W-:Y:S01]  /*3670*/  IMAD.MOV.U32 R17, RZ, RZ, R4 ;  /* 0x000000ffff117224 */ /* 0x000fe200078e0004 */
[----:B------:R-:W-:Y:S01]  /*3680*/  ISETP.GT.U32.AND P0, PT, R19, 0x1, PT ;  /* 0x000000011300780c */ /* 0x000fe20003f04070 */
[-C--:B------:R-:W-:Y:S02]  /*3690*/  IMAD R15, R15, R12.reuse, RZ ;  /* 0x0000000c0f0f7224 */ /* 0x080fe400078e02ff */
[----:B------:R-:W-:Y:S01]  /*36a0*/  IMAD.WIDE.U32 R4, R14, R12, RZ ;  /* 0x0000000c0e047225 */ /* 0x000fe200078e00ff */
[----:B------:R-:W-:-:S03]  /*36b0*/  ISETP.GT.U32.AND.EX P0, PT, R20, RZ, PT, P0 ;  /* 0x000000ff1400720c */ /* 0x000fc60003f04100 */
[----:B------:R-:W-:Y:S01]  /*36c0*/  IMAD R13, R13, R14, R15 ;  /* 0x0000000e0d0d7224 */ /* 0x000fe200078e020f */
[----:B------:R-:W-:Y:S01]  /*36d0*/  SHF.R.U64 R14, R19, 0x1, R20 ;  /* 0x00000001130e7819 */ /* 0x000fe20000001214 */
[----:B------:R-:W-:Y:S01]  /*36e0*/  IMAD.MOV.U32 R12, RZ, RZ, R4 ;  /* 0x000000ffff0c7224 */ /* 0x000fe200078e0004 */
[----:B------:R-:W-:Y:S01]  /*36f0*/  SHF.R.U32.HI R15, RZ, 0x1, R20 ;  /* 0x00000001ff0f7819 */ /* 0x000fe20000011614 */
[----:B------:R-:W-:Y:S02]  /*3700*/  IMAD.IADD R13, R5, 0x1, R13 ;  /* 0x00000001050d7824 */ /* 0x000fe400078e020d */
[----:B------:R-:W-:Y:S02]  /*3710*/  IMAD.MOV.U32 R19, RZ, RZ, R14 ;  /* 0x000000ffff137224 */ /* 0x000fe400078e000e */
[----:B------:R-:W-:Y:S02]  /*3720*/  IMAD.MOV.U32 R20, RZ, RZ, R15 ;  /* 0x000000ffff147224 */ /* 0x000fe400078e000f */
[----:B------:R-:W-:Y:S05]  /*3730*/  @P0 BRA `(.L_x_1322) ;  /* 0xfffffffc00a80947 */ /* 0x000fea000383ffff */
.L_x_1321:
[----:B------:R-:W-:Y:S05]  /*3740*/  BSYNC.RECONVERGENT B0 ;  /* 0x0000000000007941 */ /* 0x000fea0003800200 */
.L_x_1320:
[----:B------:R-:W-:Y:S01]  /*3750*/  ISETP.GE.AND P0, PT, R7, RZ, PT ;  /* 0x000000ff0700720c */ /* 0x000fe20003f06270 */
[----:B------:R-:W-:Y:S01]  /*3760*/  BSSY.RECONVERGENT B0, `(.L_x_1323) ;  /* 0x0000022000007945 */ /* 0x000fe20003800200 */
[----:B------:R-:W-:Y:S02]  /*3770*/  IMAD.MOV.U32 R14, RZ, RZ, RZ ;  /* 0x000000ffff0e7224 */ /* 0x000fe400078e00ff */
[----:B------:R-:W-:Y:S02]  /*3780*/  IMAD.MOV.U32 R19, RZ, RZ, RZ ;  /* 0x000000ffff137224 */ /* 0x000fe400078e00ff */
[----:B------:R-:W-:Y:S02]  /*3790*/  IMAD.MOV.U32 R4, RZ, RZ, R12 ;  /* 0x000000ffff047224 */ /* 0x000fe400078e000c */
[----:B------:R-:W-:-:S05]  /*37a0*/  IMAD.MOV.U32 R5, RZ, RZ, R13 ;  /* 0x000000ffff057224 */ /* 0x000fca00078e000d */
        /* <DEDUP_REMOVED lines=11> */
.L_x_1325:
[----:B------:R-:W-:Y:S01]  /*3860*/  LOP3.LUT R13, R6, 0x1, RZ, 0xc0, !PT ;  /* 0x00000001060d7812 */ /* 0x000fe200078ec0ff */
[----:B------:R-:W-:-:S03]  /*3870*/  IMAD R20, R17, R12, RZ ;  /* 0x0000000c11147224 */ /* 0x000fc600078e02ff */
[----:B------:R-:W-:-:S04]  /*3880*/  ISETP.NE.U32.AND P0, PT, R13, 0x1, PT ;  /* 0x000000010d00780c */ /* 0x000fc80003f05070 */
[----:B------:R-:W-:-:S04]  /*3890*/  ISETP.NE.U32.AND.EX P0, PT, RZ, RZ, PT, P0 ;  /* 0x000000ffff00720c */ /* 0x000fc80003f05100 */
[----:B------:R-:W-:Y:S01]  /*38a0*/  SEL R13, R17, RZ, !P0 ;  /* 0x000000ff110d7207 */ /* 0x000fe20004000000 */
[C---:B------:R-:W-:Y:S01]  /*38b0*/  IMAD R17, R12.reuse, R17, R20 ;  /* 0x000000110c117224 */ /* 0x040fe200078e0214 */
[----:B------:R-:W-:Y:S02]  /*38c0*/  SEL R15, R12, 0x1, !P0 ;  /* 0x000000010c0f7807 */ /* 0x000fe40004000000 */
[C---:B------:R-:W-:Y:S01]  /*38d0*/  ISETP.GT.U32.AND P0, PT, R6.reuse, 0x1, PT ;  /* 0x000000010600780c */ /* 0x040fe20003f04070 */
[----:B------:R-:W-:Y:S01]  /*38e0*/  IMAD R18, R13, R14, RZ ;  /* 0x0000000e0d127224 */ /* 0x000fe200078e02ff */
[--C-:B------:R-:W-:Y:S01]  /*38f0*/  SHF.R.U64 R6, R6, 0x1, R7.reuse ;  /* 0x0000000106067819 */ /* 0x100fe20000001207 */
[----:B------:R-:W-:Y:S01]  /*3900*/  IMAD.WIDE.U32 R12, R12, R12, RZ ;  /* 0x0000000c0c0c7225 */ /* 0x000fe200078e00ff */
[----:B------:R-:W-:Y:S02]  /*3910*/  ISETP.GT.U32.AND.EX P0, PT, R7, RZ, PT, P0 ;  /* 0x000000ff0700720c */ /* 0x000fe40003f04100 */
[----:B------:R-:W-:Y:S01]  /*3920*/  SHF.R.U32.HI R7, RZ, 0x1, R7 ;  /* 0x00000001ff077819 */ /* 0x000fe20000011607 */
[----:B------:R-:W-:-:S02]  /*3930*/  IMAD R19, R19, R15, R18 ;  /* 0x0000000f13137224 */ /* 0x000fc400078e0212 */
[----:B------:R-:W-:-:S04]  /*3940*/  IMAD.WIDE.U32 R14, R15, R14, RZ ;  /* 0x0000000e0f0e7225 */ /* 0x000fc800078e00ff */
[----:B------:R-:W-:Y:S02]  /*3950*/  IMAD.IADD R17, R13, 0x1, R17 ;  /* 0x000000010d117824 */ /* 0x000fe400078e0211 */
[----:B------:R-:W-:Y:S02]  /*3960*/  IMAD.IADD R19, R15, 0x1, R19 ;  /* 0x000000010f137824 */ /* 0x000fe400078e0213 */
[----:B------:R-:W-:Y:S05]  /*3970*/  @P0 BRA `(.L_x_1325) ;  /* 0xfffffffc00b80947 */ /* 0x000fea000383ffff */
.L_x_1324:
[----:B------:R-:W-:Y:S05]  /*3980*/  BSYNC.RECONVERGENT B0 ;  /* 0x0000000000007941 */ /* 0x000fea0003800200 */
.L_x_1323:
        /* <DEDUP_REMOVED lines=17> */
.L_x_1328:
        /* <DEDUP_REMOVED lines=11> */
[-C--:B------:R-:W-:Y:S01]  /*3b50*/  IMAD R19, R20, R15.reuse, RZ ;  /* 0x0000000f14137224 */ /* 0x080fe200078e02ff */
[--C-:B------:R-:W-:Y:S01]  /*3b60*/  SHF.R.U64 R8, R8, 0x1, R9.reuse ;  /* 0x0000000108087819 */ /* 0x100fe20000001209 */
[----:B------:R-:W-:Y:S01]  /*3b70*/  IMAD.WIDE.U32 R12, R14, R15, RZ ;  /* 0x0000000f0e0c7225 */ /* 0x000fe200078e00ff */
[----:B------:R-:W-:Y:S02]  /*3b80*/  ISETP.GT.U32.AND.EX P0, PT, R9, RZ, PT, P0 ;  /* 0x000000ff0900720c */ /* 0x000fe40003f04100 */
[----:B------:R-:W-:Y:S01]  /*3b90*/  SHF.R.U32.HI R9, RZ, 0x1, R9 ;  /* 0x00000001ff097819 */ /* 0x000fe20000011609 */
[----:B------:R-:W-:-:S02]  /*3ba0*/  IMAD R19, R18, R14, R19 ;  /* 0x0000000e12137224 */ /* 0x000fc400078e0213 */
[----:B------:R-:W-:Y:S02]  /*3bb0*/  IMAD.MOV.U32 R15, RZ, RZ, R12 ;  /* 0x000000ffff0f7224 */ /* 0x000fe400078e000c */
[----:B------:R-:W-:-:S06]  /*3bc0*/  IMAD.IADD R18, R13, 0x1, R19 ;  /* 0x000000010d127824 */ /* 0x000fcc00078e0213 */
[----:B------:R-:W-:Y:S05]  /*3bd0*/  @P0 BRA `(.L_x_1328) ;  /* 0xfffffffc00b00947 */ /* 0x000fea000383ffff */
.L_x_1327:
[----:B------:R-:W-:Y:S05]  /*3be0*/  BSYNC.RECONVERGENT B0 ;  /* 0x0000000000007941 */ /* 0x000fea0003800200 */
.L_x_1326:
        /* <DEDUP_REMOVED lines=17> */
.L_x_1331:
        /* <DEDUP_REMOVED lines=18> */
.L_x_1330:
[----:B------:R-:W-:Y:S05]  /*3e20*/  BSYNC.RECONVERGENT B0 ;  /* 0x0000000000007941 */ /* 0x000fea0003800200 */
.L_x_1329:
        /* <DEDUP_REMOVED lines=15> */
.L_x_1293:
[C---:B------:R-:W-:Y:S01]  /*3f20*/  LEA R4, P0, R3.reuse, UR14, 0x5 ;  /* 0x0000000e03047c11 */ /* 0x040fe2000f8028ff */
[----:B------:R-:W-:Y:S02]  /*3f30*/  IMAD.MOV.U32 R8, RZ, RZ, 0x1 ;  /* 0x00000001ff087424 */ /* 0x000fe400078e00ff */
[----:B------:R-:W-:Y:S01]  /*3f40*/  IMAD.MOV.U32 R9, RZ, RZ, 0x0 ;  /* 0x00000000ff097424 */ /* 0x000fe200078e00ff */
[C---:B------:R-:W-:Y:S01]  /*3f50*/  LEA.HI.X R5, R3.reuse, UR15, R0, 0x5, P0 ;  /* 0x0000000f03057c11 */ /* 0x040fe200080f2c00 */
[----:B------:R-:W-:Y:S01]  /*3f60*/  IMAD.MOV.U32 R10, RZ, RZ, 0x1 ;  /* 0x00000001ff0a7424 */ /* 0x000fe200078e00ff */
[----:B------:R-:W-:Y:S01]  /*3f70*/  IADD3 R3, P0, PT, R3, UR5, RZ ;  /* 0x0000000503037c10 */ /* 0x000fe2000ff1e0ff */
[----:B------:R-:W-:-:S04]  /*3f80*/  IMAD.MOV.U32 R11, RZ, RZ, 0x0 ;  /* 0x00000000ff0b7424 */ /* 0x000fc800078e00ff */
[C---:B------:R-:W-:Y:S01]  /*3f90*/  IMAD.SHL.U32 R2, R3.reuse, 0x4, RZ ;  /* 0x0000000403027824 */ /* 0x040fe200078e00ff */
[----:B------:R0:W-:Y:S01]  /*3fa0*/  STG.E.ENL2.256 desc[UR16][R4.64], R8, R8 ;  /* 0xf80000080408797f */ /* 0x0001e2000f121810 */
[----:B------:R-:W-:Y:S01]  /*3fb0*/  IMAD.X R0, RZ, RZ, R0, P0 ;  /* 0x000000ffff007224 */ /* 0x000fe200000e0600 */
[C---:B------:R-:W-:Y:S02]  /*3fc0*/  LOP3.LUT P0, RZ, R3.reuse, 0xffffc000, RZ, 0xc0, !PT ;  /* 0xffffc00003ff7812 */ /* 0x040fe4000780c0ff */
[----:B------:R-:W-:Y:S02]  /*3fd0*/  ISETP.LT.U32.AND P1, PT, R2, UR19, PT ;  /* 0x0000001302007c0c */ /* 0x000fe4000bf21070 */
[----:B------:R-:W-:Y:S02]  /*3fe0*/  SHF.L.U64.HI R2, R3, 0x2, R0 ;  /* 0x0000000203027819 */ /* 0x000fe40000010200 */
[----:B------:R-:W-:Y:S02]  /*3ff0*/  LOP3.LUT P0, RZ, R0, 0x3fffffff, RZ, 0xc0, P0 ;  /* 0x3fffffff00ff7812 */ /* 0x000fe4000000c0ff */
[----:B------:R-:W-:-:S13]  /*4000*/  ISETP.LT.AND.EX P1, PT, R2, UR4, PT, P1 ;  /* 0x0000000402007c0c */ /* 0x000fda000bf21310 */
[----:B0-----:R-:W-:Y:S05]  /*4010*/  @!P0 BRA P1, `(.L_x_1293) ;  /* 0xfffffffc00c08947 */ /* 0x001fea000083ffff */
[----:B------:R-:W-:Y:S05]  /*4020*/  EXIT ;  /* 0x000000000000794d */ /* 0x000fea0003800000 */
.L_x_1332:
        /* <DEDUP_REMOVED lines=13> */
.L_x_4724:


//--------------------- .text._ZN2at6native57_GLOBAL__N__f3eca4a2_24_ForeachBinaryOpScalar_cu_86b9896c25multi_tensor_apply_kernelINS1_18TensorListMetadataILi2EEENS1_21BinaryOpScalarFunctorIiLi2ELi1ELi1EEEJNS1_21reverse_power_functorIiEEiEEEvT_T0_DpT1_ --------------------------
	.section	.text._ZN2at6native57_GLOBAL__N__f3eca4a2_24_ForeachBinaryOpScalar_cu_86b9896c25multi_tensor_apply_kernelINS1_18TensorListMetadataILi2EEENS1_21BinaryOpScalarFunctorIiLi2ELi1ELi1EEEJNS1_21reverse_power_functorIiEEiEEEvT_T0_DpT1_,"ax",@progbits
	.align	128
.text._ZN2at6native57_GLOBAL__N__f3eca4a2_24_ForeachBinaryOpScalar_cu_86b9896c25multi_tensor_apply_kernelINS1_18TensorListMetadataILi2EEENS1_21BinaryOpScalarFunctorIiLi2ELi1ELi1EEEJNS1_21reverse_power_functorIiEEiEEEvT_T0_DpT1_:
        .type           _ZN2at6native57_GLOBAL__N__f3eca4a2_24_ForeachBinaryOpScalar_cu_86b9896c25multi_tensor_apply_kernelINS1_18TensorListMetadataILi2EEENS1_21BinaryOpScalarFunctorIiLi2ELi1ELi1EEEJNS1_21reverse_power_functorIiEEiEEEvT_T0_DpT1_,@function
        .size           _ZN2at6native57_GLOBAL__N__f3eca4a2_24_ForeachBinaryOpScalar_cu_86b9896c25multi_tensor_apply_kernelINS1_18TensorListMetadataILi2EEENS1_21BinaryOpScalarFunctorIiLi2ELi1ELi1EEEJNS1_21reverse_power_functorIiEEiEEEvT_T0_DpT1_,(.L_x_4725 - _ZN2at6native57_GLOBAL__N__f3eca4a2_24_ForeachBinaryOpScalar_cu_86b9896c25multi_tensor_apply_kernelINS1_18TensorListMetadataILi2EEENS1_21BinaryOpScalarFunctorIiLi2ELi1ELi1EEEJNS1_21reverse_power_functorIiEEiEEEvT_T0_DpT1_)
        .other          _ZN2at6native57_GLOBAL__N__f3eca4a2_24_ForeachBinaryOpScalar_cu_86b9896c25multi_tensor_apply_kernelINS1_18TensorListMetadataILi2EEENS1_21BinaryOpScalarFunctorIiLi2ELi1ELi1EEEJNS1_21reverse_power_functorIiEEiEEEvT_T0_DpT1_,@"STO_CUDA_ENTRY STV_DEFAULT"
_ZN2at6native57_GLOBAL__N__f3eca4a2_24_ForeachBinaryOpScalar_cu_86b9896c25multi_tensor_apply_kernelINS1_18TensorListMetadataILi2EEENS1_21BinaryOpScalarFunctorIiLi2ELi1ELi1EEEJNS1_21reverse_power_functorIiEEiEEEvT_T0_DpT1_:
        /* <DEDUP_REMOVED lines=25> */
[----:B------:R-:W1:Y:S01]  /*0190*/  LDC R3, c[0x0][0x360] ;  /* 0x0000d800ff037b82 */ /* 0x000e620000000800 */
[----:B------:R-:W2:Y:S01]  /*01a0*/  S2R R0, SR_TID.X ;  /* 0x0000000000007919 */ /* 0x000ea20000002100 */
[----:B------:R-:W-:Y:S01]  /*01b0*/  IMAD.MOV.U32 R5, RZ, RZ, RZ ;  /* 0x000000ffff057224 */ /* 0x000fe200078e00ff */
[----:B------:R-:W-:-:S04]  /*01c0*/  UISETP.LT.U32.AND UP0, UPT, UR18, 0x10000, UPT ;  /* 0x000100001200788c */ /* 0x000fc8000bf01070 */
[----:B------:R-:W-:-:S04]  /*01d0*/  UISETP.LT.U32.AND.EX UP0, UPT, UR4, URZ, UPT, UP0 ;  /* 0x000000ff0400728c */ /* 0x000fc8000bf01100 */
[----:B------:R-:W-:Y:S02]  /*01e0*/  USEL UR5, UR18, 0x10000, UP0 ;  /* 0x0001000012057887 */ /* 0x000fe40008000000 */
[----:B------:R-:W-:Y:S02]  /*01f0*/  USEL UR8, UR4, URZ, UP0 ;  /* 0x000000ff04087287 */ /* 0x000fe40008000000 */
[----:B0-----:R-:W-:Y:S01]  /*0200*/  UISETP.NE.AND UP0, UPT, UR9, 0x1, UPT ;  /* 0x000000010900788c */ /* 0x001fe2000bf05270 */
[----:B-1----:R-:W-:-:S08]  /*0210*/  IMAD.SHL.U32 R7, R3, 0x4, RZ ;  /* 0x0000000403077824 */ /* 0x002fd000078e00ff */
[----:B--2---:R-:W-:Y:S05]  /*0220*/  BRA.U !UP0, `(.L_x_1334) ;  /* 0x0000001108ec7547 */ /* 0x004fea000b800000 */
[----:B------:R-:W-:-:S09]  /*0230*/  UISETP.NE.AND UP0, UPT, UR9, -0x1, UPT ;  /* 0xffffffff0900788c */ /* 0x000fd2000bf05270 */
[----:B------:R-:W-:Y:S05]  /*0240*/  BRA.U UP0, `(.L_x_1335) ;  /* 0x0000000900cc7547 */ /* 0x000fea000b800000 */
[----:B------:R-:W-:Y:S02]  /*0250*/  IMAD.MOV.U32 R4, RZ, RZ, RZ ;  /* 0x000000ffff047224 */ /* 0x000fe400078e00ff */
[----:B------:R-:W-:-:S07]  /*0260*/  IMAD.MOV.U32 R2, RZ, RZ, RZ ;  /* 0x000000ffff027224 */ /* 0x000fce00078e00ff */
.L_x_1360:
[----:B------:R-:W-:Y:S02]  /*0270*/  IADD3 R23, P1, PT, R4, R0, RZ ;  /* 0x0000000004177210 */ /* 0x000fe40007f3e0ff */
[----:B0-----:R-:W-:Y:S02]  /*0280*/  CS2R R26, SRZ ;  /* 0x00000000001a7805 */ /* 0x001fe4000001ff00 */
        /* <DEDUP_REMOVED lines=18> */
[----:B------:R-:W2:Y:S01]  /*03b0*/  @!P0 LDG.E R27, desc[UR16][R14.64] ;  /* 0x000000100e1b8981 */ /* 0x000ea2000c1e1900 */
[----:B------:R-:W-:-:S02]  /*03c0*/  IMAD.MOV.U32 R24, RZ, RZ, RZ ;  /* 0x000000ffff187224 */ /* 0x000fc400078e00ff */
[----:B------:R-:W-:Y:S01]  /*03d0*/  @!P1 LEA.HI.X R9, R21, UR7, R18, 0x2, P4 ;  /* 0x0000000715099c11 */ /* 0x000fe2000a0f1412 */
[----:B------:R-:W-:Y:S02]  /*03e0*/  IMAD.MOV.U32 R22, RZ, RZ, RZ ;  /* 0x000000ffff167224 */ /* 0x000fe400078e00ff */
[----:B------:R-:W-:Y:S02]  /*03f0*/  @!P2 LEA R10, P0, R6, UR6, 0x2 ;  /* 0x00000006060aac11 */ /* 0x000fe4000f8010ff */
[----:B------:R0:W5:Y:S02]  /*0400*/  @!P1 LDG.E R26, desc[UR16][R8.64] ;  /* 0x00000010081a9981 */ /* 0x000164000c1e1900 */
[----:B------:R-:W-:Y:S02]  /*0410*/  @!P3 LEA R12, P4, R16, UR6, 0x2 ;  /* 0x00000006100cbc11 */ /* 0x000fe4000f8810ff */
[----:B------:R-:W-:Y:S02]  /*0420*/  @!P2 LEA.HI.X R11, R6, UR7, R17, 0x2, P0 ;  /* 0x00000007060bac11 */ /* 0x000fe400080f1411 */
[----:B------:R-:W-:-:S03]  /*0430*/  @!P3 LEA.HI.X R13, R16, UR7, R19, 0x2, P4 ;  /* 0x00000007100dbc11 */ /* 0x000fc6000a0f1413 */
[----:B------:R0:W5:Y:S04]  /*0440*/  @!P2 LDG.E R24, desc[UR16][R10.64] ;  /* 0x000000100a18a981 */ /* 0x000168000c1e1900 */
[----:B------:R0:W5:Y:S01]  /*0450*/  @!P3 LDG.E R22, desc[UR16][R12.64] ;  /* 0x000000100c16b981 */ /* 0x000162000c1e1900 */
[----:B------:R-:W-:Y:S01]  /*0460*/  IADD3 R4, P0, PT, R7, R4, RZ ;  /* 0x0000000407047210 */ /* 0x000fe20007f1e0ff */
[----:B------:R-:W-:Y:S04]  /*0470*/  BSSY.RECONVERGENT B0, `(.L_x_1336) ;  /* 0x0000020000007945 */ /* 0x000fe80003800200 */
[----:B------:R-:W-:Y:S01]  /*0480*/  IMAD.X R2, RZ, RZ, R2, P0 ;  /* 0x000000ffff027224 */ /* 0x000fe200000e0602 */
[----:B------:R-:W-:-:S04]  /*0490*/  ISETP.GE.U32.AND P0, PT, R4, UR5, PT ;  /* 0x0000000504007c0c */ /* 0x000fc8000bf06070 */
[----:B------:R-:W-:Y:S02]  /*04a0*/  ISETP.GE.U32.AND.EX P0, PT, R2, UR8, PT, P0 ;  /* 0x0000000802007c0c */ /* 0x000fe4000bf06100 */
[----:B--2---:R-:W-:-:S13]  /*04b0*/  ISETP.GE.AND P1, PT, R27, RZ, PT ;  /* 0x000000ff1b00720c */ /* 0x004fda0003f26270 */
[----:B0-----:R-:W-:Y:S05]  /*04c0*/  @!P1 BRA `(.L_x_1337) ;  /* 0x0000000000589947 */ /* 0x001fea0003800000 */
[----:B------:R-:W-:Y:S01]  /*04d0*/  ISETP.NE.AND P1, PT, R27, RZ, PT ;  /* 0x000000ff1b00720c */ /* 0x000fe20003f25270 */
[----:B------:R-:W-:Y:S01]  /*04e0*/  BSSY.RECONVERGENT B1, `(.L_x_1338) ;  /* 0x0000013000017945 */ /* 0x000fe20003800200 */
[----:B------:R-:W-:-:S11]  /*04f0*/  IMAD.MOV.U32 R25, RZ, RZ, 0x1 ;  /* 0x00000001ff197424 */ /* 0x000fd600078e00ff */
[----:B------:R-:W-:Y:S05]  /*0500*/  @!P1 BRA `(.L_x_1339) ;  /* 0x0000000000409947 */ /* 0x000fea0003800000 */
[C---:B------:R-:W-:Y:S01]  /*0510*/  ISETP.GE.U32.AND P2, PT, R27.reuse, 0x2, PT ;  /* 0x000000021b00780c */ /* 0x040fe20003f46070 */
[----:B------:R-:W-:Y:S01]  /*0520*/  IMAD.MOV.U32 R25, RZ, RZ, 0x1 ;  /* 0x00000001ff197424 */ /* 0x000fe200078e00ff */
[----:B------:R-:W-:-:S04]  /*0530*/  LOP3.LUT R8, R27, 0x1, RZ, 0xc0, !PT ;  /* 0x000000011b087812 */ /* 0x000fc800078ec0ff */
[----:B------:R-:W-:-:S04]  /*0540*/  ISETP.NE.U32.AND P1, PT, R8, 0x1, PT ;  /* 0x000000010800780c */ /* 0x000fc80003f25070 */
[----:B------:R-:W-:-:S03]  /*0550*/  SEL R25, R25, 0xffffffff, P1 ;  /* 0xffffffff19197807 */ /* 0x000fc60000800000 */
[----:B------:R-:W-:Y:S06]  /*0560*/  @!P2 BRA `(.L_x_1339) ;  /* 0x000000000028a947 */ /* 0x000fec0003800000 */
[----:B------:R-:W-:Y:S01]  /*0570*/  SHF.R.U32.HI R9, RZ, 0x1, R27 ;  /* 0x00000001ff097819 */ /* 0x000fe2000001161b */
[----:B------:R-:W-:-:S07]  /*0580*/  IMAD.MOV.U32 R10, RZ, RZ, 0x1 ;  /* 0x00000001ff0a7424 */ /* 0x000fce00078e00ff */
.L_x_1340:
[C---:B------:R-:W-:Y:S02]  /*0590*/  ISETP.GE.U32.AND P2, PT, R9.reuse, 0x2, PT ;  /* 0x000000020900780c */ /* 0x040fe40003f46070 */
[----:B------:R-:W-:Y:S02]  /*05a0*/  LOP3.LUT R8, R9, 0x1, RZ, 0xc0, !PT ;  /* 0x0000000109087812 */ /* 0x000fe400078ec0ff */
[----:B------:R-:W-:Y:S02]  /*05b0*/  SHF.R.U32.HI R9, RZ, 0x1, R9 ;  /* 0x00000001ff097819 */ /* 0x000fe40000011609 */
[----:B------:R-:W-:-:S04]  /*05c0*/  ISETP.NE.U32.AND P1, PT, R8, 0x1, PT ;  /* 0x000000010800780c */ /* 0x000fc80003f25070 */
[C---:B------:R-:W-:Y:S01]  /*05d0*/  SEL R8, R10.reuse, 0x1, !P1 ;  /* 0x000000010a087807 */ /* 0x040fe20004800000 */
[----:B------:R-:W-:-:S04]  /*05e0*/  IMAD R10, R10, R10, RZ ;  /* 0x0000000a0a0a7224 */ /* 0x000fc800078e02ff */
[----:B------:R-:W-:Y:S01]  /*05f0*/  IMAD R25, R8, R25, RZ ;  /* 0x0000001908197224 */ /* 0x000fe200078e02ff */
[----:B------:R-:W-:Y:S06]  /*0600*/  @P2 BRA `(.L_x_1340) ;  /* 0xfffffffc00e02947 */ /* 0x000fec000383ffff */
.L_x_1339:
[----:B------:R-:W-:Y:S05]  /*0610*/  BSYNC.RECONVERGENT B1 ;  /* 0x0000000000017941 */ /* 0x000fea0003800200 */
.L_x_1338:
[----:B------:R-:W-:Y:S05]  /*0620*/  BRA `(.L_x_1341) ;  /* 0x0000000000107947 */ /* 0x000fea0003800000 */
.L_x_1337:
[----:B------:R-:W-:Y:S01]  /*0630*/  LOP3.LUT R27, R27, 0x1, RZ, 0xc0, !PT ;  /* 0x000000011b1b7812 */ /* 0x000fe200078ec0ff */
[----:B------:R-:W-:-:S03]  /*0640*/  IMAD.MOV.U32 R25, RZ, RZ, 0x1 ;  /* 0x00000001ff197424 */ /* 0x000fc600078e00ff */
[----:B------:R-:W-:-:S04]  /*0650*/  ISETP.NE.U32.AND P1, PT, R27, 0x1, PT ;  /* 0x000000011b00780c */ /* 0x000fc80003f25070 */
[----:B------:R-:W-:-:S09]  /*0660*/  SEL R25, R25, 0xffffffff, P1 ;  /* 0xffffffff19197807 */ /* 0x000fd20000800000 */
.L_x_1341:
[----:B------:R-:W-:Y:S05]  /*0670*/  BSYNC.RECONVERGENT B0 ;  /* 0x0000000000007941 */ /* 0x000fea0003800200 */
.L_x_1336:
[----:B-----5:R-:W-:Y:S01]  /*0680*/  ISETP.GE.AND P1, PT, R26, RZ, PT ;  /* 0x000000ff1a00720c */ /* 0x020fe20003f26270 */
[----:B------:R-:W-:-:S12]  /*0690*/  BSSY.RECONVERGENT B0, `(.L_x_1342) ;  /* 0x000001c000007945 */ /* 0x000fd80003800200 */
[----:B------:R-:W-:Y:S05]  /*06a0*/  @!P1 BRA `(.L_x_1343) ;  /* 0x0000000000589947 */ /* 0x000fea0003800000 */
        /* <DEDUP_REMOVED lines=12> */
.L_x_1346:
        /* <DEDUP_REMOVED lines=8> */
.L_x_1345:
[----:B------:R-:W-:Y:S05]  /*07f0*/  BSYNC.RECONVERGENT B1 ;  /* 0x0000000000017941 */ /* 0x000fea0003800200 */
.L_x_1344:
[----:B------:R-:W-:Y:S05]  /*0800*/  BRA `(.L_x_1347) ;  /* 0x0000000000107947 */ /* 0x000fea0003800000 */
.L_x_1343:
[----:B------:R-:W-:Y:S01]  /*0810*/  LOP3.LUT R26, R26, 0x1, RZ, 0xc0, !PT ;  /* 0x000000011a1a7812 */ /* 0x000fe200078ec0ff */
[----:B------:R-:W-:-:S03]  /*0820*/  IMAD.MOV.U32 R27, RZ, RZ, 0x1 ;  /* 0x00000001ff1b7424 */ /* 0x000fc600078e00ff */
[----:B------:R-:W-:-:S04]  /*0830*/  ISETP.NE.U32.AND P1, PT, R26, 0x1, PT ;  /* 0x000000011a00780c */ /* 0x000fc80003f25070 */
[----:B------:R-:W-:-:S09]  /*0840*/  SEL R27, R27, 0xffffffff, P1 ;  /* 0xffffffff1b1b7807 */ /* 0x000fd20000800000 */
.L_x_1347:
[----:B------:R-:W-:Y:S05]  /*0850*/  BSYNC.RECONVERGENT B0 ;  /* 0x0000000000007941 */ /* 0x000fea0003800200 */
.L_x_1342:
[----:B------:R-:W-:Y:S01]  /*0860*/  ISETP.GE.AND P1, PT, R24, RZ, PT ;  /* 0x000000ff1800720c */ /* 0x000fe20003f26270 */
        /* <DEDUP_REMOVED lines=14> */
.L_x_1352:
        /* <DEDUP_REMOVED lines=8> */
.L_x_1351:
[----:B------:R-:W-:Y:S05]  /*09d0*/  BSYNC.RECONVERGENT B1 ;  /* 0x0000000000017941 */ /* 0x000fea0003800200 */
.L_x_1350:
[----:B------:R-:W-:Y:S05]  /*09e0*/  BRA `(.L_x_1353) ;  /* 0x0000000000107947 */ /* 0x000fea0003800000 */
.L_x_1349:
[----:B------:R-:W-:Y:S01]  /*09f0*/  LOP3.LUT R24, R24, 0x1, RZ, 0xc0, !PT ;  /* 0x0000000118187812 */ /* 0x000fe200078ec0ff */
[----:B------:R-:W-:-:S03]  /*0a00*/  IMAD.MOV.U32 R29, RZ, RZ, 0x1 ;  /* 0x00000001ff1d7424 */ /* 0x000fc600078e00ff */
[----:B------:R-:W-:-:S04]  /*0a10*/  ISETP.NE.U32.AND P1, PT, R24, 0x1, PT ;  /* 0x000000011800780c */ /* 0x000fc80003f25070 */
[----:B------:R-:W-:-:S09]  /*0a20*/  SEL R29, R29, 0xffffffff, P1 ;  /* 0xffffffff1d1d7807 */ /* 0x000fd20000800000 */
.L_x_1353:
[----:B------:R-:W-:Y:S05]  /*0a30*/  BSYNC.RECONVERGENT B0 ;  /* 0x0000000000007941 */ /* 0x000fea0003800200 */
.L_x_1348:
        /* <DEDUP_REMOVED lines=15> */
.L_x_1358:
        /* <DEDUP_REMOVED lines=8> */
.L_x_1357:
[----:B------:R-:W-:Y:S05]  /*0bb0*/  BSYNC.RECONVERGENT B1 ;  /* 0x0000000000017941 */ /* 0x000fea0003800200 */
.L_x_1356:
[----:B------:R-:W-:Y:S05]  /*0bc0*/  BRA `(.L_x_1359) ;  /* 0x0000000000107947 */ /* 0x000fea0003800000 */
.L_x_1355:
[----:B------:R-:W-:Y:S01]  /*0bd0*/  LOP3.LUT R22, R22, 0x1, RZ, 0xc0, !PT ;  /* 0x0000000116167812 */ /* 0x000fe200078ec0ff */
[----:B------:R-:W-:-:S03]  /*0be0*/  IMAD.MOV.U32 R24, RZ, RZ, 0x1 ;  /* 0x00000001ff187424 */ /* 0x000fc600078e00ff */
[----:B------:R-:W-:-:S04]  /*0bf0*/  ISETP.NE.U32.AND P1, PT, R22, 0x1, PT ;  /* 0x000000011600780c */ /* 0x000fc80003f25070 */
[----:B------:R-:W-:-:S09]  /*0c00*/  SEL R24, R24, 0xffffffff, P1 ;  /* 0xffffffff18187807 */ /* 0x000fd20000800000 */
.L_x_1359:
[----:B------:R-:W-:Y:S05]  /*0c10*/  BSYNC.RECONVERGENT B0 ;  /* 0x0000000000007941 */ /* 0x000fea0003800200 */
.L_x_1354:
        /* <DEDUP_REMOVED lines=13> */
[----:B------:R0:W-:Y:S01]  /*0cf0*/  @!P1 STG.E desc[UR16][R8.64], R25 ;  /* 0x0000001908009986 */ /* 0x0001e2000c101910 */
[----:B------:R-:W-:-:S02]  /*0d00*/  @!P4 LEA R14, P6, R16, UR14, 0x2 ;  /* 0x0000000e100ecc11 */ /* 0x000fc4000f8c10ff */
[----:B------:R-:W-:Y:S01]  /*0d10*/  @!P3 LEA.HI.X R13, R6, UR15, R17, 0x2, P5 ;  /* 0x0000000f060dbc11 */ /* 0x000fe2000a8f1411 */
[----:B------:R0:W-:Y:S01]  /*0d20*/  @!P2 STG.E desc[UR16][R10.64], R27 ;  /* 0x0000001b0a00a986 */ /* 0x0001e2000c101910 */
[----:B------:R-:W-:-:S03]  /*0d30*/  @!P4 LEA.HI.X R15, R16, UR15, R19, 0x2, P6 ;  /* 0x0000000f100fcc11 */ /* 0x000fc6000b0f1413 */
[----:B------:R0:W-:Y:S04]  /*0d40*/  @!P3 STG.E desc[UR16][R12.64], R29 ;  /* 0x0000001d0c00b986 */ /* 0x0001e8000c101910 */
[----:B------:R0:W-:Y:S01]  /*0d50*/  @!P4 STG.E desc[UR16][R14.64], R24 ;  /* 0x000000180e00c986 */ /* 0x0001e2000c101910 */
[----:B------:R-:W-:Y:S05]  /*0d60*/  @!P0 BRA `(.L_x_1360) ;  /* 0xfffffff400408947 */ /* 0x000fea000383ffff */
[----:B------:R-:W-:Y:S05]  /*0d70*/  EXIT ;  /* 0x000000000000794d */ /* 0x000fea0003800000 */
.L_x_1335:
[----:B------:R-:W-:Y:S02]  /*0d80*/  IMAD.MOV.U32 R4, RZ, RZ, RZ ;  /* 0x000000ffff047224 */ /* 0x000fe400078e00ff */
[----:B------:R-:W-:-:S07]  /*0d90*/  IMAD.MOV.U32 R2, RZ, RZ, RZ ;  /* 0x000000ffff027224 */ /* 0x000fce00078e00ff */
.L_x_1373:
        /* <DEDUP_REMOVED lines=19> */
[C---:B------:R-:W-:Y:S01]  /*0ed0*/  @!P1 LEA R8, P4, R21.reuse, UR6, 0x2 ;  /* 0x0000000615089c11 */ /* 0x040fe2000f8810ff */
[----:B------:R-:W2:Y:S01]  /*0ee0*/  @!P0 LDG.E R27, desc[UR16][R14.64] ;  /* 0x000000100e1b8981 */ /* 0x000ea2000c1e1900 */
[----:B------:R-:W-:Y:S01]  /*0ef0*/  CS2R R24, SRZ ;  /* 0x0000000000187805 */ /* 0x000fe2000001ff00 */
[----:B------:R-:W-:Y:S01]  /*0f00*/  IMAD.MOV.U32 R22, RZ, RZ, RZ ;  /* 0x000000ffff167224 */ /* 0x000fe200078e00ff */
[----:B------:R-:W-:-:S03]  /*0f10*/  @!P1 LEA.HI.X R9, R21, UR7, R18, 0x2, P4 ;  /* 0x0000000715099c11 */ /* 0x000fc6000a0f1412 */
        /* <DEDUP_REMOVED lines=15> */
[----:B------:R-:W-:-:S12]  /*1010*/  IMAD.MOV.U32 R25, RZ, RZ, 0x1 ;  /* 0x00000001ff197424 */ /* 0x000fd800078e00ff */
[----:B------:R-:W-:Y:S05]  /*1020*/  @!P1 BRA `(.L_x_1362) ;  /* 0x00000000002c9947 */ /* 0x000fea0003800000 */
[----:B------:R-:W0:Y:S01]  /*1030*/  LDCU UR4, c[0x0][0xfcc] ;  /* 0x0001f980ff0477ac */ /* 0x000e220008000800 */
[----:B------:R-:W-:Y:S02]  /*1040*/  IMAD.MOV.U32 R25, RZ, RZ, 0x1 ;  /* 0x00000001ff197424 */ /* 0x000fe400078e00ff */
[----:B0-----:R-:W-:-:S07]  /*1050*/  IMAD.U32 R9, RZ, RZ, UR4 ;  /* 0x00000004ff097e24 */ /* 0x001fce000f8e00ff */
.L_x_1363:
[C---:B------:R-:W-:Y:S02]  /*1060*/  ISETP.GT.U32.AND P2, PT, R27.reuse, 0x1, PT ;  /* 0x000000011b00780c */ /* 0x040fe40003f44070 */
[----:B------:R-:W-:Y:S02]  /*1070*/  LOP3.LUT R8, R27, 0x1, RZ, 0xc0, !PT ;  /* 0x000000011b087812 */ /* 0x000fe400078ec0ff */
[----:B------:R-:W-:Y:S02]  /*1080*/  SHF.R.U32.HI R27, RZ, 0x1, R27 ;  /* 0x00000001ff1b7819 */ /* 0x000fe4000001161b */
[----:B------:R-:W-:-:S04]  /*1090*/  ISETP.NE.U32.AND P1, PT, R8, 0x1, PT ;  /* 0x000000010800780c */ /* 0x000fc80003f25070 */
[C---:B------:R-:W-:Y:S01]  /*10a0*/  SEL R8, R9.reuse, 0x1, !P1 ;  /* 0x0000000109087807 */ /* 0x040fe20004800000 */
[----:B------:R-:W-:-:S04]  /*10b0*/  IMAD R9, R9, R9, RZ ;  /* 0x0000000909097224 */ /* 0x000fc800078e02ff */
[----:B------:R-:W-:Y:S01]  /*10c0*/  IMAD R25, R8, R25, RZ ;  /* 0x0000001908197224 */ /* 0x000fe200078e02ff */
[----:B------:R-:W-:Y:S06]  /*10d0*/  @P2 BRA `(.L_x_1363) ;  /* 0xfffffffc00e02947 */ /* 0x000fec000383ffff */
.L_x_1362:
[----:B------:R-:W-:Y:S05]  /*10e0*/  BSYNC.RECONVERGENT B0 ;  /* 0x0000000000007941 */ /* 0x000fea0003800200 */
.L_x_1361:
[----:B-----5:R-:W-:Y:S01]  /*10f0*/  ISETP.GE.AND P1, PT, R26, RZ, PT ;  /* 0x000000ff1a00720c */ /* 0x020fe20003f26270 */
[----:B------:R-:W-:Y:S01]  /*1100*/  BSSY.RECONVERGENT B0, `(.L_x_1364) ;  /* 0x0000011000007945 */ /* 0x000fe20003800200 */
[----:B------:R-:W-:-:S11]  /*1110*/  IMAD.MOV.U32 R27, RZ, RZ, RZ ;  /* 0x000000ffff1b7224 */ /* 0x000fd600078e00ff */
[----:B------:R-:W-:Y:S05]  /*1120*/  @!P1 BRA `(.L_x_1365) ;  /* 0x0000000000389947 */ /* 0x000fea0003800000 */
[----:B------:R-:W-:Y:S01]  /*1130*/  ISETP.NE.AND P1, PT, R26, RZ, PT ;  /* 0x000000ff1a00720c */ /* 0x000fe20003f25270 */
[----:B------:R-:W-:-:S12]  /*1140*/  IMAD.MOV.U32 R27, RZ, RZ, 0x1 ;  /* 0x00000001ff1b7424 */ /* 0x000fd800078e00ff */
[----:B------:R-:W-:Y:S05]  /*1150*/  @!P1 BRA `(.L_x_1365) ;  /* 0x00000000002c9947 */ /* 0x000fea0003800000 */
[----:B------:R-:W0:Y:S01]  /*1160*/  LDCU UR4, c[0x0][0xfcc] ;  /* 0x0001f980ff0477ac */ /* 0x000e220008000800 */
[----:B------:R-:W-:Y:S02]  /*1170*/  IMAD.MOV.U32 R27, RZ, RZ, 0x1 ;  /* 0x00000001ff1b7424 */ /* 0x000fe400078e00ff */
[----:B0-----:R-:W-:-:S07]  /*1180*/  IMAD.U32 R9, RZ, RZ, UR4 ;  /* 0x00000004ff097e24 */ /* 0x001fce000f8e00ff */
.L_x_1366:
        /* <DEDUP_REMOVED lines=8> */
.L_x_1365:
[----:B------:R-:W-:Y:S05]  /*1210*/  BSYNC.RECONVERGENT B0 ;  /* 0x0000000000007941 */ /* 0x000fea0003800200 */
.L_x_1364:
[----:B------:R-:W-:Y:S01]  /*1220*/  ISETP.GE.AND P1, PT, R24, RZ, PT ;  /* 0x000000ff1800720c */ /* 0x000fe20003f26270 */
        /* <DEDUP_REMOVED lines=9> */
.L_x_1369:
        /* <DEDUP_REMOVED lines=8> */
.L_x_1368:
[----:B------:R-:W-:Y:S05]  /*1340*/  BSYNC.RECONVERGENT B0 ;  /* 0x0000000000007941 */ /* 0x000fea0003800200 */
.L_x_1367:
        /* <DEDUP_REMOVED lines=10> */
.L_x_1372:
        /* <DEDUP_REMOVED lines=8> */
.L_x_1371:
[----:B------:R-:W-:Y:S05]  /*1470*/  BSYNC.RECONVERGENT B0 ;  /* 0x0000000000007941 */ /* 0x000fea0003800200 */
.L_x_1370:
        /* <DEDUP_REMOVED lines=22> */
.L_x_1334:
        /* <DEDUP_REMOVED lines=15> */
.L_x_1374:
[----:B------:R-:W-:Y:S01]  /*16d0*/  IMAD.MOV.U32 R8, RZ, RZ, R0 ;  /* 0x000000ffff087224 */ /* 0x000fe200078e0000 */
[C---:B------:R-:W-:Y:S01]  /*16e0*/  IADD3 R12, P2, PT, R3.reuse, R0, RZ ;  /* 0x00000000030c7210 */ /* 0x040fe20007f5e0ff */
[----:B------:R-:W-:Y:S01]  /*16f0*/  IMAD.MOV.U32 R9, RZ, RZ, R5 ;  /* 0x000000ffff097224 */ /* 0x000fe200078e0005 */
[----:B------:R-:W-:Y:S01]  /*1700*/  ISETP.GE.U32.AND P0, PT, R0, UR5, PT ;  /* 0x0000000500007c0c */ /* 0x000fe2000bf06070 */
[----:B------:R-:W-:Y:S01]  /*1710*/  IMAD.MOV.U32 R18, RZ, RZ, R4 ;  /* 0x000000ffff127224 */ /* 0x000fe200078e0004 */
[----:B------:R-:W-:Y:S01]  /*1720*/  ISETP.GE.U32.AND P1, PT, R12, UR5, PT ;  /* 0x000000050c007c0c */ /* 0x000fe2000bf26070 */
[----:B------:R-:W-:Y:S01]  /*1730*/  IMAD.WIDE.U32 R10, R3, 0x2, R8 ;  /* 0x00000002030a7825 */ /* 0x000fe200078e0008 */
[----:B------:R-:W-:-:S03]  /*1740*/  ISETP.GE.U32.AND.EX P0, PT, R5, UR8, PT, P0 ;  /* 0x0000000805007c0c */ /* 0x000fc6000bf06100 */
[----:B------:R-:W-:-:S04]  /*1750*/  IMAD.WIDE.U32 R8, R3, 0x3, R8 ;  /* 0x0000000303087825 */ /* 0x000fc800078e0008 */
[----:B------:R-:W-:Y:S01]  /*1760*/  IMAD.X R12, RZ, RZ, R5, P2 ;  /* 0x000000ffff0c7224 */ /* 0x000fe200010e0605 */
[----:B------:R-:W-:Y:S01]  /*1770*/  ISETP.GE.U32.AND P2, PT, R10, UR5, PT ;  /* 0x000000050a007c0c */ /* 0x000fe2000bf46070 */
[----:B------:R-:W-:Y:S01]  /*1780*/  IMAD.WIDE.U32 R16, R3, 0x10, R18 ;  /* 0x0000001003107825 */ /* 0x000fe200078e0012 */
[----:B------:R-:W-:Y:S02]  /*1790*/  ISETP.GE.U32.AND P3, PT, R8, UR5, PT ;  /* 0x0000000508007c0c */ /* 0x000fe4000bf66070 */
[----:B------:R-:W-:Y:S01]  /*17a0*/  ISETP.GE.U32.AND.EX P1, PT, R12, UR8, PT, P1 ;  /* 0x000000080c007c0c */ /* 0x000fe2000bf26110 */
[----:B------:R-:W-:Y:S01]  /*17b0*/  IMAD.MOV.U32 R8, RZ, RZ, R14 ;  /* 0x000000ffff087224 */ /* 0x000fe200078e000e */
[----:B------:R-:W-:Y:S01]  /*17c0*/  ISETP.GE.U32.AND.EX P2, PT, R11, UR8, PT, P2 ;  /* 0x000000080b007c0c */ /* 0x000fe2000bf46120 */
[----:B------:R-:W-:Y:S01]  /*17d0*/  @!P0 IMAD.MOV.U32 R21, RZ, RZ, 0x1 ;  /* 0x00000001ff158424 */ /* 0x000fe200078e00ff */
[----:B------:R-:W-:Y:S01]  /*17e0*/  ISETP.GE.U32.AND.EX P3, PT, R9, UR8, PT, P3 ;  /* 0x0000000809007c0c */ /* 0x000fe2000bf66130 */
[----:B------:R-:W-:-:S02]  /*17f0*/  IMAD.MOV.U32 R9, RZ, RZ, R15 ;  /* 0x000000ffff097224 */ /* 0x000fc400078e000f */
[----:B------:R-:W-:Y:S02]  /*1800*/  IMAD.MOV.U32 R4, RZ, RZ, R16 ;  /* 0x000000ffff047224 */ /* 0x000fe400078e0010 */
[--C-:B------:R-:W-:Y:S01]  /*1810*/  IMAD.WIDE.U32 R14, R3, 0x10, R8.reuse ;  /* 0x00000010030e7825 */ /* 0x100fe200078e0008 */
[----:B------:R-:W-:Y:S01]  /*1820*/  @!P0 STG.E desc[UR16][R8.64], R21 ;  /* 0x0000001508008986 */ /* 0x000fe2000c101910 */
[----:B------:R-:W-:Y:S02]  /*1830*/  IADD3 R2, P0, PT, R7, R2, RZ ;  /* 0x0000000207027210 */ /* 0x000fe40007f1e0ff */
[----:B------:R-:W-:Y:S02]  /*1840*/  @!P1 IMAD.MOV.U32 R23, RZ, RZ, 0x1 ;  /* 0x00000001ff179424 */ /* 0x000fe400078e00ff */
[----:B------:R-:W-:Y:S02]  /*1850*/  @!P2 IMAD.MOV.U32 R25, RZ, RZ, 0x1 ;  /* 0x00000001ff19a424 */ /* 0x000fe400078e00ff */
[----:B------:R-:W-:Y:S01]  /*1860*/  @!P2 IMAD.WIDE.U32 R10, R3, 0x8, R8 ;  /* 0x00000008030aa825 */ /* 0x000fe200078e0008 */
[----:B------:R0:W-:Y:S01]  /*1870*/  @!P1 STG.E desc[UR16][R18.64], R23 ;  /* 0x0000001712009986 */ /* 0x0001e2000c101910 */
[----:B------:R-:W-:-:S02]  /*1880*/  IADD3 R0, P1, PT, R7, R0, RZ ;  /* 0x0000000007007210 */ /* 0x000fc40007f3e0ff */
[----:B------:R-:W-:Y:S01]  /*1890*/  @!P3 IMAD.MOV.U32 R27, RZ, RZ, 0x1 ;  /* 0x00000001ff1bb424 */ /* 0x000fe200078e00ff */
[----:B------:R1:W-:Y:S01]  /*18a0*/  @!P2 STG.E desc[UR16][R10.64], R25 ;  /* 0x000000190a00a986 */ /* 0x0003e2000c101910 */
[----:B------:R-:W-:-:S04]  /*18b0*/  @!P3 IMAD.WIDE.U32 R12, R3, 0xc, R8 ;  /* 0x0000000c030cb825 */ /* 0x000fc800078e0008 */
[----:B------:R-:W-:Y:S01]  /*18c0*/  IMAD.X R6, RZ, RZ, R6, P0 ;  /* 0x000000ffff067224 */ /* 0x000fe200000e0606 */
[----:B------:R1:W-:Y:S01]  /*18d0*/  @!P3 STG.E desc[UR16][R12.64], R27 ;  /* 0x0000001b0c00b986 */ /* 0x0003e2000c101910 */
[----:B------:R-:W-:Y:S01]  /*18e0*/  ISETP.GE.U32.AND P0, PT, R2, UR5, PT ;  /* 0x0000000502007c0c */ /* 0x000fe2000bf06070 */
[----:B0-----:R-:W-:Y:S02]  /*18f0*/  IMAD.MOV.U32 R19, RZ, RZ, R17 ;  /* 0x000000ffff137224 */ /* 0x001fe400078e0011 */
[----:B------:R-:W-:Y:S01]  /*1900*/  IMAD.X R5, RZ, RZ, R5, P1 ;  /* 0x000000ffff057224 */ /* 0x000fe200008e0605 */
[----:B------:R-:W-:-:S13]  /*1910*/  ISETP.GE.U32.AND.EX P0, PT, R6, UR8, PT, P0 ;  /* 0x0000000806007c0c */ /* 0x000fda000bf06100 */
[----:B-1----:R-:W-:Y:S05]  /*1920*/  @!P0 BRA `(.L_x_1374) ;  /* 0xfffffffc00688947 */ /* 0x002fea000383ffff */
[----:B------:R-:W-:Y:S05]  /*1930*/  EXIT ;  /* 0x000000000000794d */ /* 0x000fea0003800000 */
.L_x_1333:
[----:B------:R-:W0:Y:S02]  /*1940*/  S2R R0, SR_TID.X ;  /* 0x0000000000007919 */ /* 0x000e240000002100 */
[----:B0-----:R-:W-:-:S03]  /*1950*/  IMAD.WIDE.U32 R2, R0, 0x4, RZ ;  /* 0x0000000400027825 */ /* 0x001fc600078e00ff */
[----:B------:R-:W-:-:S04]  /*1960*/  ISETP.GE.U32.AND P0, PT, R2, UR18, PT ;  /* 0x0000001202007c0c */ /* 0x000fc8000bf06070 */
[----:B------:R-:W-:-:S13]  /*1970*/  ISETP.GE.AND.EX P0, PT, R3, UR4, PT, P0 ;  /* 0x0000000403007c0c */ /* 0x000fda000bf06300 */
[----:B------:R-:W-:Y:S05]  /*1980*/  @P0 EXIT ;  /* 0x000000000000094d */ /* 0x000fea0003800000 */
[----:B------:R-:W0:Y:S01]  /*1990*/  LDCU UR8, c[0x0][0xfcc] ;  /* 0x0001f980ff0877ac */ /* 0x000e220008000800 */
[----:B------:R-:W-:Y:S01]  /*19a0*/  IMAD.MOV.U32 R3, RZ, RZ, RZ ;  /* 0x000000ffff037224 */ /* 0x000fe200078e00ff */
[----:B------:R-:W1:Y:S01]  /*19b0*/  LDCU UR5, c[0x0][0x360] ;  /* 0x00006c00ff0577ac */ /* 0x000e620008000800 */
[----:B0-----:R-:W-:-:S09]  /*19c0*/  UISETP.NE.AND UP0, UPT, UR8, 0x1, UPT ;  /* 0x000000010800788c */ /* 0x001fd2000bf05270 */
[----:B-1----:R-:W-:Y:S05]  /*19d0*/  BRA.U !UP0, `(.L_x_1375) ;  /* 0x0000000d08a87547 */ /* 0x002fea000b800000 */
[----:B------:R-:W-:-:S09]  /*19e0*/  UISETP.NE.AND UP0, UPT, UR8, -0x1, UPT ;  /* 0xffffffff0800788c */ /* 0x000fd2000bf05270 */
[----:B------:R-:W-:Y:S05]  /*19f0*/  BRA.U UP0, `(.L_x_1376) ;  /* 0x0000000900287547 */ /* 0x000fea000b800000 */
.L_x_1401:
[C---:B------:R-:W-:Y:S01]  /*1a00*/  IMAD.SHL.U32 R2, R0.reuse, 0x10, RZ ;  /* 0x0000001000027824 */ /* 0x040fe200078e00ff */
[----:B------:R-:W-:-:S04]  /*1a10*/  SHF.L.U64.HI R12, R0, 0x4, R3 ;  /* 0x00000004000c7819 */ /* 0x000fc80000010203 */
[----:B------:R-:W-:-:S04]  /*1a20*/  IADD3 R8, P0, PT, R2, UR6, RZ ;  /* 0x0000000602087c10 */ /* 0x000fc8000ff1e0ff */
[----:B------:R-:W-:-:S06]  /*1a30*/  IADD3.X R9, PT, PT, R12, UR7, RZ, P0, !PT ;  /* 0x000000070c097c10 */ /* 0x000fcc00087fe4ff */
[----:B------:R-:W2:Y:S01]  /*1a40*/  LDG.E.128 R8, desc[UR16][R8.64] ;  /* 0x0000001008087981 */ /* 0x000ea2000c1e1d00 */
[----:B------:R-:W-:Y:S01]  /*1a50*/  BSSY.RECONVERGENT B0, `(.L_x_1377) ;  /* 0x000001d000007945 */ /* 0x000fe20003800200 */
[----:B--2---:R-:W-:-:S13]  /*1a60*/  ISETP.GE.AND P0, PT, R8, RZ, PT ;  /* 0x000000ff0800720c */ /* 0x004fda0003f06270 */
[----:B------:R-:W-:Y:S05]  /*1a70*/  @!P0 BRA `(.L_x_1378) ;  /* 0x0000000000588947 */ /* 0x000fea0003800000 */
[----:B------:R-:W-:Y:S01]  /*1a80*/  ISETP.NE.AND P0, PT, R8, RZ, PT ;  /* 0x000000ff0800720c */ /* 0x000fe20003f05270 */
[----:B------:R-:W-:Y:S01]  /*1a90*/  BSSY.RECONVERGENT B1, `(.L_x_1379) ;  /* 0x0000013000017945 */ /* 0x000fe20003800200 */
[----:B------:R-:W-:-:S11]  /*1aa0*/  IMAD.MOV.U32 R4, RZ, RZ, 0x1 ;  /* 0x00000001ff047424 */ /* 0x000fd600078e00ff */
[----:B------:R-:W-:Y:S05]  /*1ab0*/  @!P0 BRA `(.L_x_1380) ;  /* 0x0000000000408947 */ /* 0x000fea0003800000 */
[C---:B------:R-:W-:Y:S02]  /*1ac0*/  ISETP.GE.U32.AND P1, PT, R8.reuse, 0x2, PT ;  /* 0x000000020800780c */ /* 0x040fe40003f26070 */
[----:B------:R-:W-:-:S04]  /*1ad0*/  LOP3.LUT R4, R8, 0x1, RZ, 0xc0, !PT ;  /* 0x0000000108047812 */ /* 0x000fc800078ec0ff */
[----:B------:R-:W-:Y:S01]  /*1ae0*/  ISETP.NE.U32.AND P0, PT, R4, 0x1, PT ;  /* 0x000000010400780c */ /* 0x000fe20003f05070 */
[----:B------:R-:W-:-:S05]  /*1af0*/  IMAD.MOV.U32 R4, RZ, RZ, 0x1 ;  /* 0x00000001ff047424 */ /* 0x000fca00078e00ff */
[----:B------:R-:W-:Y:S01]  /*1b00*/  SEL R4, R4, 0xffffffff, P0 ;  /* 0xffffffff04047807 */ /* 0x000fe20000000000 */
[----:B------:R-:W-:Y:S06]  /*1b10*/  @!P1 BRA `(.L_x_1380) ;  /* 0x0000000000289947 */ /* 0x000fec0003800000 */
[----:B------:R-:W-:Y:S01]  /*1b20*/  SHF.R.U32.HI R6, RZ, 0x1, R8 ;  /* 0x00000001ff067819 */ /* 0x000fe20000011608 */
[----:B------:R-:W-:-:S07]  /*1b30*/  IMAD.MOV.U32 R7, RZ, RZ, 0x1 ;  /* 0x00000001ff077424 */ /* 0x000fce00078e00ff */
.L_x_1381:
        /* <DEDUP_REMOVED lines=8> */
.L_x_1380:
[----:B------:R-:W-:Y:S05]  /*1bc0*/  BSYNC.RECONVERGENT B1 ;  /* 0x0000000000017941 */ /* 0x000fea0003800200 */
.L_x_1379:
[----:B------:R-:W-:Y:S05]  /*1bd0*/  BRA `(.L_x_1382) ;  /* 0x0000000000107947 */ /* 0x000fea0003800000 */
.L_x_1378:
[----:B------:R-:W-:Y:S01]  /*1be0*/  LOP3.LUT R8, R8, 0x1, RZ, 0xc0, !PT ;  /* 0x0000000108087812 */ /* 0x000fe200078ec0ff */
[----:B------:R-:W-:-:S03]  /*1bf0*/  IMAD.MOV.U32 R4, RZ, RZ, 0x1 ;  /* 0x00000001ff047424 */ /* 0x000fc600078e00ff */
[----:B------:R-:W-:-:S04]  /*1c00*/  ISETP.NE.U32.AND P0, PT, R8, 0x1, PT ;  /* 0x000000010800780c */ /* 0x000fc80003f05070 */
[----:B------:R-:W-:-:S09]  /*1c10*/  SEL R4, R4, 0xffffffff, P0 ;  /* 0xffffffff04047807 */ /* 0x000fd20000000000 */
.L_x_1382:
[----:B------:R-:W-:Y:S05]  /*1c20*/  BSYNC.RECONVERGENT B0 ;  /* 0x0000000000007941 */ /* 0x000fea0003800200 */
.L_x_1377:
[----:B------:R-:W-:Y:S01]  /*1c30*/  ISETP.GE.AND P0, PT, R9, RZ, PT ;  /* 0x000000ff0900720c */ /* 0x000fe20003f06270 */
[----:B------:R-:W-:-:S12]  /*1c40*/  BSSY.RECONVERGENT B0, `(.L_x_1383) ;  /* 0x000001c000007945 */ /* 0x000fd80003800200 */
        /* <DEDUP_REMOVED lines=13> */
.L_x_1387:
        /* <DEDUP_REMOVED lines=8> */
.L_x_1386:
[----:B------:R-:W-:Y:S05]  /*1da0*/  BSYNC.RECONVERGENT B1 ;  /* 0x0000000000017941 */ /* 0x000fea0003800200 */
.L_x_1385:
[----:B------:R-:W-:Y:S05]  /*1db0*/  BRA `(.L_x_1388) ;  /* 0x0000000000107947 */ /* 0x000fea0003800000 */
.L_x_1384:
[----:B------:R-:W-:Y:S01]  /*1dc0*/  LOP3.LUT R9, R9, 0x1, RZ, 0xc0, !PT ;  /* 0x0000000109097812 */ /* 0x000fe200078ec0ff */
[----:B------:R-:W-:-:S03]  /*1dd0*/  IMAD.MOV.U32 R5, RZ, RZ, 0x1 ;  /* 0x00000001ff057424 */ /* 0x000fc600078e00ff */
[----:B------:R-:W-:-:S04]  /*1de0*/  ISETP.NE.U32.AND P0, PT, R9, 0x1, PT ;  /* 0x000000010900780c */ /* 0x000fc80003f05070 */
[----:B------:R-:W-:-:S09]  /*1df0*/  SEL R5, R5, 0xffffffff, P0 ;  /* 0xffffffff05057807 */ /* 0x000fd20000000000 */
.L_x_1388:
[----:B------:R-:W-:Y:S05]  /*1e00*/  BSYNC.RECONVERGENT B0 ;  /* 0x0000000000007941 */ /* 0x000fea0003800200 */
.L_x_1383:
        /* <DEDUP_REMOVED lines=15> */
.L_x_1393:
        /* <DEDUP_REMOVED lines=8> */
.L_x_1392:
[----:B------:R-:W-:Y:S05]  /*1f80*/  BSYNC.RECONVERGENT B1 ;  /* 0x0000000000017941 */ /* 0x000fea0003800200 */
.L_x_1391:
[----:B------:R-:W-:Y:S05]  /*1f90*/  BRA `(.L_x_1394) ;  /* 0x0000000000107947 */ /* 0x000fea0003800000 */
.L_x_1390:
[----:B------:R-:W-:Y:S01]  /*1fa0*/  LOP3.LUT R10, R10, 0x1, RZ, 0xc0, !PT ;  /* 0x000000010a0a7812 */ /* 0x000fe200078ec0ff */
[----:B------:R-:W-:-:S03]  /*1fb0*/  IMAD.MOV.U32 R6, RZ, RZ, 0x1 ;  /* 0x00000001ff067424 */ /* 0x000fc600078e00ff */
[----:B------:R-:W-:-:S04]  /*1fc0*/  ISETP.NE.U32.AND P0, PT, R10, 0x1, PT ;  /* 0x000000010a00780c */ /* 0x000fc80003f05070 */
[----:B------:R-:W-:-:S09]  /*1fd0*/  SEL R6, R6, 0xffffffff, P0 ;  /* 0xffffffff06067807 */ /* 0x000fd20000000000 */
.L_x_1394:
[----:B------:R-:W-:Y:S05]  /*1fe0*/  BSYNC.RECONVERGENT B0 ;  /* 0x0000000000007941 */ /* 0x000fea0003800200 */
.L_x_1389:
        /* <DEDUP_REMOVED lines=15> */
.L_x_1399:
        /* <DEDUP_REMOVED lines=8> */
.L_x_1398:
[----:B------:R-:W-:Y:S05]  /*2160*/  BSYNC.RECONVERGENT B1 ;  /* 0x0000000000017941 */ /* 0x000fea0003800200 */
.L_x_1397:
[----:B------:R-:W-:Y:S05]  /*2170*/  BRA `(.L_x_1400) ;  /* 0x0000000000107947 */ /* 0x000fea0003800000 */
.L_x_1396:
[----:B------:R-:W-:Y:S01]  /*2180*/  LOP3.LUT R11, R11, 0x1, RZ, 0xc0, !PT ;  /* 0x000000010b0b7812 */ /* 0x000fe200078ec0ff */
[----:B------:R-:W-:-:S03]  /*2190*/  IMAD.MOV.U32 R7, RZ, RZ, 0x1 ;  /* 0x00000001ff077424 */ /* 0x000fc600078e00ff */
[----:B------:R-:W-:-:S04]  /*21a0*/  ISETP.NE.U32.AND P0, PT, R11, 0x1, PT ;  /* 0x000000010b00780c */ /* 0x000fc80003f05070 */
[----:B------:R-:W-:-:S09]  /*21b0*/  SEL R7, R7, 0xffffffff, P0 ;  /* 0xffffffff07077807 */ /* 0x000fd20000000000 */
.L_x_1400:
[----:B------:R-:W-:Y:S05]  /*21c0*/  BSYNC.RECONVERGENT B0 ;  /* 0x0000000000007941 */ /* 0x000fea0003800200 */
.L_x_1395:
[----:B------:R-:W-:-:S04]  /*21d0*/  IADD3 R8, P0, PT, R2, UR14, RZ ;  /* 0x0000000e02087c10 */ /* 0x000fc8000ff1e0ff */
[----:B------:R-:W-:Y:S02]  /*21e0*/  IADD3.X R9, PT, PT, R12, UR15, RZ, P0, !PT ;  /* 0x0000000f0c097c10 */ /* 0x000fe400087fe4ff */
[----:B------:R-:W-:-:S03]  /*21f0*/  IADD3 R0, P0, PT, R0, UR5, RZ ;  /* 0x0000000500007c10 */ /* 0x000fc6000ff1e0ff */
[----:B------:R0:W-:Y:S02]  /*2200*/  STG.E.128 desc[UR16][R8.64], R4 ;  /* 0x0000000408007986 */ /* 0x0001e4000c101d10 */
        /* <DEDUP_REMOVED lines=9> */
.L_x_1376:
[C---:B------:R-:W-:Y:S01]  /*22a0*/  IMAD.SHL.U32 R2, R0.reuse, 0x10, RZ ;  /* 0x0000001000027824 */ /* 0x040fe200078e00ff */
[----:B------:R-:W-:-:S04]  /*22b0*/  SHF.L.U64.HI R12, R0, 0x4, R3 ;  /* 0x00000004000c7819 */ /* 0x000fc80000010203 */
[----:B------:R-:W-:-:S04]  /*22c0*/  IADD3 R8, P0, PT, R2, UR6, RZ ;  /* 0x0000000602087c10 */ /* 0x000fc8000ff1e0ff */
[----:B------:R-:W-:-:S06]  /*22d0*/  IADD3.X R9, PT, PT, R12, UR7, RZ, P0, !PT ;  /* 0x000000070c097c10 */ /* 0x000fcc00087fe4ff */
[----:B------:R-:W2:Y:S01]  /*22e0*/  LDG.E.128 R8, desc[UR16][R8.64] ;  /* 0x0000001008087981 */ /* 0x000ea2000c1e1d00 */
[----:B------:R-:W-:Y:S01]  /*22f0*/  BSSY.RECONVERGENT B0, `(.L_x_1402) ;  /* 0x0000012000007945 */ /* 0x000fe20003800200 */
[----:B------:R-:W-:Y:S01]  /*2300*/  IMAD.MOV.U32 R4, RZ, RZ, RZ ;  /* 0x000000ffff047224 */ /* 0x000fe200078e00ff */
[----:B--2---:R-:W-:-:S13]  /*2310*/  ISETP.GE.AND P0, PT, R8, RZ, PT ;  /* 0x000000ff0800720c */ /* 0x004fda0003f06270 */
[----:B------:R-:W-:Y:S05]  /*2320*/  @!P0 BRA `(.L_x_1403) ;  /* 0x0000000000388947 */ /* 0x000fea0003800000 */
[----:B------:R-:W-:Y:S01]  /*2330*/  ISETP.NE.AND P0, PT, R8, RZ, PT ;  /* 0x000000ff0800720c */ /* 0x000fe20003f05270 */
[----:B------:R-:W-:-:S12]  /*2340*/  IMAD.MOV.U32 R4, RZ, RZ, 0x1 ;  /* 0x00000001ff047424 */ /* 0x000fd800078e00ff */
[----:B------:R-:W-:Y:S05]  /*2350*/  @!P0 BRA `(.L_x_1403) ;  /* 0x00000000002c8947 */ /* 0x000fea0003800000 */
[----:B------:R-:W0:Y:S01]  /*2360*/  LDCU UR8, c[0x0][0xfcc] ;  /* 0x0001f980ff0877ac */ /* 0x000e220008000800 */
[----:B------:R-:W-:Y:S02]  /*2370*/  IMAD.MOV.U32 R4, RZ, RZ, 0x1 ;  /* 0x00000001ff047424 */ /* 0x000fe400078e00ff */
[----:B0-----:R-:W-:-:S07]  /*2380*/  IMAD.U32 R6, RZ, RZ, UR8 ;  /* 0x00000008ff067e24 */ /* 0x001fce000f8e00ff */
.L_x_1404:
        /* <DEDUP_REMOVED lines=8> */
.L_x_1403:
[----:B------:R-:W-:Y:S05]  /*2410*/  BSYNC.RECONVERGENT B0 ;  /* 0x0000000000007941 */ /* 0x000fea0003800200 */
.L_x_1402:
        /* <DEDUP_REMOVED lines=10> */
.L_x_1407:
        /* <DEDUP_REMOVED lines=8> */
.L_x_1406:
[----:B------:R-:W-:Y:S05]  /*2540*/  BSYNC.RECONVERGENT B0 ;  /* 0x0000000000007941 */ /* 0x000fea0003800200 */
.L_x_1405:
        /* <DEDUP_REMOVED lines=10> */
.L_x_1410:
        /* <DEDUP_REMOVED lines=8> */
.L_x_1409:
[----:B------:R-:W-:Y:S05]  /*2670*/  BSYNC.RECONVERGENT B0 ;  /* 0x0000000000007941 */ /* 0x000fea0003800200 */
.L_x_1408:
        /* <DEDUP_REMOVED lines=10> */
.L_x_1413:
        /* <DEDUP_REMOVED lines=8> */
.L_x_1412:
[----:B------:R-:W-:Y:S05]  /*27a0*/  BSYNC.RECONVERGENT B0 ;  /* 0x0000000000007941 */ /* 0x000fea0003800200 */
.L_x_1411:
        /* <DEDUP_REMOVED lines=13> */
.L_x_1375:
[----:B------:R-:W-:Y:S02]  /*2880*/  IMAD.MOV.U32 R8, RZ, RZ, 0x1 ;  /* 0x00000001ff087424 */ /* 0x000fe400078e00ff */
[----:B------:R-:W-:Y:S02]  /*2890*/  IMAD.MOV.U32 R9, RZ, RZ, 0x1 ;  /* 0x00000001ff097424 */ /* 0x000fe400078e00ff */
[----:B------:R-:W-:Y:S02]  /*28a0*/  IMAD.MOV.U32 R10, RZ, RZ, 0x1 ;  /* 0x00000001ff0a7424 */ /* 0x000fe400078e00ff */
[----:B------:R-:W-:-:S07]  /*28b0*/  IMAD.MOV.U32 R11, RZ, RZ, 0x1 ;  /* 0x00000001ff0b7424 */ /* 0x000fce00078e00ff */
.L_x_1414:
[----:B------:R-:W-:-:S04]  /*28c0*/  LEA R4, P0, R0, UR14, 0x4 ;  /* 0x0000000e00047c11 */ /* 0x000fc8000f8020ff */
[C---:B------:R-:W-:Y:S02]  /*28d0*/  LEA.HI.X R5, R0.reuse, UR15, R3, 0x4, P0 ;  /* 0x0000000f00057c11 */ /* 0x040fe400080f2403 */
        /* <DEDUP_REMOVED lines=11> */
.L_x_1415:
        /* <DEDUP_REMOVED lines=15> */
.L_x_4725:


//--------------------- .text._ZN2at6native57_GLOBAL__N__f3eca4a2_24_ForeachBinaryOpScalar_cu_86b9896c25multi_tensor_apply_kernelINS1_18TensorListMetadataILi2EEENS1_21BinaryOpScalarFunctorIaLi2ELi1ELi1EEEJNS1_21reverse_power_functorIaEEaEEEvT_T0_DpT1_ --------------------------
	.section	.text._ZN2at6native57_GLOBAL__N__f3eca4a2_24_ForeachBinaryOpScalar_cu_86b9896c25multi_tensor_apply_kernelINS1_18TensorListMetadataILi2EEENS1_21BinaryOpScalarFunctorIaLi2ELi1ELi1EEEJNS1_21reverse_power_functorIaEEaEEEvT_T0_DpT1_,"ax",@progbits
	.align	128
.text._ZN2at6native57_GLOBAL__N__f3eca4a2_24_ForeachBinaryOpScalar_cu_86b9896c25multi_tensor_apply_kernelINS1_18TensorListMetadataILi2EEENS1_21BinaryOpScalarFunctorIaLi2ELi1ELi1EEEJNS1_21reverse_power_functorIaEEaEEEvT_T0_DpT1_:
        .type           _ZN2at6native57_GLOBAL__N__f3eca4a2_24_ForeachBinaryOpScalar_cu_86b9896c25multi_tensor_apply_kernelINS1_18TensorListMetadataILi2EEENS1_21BinaryOpScalarFunctorIaLi2ELi1ELi1EEEJNS1_21reverse_power_functorIaEEaEEEvT_T0_DpT1_,@function
        .size           _ZN2at6native57_GLOBAL__N__f3eca4a2_24_ForeachBinaryOpScalar_cu_86b9896c25multi_tensor_apply_kernelINS1_18TensorListMetadataILi2EEENS1_21BinaryOpScalarFunctorIaLi2ELi1ELi1EEEJNS1_21reverse_power_functorIaEEaEEEvT_T0_DpT1_,(.L_x_4726 - _ZN2at6native57_GLOBAL__N__f3eca4a2_24_ForeachBinaryOpScalar_cu_86b9896c25multi_tensor_apply_kernelINS1_18TensorListMetadataILi2EEENS1_21BinaryOpScalarFunctorIaLi2ELi1ELi1EEEJNS1_21reverse_power_functorIaEEaEEEvT_T0_DpT1_)
        .other          _ZN2at6native57_GLOBAL__N__f3eca4a2_24_ForeachBinaryOpScalar_cu_86b9896c25multi_tensor_apply_kernelINS1_18TensorListMetadataILi2EEENS1_21BinaryOpScalarFunctorIaLi2ELi1ELi1EEEJNS1_21reverse_power_functorIaEEaEEEvT_T0_DpT1_,@"STO_CUDA_ENTRY STV_DEFAULT"
_ZN2at6native57_GLOBAL__N__f3eca4a2_24_ForeachBinaryOpScalar_cu_86b9896c25multi_tensor_apply_kernelINS1_18TensorListMetadataILi2EEENS1_21BinaryOpScalarFunctorIaLi2ELi1ELi1EEEJNS1_21reverse_power_functorIaEEaEEEvT_T0_DpT1_:
[----:B------:R-:W-:Y:S08]  /*0000*/  LDC R1, c[0x0][0x37c] ;  /* 0x0000df00ff017b82 */ /* 0x000ff00000000800 */
[----:B------:R-:W0:Y:S01]  /*0010*/  S2UR UR5, SR_CTAID.X ;  /* 0x00000000000579c3 */ /* 0x000e220000002500 */
[----:B------:R-:W1:Y:S01]  /*0020*/  LDCU.U8 UR13, c[0x0][0xfca] ;  /* 0x0001f940ff0d77ac */ /* 0x000e620008000000 */
[----:B------:R-:W2:Y:S01]  /*0030*/  LDCU.64 UR14, c[0x0][0x358] ;  /* 0x00006b00ff0e77ac */ /* 0x000ea20008000a00 */
[----:B-1----:R-:W-:-:S04]  /*0040*/  UPRMT UR12, UR13, 0x8880, URZ ;  /* 0x000088800d0c7896 */ /* 0x002fc800080000ff */
[----:B------:R-:W-:Y:S01]  /*0050*/  UPRMT UR12, UR12, 0x7710, URZ ;  /* 0x000077100c0c7896 */ /* 0x000fe200080000ff */
[----:B0-----:R-:W0:Y:S01]  /*0060*/  LDCU.U8 UR4, c[0x0][UR5+0x980] ;  /* 0x00013000050477ac */ /* 0x001e220008000000 */
[----:B------:R-:W-:-:S12]  /*0070*/  UIMAD UR5, UR5, 0x3, UR5 ;  /* 0x00000003050578a4 */ /* 0x000fd8000f8e0205 */
[----:B------:R-:W1:Y:S01]  /*0080*/  LDCU UR5, c[0x0][UR5+0xac0] ;  /* 0x00015800050577ac */ /* 0x000e620008000800 */
[----:B0-----:R-:W-:-:S12]  /*0090*/  USHF.L.U32 UR4, UR4, 0x3, URZ ;  /* 0x0000000304047899 */ /* 0x001fd800080006ff */
[----:B------:R-:W0:Y:S01]  /*00a0*/  LDCU.64 UR8, c[0x0][UR4+0x380] ;  /* 0x00007000040877ac */ /* 0x000e220008000a00 */
[----:B------:R-:W3:Y:S01]  /*00b0*/  LDCU.64 UR10, c[0x0][UR4+0x580] ;  /* 0x0000b000040a77ac */ /* 0x000ee20008000a00 */
[----:B------:R-:W4:Y:S01]  /*00c0*/  LDCU.64 UR6, c[0x0][UR4+0x780] ;  /* 0x0000f000040677ac */ /* 0x000f220008000a00 */
[----:B-1----:R-:W-:-:S04]  /*00d0*/  UIMAD.WIDE UR4, UR5, 0x10000, URZ ;  /* 0x00010000050478a5 */ /* 0x002fc8000f8e02ff */
        /* <DEDUP_REMOVED lines=8> */
[----:B--2---:R-:W-:Y:S05]  /*0160*/  BRA.U !UP0, `(.L_x_1416) ;  /* 0x0000001908c47547 */ /* 0x004fea000b800000 */
[----:B------:R-:W-:-:S04]  /*0170*/  UISETP.GE.U32.AND UP0, UPT, UR17, 0x1, UPT ;  /* 0x000000011100788c */ /* 0x000fc8000bf06070 */
[----:B------:R-:W-:-:S06]  /*0180*/  UISETP.GE.AND.EX UP0, UPT, UR7, URZ, UPT, UP0 ;  /* 0x000000ff0700728c */ /* 0x000fcc000bf06300 */
[----:B------:R-:W-:-:S13]  /*0190*/  PLOP3.LUT P0, PT, PT, PT, UP0, 0x80, 0x8 ;  /* 0x000000000008781c */ /* 0x000fda0003f0f008 */
[----:B------:R-:W-:Y:S05]  /*01a0*/  @!P0 EXIT ;  /* 0x000000000000894d */ /* 0x000fea0003800000 */
[----:B------:R-:W0:Y:S01]  /*01b0*/  S2R R0, SR_TID.X ;  /* 0x0000000000007919 */ /* 0x000e220000002100 */
[----:B------:R-:W-:Y:S01]  /*01c0*/  UISETP.LT.U32.AND UP0, UPT, UR17, 0x10000, UPT ;  /* 0x000100001100788c */ /* 0x000fe2000bf01070 */
[----:B------:R-:W-:Y:S01]  /*01d0*/  IMAD.MOV.U32 R3, RZ, RZ, RZ ;  /* 0x000000ffff037224 */ /* 0x000fe200078e00ff */
[----:B------:R-:W1:Y:S02]  /*01e0*/  LDCU UR16, c[0x0][0x360] ;  /* 0x00006c00ff1077ac */ /* 0x000e640008000800 */
[----:B------:R-:W-:Y:S02]  /*01f0*/  UISETP.LT.U32.AND.EX UP0, UPT, UR7, URZ, UPT, UP0 ;  /* 0x000000ff0700728c */ /* 0x000fe4000bf01100 */
[----:B------:R-:W-:Y:S02]  /*0200*/  UPRMT UR6, UR13, 0x8880, URZ ;  /* 0x000088800d067896 */ /* 0x000fe400080000ff */
[----:B------:R-:W-:Y:S02]  /*0210*/  USEL UR18, UR17, 0x10000, UP0 ;  /* 0x0001000011127887 */ /* 0x000fe40008000000 */
[----:B------:R-:W-:-:S02]  /*0220*/  USEL UR19, UR7, URZ, UP0 ;  /* 0x000000ff07137287 */ /* 0x000fc40008000000 */
[----:B------:R-:W-:Y:S02]  /*0230*/  UISETP.NE.AND UP0, UPT, UR6, 0x1, UPT ;  /* 0x000000010600788c */ /* 0x000fe4000bf05270 */
[----:B-1----:R-:W-:-:S07]  /*0240*/  USHF.L.U32 UR13, UR16, 0x2, URZ ;  /* 0x00000002100d7899 */ /* 0x002fce00080006ff */
[----:B------:R-:W-:Y:S05]  /*0250*/  BRA.U !UP0, `(.L_x_1417) ;  /* 0x0000001508bc7547 */ /* 0x000fea000b800000 */
[----:B------:R-:W-:-:S09]  /*0260*/  UISETP.NE.AND UP0, UPT, UR6, -0x1, UPT ;  /* 0xffffffff0600788c */ /* 0x000fd2000bf05270 */
[----:B------:R-:W-:Y:S05]  /*0270*/  BRA.U UP0, `(.L_x_1418) ;  /* 0x0000000d00547547 */ /* 0x000fea000b800000 */
[----:B------:R-:W-:Y:S01]  /*0280*/  UMOV UR4, URZ ;  /* 0x000000ff00047c82 */ /* 0x000fe20008000000 */
[----:B------:R-:W-:-:S05]  /*0290*/  UMOV UR5, URZ ;  /* 0x000000ff00057c82 */ /* 0x000fca0008000000 */
.L_x_1442:
[----:B01----:R-:W-:Y:S02]  /*02a0*/  IADD3 R12, P1, PT, R0, UR4, RZ ;  /* 0x00000004000c7c10 */ /* 0x003fe4000ff3e0ff */
[----:B------:R-:W-:Y:S02]  /*02b0*/  PRMT R17, RZ, 0x7610, R17 ;  /* 0x00007610ff117816 */ /* 0x000fe40000000011 */
[C---:B------:R-:W-:Y:S02]  /*02c0*/  ISETP.GE.U32.AND P0, PT, R12.reuse, UR18, PT ;  /* 0x000000120c007c0c */ /* 0x040fe4000bf06070 */
        /* <DEDUP_REMOVED lines=11> */
[----:B------:R-:W-:Y:S02]  /*0380*/  @!P0 IADD3 R24, P4, PT, R12, UR22, RZ ;  /* 0x000000160c188c10 */ /* 0x000fe4000ff9e0ff */
[----:B------:R-:W-:Y:S02]  /*0390*/  ISETP.GE.U32.AND P3, PT, R2, UR18, PT ;  /* 0x0000001202007c0c */ /* 0x000fe4000bf66070 */
[----:B------:R-:W-:-:S02]  /*03a0*/  @!P0 IADD3.X R25, PT, PT, R18, UR8, RZ, P4, !PT ;  /* 0x0000000812198c10 */ /* 0x000fc4000a7fe4ff */
[----:B------:R-:W-:Y:S02]  /*03b0*/  ISETP.GE.U32.AND.EX P2, PT, R21, UR19, PT, P2 ;  /* 0x0000001315007c0c */ /* 0x000fe4000bf46120 */
[----:B------:R-:W-:Y:S01]  /*03c0*/  ISETP.GE.U32.AND.EX P3, PT, R22, UR19, PT, P3 ;  /* 0x0000001316007c0c */ /* 0x000fe2000bf66130 */
[----:B------:R-:W2:Y:S01]  /*03d0*/  @!P0 LDG.E.U8 R17, desc[UR14][R24.64] ;  /* 0x0000000e18118981 */ /* 0x000ea2000c1e1100 */
[----:B------:R-:W-:Y:S02]  /*03e0*/  @!P1 IADD3 R4, P0, PT, R11, UR22, RZ ;  /* 0x000000160b049c10 */ /* 0x000fe4000ff1e0ff */
[----:B------:R-:W-:Y:S02]  /*03f0*/  PRMT R16, RZ, 0x7610, R16 ;  /* 0x00007610ff107816 */ /* 0x000fe40000000010 */
[----:B------:R-:W-:Y:S02]  /*0400*/  @!P1 IADD3.X R5, PT, PT, R20, UR8, RZ, P0, !PT ;  /* 0x0000000814059c10 */ /* 0x000fe400087fe4ff */
[----:B------:R-:W-:-:S02]  /*0410*/  PRMT R14, RZ, 0x7610, R14 ;  /* 0x00007610ff0e7816 */ /* 0x000fc4000000000e */
[----:B------:R-:W-:Y:S01]  /*0420*/  PRMT R13, RZ, 0x7610, R13 ;  /* 0x00007610ff0d7816 */ /* 0x000fe2000000000d */
[----:B------:R0:W5:Y:S01]  /*0430*/  @!P1 LDG.E.U8 R16, desc[UR14][R4.64] ;  /* 0x0000000e04109981 */ /* 0x000162000c1e1100 */
[----:B------:R-:W-:Y:S02]  /*0440*/  @!P2 IADD3 R6, P4, PT, R10, UR22, RZ ;  /* 0x000000160a06ac10 */ /* 0x000fe4000ff9e0ff */
[----:B------:R-:W-:Y:S02]  /*0450*/  @!P3 IADD3 R8, P0, PT, R2, UR22, RZ ;  /* 0x000000160208bc10 */ /* 0x000fe4000ff1e0ff */
[----:B------:R-:W-:Y:S02]  /*0460*/  @!P2 IADD3.X R7, PT, PT, R21, UR8, RZ, P4, !PT ;  /* 0x000000081507ac10 */ /* 0x000fe4000a7fe4ff */
[----:B------:R-:W-:-:S03]  /*0470*/  @!P3 IADD3.X R9, PT, PT, R22, UR8, RZ, P0, !PT ;  /* 0x000000081609bc10 */ /* 0x000fc600087fe4ff */
[----:B------:R0:W5:Y:S04]  /*0480*/  @!P2 LDG.E.U8 R14, desc[UR14][R6.64] ;  /* 0x0000000e060ea981 */ /* 0x000168000c1e1100 */
[----:B------:R0:W5:Y:S01]  /*0490*/  @!P3 LDG.E.U8 R13, desc[UR14][R8.64] ;  /* 0x0000000e080db981 */ /* 0x000162000c1e1100 */
[----:B------:R-:W-:-:S04]  /*04a0*/  UIADD3 UR4, UP0, UPT, UR13, UR4, URZ ;  /* 0x000000040d047290 */ /* 0x000fc8000ff1e0ff */
[----:B------:R-:W-:Y:S02]  /*04b0*/  UIADD3.X UR5, UPT, UPT, URZ, UR5, URZ, UP0, !UPT ;  /* 0x00000005ff057290 */ /* 0x000fe400087fe4ff */
[----:B------:R-:W-:Y:S01]  /*04c0*/  UISETP.GE.U32.AND UP0, UPT, UR4, UR18, UPT ;  /* 0x000000120400728c */ /* 0x000fe2000bf06070 */
[----:B------:R-:W-:Y:S03]  /*04d0*/  BSSY.RECONVERGENT B0, `(.L_x_1419) ;  /* 0x0000027000007945 */ /* 0x000fe60003800200 */
[----:B------:R-:W-:Y:S01]  /*04e0*/  UISETP.GE.U32.AND.EX UP0, UPT, UR5, UR19, UPT, UP0 ;  /* 0x000000130500728c */ /* 0x000fe2000bf06100 */
[----:B--2---:R-:W-:-:S04]  /*04f0*/  PRMT R15, R17, 0x8880, RZ ;  /* 0x00008880110f7816 */ /* 0x004fc800000000ff */
[----:B------:R-:W-:Y:S01]  /*0500*/  ISETP.GE.AND P0, PT, R15, RZ, PT ;  /* 0x000000ff0f00720c */ /* 0x000fe20003f06270 */
[----:B------:R-:W-:-:S12]  /*0510*/  IMAD.MOV.U32 R15, RZ, RZ, 0x1 ;  /* 0x00000001ff0f7424 */ /* 0x000fd800078e00ff */
[----:B0-----:R-:W-:Y:S05]  /*0520*/  @!P0 BRA `(.L_x_1420) ;  /* 0x0000000000788947 */ /* 0x001fea0003800000 */
[----:B------:R-:W-:Y:S01]  /*0530*/  LOP3.LUT P0, RZ, R17, 0xff, RZ, 0xc0, !PT ;  /* 0x000000ff11ff7812 */ /* 0x000fe2000780c0ff */
[----:B------:R-:W-:Y:S01]  /*0540*/  BSSY.RECONVERGENT B1, `(.L_x_1421) ;  /* 0x000001b000017945 */ /* 0x000fe20003800200 */
[----:B------:R-:W-:-:S11]  /*0550*/  IMAD.MOV.U32 R9, RZ, RZ, 0x1 ;  /* 0x00000001ff097424 */ /* 0x000fd600078e00ff */
[----:B------:R-:W-:Y:S05]  /*0560*/  @!P0 BRA `(.L_x_1422) ;  /* 0x0000000000608947 */ /* 0x000fea0003800000 */
[C---:B------:R-:W-:Y:S02]  /*0570*/  LOP3.LUT R4, R17.reuse, 0x1, RZ, 0xc0, !PT ;  /* 0x0000000111047812 */ /* 0x040fe400078ec0ff */
[----:B------:R-:W-:Y:S02]  /*0580*/  LOP3.LUT R17, R17, 0xff, RZ, 0xc0, !PT ;  /* 0x000000ff11117812 */ /* 0x000fe400078ec0ff */
[----:B------:R-:W-:Y:S02]  /*0590*/  ISETP.NE.U32.AND P0, PT, R4, 0x1, PT ;  /* 0x000000010400780c */ /* 0x000fe40003f05070 */
[----:B------:R-:W-:Y:S02]  /*05a0*/  ISETP.GE.U32.AND P1, PT, R17, 0x2, PT ;  /* 0x000000021100780c */ /* 0x000fe40003f26070 */
[----:B------:R-:W-:-:S11]  /*05b0*/  SEL R9, R15, 0xff, P0 ;  /* 0x000000ff0f097807 */ /* 0x000fd60000000000 */
[----:B------:R-:W-:Y:S05]  /*05c0*/  @!P1 BRA `(.L_x_1422) ;  /* 0x0000000000489947 */ /* 0x000fea0003800000 */
[----:B------:R-:W-:Y:S01]  /*05d0*/  SHF.R.U32.HI R17, RZ, 0x1, R17 ;  /* 0x00000001ff117819 */ /* 0x000fe20000011611 */
[----:B------:R-:W-:-:S07]  /*05e0*/  IMAD.MOV.U32 R4, RZ, RZ, -0x1ff ;  /* 0xfffffe01ff047424 */ /* 0x000fce00078e00ff */
.L_x_1423:
[----:B------:R-:W-:Y:S02]  /*05f0*/  LOP3.LUT R5, R17, 0x1, RZ, 0xc0, !PT ;  /* 0x0000000111057812 */ /* 0x000fe400078ec0ff */
[C---:B------:R-:W-:Y:S02]  /*0600*/  PRMT R7, R4.reuse, 0x9910, RZ ;  /* 0x0000991004077816 */ /* 0x040fe400000000ff */
[----:B------:R-:W-:Y:S02]  /*0610*/  ISETP.NE.U32.AND P0, PT, R5, 0x1, PT ;  /* 0x000000010500780c */ /* 0x000fe40003f05070 */
[----:B------:R-:W-:Y:S01]  /*0620*/  PRMT R9, R9, 0x9910, RZ ;  /* 0x0000991009097816 */ /* 0x000fe200000000ff */
[----:B------:R-:W-:Y:S01]  /*0630*/  IMAD R7, R7, R7, RZ ;  /* 0x0000000707077224 */ /* 0x000fe200078e02ff */
[----:B------:R-:W-:Y:S02]  /*0640*/  SEL R5, R4, 0x1, !P0 ;  /* 0x0000000104057807 */ /* 0x000fe40004000000 */
[----:B------:R-:W-:-:S02]  /*0650*/  LOP3.LUT R4, R17, 0xff, RZ, 0xc0, !PT ;  /* 0x000000ff11047812 */ /* 0x000fc400078ec0ff */
[----:B------:R-:W-:Y:S01]  /*0660*/  PRMT R6, R5, 0x9910, RZ ;  /* 0x0000991005067816 */ /* 0x000fe200000000ff */
[----:B------:R-:W-:Y:S01]  /*0670*/  IMAD.MOV.U32 R5, RZ, RZ, R9 ;  /* 0x000000ffff057224 */ /* 0x000fe200078e0009 */
[----:B------:R-:W-:Y:S02]  /*0680*/  ISETP.GE.U32.AND P0, PT, R4, 0x2, PT ;  /* 0x000000020400780c */ /* 0x000fe40003f06070 */
[----:B------:R-:W-:Y:S01]  /*0690*/  SHF.R.U32.HI R4, RZ, 0x1, R4 ;  /* 0x00000001ff047819 */ /* 0x000fe20000011604 */
[----:B------:R-:W-:-:S03]  /*06a0*/  IMAD R5, R5, R6, RZ ;  /* 0x0000000605057224 */ /* 0x000fc600078e02ff */
[----:B------:R-:W-:Y:S02]  /*06b0*/  PRMT R17, R4, 0x7610, R17 ;  /* 0x0000761004117816 */ /* 0x000fe40000000011 */
[----:B------:R-:W-:Y:S02]  /*06c0*/  PRMT R4, R7, 0x7610, R4 ;  /* 0x0000761007047816 */ /* 0x000fe40000000004 */
[----:B------:R-:W-:-:S03]  /*06d0*/  PRMT R9, R5, 0x7610, R9 ;  /* 0x0000761005097816 */ /* 0x000fc60000000009 */
[----:B------:R-:W-:Y:S05]  /*06e0*/  @P0 BRA `(.L_x_1423) ;  /* 0xfffffffc00c00947 */ /* 0x000fea000383ffff */
.L_x_1422:
[----:B------:R-:W-:Y:S05]  /*06f0*/  BSYNC.RECONVERGENT B1 ;  /* 0x0000000000017941 */ /* 0x000fea0003800200 */
.L_x_1421:
[----:B------:R-:W-:Y:S05]  /*0700*/  BRA `(.L_x_1424) ;  /* 0x00000000000c7947 */ /* 0x000fea0003800000 */
.L_x_1420:
[----:B------:R-:W-:-:S04]  /*0710*/  LOP3.LUT R17, R17, 0x1, RZ, 0xc0, !PT ;  /* 0x0000000111117812 */ /* 0x000fc800078ec0ff */
[----:B------:R-:W-:-:S04]  /*0720*/  ISETP.NE.U32.AND P0, PT, R17, 0x1, PT ;  /* 0x000000011100780c */ /* 0x000fc80003f05070 */
[----:B------:R-:W-:-:S09]  /*0730*/  SEL R9, R15, 0xffff, P0 ;  /* 0x0000ffff0f097807 */ /* 0x000fd20000000000 */
.L_x_1424:
[----:B------:R-:W-:Y:S05]  /*0740*/  BSYNC.RECONVERGENT B0 ;  /* 0x0000000000007941 */ /* 0x000fea0003800200 */
.L_x_1419:
[----:B-----5:R-:W-:Y:S01]  /*0750*/  PRMT R4, R16, 0x8880, RZ ;  /* 0x0000888010047816 */ /* 0x020fe200000000ff */
[----:B------:R-:W-:Y:S03]  /*0760*/  BSSY.RECONVERGENT B0, `(.L_x_1425) ;  /* 0x0000024000007945 */ /* 0x000fe60003800200 */
[----:B------:R-:W-:-:S13]  /*0770*/  ISETP.GE.AND P0, PT, R4, RZ, PT ;  /* 0x000000ff0400720c */ /* 0x000fda0003f06270 */
[----:B------:R-:W-:Y:S05]  /*0780*/  @!P0 BRA `(.L_x_1426) ;  /* 0x0000000000788947 */ /* 0x000fea0003800000 */
        /* <DEDUP_REMOVED lines=12> */
.L_x_1429:
        /* <DEDUP_REMOVED lines=16> */
.L_x_1428:
[----:B------:R-:W-:Y:S05]  /*0950*/  BSYNC.RECONVERGENT B1 ;  /* 0x0000000000017941 */ /* 0x000fea0003800200 */
.L_x_1427:
[----:B------:R-:W-:Y:S05]  /*0960*/  BRA `(.L_x_1430) ;  /* 0x00000000000c7947 */ /* 0x000fea0003800000 */
.L_x_1426:
[----:B------:R-:W-:-:S04]  /*0970*/  LOP3.LUT R16, R16, 0x1, RZ, 0xc0, !PT ;  /* 0x0000000110107812 */ /* 0x000fc800078ec0ff */
[----:B------:R-:W-:-:S04]  /*0980*/  ISETP.NE.U32.AND P0, PT, R16, 0x1, PT ;  /* 0x000000011000780c */ /* 0x000fc80003f05070 */
[----:B------:R-:W-:-:S09]  /*0990*/  SEL R17, R15, 0xffff, P0 ;  /* 0x0000ffff0f117807 */ /* 0x000fd20000000000 */
.L_x_1430:
[----:B------:R-:W-:Y:S05]  /*09a0*/  BSYNC.RECONVERGENT B0 ;  /* 0x0000000000007941 */ /* 0x000fea0003800200 */
.L_x_1425:
[----:B------:R-:W-:Y:S01]  /*09b0*/  PRMT R4, R14, 0x8880, RZ ;  /* 0x000088800e047816 */ /* 0x000fe200000000ff */
        /* <DEDUP_REMOVED lines=15> */
.L_x_1435:
        /* <DEDUP_REMOVED lines=16> */
.L_x_1434:
[----:B------:R-:W-:Y:S05]  /*0bb0*/  BSYNC.RECONVERGENT B1 ;  /* 0x0000000000017941 */ /* 0x000fea0003800200 */
.L_x_1433:
[----:B------:R-:W-:Y:S05]  /*0bc0*/  BRA `(.L_x_1436) ;  /* 0x00000000000c7947 */ /* 0x000fea0003800000 */
.L_x_1432:
[----:B------:R-:W-:-:S04]  /*0bd0*/  LOP3.LUT R14, R14, 0x1, RZ, 0xc0, !PT ;  /* 0x000000010e0e7812 */ /* 0x000fc800078ec0ff */
[----:B------:R-:W-:-:S04]  /*0be0*/  ISETP.NE.U32.AND P0, PT, R14, 0x1, PT ;  /* 0x000000010e00780c */ /* 0x000fc80003f05070 */
[----:B------:R-:W-:-:S09]  /*0bf0*/  SEL R19, R15, 0xffff, P0 ;  /* 0x0000ffff0f137807 */ /* 0x000fd20000000000 */
.L_x_1436:
[----:B------:R-:W-:Y:S05]  /*0c00*/  BSYNC.RECONVERGENT B0 ;  /* 0x0000000000007941 */ /* 0x000fea0003800200 */
.L_x_1431:
[----:B------:R-:W-:Y:S01]  /*0c10*/  PRMT R4, R13, 0x8880, RZ ;  /* 0x000088800d047816 */ /* 0x000fe200000000ff */
[----:B------:R-:W-:Y:S03]  /*0c20*/  BSSY.RECONVERGENT B0, `(.L_x_1437) ;  /* 0x0000024000007945 */ /* 0x000fe60003800200 */
[----:B------:R-:W-:-:S13]  /*0c30*/  ISETP.GE.AND P0, PT, R4, RZ, PT ;  /* 0x000000ff0400720c */ /* 0x000fda0003f06270 */
[----:B------:R-:W-:Y:S05]  /*0c40*/  @!P0 BRA `(.L_x_1438) ;  /* 0x0000000000788947 */ /* 0x000fea0003800000 */
[----:B------:R-:W-:Y:S01]  /*0c50*/  LOP3.LUT P0, RZ, R13, 0xff, RZ, 0xc0, !PT ;  /* 0x000000ff0dff7812 */ /* 0x000fe2000780c0ff */
[----:B------:R-:W-:-:S12]  /*0c60*/  IMAD.MOV.U32 R8, RZ, RZ, 0x1 ;  /* 0x00000001ff087424 */ /* 0x000fd800078e00ff */
[----:B------:R-:W-:Y:S05]  /*0c70*/  @!P0 BRA `(.L_x_1439) ;  /* 0x0000000000788947 */ /* 0x000fea0003800000 */
[C---:B------:R-:W-:Y:S02]  /*0c80*/  LOP3.LUT R4, R13.reuse, 0x1, RZ, 0xc0, !PT ;  /* 0x000000010d047812 */ /* 0x040fe400078ec0ff */
[----:B------:R-:W-:Y:S02]  /*0c90*/  LOP3.LUT R13, R13, 0xff, RZ, 0xc0, !PT ;  /* 0x000000ff0d0d7812 */ /* 0x000fe400078ec0ff */
[----:B------:R-:W-:Y:S02]  /*0ca0*/  ISETP.NE.U32.AND P0, PT, R4, 0x1, PT ;  /* 0x000000010400780c */ /* 0x000fe40003f05070 */
[----:B------:R-:W-:Y:S02]  /*0cb0*/  ISETP.GE.U32.AND P1, PT, R13, 0x2, PT ;  /* 0x000000020d00780c */ /* 0x000fe40003f26070 */
[----:B------:R-:W-:-:S11]  /*0cc0*/  SEL R8, R15, 0xff, P0 ;  /* 0x000000ff0f087807 */ /* 0x000fd60000000000 */
[----:B------:R-:W-:Y:S05]  /*0cd0*/  @!P1 BRA `(.L_x_1439) ;  /* 0x0000000000609947 */ /* 0x000fea0003800000 */
[----:B------:R-:W-:Y:S01]  /*0ce0*/  BSSY.RECONVERGENT B1, `(.L_x_1440) ;  /* 0x0000013000017945 */ /* 0x000fe20003800200 */
[----:B------:R-:W-:Y:S01]  /*0cf0*/  SHF.R.U32.HI R13, RZ, 0x1, R13 ;  /* 0x00000001ff0d7819 */ /* 0x000fe2000001160d */
[----:B------:R-:W-:-:S07]  /*0d00*/  IMAD.MOV.U32 R4, RZ, RZ, -0x1ff ;  /* 0xfffffe01ff047424 */ /* 0x000fce00078e00ff */
.L_x_1441:
[----:B------:R-:W-:Y:S02]  /*0d10*/  LOP3.LUT R5, R13, 0x1, RZ, 0xc0, !PT ;  /* 0x000000010d057812 */ /* 0x000fe400078ec0ff */
[----:B------:R-:W-:Y:S02]  /*0d20*/  PRMT R7, R4, 0x9910, RZ ;  /* 0x0000991004077816 */ /* 0x000fe400000000ff */
        /* <DEDUP_REMOVED lines=14> */
[----:B------:R-:W-:Y:S05]  /*0e10*/  BSYNC.RECONVERGENT B1 ;  /* 0x0000000000017941 */ /* 0x000fea0003800200 */
.L_x_1440:
[----:B------:R-:W-:Y:S05]  /*0e20*/  BRA `(.L_x_1439) ;  /* 0x00000000000c7947 */ /* 0x000fea0003800000 */
.L_x_1438:
[----:B------:R-:W-:-:S04]  /*0e30*/  LOP3.LUT R13, R13, 0x1, RZ, 0xc0, !PT ;  /* 0x000000010d0d7812 */ /* 0x000fc800078ec0ff */
[----:B------:R-:W-:-:S04]  /*0e40*/  ISETP.NE.U32.AND P0, PT, R13, 0x1, PT ;  /* 0x000000010d00780c */ /* 0x000fc80003f05070 */
[----:B------:R-:W-:-:S09]  /*0e50*/  SEL R8, R15, 0xffff, P0 ;  /* 0x0000ffff0f087807 */ /* 0x000fd20000000000 */
.L_x_1439:
[----:B------:R-:W-:Y:S05]  /*0e60*/  BSYNC.RECONVERGENT B0 ;  /* 0x0000000000007941 */ /* 0x000fea0003800200 */
.L_x_1437:
[----:B------:R-:W-:Y:S02]  /*0e70*/  ISETP.GE.U32.AND P0, PT, R12, UR18, PT ;  /* 0x000000120c007c0c */ /* 0x000fe4000bf06070 */
[----:B------:R-:W-:Y:S02]  /*0e80*/  ISETP.GE.U32.AND P1, PT, R11, UR18, PT ;  /* 0x000000120b007c0c */ /* 0x000fe4000bf26070 */
[----:B------:R-:W-:Y:S02]  /*0e90*/  ISETP.GE.U32.AND P2, PT, R10, UR18, PT ;  /* 0x000000120a007c0c */ /* 0x000fe4000bf46070 */
[----:B------:R-:W-:Y:S02]  /*0ea0*/  ISETP.GE.U32.AND.EX P0, PT, R18, UR19, PT, P0 ;  /* 0x0000001312007c0c */ /* 0x000fe4000bf06100 */
[----:B------:R-:W-:Y:S02]  /*0eb0*/  ISETP.GE.U32.AND P3, PT, R2, UR18, PT ;  /* 0x0000001202007c0c */ /* 0x000fe4000bf66070 */
[----:B------:R-:W-:-:S02]  /*0ec0*/  ISETP.GE.U32.AND.EX P1, PT, R20, UR19, PT, P1 ;  /* 0x0000001314007c0c */ /* 0x000fc4000bf26110 */
[----:B------:R-:W-:Y:S02]  /*0ed0*/  ISETP.GE.U32.AND.EX P2, PT, R21, UR19, PT, P2 ;  /* 0x0000001315007c0c */ /* 0x000fe4000bf46120 */
[----:B------:R-:W-:-:S05]  /*0ee0*/  ISETP.GE.U32.AND.EX P3, PT, R22, UR19, PT, P3 ;  /* 0x0000001316007c0c */ /* 0x000fca000bf66130 */
[----:B------:R-:W-:-:S04]  /*0ef0*/  @!P0 IADD3 R4, P6, PT, R12, UR20, RZ ;  /* 0x000000140c048c10 */ /* 0x000fc8000ffde0ff */
[----:B------:R-:W-:Y:S02]  /*0f00*/  @!P1 IADD3 R6, P5, PT, R11, UR20, RZ ;  /* 0x000000140b069c10 */ /* 0x000fe4000ffbe0ff */
[----:B------:R-:W-:Y:S02]  /*0f10*/  @!P2 IADD3 R10, P4, PT, R10, UR20, RZ ;  /* 0x000000140a0aac10 */ /* 0x000fe4000ff9e0ff */
[----:B------:R-:W-:Y:S02]  /*0f20*/  @!P0 IADD3.X R5, PT, PT, R18, UR21, RZ, P6, !PT ;  /* 0x0000001512058c10 */ /* 0x000fe4000b7fe4ff */
[----:B------:R-:W-:Y:S02]  /*0f30*/  @!P3 IADD3 R12, P6, PT, R2, UR20, RZ ;  /* 0x00000014020cbc10 */ /* 0x000fe4000ffde0ff */
[----:B------:R-:W-:Y:S01]  /*0f40*/  @!P1 IADD3.X R7, PT, PT, R20, UR21, RZ, P5, !PT ;  /* 0x0000001514079c10 */ /* 0x000fe2000affe4ff */
[----:B------:R1:W-:Y:S01]  /*0f50*/  @!P0 STG.E.U8 desc[UR14][R4.64], R9 ;  /* 0x0000000904008986 */ /* 0x0003e2000c10110e */
[----:B------:R-:W-:-:S02]  /*0f60*/  @!P2 IADD3.X R11, PT, PT, R21, UR21, RZ, P4, !PT ;  /* 0x00000015150bac10 */ /* 0x000fc4000a7fe4ff */
[----:B------:R-:W-:Y:S01]  /*0f70*/  @!P3 IADD3.X R13, PT, PT, R22, UR21, RZ, P6, !PT ;  /* 0x00000015160dbc10 */ /* 0x000fe2000b7fe4ff */
[----:B------:R1:W-:Y:S04]  /*0f80*/  @!P1 STG.E.U8 desc[UR14][R6.64], R17 ;  /* 0x0000001106009986 */ /* 0x0003e8000c10110e */
[----:B------:R1:W-:Y:S04]  /*0f90*/  @!P2 STG.E.U8 desc[UR14][R10.64], R19 ;  /* 0x000000130a00a986 */ /* 0x0003e8000c10110e */
[----:B------:R1:W-:Y:S01]  /*0fa0*/  @!P3 STG.E.U8 desc[UR14][R12.64], R8 ;  /* 0x000000080c00b986 */ /* 0x0003e2000c10110e */
[----:B------:R-:W-:Y:S05]  /*0fb0*/  BRA.U !UP0, `(.L_x_1442) ;  /* 0xfffffff108b87547 */ /* 0x000fea000b83ffff */
[----:B------:R-:W-:Y:S05]  /*0fc0*/  EXIT ;  /* 0x000000000000794d */ /* 0x000fea0003800000 */
.L_x_1418:
[----:B------:R-:W-:Y:S01]  /*0fd0*/  UMOV UR4, URZ ;  /* 0x000000ff00047c82 */ /* 0x000fe20008000000 */
[----:B------:R-:W-:-:S05]  /*0fe0*/  UMOV UR5, URZ ;  /* 0x000000ff00057c82 */ /* 0x000fca0008000000 */
.L_x_1455:
        /* <DEDUP_REMOVED lines=38> */
[----:B------:R-:W-:Y:S02]  /*1250*/  ISETP.GE.AND P0, PT, R15, RZ, PT ;  /* 0x000000ff0f00720c */ /* 0x000fe40003f06270 */
[----:B------:R-:W-:-:S11]  /*1260*/  PRMT R15, RZ, 0x7610, R15 ;  /* 0x00007610ff0f7816 */ /* 0x000fd6000000000f */
[----:B0-----:R-:W-:Y:S05]  /*1270*/  @!P0 BRA `(.L_x_1444) ;  /* 0x0000000000448947 */ /* 0x001fea0003800000 */
[----:B------:R-:W-:Y:S01]  /*1280*/  LOP3.LUT P0, RZ, R17, 0xff, RZ, 0xc0, !PT ;  /* 0x000000ff11ff7812 */ /* 0x000fe2000780c0ff */
[----:B------:R-:W-:-:S12]  /*1290*/  IMAD.MOV.U32 R15, RZ, RZ, 0x1 ;  /* 0x00000001ff0f7424 */ /* 0x000fd800078e00ff */
[----:B------:R-:W-:Y:S05]  /*12a0*/  @!P0 BRA `(.L_x_1444) ;  /* 0x0000000000388947 */ /* 0x000fea0003800000 */
[----:B------:R-:W-:Y:S02]  /*12b0*/  IMAD.MOV.U32 R15, RZ, RZ, 0x1 ;  /* 0x00000001ff0f7424 */ /* 0x000fe400078e00ff */
[----:B------:R-:W-:-:S07]  /*12c0*/  IMAD.U32 R4, RZ, RZ, UR12 ;  /* 0x0000000cff047e24 */ /* 0x000fce000f8e00ff */
.L_x_1445:
        /* <DEDUP_REMOVED lines=12> */
.L_x_1444:
[----:B------:R-:W-:Y:S05]  /*1390*/  BSYNC.RECONVERGENT B0 ;  /* 0x0000000000007941 */ /* 0x000fea0003800200 */
.L_x_1443:
[----:B-----5:R-:W-:Y:S01]  /*13a0*/  PRMT R4, R16, 0x8880, RZ ;  /* 0x0000888010047816 */ /* 0x020fe200000000ff */
[----:B------:R-:W-:Y:S01]  /*13b0*/  BSSY.RECONVERGENT B0, `(.L_x_1446) ;  /* 0x0000015000007945 */ /* 0x000fe20003800200 */
[----:B------:R-:W-:Y:S02]  /*13c0*/  PRMT R9, RZ, 0x7610, R9 ;  /* 0x00007610ff097816 */ /* 0x000fe40000000009 */
[----:B------:R-:W-:-:S13]  /*13d0*/  ISETP.GE.AND P0, PT, R4, RZ, PT ;  /* 0x000000ff0400720c */ /* 0x000fda0003f06270 */
[----:B------:R-:W-:Y:S05]  /*13e0*/  @!P0 BRA `(.L_x_1447) ;  /* 0x0000000000448947 */ /* 0x000fea0003800000 */
[----:B------:R-:W-:Y:S01]  /*13f0*/  LOP3.LUT P0, RZ, R16, 0xff, RZ, 0xc0, !PT ;  /* 0x000000ff10ff7812 */ /* 0x000fe2000780c0ff */
[----:B------:R-:W-:-:S12]  /*1400*/  IMAD.MOV.U32 R9, RZ, RZ, 0x1 ;  /* 0x00000001ff097424 */ /* 0x000fd800078e00ff */
[----:B------:R-:W-:Y:S05]  /*1410*/  @!P0 BRA `(.L_x_1447) ;  /* 0x0000000000388947 */ /* 0x000fea0003800000 */
[----:B------:R-:W-:Y:S02]  /*1420*/  IMAD.MOV.U32 R9, RZ, RZ, 0x1 ;  /* 0x00000001ff097424 */ /* 0x000fe400078e00ff */
[----:B------:R-:W-:-:S07]  /*1430*/  IMAD.U32 R4, RZ, RZ, UR12 ;  /* 0x0000000cff047e24 */ /* 0x000fce000f8e00ff */
.L_x_1448:
        /* <DEDUP_REMOVED lines=12> */
.L_x_1447:
[----:B------:R-:W-:Y:S05]  /*1500*/  BSYNC.RECONVERGENT B0 ;  /* 0x0000000000007941 */ /* 0x000fea0003800200 */
.L_x_1446:
[----:B------:R-:W-:Y:S01]  /*1510*/  PRMT R4, R13, 0x8880, RZ ;  /* 0x000088800d047816 */ /* 0x000fe200000000ff */
        /* <DEDUP_REMOVED lines=9> */
.L_x_1451:
        /* <DEDUP_REMOVED lines=12> */
.L_x_1450:
[----:B------:R-:W-:Y:S05]  /*1670*/  BSYNC.RECONVERGENT B0 ;  /* 0x0000000000007941 */ /* 0x000fea0003800200 */
.L_x_1449:
        /* <DEDUP_REMOVED lines=10> */
.L_x_1454:
        /* <DEDUP_REMOVED lines=12> */
.L_x_1453:
[----:B------:R-:W-:Y:S05]  /*17e0*/  BSYNC.RECONVERGENT B0 ;  /* 0x0000000000007941 */ /* 0x000fea0003800200 */
.L_x_1452:
        /* <DEDUP_REMOVED lines=22> */
.L_x_1417:
[----:B------:R-:W-:Y:S02]  /*1950*/  UIMAD.WIDE.U32 UR6, UR16, 0x2, UR4 ;  /* 0x00000002100678a5 */ /* 0x000fe4000f8e0004 */
[----:B------:R-:W-:Y:S02]  /*1960*/  UIMAD.WIDE.U32 UR8, UR16, 0x3, UR4 ;  /* 0x00000003100878a5 */ /* 0x000fe4000f8e0004 */
[----:B------:R-:W-:Y:S02]  /*1970*/  UIADD3 UR12, UP2, UP3, UR10, UR4, UR16 ;  /* 0x000000040a0c7290 */ /* 0x000fe4000fb5e010 */
[----:B------:R-:W-:Y:S02]  /*1980*/  UIADD3 UR17, UP0, UPT, UR10, UR6, URZ ;  /* 0x000000060a117290 */ /* 0x000fe4000ff1e0ff */
[----:B------:R-:W-:Y:S02]  /*1990*/  UIADD3 UR10, UP1, UPT, UR10, UR8, URZ ;  /* 0x000000080a0a7290 */ /* 0x000fe4000ff3e0ff */
[----:B------:R-:W-:-:S02]  /*19a0*/  UIADD3.X UR6, UPT, UPT, UR11, UR5, URZ, UP2, UP3 ;  /* 0x000000050b067290 */ /* 0x000fc400097e64ff */
[----:B------:R-:W-:Y:S02]  /*19b0*/  UIADD3.X UR7, UPT, UPT, UR11, UR7, URZ, UP0, !UPT ;  /* 0x000000070b077290 */ /* 0x000fe400087fe4ff */
[----:B------:R-:W-:Y:S01]  /*19c0*/  UIADD3.X UR8, UPT, UPT, UR11, UR9, URZ, UP1, !UPT ;  /* 0x000000090b087290 */ /* 0x000fe20008ffe4ff */
[----:B------:R-:W-:Y:S01]  /*19d0*/  UMOV UR4, URZ ;  /* 0x000000ff00047c82 */ /* 0x000fe20008000000 */
[----:B------:R-:W-:-:S10]  /*19e0*/  UMOV UR5, URZ ;  /* 0x000000ff00057c82 */ /* 0x000fd40008000000 */
.L_x_1456:
[C---:B01----:R-:W-:Y:S01]  /*19f0*/  IADD3 R2, P2, PT, R0.reuse, UR16, RZ ;  /* 0x0000001000027c10 */ /* 0x043fe2000ff5e0ff */
[----:B------:R-:W-:Y:S01]  /*1a00*/  IMAD.U32 R5, RZ, RZ, UR16 ;  /* 0x00000010ff057e24 */ /* 0x000fe2000f8e00ff */
[----:B------:R-:W-:Y:S01]  /*1a10*/  ISETP.GE.U32.AND P0, PT, R0, UR18, PT ;  /* 0x0000001200007c0c */ /* 0x000fe2000bf06070 */
[----:B------:R-:W-:Y:S01]  /*1a20*/  IMAD.U32 R7, RZ, RZ, UR16 ;  /* 0x00000010ff077e24 */ /* 0x000fe2000f8e00ff */
[----:B------:R-:W-:Y:S01]  /*1a30*/  ISETP.GE.U32.AND P1, PT, R2, UR18, PT ;  /* 0x0000001202007c0c */ /* 0x000fe2000bf26070 */
[----:B------:R-:W-:Y:S01]  /*1a40*/  IMAD.MOV.U32 R2, RZ, RZ, R0 ;  /* 0x000000ffff027224 */ /* 0x000fe200078e0000 */
[----:B------:R-:W-:Y:S01]  /*1a50*/  ISETP.GE.U32.AND.EX P0, PT, R3, UR19, PT, P0 ;  /* 0x0000001303007c0c */ /* 0x000fe2000bf06100 */
[--C-:B------:R-:W-:Y:S01]  /*1a60*/  IMAD.X R8, RZ, RZ, R3.reuse, P2 ;  /* 0x000000ffff087224 */ /* 0x100fe200010e0603 */
[----:B------:R-:W-:Y:S01]  /*1a70*/  UIADD3 UR4, UP0, UPT, UR13, UR4, URZ ;  /* 0x000000040d047290 */ /* 0x000fe2000ff1e0ff */
[----:B------:R-:W-:-:S03]  /*1a80*/  IMAD.WIDE.U32 R4, R5, 0x2, R2 ;  /* 0x0000000205047825 */ /* 0x000fc600078e0002 */
[----:B------:R-:W-:Y:S01]  /*1a90*/  ISETP.GE.U32.AND.EX P1, PT, R8, UR19, PT, P1 ;  /* 0x0000001308007c0c */ /* 0x000fe2000bf26110 */
[----:B------:R-:W-:Y:S01]  /*1aa0*/  IMAD.WIDE.U32 R6, R7, 0x3, R2 ;  /* 0x0000000307067825 */ /* 0x000fe200078e0002 */
[----:B------:R-:W-:Y:S01]  /*1ab0*/  ISETP.GE.U32.AND P2, PT, R4, UR18, PT ;  /* 0x0000001204007c0c */ /* 0x000fe2000bf46070 */
[----:B------:R-:W-:Y:S02]  /*1ac0*/  UIADD3.X UR5, UPT, UPT, URZ, UR5, URZ, UP0, !UPT ;  /* 0x00000005ff057290 */ /* 0x000fe400087fe4ff */
[----:B------:R-:W-:Y:S01]  /*1ad0*/  IMAD.MOV.U32 R2, RZ, RZ, 0x1 ;  /* 0x00000001ff027424 */ /* 0x000fe200078e00ff */
[----:B------:R-:W-:Y:S01]  /*1ae0*/  ISETP.GE.U32.AND P3, PT, R6, UR18, PT ;  /* 0x0000001206007c0c */ /* 0x000fe2000bf66070 */
[----:B------:R-:W-:Y:S01]  /*1af0*/  IMAD.MOV.U32 R6, RZ, RZ, 0x1 ;  /* 0x00000001ff067424 */ /* 0x000fe200078e00ff */
[----:B------:R-:W-:Y:S01]  /*1b00*/  ISETP.GE.U32.AND.EX P2, PT, R5, UR19, PT, P2 ;  /* 0x0000001305007c0c */ /* 0x000fe2000bf46120 */
[----:B------:R-:W-:Y:S01]  /*1b10*/  IMAD.MOV.U32 R13, RZ, RZ, 0x1 ;  /* 0x00000001ff0d7424 */ /* 0x000fe200078e00ff */
[----:B------:R-:W-:Y:S01]  /*1b20*/  @!P0 IADD3 R4, P4, PT, R0, UR20, RZ ;  /* 0x0000001400048c10 */ /* 0x000fe2000ff9e0ff */
[----:B------:R-:W-:Y:S01]  /*1b30*/  IMAD.MOV.U32 R12, RZ, RZ, 0x1 ;  /* 0x00000001ff0c7424 */ /* 0x000fe200078e00ff */
[----:B------:R-:W-:Y:S01]  /*1b40*/  ISETP.GE.U32.AND.EX P3, PT, R7, UR19, PT, P3 ;  /* 0x0000001307007c0c */ /* 0x000fe2000bf66130 */
[----:B------:R-:W-:Y:S01]  /*1b50*/  UISETP.GE.U32.AND UP0, UPT, UR4, UR18, UPT ;  /* 0x000000120400728c */ /* 0x000fe2000bf06070 */
[----:B------:R-:W-:-:S03]  /*1b60*/  @!P0 IADD3.X R5, PT, PT, R3, UR21, RZ, P4, !PT ;  /* 0x0000001503058c10 */ /* 0x000fc6000a7fe4ff */
[----:B------:R-:W-:Y:S02]  /*1b70*/  UISETP.GE.U32.AND.EX UP0, UPT, UR5, UR19, UPT, UP0 ;  /* 0x000000130500728c */ /* 0x000fe4000bf06100 */
[----:B------:R0:W-:Y:S02]  /*1b80*/  @!P0 STG.E.U8 desc[UR14][R4.64], R2 ;  /* 0x0000000204008986 */ /* 0x0001e4000c10110e */
[----:B------:R-:W-:-:S04]  /*1b90*/  @!P2 IADD3 R8, P4, PT, R0, UR17, RZ ;  /* 0x000000110008ac10 */ /* 0x000fc8000ff9e0ff */
[----:B------:R-:W-:Y:S02]  /*1ba0*/  @!P3 IADD3 R10, P5, PT, R0, UR10, RZ ;  /* 0x0000000a000abc10 */ /* 0x000fe4000ffbe0ff */
[C---:B------:R-:W-:Y:S02]  /*1bb0*/  @!P2 IADD3.X R9, PT, PT, R3.reuse, UR7, RZ, P4, !PT ;  /* 0x000000070309ac10 */ /* 0x040fe4000a7fe4ff */
[----:B------:R-:W-:Y:S02]  /*1bc0*/  @!P3 IADD3.X R11, PT, PT, R3, UR8, RZ, P5, !PT ;  /* 0x00000008030bbc10 */ /* 0x000fe4000affe4ff */
[----:B0-----:R-:W-:Y:S02]  /*1bd0*/  @!P1 PRMT R5, R6, 0x7610, R5 ;  /* 0x0000761006059816 */ /* 0x001fe40000000005 */
[----:B------:R-:W-:Y:S02]  /*1be0*/  @!P1 IADD3 R6, P0, PT, R0, UR12, RZ ;  /* 0x0000000c00069c10 */ /* 0x000fe4000ff1e0ff */
[----:B------:R-:W-:-:S02]  /*1bf0*/  @!P3 PRMT R2, R13, 0x7610, R2 ;  /* 0x000076100d02b816 */ /* 0x000fc40000000002 */
[----:B------:R-:W-:Y:S02]  /*1c00*/  @!P1 IADD3.X R7, PT, PT, R3, UR6, RZ, P0, !PT ;  /* 0x0000000603079c10 */ /* 0x000fe400087fe4ff */
[----:B------:R-:W-:-:S03]  /*1c10*/  IADD3 R0, P0, PT, R0, UR13, RZ ;  /* 0x0000000d00007c10 */ /* 0x000fc6000ff1e0ff */
[----:B------:R1:W-:Y:S02]  /*1c20*/  @!P1 STG.E.U8 desc[UR14][R6.64], R5 ;  /* 0x0000000506009986 */ /* 0x0003e4000c10110e */
[----:B------:R-:W-:Y:S02]  /*1c30*/  IMAD.X R3, RZ, RZ, R3, P0 ;  /* 0x000000ffff037224 */ /* 0x000fe400000e0603 */
[----:B------:R1:W-:Y:S04]  /*1c40*/  @!P2 STG.E.U8 desc[UR14][R8.64], R12 ;  /* 0x0000000c0800a986 */ /* 0x0003e8000c10110e */
[----:B------:R1:W-:Y:S01]  /*1c50*/  @!P3 STG.E.U8 desc[UR14][R10.64], R2 ;  /* 0x000000020a00b986 */ /* 0x0003e2000c10110e */
[----:B------:R-:W-:Y:S05]  /*1c60*/  BRA.U !UP0, `(.L_x_1456) ;  /* 0xfffffffd08607547 */ /* 0x000fea000b83ffff */
[----:B------:R-:W-:Y:S05]  /*1c70*/  EXIT ;  /* 0x000000000000794d */ /* 0x000fea0003800000 */
.L_x_1416:
[----:B------:R-:W0:Y:S02]  /*1c80*/  S2R R3, SR_TID.X ;  /* 0x0000000000037919 */ /* 0x000e240000002100 */
[----:B0-----:R-:W-:-:S03]  /*1c90*/  IMAD.WIDE.U32 R4, R3, 0x4, RZ ;  /* 0x0000000403047825 */ /* 0x001fc600078e00ff */
[----:B------:R-:W-:-:S04]  /*1ca0*/  ISETP.GE.U32.AND P0, PT, R4, UR17, PT ;  /* 0x0000001104007c0c */ /* 0x000fc8000bf06070 */
[----:B------:R-:W-:-:S13]  /*1cb0*/  ISETP.GE.AND.EX P0, PT, R5, UR7, PT, P0 ;  /* 0x0000000705007c0c */ /* 0x000fda000bf06300 */
[----:B------:R-:W-:Y:S05]  /*1cc0*/  @P0 EXIT ;  /* 0x000000000000094d */ /* 0x000fea0003800000 */
[----:B------:R-:W-:Y:S01]  /*1cd0*/  UPRMT UR4, UR13, 0x8880, URZ ;  /* 0x000088800d047896 */ /* 0x000fe200080000ff */
[----:B------:R-:W-:Y:S01]  /*1ce0*/  IMAD.MOV.U32 R0, RZ, RZ, RZ ;  /* 0x000000ffff007224 */ /* 0x000fe200078e00ff */
[----:B------:R-:W0:Y:S02]  /*1cf0*/  LDCU UR5, c[0x0][0x360] ;  /* 0x00006c00ff0577ac */ /* 0x000e240008000800 */
[----:B------:R-:W-:-:S09]  /*1d00*/  UISETP.NE.AND UP0, UPT, UR4, 0x1, UPT ;  /* 0x000000010400788c */ /* 0x000fd2000bf05270 */
[----:B------:R-:W-:Y:S05]  /*1d10*/  BRA.U !UP0, `(.L_x_1457) ;  /* 0x0000001508047547 */ /* 0x000fea000b800000 */
[----:B------:R-:W-:-:S09]  /*1d20*/  UISETP.NE.AND UP0, UPT, UR4, -0x1, UPT ;  /* 0xffffffff0400788c */ /* 0x000fd2000bf05270 */
[----:B------:R-:W-:Y:S05]  /*1d30*/  BRA.U UP0, `(.L_x_1458) ;  /* 0x0000000d00087547 */ /* 0x000fea000b800000 */
.L_x_1483:
[C---:B------:R-:W-:Y:S01]  /*1d40*/  IMAD.SHL.U32 R2, R3.reuse, 0x4, RZ ;  /* 0x0000000403027824 */ /* 0x040fe200078e00ff */
[----:B------:R-:W-:-:S04]  /*1d50*/  SHF.L.U64.HI R10, R3, 0x2, R0 ;  /* 0x00000002030a7819 */ /* 0x000fc80000010200 */
[----:B------:R-:W-:-:S04]  /*1d60*/  IADD3 R4, P0, PT, R2, UR22, RZ ;  /* 0x0000001602047c10 */ /* 0x000fc8000ff1e0ff */
[----:B------:R-:W-:-:S05]  /*1d70*/  IADD3.X R5, PT, PT, R10, UR8, RZ, P0, !PT ;  /* 0x000000080a057c10 */ /* 0x000fca00087fe4ff */
[----:B------:R-:W2:Y:S01]  /*1d80*/  LDG.E R4, desc[UR14][R4.64] ;  /* 0x0000000e04047981 */ /* 0x000ea2000c1e1900 */
[----:B------:R-:W-:Y:S01]  /*1d90*/  BSSY.RECONVERGENT B0, `(.L_x_1459) ;  /* 0x0000030000007945 */ /* 0x000fe20003800200 */
[----:B------:R-:W-:Y:S01]  /*1da0*/  IMAD.MOV.U32 R6, RZ, RZ, 0x1 ;  /* 0x00000001ff067424 */ /* 0x000fe200078e00ff */
[----:B--2---:R-:W-:Y:S02]  /*1db0*/  SGXT R11, R4, 0x8 ;  /* 0x00000008040b781a */ /* 0x004fe40000000200 */
[--C-:B------:R-:W-:Y:S02]  /*1dc0*/  SHF.R.S32.HI R9, RZ, 0x8, R4.reuse ;  /* 0x00000008ff097819 */ /* 0x100fe40000011404 */
[----:B------:R-:W-:Y:S02]  /*1dd0*/  ISETP.GE.AND P0, PT, R11, RZ, PT ;  /* 0x000000ff0b00720c */ /* 0x000fe40003f06270 */
[--C-:B------:R-:W-:Y:S02]  /*1de0*/  SHF.R.S32.HI R8, RZ, 0x10, R4.reuse ;  /* 0x00000010ff087819 */ /* 0x100fe40000011404 */
[----:B------:R-:W-:-:S02]  /*1df0*/  SHF.R.S32.HI R7, RZ, 0x18, R4 ;  /* 0x00000018ff077819 */ /* 0x000fc40000011404 */
[----:B------:R-:W-:Y:S02]  /*1e00*/  SGXT R9, R9, 0x8 ;  /* 0x000000080909781a */ /* 0x000fe40000000200 */
[----:B------:R-:W-:Y:S02]  /*1e10*/  SGXT R8, R8, 0x8 ;  /* 0x000000080808781a */ /* 0x000fe40000000200 */
[----:B------:R-:W-:-:S03]  /*1e20*/  SGXT R7, R7, 0x8 ;  /* 0x000000080707781a */ /* 0x000fc60000000200 */
[----:B------:R-:W-:Y:S05]  /*1e30*/  @!P0 BRA `(.L_x_1460) ;  /* 0x0000000000888947 */ /* 0x000fea0003800000 */
[----:B------:R-:W-:Y:S01]  /*1e40*/  ISETP.NE.AND P0, PT, R11, RZ, PT ;  /* 0x000000ff0b00720c */ /* 0x000fe20003f05270 */
[----:B------:R-:W-:Y:S01]  /*1e50*/  BSSY.RECONVERGENT B1, `(.L_x_1461) ;  /* 0x000001f000017945 */ /* 0x000fe20003800200 */
[----:B------:R-:W-:-:S11]  /*1e60*/  IMAD.MOV.U32 R4, RZ, RZ, 0x1 ;  /* 0x00000001ff047424 */ /* 0x000fd600078e00ff */
[----:B------:R-:W-:Y:S05]  /*1e70*/  @!P0 BRA `(.L_x_1462) ;  /* 0x0000000000708947 */ /* 0x000fea0003800000 */
[C---:B------:R-:W-:Y:S02]  /*1e80*/  LOP3.LUT R5, R11.reuse, 0xff, RZ, 0xc0, !PT ;  /* 0x000000ff0b057812 */ /* 0x040fe400078ec0ff */
[----:B------:R-:W-:Y:S02]  /*1e90*/  LOP3.LUT R4, R11, 0x1, RZ, 0xc0, !PT ;  /* 0x000000010b047812 */ /* 0x000fe400078ec0ff */
[----:B------:R-:W-:Y:S02]  /*1ea0*/  ISETP.GE.U32.AND P1, PT, R5, 0x2, PT ;  /* 0x000000020500780c */ /* 0x000fe40003f26070 */
[----:B------:R-:W-:-:S04]  /*1eb0*/  ISETP.NE.U32.AND P0, PT, R4, 0x1, PT ;  /* 0x000000010400780c */ /* 0x000fc80003f05070 */
[----:B------:R-:W-:-:S07]  /*1ec0*/  SEL R4, R6, 0xff, P0 ;  /* 0x000000ff06047807 */ /* 0x000fce0000000000 */
[----:B------:R-:W-:Y:S05]  /*1ed0*/  @!P1 BRA `(.L_x_1462) ;  /* 0x0000000000589947 */ /* 0x000fea0003800000 */
[----:B------:R-:W-:Y:S01]  /*1ee0*/  SHF.R.U32.HI R5, RZ, 0x1, R5 ;  /* 0x00000001ff057819 */ /* 0x000fe20000011605 */
[----:B------:R-:W-:-:S03]  /*1ef0*/  IMAD.MOV.U32 R11, RZ, RZ, -0x1ff ;  /* 0xfffffe01ff0b7424 */ /* 0x000fc600078e00ff */
[----:B------:R-:W-:Y:S02]  /*1f00*/  PRMT R13, R5, 0x7610, R13 ;  /* 0x00007610050d7816 */ /* 0x000fe4000000000d */
[----:B------:R-:W-:-:S07]  /*1f10*/  PRMT R5, R11, 0x7610, R5 ;  /* 0x000076100b057816 */ /* 0x000fce0000000005 */
.L_x_1463:
[----:B------:R-:W-:Y:S02]  /*1f20*/  LOP3.LUT R11, R13, 0x1, RZ, 0xc0, !PT ;  /* 0x000000010d0b7812 */ /* 0x000fe400078ec0ff */
[----:B------:R-:W-:Y:S02]  /*1f30*/  PRMT R12, R4, 0x9910, RZ ;  /* 0x00009910040c7816 */ /* 0x000fe400000000ff */
[----:B------:R-:W-:Y:S02]  /*1f40*/  ISETP.NE.U32.AND P0, PT, R11, 0x1, PT ;  /* 0x000000010b00780c */ /* 0x000fe40003f05070 */
[----:B------:R-:W-:Y:S02]  /*1f50*/  LOP3.LUT R4, R13, 0xff, RZ, 0xc0, !PT ;  /* 0x000000ff0d047812 */ /* 0x000fe400078ec0ff */
[----:B------:R-:W-:Y:S02]  /*1f60*/  SEL R11, R5, 0x1, !P0 ;  /* 0x00000001050b7807 */ /* 0x000fe40004000000 */
[----:B------:R-:W-:-:S02]  /*1f70*/  ISETP.GE.U32.AND P0, PT, R4, 0x2, PT ;  /* 0x000000020400780c */ /* 0x000fc40003f06070 */
[----:B------:R-:W-:Y:S01]  /*1f80*/  PRMT R15, R5, 0x9910, RZ ;  /* 0x00009910050f7816 */ /* 0x000fe200000000ff */
[----:B------:R-:W-:Y:S01]  /*1f90*/  IMAD.MOV.U32 R5, RZ, RZ, R12 ;  /* 0x000000ffff057224 */ /* 0x000fe200078e000c */
[----:B------:R-:W-:Y:S02]  /*1fa0*/  PRMT R14, R11, 0x9910, RZ ;  /* 0x000099100b0e7816 */ /* 0x000fe400000000ff */
[----:B------:R-:W-:Y:S01]  /*1fb0*/  SHF.R.U32.HI R4, RZ, 0x1, R4 ;  /* 0x00000001ff047819 */ /* 0x000fe20000011604 */
[----:B------:R-:W-:Y:S02]  /*1fc0*/  IMAD.MOV.U32 R11, RZ, RZ, R15 ;  /* 0x000000ffff0b7224 */ /* 0x000fe400078e000f */
[----:B------:R-:W-:Y:S01]  /*1fd0*/  IMAD.MOV.U32 R12, RZ, RZ, R14 ;  /* 0x000000ffff0c7224 */ /* 0x000fe200078e000e */
[----:B------:R-:W-:Y:S01]  /*1fe0*/  PRMT R13, R4, 0x7610, R13 ;  /* 0x00007610040d7816 */ /* 0x000fe2000000000d */
[----:B------:R-:W-:Y:S02]  /*1ff0*/  IMAD R11, R11, R11, RZ ;  /* 0x0000000b0b0b7224 */ /* 0x000fe400078e02ff */
[----:B------:R-:W-:-:S03]  /*2000*/  IMAD R12, R5, R12, RZ ;  /* 0x0000000c050c7224 */ /* 0x000fc600078e02ff */
[----:B------:R-:W-:Y:S02]  /*2010*/  PRMT R5, R11, 0x7610, R5 ;  /* 0x000076100b057816 */ /* 0x000fe40000000005 */
[----:B------:R-:W-:Y:S01]  /*2020*/  PRMT R4, R12, 0x7610, R4 ;  /* 0x000076100c047816 */ /* 0x000fe20000000004 */
[----:B------:R-:W-:Y:S06]  /*2030*/  @P0 BRA `(.L_x_1463) ;  /* 0xfffffffc00b80947 */ /* 0x000fec000383ffff */
.L_x_1462:
[----:B0-----:R-:W-:Y:S05]  /*2040*/  BSYNC.RECONVERGENT B1 ;  /* 0x0000000000017941 */ /* 0x001fea0003800200 */
.L_x_1461:
[----:B------:R-:W-:Y:S05]  /*2050*/  BRA `(.L_x_1464) ;  /* 0x00000000000c7947 */ /* 0x000fea0003800000 */
.L_x_1460:
[----:B------:R-:W-:-:S04]  /*2060*/  LOP3.LUT R11, R11, 0x1, RZ, 0xc0, !PT ;  /* 0x000000010b0b7812 */ /* 0x000fc800078ec0ff */
[----:B------:R-:W-:-:S04]  /*2070*/  ISETP.NE.U32.AND P0, PT, R11, 0x1, PT ;  /* 0x000000010b00780c */ /* 0x000fc80003f05070 */
[----:B------:R-:W-:-:S09]  /*2080*/  SEL R4, R6, 0xffff, P0 ;  /* 0x0000ffff06047807 */ /* 0x000fd20000000000 */
.L_x_1464:
[----:B0-----:R-:W-:Y:S05]  /*2090*/  BSYNC.RECONVERGENT B0 ;  /* 0x0000000000007941 */ /* 0x001fea0003800200 */
.L_x_1459:
[----:B------:R-:W-:Y:S01]  /*20a0*/  ISETP.GE.AND P0, PT, R9, RZ, PT ;  /* 0x000000ff0900720c */ /* 0x000fe20003f06270 */
[----:B------:R-:W-:-:S12]  /*20b0*/  BSSY.RECONVERGENT B0, `(.L_x_1465) ;  /* 0x0000027000007945 */ /* 0x000fd80003800200 */
[----:B------:R-:W-:Y:S05]  /*20c0*/  @!P0 BRA `(.L_x_1466) ;  /* 0x0000000000888947 */ /* 0x000fea0003800000 */
[----:B------:R-:W-:Y:S01]  /*20d0*/  ISETP.NE.AND P0, PT, R9, RZ, PT ;  /* 0x000000ff0900720c */ /* 0x000fe20003f05270 */
        /* <DEDUP_REMOVED lines=10> */
[----:B------:R-:W-:-:S03]  /*2180*/  IMAD.MOV.U32 R11, RZ, RZ, -0x1ff ;  /* 0xfffffe01ff0b7424 */ /* 0x000fc600078e00ff */
[----:B------:R-:W-:Y:S02]  /*2190*/  PRMT R13, R9, 0x7610, R13 ;  /* 0x00007610090d7816 */ /* 0x000fe4000000000d */
[----:B------:R-:W-:-:S07]  /*21a0*/  PRMT R9, R11, 0x7610, R9 ;  /* 0x000076100b097816 */ /* 0x000fce0000000009 */
.L_x_1469:
        /* <DEDUP_REMOVED lines=18> */
.L_x_1468:
[----:B------:R-:W-:Y:S05]  /*22d0*/  BSYNC.RECONVERGENT B1 ;  /* 0x0000000000017941 */ /* 0x000fea0003800200 */
.L_x_1467:
[----:B------:R-:W-:Y:S05]  /*22e0*/  BRA `(.L_x_1470) ;  /* 0x00000000000c7947 */ /* 0x000fea0003800000 */
.L_x_1466:
[----:B------:R-:W-:-:S04]  /*22f0*/  LOP3.LUT R9, R9, 0x1, RZ, 0xc0, !PT ;  /* 0x0000000109097812 */ /* 0x000fc800078ec0ff */
[----:B------:R-:W-:-:S04]  /*2300*/  ISETP.NE.U32.AND P0, PT, R9, 0x1, PT ;  /* 0x000000010900780c */ /* 0x000fc80003f05070 */
[----:B------:R-:W-:-:S09]  /*2310*/  SEL R5, R6, 0xffff, P0 ;  /* 0x0000ffff06057807 */ /* 0x000fd20000000000 */
.L_x_1470:
[----:B------:R-:W-:Y:S05]  /*2320*/  BSYNC.RECONVERGENT B0 ;  /* 0x0000000000007941 */ /* 0x000fea0003800200 */
.L_x_1465:
        /* <DEDUP_REMOVED lines=17> */
.L_x_1475:
[----:B------:R-:W-:Y:S02]  /*2440*/  LOP3.LUT R11, R12, 0x1, RZ, 0xc0, !PT ;  /* 0x000000010c0b7812 */ /* 0x000fe400078ec0ff */
[C---:B------:R-:W-:Y:S02]  /*2450*/  PRMT R14, R8.reuse, 0x9910, RZ ;  /* 0x00009910080e7816 */ /* 0x040fe400000000ff */
        /* <DEDUP_REMOVED lines=14> */
.L_x_1474:
[----:B------:R-:W-:Y:S05]  /*2540*/  BSYNC.RECONVERGENT B1 ;  /* 0x0000000000017941 */ /* 0x000fea0003800200 */
.L_x_1473:
[----:B------:R-:W-:Y:S05]  /*2550*/  BRA `(.L_x_1476) ;  /* 0x00000000000c7947 */ /* 0x000fea0003800000 */
.L_x_1472:
[----:B------:R-:W-:-:S04]  /*2560*/  LOP3.LUT R8, R8, 0x1, RZ, 0xc0, !PT ;  /* 0x0000000108087812 */ /* 0x000fc800078ec0ff */
[----:B------:R-:W-:-:S04]  /*2570*/  ISETP.NE.U32.AND P0, PT, R8, 0x1, PT ;  /* 0x000000010800780c */ /* 0x000fc80003f05070 */
[----:B------:R-:W-:-:S09]  /*2580*/  SEL R9, R6, 0xffff, P0 ;  /* 0x0000ffff06097807 */ /* 0x000fd20000000000 */
.L_x_1476:
[----:B------:R-:W-:Y:S05]  /*2590*/  BSYNC.RECONVERGENT B0 ;  /* 0x0000000000007941 */ /* 0x000fea0003800200 */
.L_x_1471:
        /* <DEDUP_REMOVED lines=11> */
[----:B------:R-:W-:-:S04]  /*2650*/  SEL R6, R6, 0xff, P0 ;  /* 0x000000ff06067807 */ /* 0x000fc80000000000 */
[----:B------:R-:W-:-:S07]  /*2660*/  PRMT R8, R6, 0x7610, R8 ;  /* 0x0000761006087816 */ /* 0x000fce0000000008 */
[----:B------:R-:W-:Y:S05]  /*2670*/  @!P1 BRA `(.L_x_1480) ;  /* 0x00000000004c9947 */ /* 0x000fea0003800000 */
[----:B------:R-:W-:Y:S01]  /*2680*/  SHF.R.U32.HI R7, RZ, 0x1, R7 ;  /* 0x00000001ff077819 */ /* 0x000fe20000011607 */
[----:B------:R-:W-:-:S03]  /*2690*/  IMAD.MOV.U32 R6, RZ, RZ, -0x1ff ;  /* 0xfffffe01ff067424 */ /* 0x000fc600078e00ff */
[----:B------:R-:W-:-:S07]  /*26a0*/  PRMT R12, R7, 0x7610, R12 ;  /* 0x00007610070c7816 */ /* 0x000fce000000000c */
.L_x_1481:
        /* <DEDUP_REMOVED lines=11> */
[----:B------:R-:W-:-:S03]  /*2760*/  IMAD.MOV.U32 R8, RZ, RZ, R13 ;  /* 0x000000ffff087224 */ /* 0x000fc600078e000d */
[----:B------:R-:W-:Y:S01]  /*2770*/  PRMT R12, R6, 0x7610, R12 ;  /* 0x00007610060c7816 */ /* 0x000fe2000000000c */
[----:B------:R-:W-:Y:S01]  /*2780*/  IMAD R8, R7, R8, RZ ;  /* 0x0000000807087224 */ /* 0x000fe200078e02ff */
[----:B------:R-:W-:-:S05]  /*2790*/  PRMT R6, R11, 0x7610, R6 ;  /* 0x000076100b067816 */ /* 0x000fca0000000006 */
[----:B------:R-:W-:Y:S05]  /*27a0*/  @P0 BRA `(.L_x_1481) ;  /* 0xfffffffc00c00947 */ /* 0x000fea000383ffff */
.L_x_1480:
[----:B------:R-:W-:Y:S05]  /*27b0*/  BSYNC.RECONVERGENT B1 ;  /* 0x0000000000017941 */ /* 0x000fea0003800200 */
.L_x_1479:
[----:B------:R-:W-:Y:S05]  /*27c0*/  BRA `(.L_x_1482) ;  /* 0x0000000000107947 */ /* 0x000fea0003800000 */
.L_x_1478:
[----:B------:R-:W-:-:S04]  /*27d0*/  LOP3.LUT R7, R7, 0x1, RZ, 0xc0, !PT ;  /* 0x0000000107077812 */ /* 0x000fc800078ec0ff */
[----:B------:R-:W-:-:S04]  /*27e0*/  ISETP.NE.U32.AND P0, PT, R7, 0x1, PT ;  /* 0x000000010700780c */ /* 0x000fc80003f05070 */
[----:B------:R-:W-:-:S04]  /*27f0*/  SEL R6, R6, 0xffff, P0 ;  /* 0x0000ffff06067807 */ /* 0x000fc80000000000 */
[----:B------:R-:W-:-:S07]  /*2800*/  PRMT R8, R6, 0x7610, R8 ;  /* 0x0000761006087816 */ /* 0x000fce0000000008 */
.L_x_1482:
[----:B------:R-:W-:Y:S05]  /*2810*/  BSYNC.RECONVERGENT B0 ;  /* 0x0000000000007941 */ /* 0x000fea0003800200 */
.L_x_1477:
[----:B------:R-:W-:Y:S02]  /*2820*/  LOP3.LUT R5, R5, 0xffff, RZ, 0xc0, !PT ;  /* 0x0000ffff05057812 */ /* 0x000fe400078ec0ff */
[----:B------:R-:W-:Y:S02]  /*2830*/  LOP3.LUT R6, R4, 0xffff, RZ, 0xc0, !PT ;  /* 0x0000ffff04067812 */ /* 0x000fe400078ec0ff */
[----:B------:R-:W-:Y:S02]  /*2840*/  IADD3 R4, P0, PT, R2, UR20, RZ ;  /* 0x0000001402047c10 */ /* 0x000fe4000ff1e0ff */
[----:B------:R-:W-:Y:S02]  /*2850*/  LOP3.LUT R8, R8, 0xffff, RZ, 0xc0, !PT ;  /* 0x0000ffff08087812 */ /* 0x000fe400078ec0ff */
[----:B------:R-:W-:Y:S02]  /*2860*/  LOP3.LUT R9, R9, 0xffff, RZ, 0xc0, !PT ;  /* 0x0000ffff09097812 */ /* 0x000fe400078ec0ff */
[----:B------:R-:W-:-:S02]  /*2870*/  PRMT R7, R6, 0x3340, R5 ;  /* 0x0000334006077816 */ /* 0x000fc40000000005 */
[----:B------:R-:W-:Y:S02]  /*2880*/  IADD3.X R5, PT, PT, R10, UR21, RZ, P0, !PT ;  /* 0x000000150a057c10 */ /* 0x000fe400087fe4ff */
[----:B------:R-:W-:Y:S02]  /*2890*/  IADD3 R3, P0, PT, R3, UR5, RZ ;  /* 0x0000000503037c10 */ /* 0x000fe4000ff1e0ff */
[----:B------:R-:W-:-:S03]  /*28a0*/  PRMT R8, R9, 0x3340, R8 ;  /* 0x0000334009087816 */ /* 0x000fc60000000008 */
[----:B------:R-:W-:Y:S01]  /*28b0*/  IMAD.SHL.U32 R2, R3, 0x4, RZ ;  /* 0x0000000403027824 */ /* 0x000fe200078e00ff */
[----:B------:R-:W-:Y:S01]  /*28c0*/  PRMT R7, R7, 0x5410, R8 ;  /* 0x0000541007077816 */ /* 0x000fe20000000008 */
[----:B------:R-:W-:Y:S01]  /*28d0*/  IMAD.X R0, RZ, RZ, R0, P0 ;  /* 0x000000ffff007224 */ /* 0x000fe200000e0600 */
[C---:B------:R-:W-:Y:S02]  /*28e0*/  LOP3.LUT P0, RZ, R3.reuse, 0xffffc000, RZ, 0xc0, !PT ;  /* 0xffffc00003ff7812 */ /* 0x040fe4000780c0ff */
[----:B------:R-:W-:Y:S01]  /*28f0*/  ISETP.LT.U32.AND P1, PT, R2, UR17, PT ;  /* 0x0000001102007c0c */ /* 0x000fe2000bf21070 */
[----:B------:R1:W-:Y:S01]  /*2900*/  STG.E desc[UR14][R4.64], R7 ;  /* 0x0000000704007986 */ /* 0x0003e2000c10190e */
[----:B------:R-:W-:Y:S02]  /*2910*/  SHF.L.U64.HI R2, R3, 0x2, R0 ;  /* 0x0000000203027819 */ /* 0x000fe40000010200 */
[----:B------:R-:W-:Y:S02]  /*2920*/  LOP3.LUT P0, RZ, R0, 0x3fffffff, RZ, 0xc0, P0 ;  /* 0x3fffffff00ff7812 */ /* 0x000fe4000000c0ff */
[----:B------:R-:W-:-:S13]  /*2930*/  ISETP.LT.AND.EX P1, PT, R2, UR7, PT, P1 ;  /* 0x0000000702007c0c */ /* 0x000fda000bf21310 */
[----:B-1----:R-:W-:Y:S05]  /*2940*/  @!P0 BRA P1, `(.L_x_1483) ;  /* 0xfffffff000fc8947 */ /* 0x002fea000083ffff */
[----:B------:R-:W-:Y:S05]  /*2950*/  EXIT ;  /* 0x000000000000794d */ /* 0x000fea0003800000 */
.L_x_1458:
[C---:B------:R-:W-:Y:S01]  /*2960*/  IMAD.SHL.U32 R2, R3.reuse, 0x4, RZ ;  /* 0x0000000403027824 */ /* 0x040fe200078e00ff */
[----:B------:R-:W-:-:S04]  /*2970*/  SHF.L.U64.HI R11, R3, 0x2, R0 ;  /* 0x00000002030b7819 */ /* 0x000fc80000010200 */
[----:B------:R-:W-:-:S04]  /*2980*/  IADD3 R6, P0, PT, R2, UR22, RZ ;  /* 0x0000001602067c10 */ /* 0x000fc8000ff1e0ff */
[----:B------:R-:W-:-:S05]  /*2990*/  IADD3.X R7, PT, PT, R11, UR8, RZ, P0, !PT ;  /* 0x000000080b077c10 */ /* 0x000fca00087fe4ff */
[----:B------:R-:W2:Y:S01]  /*29a0*/  LDG.E R6, desc[UR14][R6.64] ;  /* 0x0000000e06067981 */ /* 0x000ea2000c1e1900 */
[----:B------:R-:W-:Y:S01]  /*29b0*/  BSSY.RECONVERGENT B0, `(.L_x_1484) ;  /* 0x000001e000007945 */ /* 0x000fe20003800200 */
[----:B------:R-:W-:Y:S02]  /*29c0*/  PRMT R5, RZ, 0x7610, R5 ;  /* 0x00007610ff057816 */ /* 0x000fe40000000005 */
[----:B--2---:R-:W-:Y:S02]  /*29d0*/  SGXT R9, R6, 0x8 ;  /* 0x000000080609781a */ /* 0x004fe40000000200 */
[--C-:B------:R-:W-:Y:S02]  /*29e0*/  SHF.R.S32.HI R10, RZ, 0x10, R6.reuse ;  /* 0x00000010ff0a7819 */ /* 0x100fe40000011406 */
[----:B------:R-:W-:Y:S02]  /*29f0*/  ISETP.GE.AND P0, PT, R9, RZ, PT ;  /* 0x000000ff0900720c */ /* 0x000fe40003f06270 */
[----:B------:R-:W-:-:S02]  /*2a00*/  SHF.R.S32.HI R4, RZ, 0x18, R6 ;  /* 0x00000018ff047819 */ /* 0x000fc40000011406 */
[--C-:B------:R-:W-:Y:S02]  /*2a10*/  SHF.R.S32.HI R8, RZ, 0x8, R6.reuse ;  /* 0x00000008ff087819 */ /* 0x100fe40000011406 */
[----:B------:R-:W-:Y:S02]  /*2a20*/  SGXT R10, R10, 0x8 ;  /* 0x000000080a0a781a */ /* 0x000fe40000000200 */
[----:B------:R-:W-:Y:S02]  /*2a30*/  SGXT R4, R4, 0x8 ;  /* 0x000000080404781a */ /* 0x000fe40000000200 */
[----:B------:R-:W-:Y:S02]  /*2a40*/  SGXT R8, R8, 0x8 ;  /* 0x000000080808781a */ /* 0x000fe40000000200 */
[----:B------:R-:W-:Y:S01]  /*2a50*/  PRMT R6, R10, 0x7610, R6 ;  /* 0x000076100a067816 */ /* 0x000fe20000000006 */
[----:B------:R-:W-:Y:S06]  /*2a60*/  @!P0 BRA `(.L_x_1485) ;  /* 0x0000000000488947 */ /* 0x000fec0003800000 */
[----:B------:R-:W-:-:S04]  /*2a70*/  PRMT R5, R9, 0x9910, RZ ;  /* 0x0000991009057816 */ /* 0x000fc800000000ff */
[----:B------:R-:W-:Y:S01]  /*2a80*/  ISETP.NE.AND P0, PT, R5, RZ, PT ;  /* 0x000000ff0500720c */ /* 0x000fe20003f05270 */
[----:B------:R-:W-:-:S12]  /*2a90*/  IMAD.MOV.U32 R5, RZ, RZ, 0x1 ;  /* 0x00000001ff057424 */ /* 0x000fd800078e00ff */
[----:B------:R-:W-:Y:S05]  /*2aa0*/  @!P0 BRA `(.L_x_1485) ;  /* 0x0000000000388947 */ /* 0x000fea0003800000 */
[----:B------:R-:W-:Y:S02]  /*2ab0*/  IMAD.MOV.U32 R5, RZ, RZ, 0x1 ;  /* 0x00000001ff057424 */ /* 0x000fe400078e00ff */
[----:B------:R-:W-:-:S07]  /*2ac0*/  IMAD.U32 R7, RZ, RZ, UR12 ;  /* 0x0000000cff077e24 */ /* 0x000fce000f8e00ff */
.L_x_1486:
        /* <DEDUP_REMOVED lines=12> */
.L_x_1485:
[----:B0-----:R-:W-:Y:S05]  /*2b90*/  BSYNC.RECONVERGENT B0 ;  /* 0x0000000000007941 */ /* 0x001fea0003800200 */
.L_x_1484:
        /* <DEDUP_REMOVED lines=8> */
[----:B------:R-:W-:Y:S02]  /*2c20*/  IMAD.MOV.U32 R7, RZ, RZ, 0x1 ;  /* 0x00000001ff077424 */ /* 0x000fe400078e00ff */
[----:B------:R-:W-:-:S07]  /*2c30*/  IMAD.U32 R9, RZ, RZ, UR12 ;  /* 0x0000000cff097e24 */ /* 0x000fce000f8e00ff */
.L_x_1489:
        /* <DEDUP_REMOVED lines=12> */
.L_x_1488:
[----:B------:R-:W-:Y:S05]  /*2d00*/  BSYNC.RECONVERGENT B0 ;  /* 0x0000000000007941 */ /* 0x000fea0003800200 */
.L_x_1487:
        /* <DEDUP_REMOVED lines=10> */
.L_x_1492:
        /* <DEDUP_REMOVED lines=12> */
.L_x_1491:
[----:B------:R-:W-:Y:S05]  /*2e70*/  BSYNC.RECONVERGENT B0 ;  /* 0x0000000000007941 */ /* 0x000fea0003800200 */
.L_x_1490:
        /* <DEDUP_REMOVED lines=10> */
.L_x_1495:
        /* <DEDUP_REMOVED lines=12> */
.L_x_1494:
[----:B------:R-:W-:Y:S05]  /*2fe0*/  BSYNC.RECONVERGENT B0 ;  /* 0x0000000000007941 */ /* 0x000fea0003800200 */
.L_x_1493:
[----:B------:R-:W-:Y:S02]  /*2ff0*/  IADD3 R4, P0, PT, R2, UR20, RZ ;  /* 0x0000001402047c10 */ /* 0x000fe4000ff1e0ff */
[----:B------:R-:W-:Y:S02]  /*3000*/  LOP3.LUT R9, R8, 0xffff, RZ, 0xc0, !PT ;  /* 0x0000ffff08097812 */ /* 0x000fe400078ec0ff */
[----:B------:R-:W-:Y:S02]  /*3010*/  LOP3.LUT R6, R6, 0xffff, RZ, 0xc0, !PT ;  /* 0x0000ffff06067812 */ /* 0x000fe400078ec0ff */
[----:B------:R-:W-:Y:S02]  /*3020*/  LOP3.LUT R7, R7, 0xffff, RZ, 0xc0, !PT ;  /* 0x0000ffff07077812 */ /* 0x000fe400078ec0ff */
[----:B------:R-:W-:Y:S02]  /*3030*/  LOP3.LUT R8, R5, 0xffff, RZ, 0xc0, !PT ;  /* 0x0000ffff05087812 */ /* 0x000fe400078ec0ff */
[----:B------:R-:W-:-:S02]  /*3040*/  IADD3.X R5, PT, PT, R11, UR21, RZ, P0, !PT ;  /* 0x000000150b057c10 */ /* 0x000fc400087fe4ff */
[----:B------:R-:W-:Y:S02]  /*3050*/  IADD3 R3, P0, PT, R3, UR5, RZ ;  /* 0x0000000503037c10 */ /* 0x000fe4000ff1e0ff */
[----:B------:R-:W-:Y:S02]  /*3060*/  PRMT R6, R9, 0x3340, R6 ;  /* 0x0000334009067816 */ /* 0x000fe40000000006 */
[----:B------:R-:W-:Y:S01]  /*3070*/  PRMT R7, R8, 0x3340, R7 ;  /* 0x0000334008077816 */ /* 0x000fe20000000007 */
[----:B------:R-:W-:Y:S02]  /*3080*/  IMAD.SHL.U32 R2, R3, 0x4, RZ ;  /* 0x0000000403027824 */ /* 0x000fe400078e00ff */
[----:B------:R-:W-:Y:S01]  /*3090*/  IMAD.X R0, RZ, RZ, R0, P0 ;  /* 0x000000ffff007224 */ /* 0x000fe200000e0600 */
[----:B------:R-:W-:Y:S02]  /*30a0*/  PRMT R7, R7, 0x5410, R6 ;  /* 0x0000541007077816 */ /* 0x000fe40000000006 */
[----:B------:R-:W-:-:S02]  /*30b0*/  ISETP.LT.U32.AND P1, PT, R2, UR17, PT ;  /* 0x0000001102007c0c */ /* 0x000fc4000bf21070 */
[C---:B------:R-:W-:Y:S01]  /*30c0*/  LOP3.LUT P0, RZ, R3.reuse, 0xffffc000, RZ, 0xc0, !PT ;  /* 0xffffc00003ff7812 */ /* 0x040fe2000780c0ff */
[----:B------:R1:W-:Y:S01]  /*30d0*/  STG.E desc[UR14][R4.64], R7 ;  /* 0x0000000704007986 */ /* 0x0003e2000c10190e */
[----:B------:R-:W-:Y:S02]  /*30e0*/  SHF.L.U64.HI R2, R3, 0x2, R0 ;  /* 0x0000000203027819 */ /* 0x000fe40000010200 */
[----:B------:R-:W-:Y:S02]  /*30f0*/  LOP3.LUT P0, RZ, R0, 0x3fffffff, RZ, 0xc0, P0 ;  /* 0x3fffffff00ff7812 */ /* 0x000fe4000000c0ff */
[----:B------:R-:W-:-:S13]  /*3100*/  ISETP.LT.AND.EX P1, PT, R2, UR7, PT, P1 ;  /* 0x0000000702007c0c */ /* 0x000fda000bf21310 */
[----:B-1----:R-:W-:Y:S05]  /*3110*/  @!P0 BRA P1, `(.L_x_1458) ;  /* 0xfffffff800108947 */ /* 0x002fea000083ffff */
[----:B------:R-:W-:Y:S05]  /*3120*/  EXIT ;  /* 0x000000000000794d */ /* 0x000fea0003800000 */
.L_x_1457:
[----:B------:R-:W-:-:S07]  /*3130*/  IMAD.MOV.U32 R7, RZ, RZ, 0x1010101 ;  /* 0x01010101ff077424 */ /* 0x000fce00078e00ff */
.L_x_1496:
[----:B------:R-:W-:-:S04]  /*3140*/  LEA R4, P0, R3, UR20, 0x2 ;  /* 0x0000001403047c11 */ /* 0x000fc8000f8010ff */
[C---:B------:R-:W-:Y:S02]  /*3150*/  LEA.HI.X R5, R3.reuse, UR21, R0, 0x2, P0 ;  /* 0x0000001503057c11 */ /* 0x040fe400080f1400 */
[----:B0-----:R-:W-:-:S03]  /*3160*/  IADD3 R3, P0, PT, R3, UR5, RZ ;  /* 0x0000000503037c10 */ /* 0x001fc6000ff1e0ff */
[----:B------:R1:W-:Y:S02]  /*3170*/  STG.E desc[UR14][R4.64], R7 ;  /* 0x0000000704007986 */ /* 0x0003e4000c10190e */
[C---:B------:R-:W-:Y:S02]  /*3180*/  IMAD.SHL.U32 R2, R3.reuse, 0x4, RZ ;  /* 0x0000000403027824 */ /* 0x040fe400078e00ff */
[----:B------:R-:W-:Y:S01]  /*3190*/  IMAD.X R0, RZ, RZ, R0, P0 ;  /* 0x000000ffff007224 */ /* 0x000fe200000e0600 */
[C---:B------:R-:W-:Y:S02]  /*31a0*/  LOP3.LUT P0, RZ, R3.reuse, 0xffffc000, RZ, 0xc0, !PT ;  /* 0xffffc00003ff7812 */ /* 0x040fe4000780c0ff */
[----:B------:R-:W-:Y:S02]  /*31b0*/  ISETP.LT.U32.AND P1, PT, R2, UR17, PT ;  /* 0x0000001102007c0c */ /* 0x000fe4000bf21070 */
[----:B------:R-:W-:Y:S02]  /*31c0*/  SHF.L.U64.HI R2, R3, 0x2, R0 ;  /* 0x0000000203027819 */ /* 0x000fe40000010200 */
[----:B------:R-:W-:-:S02]  /*31d0*/  LOP3.LUT P0, RZ, R0, 0x3fffffff, RZ, 0xc0, P0 ;  /* 0x3fffffff00ff7812 */ /* 0x000fc4000000c0ff */
[----:B------:R-:W-:-:S13]  /*31e0*/  ISETP.LT.AND.EX P1, PT, R2, UR7, PT, P1 ;  /* 0x0000000702007c0c */ /* 0x000fda000bf21310 */
[----:B-1----:R-:W-:Y:S05]  /*31f0*/  @!P0 BRA P1, `(.L_x_1496) ;  /* 0xfffffffc00d08947 */ /* 0x002fea000083ffff */
[----:B------:R-:W-:Y:S05]  /*3200*/  EXIT ;  /* 0x000000000000794d */ /* 0x000fea0003800000 */
.L_x_1497:
        /* <DEDUP_REMOVED lines=15> */
.L_x_4726:


//--------------------- .text._ZN2at6native57_GLOBAL__N__f3eca4a2_24_ForeachBinaryOpScalar_cu_86b9896c25multi_tensor_apply_kernelINS1_18TensorListMetadataILi2EEENS1_21BinaryOpScalarFunctorIhLi2ELi1ELi1EEEJNS1_21reverse_power_functorIhEEhEEEvT_T0_DpT1_ --------------------------
	.section	.text._ZN2at6native57_GLOBAL__N__f3eca4a2_24_ForeachBinaryOpScalar_cu_86b9896c25multi_tensor_apply_kernelINS1_18TensorListMetadataILi2EEENS1_21BinaryOpScalarFunctorIhLi2ELi1ELi1EEEJNS1_21reverse_power_functorIhEEhEEEvT_T0_DpT1_,"ax",@progbits
	.align	128
.text._ZN2at6native57_GLOBAL__N__f3eca4a2_24_ForeachBinaryOpScalar_cu_86b9896c25multi_tensor_apply_kernelINS1_18TensorListMetadataILi2EEENS1_21BinaryOpScalarFunctorIhLi2ELi1ELi1EEEJNS1_21reverse_power_functorIhEEhEEEvT_T0_DpT1_:
        .type           _ZN2at6native57_GLOBAL__N__f3eca4a2_24_ForeachBinaryOpScalar_cu_86b9896c25multi_tensor_apply_kernelINS1_18TensorListMetadataILi2EEENS1_21BinaryOpScalarFunctorIhLi2ELi1ELi1EEEJNS1_21reverse_power_functorIhEEhEEEvT_T0_DpT1_,@function
        .size           _ZN2at6native57_GLOBAL__N__f3eca4a2_24_ForeachBinaryOpScalar_cu_86b9896c25multi_tensor_apply_kernelINS1_18TensorListMetadataILi2EEENS1_21BinaryOpScalarFunctorIhLi2ELi1ELi1EEEJNS1_21reverse_power_functorIhEEhEEEvT_T0_DpT1_,(.L_x_4727 - _ZN2at6native57_GLOBAL__N__f3eca4a2_24_ForeachBinaryOpScalar_cu_86b9896c25multi_tensor_apply_kernelINS1_18TensorListMetadataILi2EEENS1_21BinaryOpScalarFunctorIhLi2ELi1ELi1EEEJNS1_21reverse_power_functorIhEEhEEEvT_T0_DpT1_)
        .other          _ZN2at6native57_GLOBAL__N__f3eca4a2_24_ForeachBinaryOpScalar_cu_86b9896c25multi_tensor_apply_kernelINS1_18TensorListMetadataILi2EEENS1_21BinaryOpScalarFunctorIhLi2ELi1ELi1EEEJNS1_21reverse_power_functorIhEEhEEEvT_T0_DpT1_,@"STO_CUDA_ENTRY STV_DEFAULT"
_ZN2at6native57_GLOBAL__N__f3eca4a2_24_ForeachBinaryOpScalar_cu_86b9896c25multi_tensor_apply_kernelINS1_18TensorListMetadataILi2EEENS1_21BinaryOpScalarFunctorIhLi2ELi1ELi1EEEJNS1_21reverse_power_functorIhEEhEEEvT_T0_DpT1_:
[----:B------:R-:W-:Y:S01]  /*0000*/  LDC R1, c[0x0][0x37c] ;  /* 0x0000df00ff017b82 */ /* 0x000fe20000000800 */
[----:B------:R-:W0:Y:S01]  /*0010*/  S2R R11, SR_CTAID.X ;  /* 0x00000000000b7919 */ /* 0x000e220000002500 */
[----:B------:R-:W1:Y:S01]  /*0020*/  LDCU.64 UR6, c[0x0][0x358] ;  /* 0x00006b00ff0677ac */ /* 0x000e620008000a00 */
[----:B------:R-:W2:Y:S05]  /*0030*/  LDCU.U8 UR9, c[0x0][0xfca] ;  /* 0x0001f940ff0977ac */ /* 0x000eaa0008000000 */
[----:B0-----:R-:W0:Y:S01]  /*0040*/  LDC.U8 R0, c[0x0][R11+0x980] ;  /* 0x000260000b007b82 */ /* 0x001e220000000000 */
[----:B------:R-:W-:-:S07]  /*0050*/  IMAD R10, R11, 0x3, R11 ;  /* 0x000000030b0a7824 */ /* 0x000fce00078e020b */
[----:B------:R-:W3:Y:S01]  /*0060*/  LDC R2, c[0x0][R10+0xac0] ;  /* 0x0002b0000a027b82 */ /* 0x000ee20000000800 */
[----:B0-----:R-:W-:-:S07]  /*0070*/  IMAD.SHL.U32 R0, R0, 0x8, RZ ;  /* 0x0000000800007824 */ /* 0x001fce00078e00ff */
[----:B------:R-:W0:Y:S01]  /*0080*/  LDC.64 R6, c[0x0][R0+0x380] ;  /* 0x0000e00000067b82 */ /* 0x000e220000000a00 */
[----:B---3--:R-:W-:-:S07]  /*0090*/  IMAD.WIDE R2, R2, 0x10000, RZ ;  /* 0x0001000002027825 */ /* 0x008fce00078e02ff */
[----:B------:R-:W3:Y:S08]  /*00a0*/  LDC.64 R8, c[0x0][R0+0x580] ;  /* 0x0001600000087b82 */ /* 0x000ef00000000a00 */
[----:B------:R-:W4:Y:S01]  /*00b0*/  LDC.64 R4, c[0x0][R0+0x780] ;  /* 0x0001e00000047b82 */ /* 0x000f220000000a00 */
[----:B0-----:R-:W-:-:S05]  /*00c0*/  IADD3 R14, P1, PT, R2, R6, RZ ;  /* 0x00000006020e7210 */ /* 0x001fca0007f3e0ff */
[----:B------:R-:W-:Y:S01]  /*00d0*/  IMAD.X R12, R3, 0x1, R7, P1 ;  /* 0x00000001030c7824 */ /* 0x000fe200008e0607 */
[----:B---3--:R-:W-:-:S05]  /*00e0*/  IADD3 R13, P2, PT, R2, R8, RZ ;  /* 0x00000008020d7210 */ /* 0x008fca0007f5e0ff */
[----:B------:R-:W-:Y:S01]  /*00f0*/  IMAD.X R11, R3, 0x1, R9, P2 ;  /* 0x00000001030b7824 */ /* 0x000fe200010e0609 */
[-C--:B----4-:R-:W-:Y:S02]  /*0100*/  LOP3.LUT R6, R14, R4.reuse, R13, 0xfe, !PT ;  /* 0x000000040e067212 */ /* 0x090fe400078efe0d */
[----:B------:R-:W-:Y:S02]  /*0110*/  IADD3 R10, P3, PT, -R2, R4, RZ ;  /* 0x00000004020a7210 */ /* 0x000fe40007f7e1ff */
[----:B------:R-:W-:-:S03]  /*0120*/  LOP3.LUT P0, RZ, R6, 0x3, RZ, 0xc0, !PT ;  /* 0x0000000306ff7812 */ /* 0x000fc6000780c0ff */
[----:B------:R-:W-:-:S10]  /*0130*/  IMAD.X R0, R5, 0x1, ~R3, P3 ;  /* 0x0000000105007824 */ /* 0x000fd400018e0e03 */
[----:B-12---:R-:W-:Y:S05]  /*0140*/  @!P0 BRA `(.L_x_1498) ;  /* 0x0000000800548947 */ /* 0x006fea0003800000 */
[----:B------:R-:W-:-:S04]  /*0150*/  ISETP.GE.U32.AND P0, PT, R10, 0x1, PT ;  /* 0x000000010a00780c */ /* 0x000fc80003f06070 */
[----:B------:R-:W-:-:S13]  /*0160*/  ISETP.GE.AND.EX P0, PT, R0, RZ, PT, P0 ;  /* 0x000000ff0000720c */ /* 0x000fda0003f06300 */
[----:B------:R-:W-:Y:S05]  /*0170*/  @!P0 EXIT ;  /* 0x000000000000894d */ /* 0x000fea0003800000 */
[----:B------:R-:W0:Y:S01]  /*0180*/  S2R R16, SR_TID.X ;  /* 0x0000000000107919 */ /* 0x000e220000002100 */
[----:B------:R-:W-:Y:S01]  /*0190*/  ISETP.LT.U32.AND P0, PT, R10, 0x10000, PT ;  /* 0x000100000a00780c */ /* 0x000fe20003f01070 */
[----:B------:R-:W1:Y:S03]  /*01a0*/  LDCU UR8, c[0x0][0x360] ;  /* 0x00006c00ff0877ac */ /* 0x000e660008000800 */
[----:B------:R-:W-:Y:S01]  /*01b0*/  ISETP.LT.U32.AND.EX P0, PT, R0, RZ, PT, P0 ;  /* 0x000000ff0000720c */ /* 0x000fe20003f01100 */
[----:B------:R-:W-:Y:S01]  /*01c0*/  UMOV UR4, URZ ;  /* 0x000000ff00047c82 */ /* 0x000fe20008000000 */
[----:B------:R-:W-:Y:S02]  /*01d0*/  UMOV UR5, URZ ;  /* 0x000000ff00057c82 */ /* 0x000fe40008000000 */
[----:B------:R-:W-:Y:S02]  /*01e0*/  SEL R10, R10, 0x10000, P0 ;  /* 0x000100000a0a7807 */ /* 0x000fe40000000000 */
[----:B------:R-:W-:-:S07]  /*01f0*/  SEL R0, R0, RZ, P0 ;  /* 0x000000ff00007207 */ /* 0x000fce0000000000 */
.L_x_1511:
[----:B0-----:R-:W-:Y:S02]  /*0200*/  IADD3 R29, P1, PT, R16, UR4, RZ ;  /* 0x00000004101d7c10 */ /* 0x001fe4000ff3e0ff */
[----:B--2---:R-:W-:Y:S02]  /*0210*/  PRMT R20, RZ, 0x7610, R20 ;  /* 0x00007610ff147816 */ /* 0x004fe40000000014 */
[C---:B-1----:R-:W-:Y:S01]  /*0220*/  IADD3 R27, P2, PT, R29.reuse, UR8, RZ ;  /* 0x000000081d1b7c10 */ /* 0x042fe2000ff5e0ff */
[----:B------:R-:W-:Y:S01]  /*0230*/  IMAD.X R25, RZ, RZ, UR5, P1 ;  /* 0x00000005ff197e24 */ /* 0x000fe200088e06ff */
[-C--:B------:R-:W-:Y:S02]  /*0240*/  ISETP.GE.U32.AND P0, PT, R29, R10.reuse, PT ;  /* 0x0000000a1d00720c */ /* 0x080fe40003f06070 */
[----:B------:R-:W-:Y:S01]  /*0250*/  ISETP.GE.U32.AND P1, PT, R27, R10, PT ;  /* 0x0000000a1b00720c */ /* 0x000fe20003f26070 */
[----:B------:R-:W-:Y:S01]  /*0260*/  IMAD.X R19, RZ, RZ, R25, P2 ;  /* 0x000000ffff137224 */ /* 0x000fe200010e0619 */
[----:B------:R-:W-:-:S02]  /*0270*/  ISETP.GE.U32.AND.EX P0, PT, R25, R0, PT, P0 ;  /* 0x000000001900720c */ /* 0x000fc40003f06100 */
[----:B------:R-:W-:Y:S02]  /*0280*/  IADD3 R23, P2, PT, R27, UR8, RZ ;  /* 0x000000081b177c10 */ /* 0x000fe4000ff5e0ff */
[----:B------:R-:W-:Y:S02]  /*0290*/  ISETP.GE.U32.AND.EX P1, PT, R19, R0, PT, P1 ;  /* 0x000000001300720c */ /* 0x000fe40003f26110 */
[C---:B------:R-:W-:Y:S01]  /*02a0*/  IADD3 R21, P4, PT, R23.reuse, UR8, RZ ;  /* 0x0000000817157c10 */ /* 0x040fe2000ff9e0ff */
[----:B------:R-:W-:Y:S01]  /*02b0*/  IMAD.X R15, RZ, RZ, R19, P2 ;  /* 0x000000ffff0f7224 */ /* 0x000fe200010e0613 */
[-C--:B------:R-:W-:Y:S02]  /*02c0*/  ISETP.GE.U32.AND P2, PT, R23, R10.reuse, PT ;  /* 0x0000000a1700720c */ /* 0x080fe40003f46070 */
[----:B------:R-:W-:Y:S01]  /*02d0*/  ISETP.GE.U32.AND P3, PT, R21, R10, PT ;  /* 0x0000000a1500720c */ /* 0x000fe20003f66070 */
[----:B------:R-:W-:Y:S01]  /*02e0*/  IMAD.X R17, RZ, RZ, R15, P4 ;  /* 0x000000ffff117224 */ /* 0x000fe200020e060f */
[----:B------:R-:W-:-:S02]  /*02f0*/  ISETP.GE.U32.AND.EX P2, PT, R15, R0, PT, P2 ;  /* 0x000000000f00720c */ /* 0x000fc40003f46120 */
[----:B------:R-:W-:Y:S02]  /*0300*/  @!P0 IADD3 R8, P4, PT, R29, R14, RZ ;  /* 0x0000000e1d088210 */ /* 0x000fe40007f9e0ff */
[----:B------:R-:W-:Y:S02]  /*0310*/  ISETP.GE.U32.AND.EX P3, PT, R17, R0, PT, P3 ;  /* 0x000000001100720c */ /* 0x000fe40003f66130 */
[-C--:B------:R-:W-:Y:S01]  /*0320*/  @!P1 IADD3 R2, P5, PT, R27, R14.reuse, RZ ;  /* 0x0000000e1b029210 */ /* 0x080fe20007fbe0ff */
[----:B------:R-:W-:Y:S01]  /*0330*/  @!P0 IMAD.X R9, R25, 0x1, R12, P4 ;  /* 0x0000000119098824 */ /* 0x000fe200020e060c */
[----:B------:R-:W-:Y:S02]  /*0340*/  PRMT R22, RZ, 0x7610, R22 ;  /* 0x00007610ff167816 */ /* 0x000fe40000000016 */
[----:B------:R-:W-:Y:S01]  /*0350*/  PRMT R26, RZ, 0x7610, R26 ;  /* 0x00007610ff1a7816 */ /* 0x000fe2000000001a */
[----:B------:R-:W-:Y:S01]  /*0360*/  @!P1 IMAD.X R3, R19, 0x1, R12, P5 ;  /* 0x0000000113039824 */ /* 0x000fe200028e060c */
[----:B------:R0:W2:Y:S01]  /*0370*/  @!P0 LDG.E.U8 R20, desc[UR6][R8.64] ;  /* 0x0000000608148981 */ /* 0x0000a2000c1e1100 */
[----:B------:R-:W-:-:S02]  /*0380*/  @!P2 IADD3 R4, P0, PT, R23, R14, RZ ;  /* 0x0000000e1704a210 */ /* 0x000fc40007f1e0ff */
[----:B------:R-:W-:Y:S01]  /*0390*/  PRMT R24, RZ, 0x7610, R24 ;  /* 0x00007610ff187816 */ /* 0x000fe20000000018 */
[----:B------:R1:W3:Y:S01]  /*03a0*/  @!P1 LDG.E.U8 R22, desc[UR6][R2.64] ;  /* 0x0000000602169981 */ /* 0x0002e2000c1e1100 */
[----:B------:R-:W-:Y:S01]  /*03b0*/  @!P3 IADD3 R6, P4, PT, R21, R14, RZ ;  /* 0x0000000e1506b210 */ /* 0x000fe20007f9e0ff */
[----:B------:R-:W-:-:S04]  /*03c0*/  @!P2 IMAD.X R5, R15, 0x1, R12, P0 ;  /* 0x000000010f05a824 */ /* 0x000fc800000e060c */
[----:B------:R-:W-:Y:S01]  /*03d0*/  @!P3 IMAD.X R7, R17, 0x1, R12, P4 ;  /* 0x000000011107b824 */ /* 0x000fe200020e060c */
[----:B------:R-:W4:Y:S04]  /*03e0*/  @!P2 LDG.E.U8 R26, desc[UR6][R4.64] ;  /* 0x00000006041aa981 */ /* 0x000f28000c1e1100 */
[----:B------:R-:W5:Y:S01]  /*03f0*/  @!P3 LDG.E.U8 R24, desc[UR6][R6.64] ;  /* 0x000000060618b981 */ /* 0x000f62000c1e1100 */
[----:B------:R-:W-:-:S04]  /*0400*/  ULEA UR4, UP0, UR8, UR4, 0x2 ;  /* 0x0000000408047291 */ /* 0x000fc8000f8010ff */
[----:B------:R-:W-:Y:S01]  /*0410*/  UIADD3.X UR5, UPT, UPT, URZ, UR5, URZ, UP0, !UPT ;  /* 0x00000005ff057290 */ /* 0x000fe200087fe4ff */
[----:B------:R-:W-:Y:S01]  /*0420*/  BSSY.RECONVERGENT B0, `(.L_x_1499) ;  /* 0x0000019000007945 */ /* 0x000fe20003800200 */
[----:B------:R-:W-:-:S04]  /*0430*/  ISETP.LE.U32.AND P0, PT, R10, UR4, PT ;  /* 0x000000040a007c0c */ /* 0x000fc8000bf03070 */
[----:B0-----:R-:W-:Y:S02]  /*0440*/  IMAD.U32 R9, RZ, RZ, UR5 ;  /* 0x00000005ff097e24 */ /* 0x001fe4000f8e00ff */
[----:B------:R-:W-:Y:S02]  /*0450*/  IMAD.MOV.U32 R18, RZ, RZ, 0x1 ;  /* 0x00000001ff127424 */ /* 0x000fe400078e00ff */
[----:B-1----:R-:W-:Y:S01]  /*0460*/  IMAD.MOV.U32 R2, RZ, RZ, 0x1 ;  /* 0x00000001ff027424 */ /* 0x002fe200078e00ff */
[----:B------:R-:W-:Y:S02]  /*0470*/  ISETP.GE.U32.AND.EX P0, PT, R9, R0, PT, P0 ;  /* 0x000000000900720c */ /* 0x000fe40003f06100 */
[----:B--2---:R-:W-:Y:S02]  /*0480*/  LOP3.LUT P3, RZ, R20, 0xff, RZ, 0xc0, !PT ;  /* 0x000000ff14ff7812 */ /* 0x004fe4000786c0ff */
[----:B---3--:R-:W-:Y:S02]  /*0490*/  LOP3.LUT P4, RZ, R22, 0xff, RZ, 0xc0, !PT ;  /* 0x000000ff16ff7812 */ /* 0x008fe4000788c0ff */
[----:B----4-:R-:W-:-:S02]  /*04a0*/  LOP3.LUT P1, RZ, R26, 0xff, RZ, 0xc0, !PT ;  /* 0x000000ff1aff7812 */ /* 0x010fc4000782c0ff */
[----:B-----5:R-:W-:-:S07]  /*04b0*/  LOP3.LUT P2, RZ, R24, 0xff, RZ, 0xc0, !PT ;  /* 0x000000ff18ff7812 */ /* 0x020fce000784c0ff */
[----:B------:R-:W-:Y:S06]  /*04c0*/  @!P3 BRA `(.L_x_1500) ;  /* 0x000000000038b947 */ /* 0x000fec0003800000 */
[----:B------:R-:W-:Y:S02]  /*04d0*/  IMAD.MOV.U32 R18, RZ, RZ, 0x1 ;  /* 0x00000001ff127424 */ /* 0x000fe400078e00ff */
[----:B------:R-:W-:-:S07]  /*04e0*/  IMAD.U32 R3, RZ, RZ, UR9 ;  /* 0x00000009ff037e24 */ /* 0x000fce000f8e00ff */
.L_x_1501:
        /* <DEDUP_REMOVED lines=12> */
.L_x_1500:
[----:B------:R-:W-:Y:S05]  /*05b0*/  BSYNC.RECONVERGENT B0 ;  /* 0x0000000000007941 */ /* 0x000fea0003800200 */
.L_x_1499:
[----:B------:R-:W-:Y:S01]  /*05c0*/  BSSY.RECONVERGENT B0, `(.L_x_1502) ;  /* 0x0000012000007945 */ /* 0x000fe20003800200 */
[----:B------:R-:W-:Y:S01]  /*05d0*/  IMAD.MOV.U32 R3, RZ, RZ, 0x1 ;  /* 0x00000001ff037424 */ /* 0x000fe200078e00ff */
[----:B------:R-:W-:Y:S02]  /*05e0*/  PRMT R20, R2, 0x7610, R20 ;  /* 0x0000761002147816 */ /* 0x000fe40000000014 */
[----:B------:R-:W-:Y:S05]  /*05f0*/  @!P4 BRA `(.L_x_1503) ;  /* 0x000000000038c947 */ /* 0x000fea0003800000 */
[----:B------:R-:W-:Y:S02]  /*0600*/  IMAD.MOV.U32 R20, RZ, RZ, 0x1 ;  /* 0x00000001ff147424 */ /* 0x000fe400078e00ff */
[----:B------:R-:W-:-:S07]  /*0610*/  IMAD.U32 R2, RZ, RZ, UR9 ;  /* 0x00000009ff027e24 */ /* 0x000fce000f8e00ff */
.L_x_1504:
        /* <DEDUP_REMOVED lines=12> */
.L_x_1503:
[----:B------:R-:W-:Y:S05]  /*06e0*/  BSYNC.RECONVERGENT B0 ;  /* 0x0000000000007941 */ /* 0x000fea0003800200 */
.L_x_1502:
[----:B------:R-:W-:Y:S01]  /*06f0*/  BSSY.RECONVERGENT B0, `(.L_x_1505) ;  /* 0x0000012000007945 */ /* 0x000fe20003800200 */
[----:B------:R-:W-:Y:S01]  /*0700*/  IMAD.MOV.U32 R2, RZ, RZ, 0x1 ;  /* 0x00000001ff027424 */ /* 0x000fe200078e00ff */
[----:B------:R-:W-:Y:S02]  /*0710*/  PRMT R22, R3, 0x7610, R22 ;  /* 0x0000761003167816 */ /* 0x000fe40000000016 */
[----:B------:R-:W-:Y:S05]  /*0720*/  @!P1 BRA `(.L_x_1506) ;  /* 0x0000000000389947 */ /* 0x000fea0003800000 */
[----:B------:R-:W-:Y:S02]  /*0730*/  IMAD.MOV.U32 R22, RZ, RZ, 0x1 ;  /* 0x00000001ff167424 */ /* 0x000fe400078e00ff */
[----:B------:R-:W-:-:S07]  /*0740*/  IMAD.U32 R3, RZ, RZ, UR9 ;  /* 0x00000009ff037e24 */ /* 0x000fce000f8e00ff */
.L_x_1507:
        /* <DEDUP_REMOVED lines=12> */
.L_x_1506:
[----:B------:R-:W-:Y:S05]  /*0810*/  BSYNC.RECONVERGENT B0 ;  /* 0x0000000000007941 */ /* 0x000fea0003800200 */
.L_x_1505:
[----:B------:R-:W-:Y:S01]  /*0820*/  BSSY.RECONVERGENT B0, `(.L_x_1508) ;  /* 0x0000011000007945 */ /* 0x000fe20003800200 */
[----:B------:R-:W-:-:S03]  /*0830*/  PRMT R26, R2, 0x7610, R26 ;  /* 0x00007610021a7816 */ /* 0x000fc6000000001a */
[----:B------:R-:W-:Y:S05]  /*0840*/  @!P2 BRA `(.L_x_1509) ;  /* 0x000000000038a947 */ /* 0x000fea0003800000 */
[----:B------:R-:W-:Y:S02]  /*0850*/  IMAD.MOV.U32 R26, RZ, RZ, 0x1 ;  /* 0x00000001ff1a7424 */ /* 0x000fe400078e00ff */
[----:B------:R-:W-:-:S07]  /*0860*/  IMAD.U32 R2, RZ, RZ, UR9 ;  /* 0x00000009ff027e24 */ /* 0x000fce000f8e00ff */
.L_x_1510:
        /* <DEDUP_REMOVED lines=12> */
.L_x_1509:
[----:B------:R-:W-:Y:S05]  /*0930*/  BSYNC.RECONVERGENT B0 ;  /* 0x0000000000007941 */ /* 0x000fea0003800200 */
.L_x_1508:
[-C--:B------:R-:W-:Y:S02]  /*0940*/  ISETP.GE.U32.AND P1, PT, R29, R10.reuse, PT ;  /* 0x0000000a1d00720c */ /* 0x080fe40003f26070 */
[----:B------:R-:W-:Y:S02]  /*0950*/  ISETP.GE.U32.AND P2, PT, R27, R10, PT ;  /* 0x0000000a1b00720c */ /* 0x000fe40003f46070 */
[-C--:B------:R-:W-:Y:S02]  /*0960*/  ISETP.GE.U32.AND.EX P1, PT, R25, R0.reuse, PT, P1 ;  /* 0x000000001900720c */ /* 0x080fe40003f26110 */
[----:B------:R-:W-:Y:S02]  /*0970*/  ISETP.GE.U32.AND.EX P2, PT, R19, R0, PT, P2 ;  /* 0x000000001300720c */ /* 0x000fe40003f46120 */
[-C--:B------:R-:W-:Y:S02]  /*0980*/  ISETP.GE.U32.AND P3, PT, R23, R10.reuse, PT ;  /* 0x0000000a1700720c */ /* 0x080fe40003f66070 */
[----:B------:R-:W-:-:S02]  /*0990*/  ISETP.GE.U32.AND P4, PT, R21, R10, PT ;  /* 0x0000000a1500720c */ /* 0x000fc40003f86070 */
[-C--:B------:R-:W-:Y:S02]  /*09a0*/  ISETP.GE.U32.AND.EX P3, PT, R15, R0.reuse, PT, P3 ;  /* 0x000000000f00720c */ /* 0x080fe40003f66130 */
[----:B------:R-:W-:-:S03]  /*09b0*/  ISETP.GE.U32.AND.EX P4, PT, R17, R0, PT, P4 ;  /* 0x000000001100720c */ /* 0x000fc60003f86140 */
[-C--:B------:R-:W-:Y:S02]  /*09c0*/  @!P1 IADD3 R2, P6, PT, R29, R13.reuse, RZ ;  /* 0x0000000d1d029210 */ /* 0x080fe40007fde0ff */
[----:B------:R-:W-:-:S03]  /*09d0*/  @!P2 IADD3 R4, P5, PT, R27, R13, RZ ;  /* 0x0000000d1b04a210 */ /* 0x000fc60007fbe0ff */
[--C-:B------:R-:W-:Y:S02]  /*09e0*/  @!P1 IMAD.X R3, R25, 0x1, R11.reuse, P6 ;  /* 0x0000000119039824 */ /* 0x100fe400030e060b */
[--C-:B------:R-:W-:Y:S01]  /*09f0*/  @!P2 IMAD.X R5, R19, 0x1, R11.reuse, P5 ;  /* 0x000000011305a824 */ /* 0x100fe200028e060b */
[-C--:B------:R-:W-:Y:S02]  /*0a00*/  @!P3 IADD3 R6, P6, PT, R23, R13.reuse, RZ ;  /* 0x0000000d1706b210 */ /* 0x080fe40007fde0ff */
[----:B------:R-:W-:Y:S01]  /*0a10*/  @!P4 IADD3 R8, P5, PT, R21, R13, RZ ;  /* 0x0000000d1508c210 */ /* 0x000fe20007fbe0ff */
[----:B------:R2:W-:Y:S02]  /*0a20*/  @!P1 STG.E.U8 desc[UR6][R2.64], R18 ;  /* 0x0000001202009986 */ /* 0x0005e4000c101106 */
[--C-:B------:R-:W-:Y:S02]  /*0a30*/  @!P3 IMAD.X R7, R15, 0x1, R11.reuse, P6 ;  /* 0x000000010f07b824 */ /* 0x100fe400030e060b */
[----:B------:R-:W-:Y:S01]  /*0a40*/  @!P4 IMAD.X R9, R17, 0x1, R11, P5 ;  /* 0x000000011109c824 */ /* 0x000fe200028e060b */
[----:B------:R2:W-:Y:S04]  /*0a50*/  @!P2 STG.E.U8 desc[UR6][R4.64], R20 ;  /* 0x000000140400a986 */ /* 0x0005e8000c101106 */
[----:B------:R2:W-:Y:S04]  /*0a60*/  @!P3 STG.E.U8 desc[UR6][R6.64], R22 ;  /* 0x000000160600b986 */ /* 0x0005e8000c101106 */
[----:B------:R2:W-:Y:S01]  /*0a70*/  @!P4 STG.E.U8 desc[UR6][R8.64], R26 ;  /* 0x0000001a0800c986 */ /* 0x0005e2000c101106 */
[----:B------:R-:W-:Y:S05]  /*0a80*/  @!P0 BRA `(.L_x_1511) ;  /* 0xfffffff400dc8947 */ /* 0x000fea000383ffff */
[----:B------:R-:W-:Y:S05]  /*0a90*/  EXIT ;  /* 0x000000000000794d */ /* 0x000fea0003800000 */
.L_x_1498:
[----:B------:R-:W0:Y:S02]  /*0aa0*/  S2R R4, SR_TID.X ;  /* 0x0000000000047919 */ /* 0x000e240000002100 */
[----:B0-----:R-:W-:-:S03]  /*0ab0*/  IMAD.WIDE.U32 R2, R4, 0x4, RZ ;  /* 0x0000000404027825 */ /* 0x001fc600078e00ff */
[----:B------:R-:W-:-:S04]  /*0ac0*/  ISETP.GE.U32.AND P0, PT, R2, R10, PT ;  /* 0x0000000a0200720c */ /* 0x000fc80003f06070 */
[----:B------:R-:W-:-:S13]  /*0ad0*/  ISETP.GE.AND.EX P0, PT, R3, R0, PT, P0 ;  /* 0x000000000300720c */ /* 0x000fda0003f06300 */
[----:B------:R-:W-:Y:S05]  /*0ae0*/  @P0 EXIT ;  /* 0x000000000000094d */ /* 0x000fea0003800000 */
[----:B------:R-:W-:Y:S01]  /*0af0*/  IMAD.MOV.U32 R2, RZ, RZ, R4 ;  /* 0x000000ffff027224 */ /* 0x000fe200078e0004 */
[----:B------:R-:W0:Y:S01]  /*0b00*/  LDCU UR4, c[0x0][0x360] ;  /* 0x00006c00ff0477ac */ /* 0x000e220008000800 */
[----:B------:R-:W-:-:S07]  /*0b10*/  IMAD.MOV.U32 R3, RZ, RZ, RZ ;  /* 0x000000ffff037224 */ /* 0x000fce00078e00ff */
.L_x_1524:
[C---:B------:R-:W-:Y:S01]  /*0b20*/  IMAD.SHL.U32 R5, R2.reuse, 0x4, RZ ;  /* 0x0000000402057824 */ /* 0x040fe200078e00ff */
[----:B------:R-:W-:-:S04]  /*0b30*/  SHF.L.U64.HI R4, R2, 0x2, R3 ;  /* 0x0000000202047819 */ /* 0x000fc80000010203 */
[----:B------:R-:W-:-:S05]  /*0b40*/  IADD3 R16, P0, PT, R5, R14, RZ ;  /* 0x0000000e05107210 */ /* 0x000fca0007f1e0ff */
[----:B------:R-:W-:-:S05]  /*0b50*/  IMAD.X R17, R4, 0x1, R12, P0 ;  /* 0x0000000104117824 */ /* 0x000fca00000e060c */
[----:B------:R-:W2:Y:S01]  /*0b60*/  LDG.E R16, desc[UR6][R16.64] ;  /* 0x0000000610107981 */ /* 0x000ea2000c1e1900 */
[----:B------:R-:W-:Y:S01]  /*0b70*/  BSSY.RECONVERGENT B0, `(.L_x_1512) ;  /* 0x000001a000007945 */ /* 0x000fe20003800200 */
[----:B------:R-:W-:Y:S02]  /*0b80*/  IMAD.MOV.U32 R9, RZ, RZ, 0x1 ;  /* 0x00000001ff097424 */ /* 0x000fe400078e00ff */
[----:B------:R-:W-:Y:S01]  /*0b90*/  IMAD.MOV.U32 R15, RZ, RZ, 0x1 ;  /* 0x00000001ff0f7424 */ /* 0x000fe200078e00ff */
[C---:B--2---:R-:W-:Y:S02]  /*0ba0*/  PRMT R18, R16.reuse, 0x7770, RZ ;  /* 0x0000777010127816 */ /* 0x044fe400000000ff */
[----:B------:R-:W-:Y:S02]  /*0bb0*/  PRMT R8, R16, 0x7771, RZ ;  /* 0x0000777110087816 */ /* 0x000fe400000000ff */
[----:B------:R-:W-:Y:S02]  /*0bc0*/  ISETP.NE.AND P2, PT, R18, RZ, PT ;  /* 0x000000ff1200720c */ /* 0x000fe40003f45270 */
[----:B------:R-:W-:-:S02]  /*0bd0*/  PRMT R6, R16, 0x7772, RZ ;  /* 0x0000777210067816 */ /* 0x000fc400000000ff */
[----:B------:R-:W-:Y:S02]  /*0be0*/  PRMT R7, R16, 0x7773, RZ ;  /* 0x0000777310077816 */ /* 0x000fe400000000ff */
[----:B------:R-:W-:Y:S02]  /*0bf0*/  LOP3.LUT P3, RZ, R8, 0xff, RZ, 0xc0, !PT ;  /* 0x000000ff08ff7812 */ /* 0x000fe4000786c0ff */
[----:B------:R-:W-:Y:S02]  /*0c00*/  LOP3.LUT P0, RZ, R6, 0xff, RZ, 0xc0, !PT ;  /* 0x000000ff06ff7812 */ /* 0x000fe4000780c0ff */
[----:B------:R-:W-:-:S03]  /*0c10*/  LOP3.LUT P1, RZ, R7, 0xff, RZ, 0xc0, !PT ;  /* 0x000000ff07ff7812 */ /* 0x000fc6000782c0ff */
[----:B------:R-:W-:Y:S10]  /*0c20*/  @!P2 BRA `(.L_x_1513) ;  /* 0x000000000038a947 */ /* 0x000ff40003800000 */
[----:B------:R-:W-:Y:S02]  /*0c30*/  IMAD.MOV.U32 R9, RZ, RZ, 0x1 ;  /* 0x00000001ff097424 */ /* 0x000fe400078e00ff */
[----:B------:R-:W-:-:S07]  /*0c40*/  IMAD.U32 R16, RZ, RZ, UR9 ;  /* 0x00000009ff107e24 */ /* 0x000fce000f8e00ff */
.L_x_1514:
        /* <DEDUP_REMOVED lines=12> */
.L_x_1513:
[----:B0-----:R-:W-:Y:S05]  /*0d10*/  BSYNC.RECONVERGENT B0 ;  /* 0x0000000000007941 */ /* 0x001fea0003800200 */
.L_x_1512:
[----:B------:R-:W-:Y:S01]  /*0d20*/  BSSY.RECONVERGENT B0, `(.L_x_1515) ;  /* 0x0000011000007945 */ /* 0x000fe20003800200 */
[----:B------:R-:W-:-:S03]  /*0d30*/  IMAD.MOV.U32 R16, RZ, RZ, 0x1 ;  /* 0x00000001ff107424 */ /* 0x000fc600078e00ff */
[----:B------:R-:W-:Y:S05]  /*0d40*/  @!P3 BRA `(.L_x_1516) ;  /* 0x000000000038b947 */ /* 0x000fea0003800000 */
[----:B------:R-:W-:Y:S02]  /*0d50*/  IMAD.MOV.U32 R15, RZ, RZ, 0x1 ;  /* 0x00000001ff0f7424 */ /* 0x000fe400078e00ff */
[----:B------:R-:W-:-:S07]  /*0d60*/  IMAD.U32 R17, RZ, RZ, UR9 ;  /* 0x00000009ff117e24 */ /* 0x000fce000f8e00ff */
.L_x_1517:
        /* <DEDUP_REMOVED lines=12> */
.L_x_1516:
[----:B------:R-:W-:Y:S05]  /*0e30*/  BSYNC.RECONVERGENT B0 ;  /* 0x0000000000007941 */ /* 0x000fea0003800200 */
.L_x_1515:
[----:B------:R-:W-:Y:S01]  /*0e40*/  BSSY.RECONVERGENT B0, `(.L_x_1518) ;  /* 0x0000012000007945 */ /* 0x000fe20003800200 */
[----:B------:R-:W-:Y:S01]  /*0e50*/  IMAD.MOV.U32 R17, RZ, RZ, 0x1 ;  /* 0x00000001ff117424 */ /* 0x000fe200078e00ff */
[----:B------:R-:W-:Y:S02]  /*0e60*/  PRMT R8, R16, 0x7610, R8 ;  /* 0x0000761010087816 */ /* 0x000fe40000000008 */
[----:B------:R-:W-:Y:S05]  /*0e70*/  @!P0 BRA `(.L_x_1519) ;  /* 0x0000000000388947 */ /* 0x000fea0003800000 */
[----:B------:R-:W-:Y:S02]  /*0e80*/  IMAD.MOV.U32 R8, RZ, RZ, 0x1 ;  /* 0x00000001ff087424 */ /* 0x000fe400078e00ff */
[----:B------:R-:W-:-:S07]  /*0e90*/  IMAD.U32 R16, RZ, RZ, UR9 ;  /* 0x00000009ff107e24 */ /* 0x000fce000f8e00ff */
.L_x_1520:
        /* <DEDUP_REMOVED lines=12> */
.L_x_1519:
[----:B------:R-:W-:Y:S05]  /*0f60*/  BSYNC.RECONVERGENT B0 ;  /* 0x0000000000007941 */ /* 0x000fea0003800200 */
.L_x_1518:
[----:B------:R-:W-:Y:S04]  /*0f70*/  BSSY.RECONVERGENT B0, `(.L_x_1521) ;  /* 0x0000010000007945 */ /* 0x000fe80003800200 */
[----:B------:R-:W-:Y:S05]  /*0f80*/  @!P1 BRA `(.L_x_1522) ;  /* 0x0000000000389947 */ /* 0x000fea0003800000 */
[----:B------:R-:W-:Y:S02]  /*0f90*/  IMAD.MOV.U32 R17, RZ, RZ, 0x1 ;  /* 0x00000001ff117424 */ /* 0x000fe400078e00ff */
[----:B------:R-:W-:-:S07]  /*0fa0*/  IMAD.U32 R6, RZ, RZ, UR9 ;  /* 0x00000009ff067e24 */ /* 0x000fce000f8e00ff */
.L_x_1523:
        /* <DEDUP_REMOVED lines=12> */
.L_x_1522:
[----:B------:R-:W-:Y:S05]  /*1070*/  BSYNC.RECONVERGENT B0 ;  /* 0x0000000000007941 */ /* 0x000fea0003800200 */
.L_x_1521:
[----:B------:R-:W-:Y:S02]  /*1080*/  IADD3 R6, P0, PT, R5, R13, RZ ;  /* 0x0000000d05067210 */ /* 0x000fe40007f1e0ff */
[----:B------:R-:W-:Y:S02]  /*1090*/  LOP3.LUT R17, R17, 0xffff, RZ, 0xc0, !PT ;  /* 0x0000ffff11117812 */ /* 0x000fe400078ec0ff */
[----:B------:R-:W-:Y:S01]  /*10a0*/  LOP3.LUT R8, R8, 0xffff, RZ, 0xc0, !PT ;  /* 0x0000ffff08087812 */ /* 0x000fe200078ec0ff */
[----:B------:R-:W-:Y:S01]  /*10b0*/  IMAD.X R7, R4, 0x1, R11, P0 ;  /* 0x0000000104077824 */ /* 0x000fe200000e060b */
[----:B------:R-:W-:Y:S02]  /*10c0*/  LOP3.LUT R15, R15, 0xffff, RZ, 0xc0, !PT ;  /* 0x0000ffff0f0f7812 */ /* 0x000fe400078ec0ff */
[----:B------:R-:W-:Y:S02]  /*10d0*/  LOP3.LUT R16, R9, 0xffff, RZ, 0xc0, !PT ;  /* 0x0000ffff09107812 */ /* 0x000fe400078ec0ff */
[----:B------:R-:W-:-:S02]  /*10e0*/  IADD3 R2, P0, PT, R2, UR4, RZ ;  /* 0x0000000402027c10 */ /* 0x000fc4000ff1e0ff */
[----:B------:R-:W-:Y:S02]  /*10f0*/  PRMT R8, R8, 0x3340, R17 ;  /* 0x0000334008087816 */ /* 0x000fe40000000011 */
[----:B------:R-:W-:Y:S01]  /*1100*/  PRMT R15, R16, 0x3340, R15 ;  /* 0x00003340100f7816 */ /* 0x000fe2000000000f */
[C---:B------:R-:W-:Y:S02]  /*1110*/  IMAD.SHL.U32 R5, R2.reuse, 0x4, RZ ;  /* 0x0000000402057824 */ /* 0x040fe400078e00ff */
[----:B------:R-:W-:Y:S01]  /*1120*/  IMAD.X R3, RZ, RZ, R3, P0 ;  /* 0x000000ffff037224 */ /* 0x000fe200000e0603 */
[----:B------:R-:W-:Y:S02]  /*1130*/  PRMT R15, R15, 0x5410, R8 ;  /* 0x000054100f0f7816 */ /* 0x000fe40000000008 */
[----:B------:R-:W-:Y:S02]  /*1140*/  ISETP.LT.U32.AND P1, PT, R5, R10, PT ;  /* 0x0000000a0500720c */ /* 0x000fe40003f21070 */
[C---:B------:R-:W-:Y:S01]  /*1150*/  LOP3.LUT P0, RZ, R2.reuse, 0xffffc000, RZ, 0xc0, !PT ;  /* 0xffffc00002ff7812 */ /* 0x040fe2000780c0ff */
[----:B------:R1:W-:Y:S01]  /*1160*/  STG.E desc[UR6][R6.64], R15 ;  /* 0x0000000f06007986 */ /* 0x0003e2000c101906 */
[----:B------:R-:W-:-:S02]  /*1170*/  SHF.L.U64.HI R5, R2, 0x2, R3 ;  /* 0x0000000202057819 */ /* 0x000fc40000010203 */
[----:B------:R-:W-:Y:S02]  /*1180*/  LOP3.LUT P0, RZ, R3, 0x3fffffff, RZ, 0xc0, P0 ;  /* 0x3fffffff03ff7812 */ /* 0x000fe4000000c0ff */
[----:B------:R-:W-:-:S13]  /*1190*/  ISETP.LT.AND.EX P1, PT, R5, R0, PT, P1 ;  /* 0x000000000500720c */ /* 0x000fda0003f21310 */
[----:B-1----:R-:W-:Y:S05]  /*11a0*/  @!P0 BRA P1, `(.L_x_1524) ;  /* 0xfffffff8005c8947 */ /* 0x002fea000083ffff */
[----:B------:R-:W-:Y:S05]  /*11b0*/  EXIT ;  /* 0x000000000000794d */ /* 0x000fea0003800000 */
.L_x_1525:
        /* <DEDUP_REMOVED lines=12> */
.L_x_4727:


//--------------------- .text._ZN2at6native57_GLOBAL__N__f3eca4a2_24_ForeachBinaryOpScalar_cu_86b9896c25multi_tensor_apply_kernelINS1_18TensorListMetadataILi2EEENS1_21BinaryOpScalarFunctorIN3c108BFloat16ELi2ELi1ELi1EEEJNS1_13power_functorIfEEfEEEvT_T0_DpT1_ --------------------------
	.section	.text._ZN2at6native57_GLOBAL__N__f3eca4a2_24_ForeachBinaryOpScalar_cu_86b9896c25multi_tensor_apply_kernelINS1_18TensorListMetadataILi2EEENS1_21BinaryOpScalarFunctorIN3c108BFloat16ELi2ELi1ELi1EEEJNS1_13power_functorIfEEfEEEvT_T0_DpT1_,"ax",@progbits
	.align	128
.text._ZN2at6native57_GLOBAL__N__f3eca4a2_24_ForeachBinaryOpScalar_cu_86b9896c25multi_tensor_apply_kernelINS1_18TensorListMetadataILi2EEENS1_21BinaryOpScalarFunctorIN3c108BFloat16ELi2ELi1ELi1EEEJNS1_13power_functorIfEEfEEEvT_T0_DpT1_:
        .type           _ZN2at6native57_GLOBAL__N__f3eca4a2_24_ForeachBinaryOpScalar_cu_86b9896c25multi_tensor_apply_kernelINS1_18TensorListMetadataILi2EEENS1_21BinaryOpScalarFunctorIN3c108BFloat16ELi2ELi1ELi1EEEJNS1_13power_functorIfEEfEEEvT_T0_DpT1_,@function
        .size           _ZN2at6native57_GLOBAL__N__f3eca4a2_24_ForeachBinaryOpScalar_cu_86b9896c25multi_tensor_apply_kernelINS1_18TensorListMetadataILi2EEENS1_21BinaryOpScalarFunctorIN3c108BFloat16ELi2ELi1ELi1EEEJNS1_13power_functorIfEEfEEEvT_T0_DpT1_,(.L_x_4728 - _ZN2at6native57_GLOBAL__N__f3eca4a2_24_ForeachBinaryOpScalar_cu_86b9896c25multi_tensor_apply_kernelINS1_18TensorListMetadataILi2EEENS1_21BinaryOpScalarFunctorIN3c108BFloat16ELi2ELi1ELi1EEEJNS1_13power_functorIfEEfEEEvT_T0_DpT1_)
        .other          _ZN2at6native57_GLOBAL__N__f3eca4a2_24_ForeachBinaryOpScalar_cu_86b9896c25multi_tensor_apply_kernelINS1_18TensorListMetadataILi2EEENS1_21BinaryOpScalarFunctorIN3c108BFloat16ELi2ELi1ELi1EEEJNS1_13power_functorIfEEfEEEvT_T0_DpT1_,@"STO_CUDA_ENTRY STV_DEFAULT"
_ZN2at6native57_GLOBAL__N__f3eca4a2_24_ForeachBinaryOpScalar_cu_86b9896c25multi_tensor_apply_kernelINS1_18TensorListMetadataILi2EEENS1_21BinaryOpScalarFunctorIN3c108BFloat16ELi2ELi1ELi1EEEJNS1_13power_functorIfEEfEEEvT_T0_DpT1_:
        /* <DEDUP_REMOVED lines=40> */
[----:B------:R-:W-:Y:S05]  /*0280*/  CALL.REL.NOINC `($__internal_65_$__cuda_sm20_div_u16) ;  /* 0x00000010002c7944 */ /* 0x000fea0003c00000 */
        /* <DEDUP_REMOVED lines=17> */
.L_x_1528:
[----:B0-2---:R-:W-:Y:S02]  /*03a0*/  IADD3 R11, P1, PT, R2, UR6, RZ ;  /* 0x00000006020b7c10 */ /* 0x005fe4000ff3e0ff */
[----:B------:R-:W-:Y:S02]  /*03b0*/  PRMT R20, RZ, 0x7610, R20 ;  /* 0x00007610ff147816 */ /* 0x000fe40000000014 */
[C---:B------:R-:W-:Y:S01]  /*03c0*/  IADD3 R12, P4, PT, R11.reuse, UR16, RZ ;  /* 0x000000100b0c7c10 */ /* 0x040fe2000ff9e0ff */
[----:B------:R-:W-:Y:S01]  /*03d0*/  IMAD.X R10, RZ, RZ, UR7, P1 ;  /* 0x00000007ff0a7e24 */ /* 0x000fe200088e06ff */
[----:B------:R-:W-:Y:S02]  /*03e0*/  ISETP.GE.U32.AND P2, PT, R11, UR17, PT ;  /* 0x000000110b007c0c */ /* 0x000fe4000bf46070 */
[C---:B------:R-:W-:Y:S01]  /*03f0*/  IADD3 R13, P1, PT, R12.reuse, UR16, RZ ;  /* 0x000000100c0d7c10 */ /* 0x040fe2000ff3e0ff */
[----:B------:R-:W-:Y:S01]  /*0400*/  IMAD.X R9, RZ, RZ, R10, P4 ;  /* 0x000000ffff097224 */ /* 0x000fe200020e060a */
[----:B------:R-:W-:-:S02]  /*0410*/  ISETP.GE.U32.AND P3, PT, R12, UR17, PT ;  /* 0x000000110c007c0c */ /* 0x000fc4000bf66070 */
[----:B------:R-:W-:Y:S01]  /*0420*/  ISETP.GE.U32.AND P4, PT, R13, UR17, PT ;  /* 0x000000110d007c0c */ /* 0x000fe2000bf86070 */
[----:B------:R-:W-:Y:S01]  /*0430*/  IMAD.X R8, RZ, RZ, R9, P1 ;  /* 0x000000ffff087224 */ /* 0x000fe200008e0609 */
[----:B------:R-:W-:Y:S02]  /*0440*/  ISETP.GE.AND.EX P3, PT, R9, UR18, PT, P3 ;  /* 0x0000001209007c0c */ /* 0x000fe4000bf66330 */
[----:B------:R-:W-:Y:S02]  /*0450*/  ISETP.GE.AND.EX P2, PT, R10, UR18, PT, P2 ;  /* 0x000000120a007c0c */ /* 0x000fe4000bf46320 */
[----:B------:R-:W-:Y:S02]  /*0460*/  ISETP.GE.AND.EX P4, PT, R8, UR18, PT, P4 ;  /* 0x0000001208007c0c */ /* 0x000fe4000bf86340 */
[----:B------:R-:W-:Y:S02]  /*0470*/  IADD3 R16, P6, PT, R13, UR16, RZ ;  /* 0x000000100d107c10 */ /* 0x000fe4000ffde0ff */
[----:B------:R-:W-:-:S05]  /*0480*/  PRMT R21, RZ, 0x7610, R21 ;  /* 0x00007610ff157816 */ /* 0x000fca0000000015 */
[C---:B------:R-:W-:Y:S02]  /*0490*/  @!P3 LEA R4, P5, R12.reuse, UR8, 0x1 ;  /* 0x000000080c04bc11 */ /* 0x040fe4000f8a08ff */
[----:B------:R-:W-:Y:S02]  /*04a0*/  @!P2 LEA R18, P1, R11, UR8, 0x1 ;  /* 0x000000080b12ac11 */ /* 0x000fe4000f8208ff */
[----:B------:R-:W-:Y:S02]  /*04b0*/  @!P3 LEA.HI.X R5, R12, UR9, R9, 0x1, P5 ;  /* 0x000000090c05bc11 */ /* 0x000fe4000a8f0c09 */
[----:B------:R-:W-:Y:S02]  /*04c0*/  @!P4 LEA R6, P5, R13, UR8, 0x1 ;  /* 0x000000080d06cc11 */ /* 0x000fe4000f8a08ff */
[----:B------:R-:W-:Y:S01]  /*04d0*/  @!P2 LEA.HI.X R19, R11, UR9, R10, 0x1, P1 ;  /* 0x000000090b13ac11 */ /* 0x000fe200088f0c0a */
[----:B------:R-:W-:Y:S01]  /*04e0*/  IMAD.X R17, RZ, RZ, R8, P6 ;  /* 0x000000ffff117224 */ /* 0x000fe200030e0608 */
[----:B------:R-:W-:Y:S01]  /*04f0*/  PRMT R22, RZ, 0x7610, R22 ;  /* 0x00007610ff167816 */ /* 0x000fe20000000016 */
[----:B------:R-:W2:Y:S01]  /*0500*/  @!P3 LDG.E.U16 R21, desc[UR14][R4.64] ;  /* 0x0000000e0415b981 */ /* 0x000ea2000c1e1500 */
[----:B------:R-:W-:-:S02]  /*0510*/  @!P4 LEA.HI.X R7, R13, UR9, R8, 0x1, P5 ;  /* 0x000000090d07cc11 */ /* 0x000fc4000a8f0c08 */
[----:B------:R-:W-:Y:S01]  /*0520*/  ISETP.GE.U32.AND P1, PT, R16, UR17, PT ;  /* 0x0000001110007c0c */ /* 0x000fe2000bf26070 */
[----:B------:R0:W3:Y:S03]  /*0530*/  @!P2 LDG.E.U16 R20, desc[UR14][R18.64] ;  /* 0x0000000e1214a981 */ /* 0x0000e6000c1e1500 */
[----:B------:R-:W-:Y:S01]  /*0540*/  ISETP.GE.AND.EX P1, PT, R17, UR18, PT, P1 ;  /* 0x0000001211007c0c */ /* 0x000fe2000bf26310 */
[----:B------:R4:W5:Y:S01]  /*0550*/  @!P4 LDG.E.U16 R22, desc[UR14][R6.64] ;  /* 0x0000000e0616c981 */ /* 0x000962000c1e1500 */
[----:B0-----:R-:W-:-:S11]  /*0560*/  PRMT R18, RZ, 0x7610, R18 ;  /* 0x00007610ff127816 */ /* 0x001fd60000000012 */
[----:B------:R-:W-:-:S04]  /*0570*/  @!P1 LEA R14, P5, R16, UR8, 0x1 ;  /* 0x00000008100e9c11 */ /* 0x000fc8000f8a08ff */
[----:B------:R-:W-:-:S05]  /*0580*/  @!P1 LEA.HI.X R15, R16, UR9, R17, 0x1, P5 ;  /* 0x00000009100f9c11 */ /* 0x000fca000a8f0c11 */
[----:B------:R0:W5:Y:S01]  /*0590*/  @!P1 LDG.E.U16 R18, desc[UR14][R14.64] ;  /* 0x0000000e0e129981 */ /* 0x000162000c1e1500 */
[C---:B----4-:R-:W-:Y:S02]  /*05a0*/  @!P4 LEA R6, P6, R13.reuse, UR10, 0x1 ;  /* 0x0000000a0d06cc11 */ /* 0x050fe4000f8c08ff */
[C---:B------:R-:W-:Y:S02]  /*05b0*/  @!P1 LEA R4, P5, R16.reuse, UR10, 0x1 ;  /* 0x0000000a10049c11 */ /* 0x040fe4000f8a08ff */
[----:B------:R-:W-:Y:S02]  /*05c0*/  @!P4 LEA.HI.X R7, R13, UR11, R8, 0x1, P6 ;  /* 0x0000000b0d07cc11 */ /* 0x000fe4000b0f0c08 */
[----:B------:R-:W-:Y:S02]  /*05d0*/  @!P1 LEA.HI.X R5, R16, UR11, R17, 0x1, P5 ;  /* 0x0000000b10059c11 */ /* 0x000fe4000a8f0c11 */
[----:B------:R-:W-:Y:S02]  /*05e0*/  @!P3 LEA R16, P5, R12, UR10, 0x1 ;  /* 0x0000000a0c10bc11 */ /* 0x000fe4000f8a08ff */
[----:B0-----:R-:W-:-:S02]  /*05f0*/  @!P2 LEA R14, P6, R11, UR10, 0x1 ;  /* 0x0000000a0b0eac11 */ /* 0x001fc4000f8c08ff */
[----:B------:R-:W-:Y:S02]  /*0600*/  @!P3 LEA.HI.X R17, R12, UR11, R9, 0x1, P5 ;  /* 0x0000000b0c11bc11 */ /* 0x000fe4000a8f0c09 */
[----:B------:R-:W-:Y:S01]  /*0610*/  @!P2 LEA.HI.X R15, R11, UR11, R10, 0x1, P6 ;  /* 0x0000000b0b0fac11 */ /* 0x000fe2000b0f0c0a */
[----:B--2---:R-:W-:Y:S02]  /*0620*/  IMAD.U32 R21, R21, 0x10000, RZ ;  /* 0x0001000015157824 */ /* 0x004fe400078e00ff */
[----:B---3--:R-:W-:Y:S02]  /*0630*/  IMAD.U32 R20, R20, 0x10000, RZ ;  /* 0x0001000014147824 */ /* 0x008fe400078e00ff */
[----:B-----5:R-:W-:Y:S02]  /*0640*/  IMAD.U32 R23, R22, 0x10000, RZ ;  /* 0x0001000016177824 */ /* 0x020fe400078e00ff */
[----:B------:R-:W1:Y:S08]  /*0650*/  MUFU.LG2 R21, R21 ;  /* 0x0000001500157308 */ /* 0x000e700000000c00 */
[----:B------:R-:W0:Y:S08]  /*0660*/  MUFU.LG2 R20, R20 ;  /* 0x0000001400147308 */ /* 0x000e300000000c00 */
[----:B------:R-:W2:Y:S01]  /*0670*/  MUFU.LG2 R23, R23 ;  /* 0x0000001700177308 */ /* 0x000ea20000000c00 */
[----:B-1----:R-:W-:Y:S01]  /*0680*/  FMUL.FTZ R22, R21, UR12 ;  /* 0x0000000c15167c20 */ /* 0x002fe20008410000 */
[----:B------:R-:W-:-:S02]  /*0690*/  IMAD.U32 R24, R18, 0x10000, RZ ;  /* 0x0001000012187824 */ /* 0x000fc400078e00ff */
[----:B0-----:R-:W-:-:S04]  /*06a0*/  FMUL.FTZ R19, R20, UR12 ;  /* 0x0000000c14137c20 */ /* 0x001fc80008410000 */
[----:B------:R-:W0:Y:S01]  /*06b0*/  MUFU.EX2 R22, R22 ;  /* 0x0000001600167308 */ /* 0x000e220000000800 */
[----:B--2---:R-:W-:-:S03]  /*06c0*/  FMUL.FTZ R18, R23, UR12 ;  /* 0x0000000c17127c20 */ /* 0x004fc60008410000 */
[----:B------:R-:W1:Y:S04]  /*06d0*/  MUFU.EX2 R19, R19 ;  /* 0x0000001300137308 */ /* 0x000e680000000800 */
[----:B------:R-:W2:Y:S08]  /*06e0*/  MUFU.LG2 R24, R24 ;  /* 0x0000001800187308 */ /* 0x000eb00000000c00 */
[----:B------:R-:W3:Y:S01]  /*06f0*/  MUFU.EX2 R18, R18 ;  /* 0x0000001200127308 */ /* 0x000ee20000000800 */
[----:B0-----:R-:W-:-:S02]  /*0700*/  F2FP.BF16.F32.PACK_AB R22, RZ, R22 ;  /* 0x00000016ff16723e */ /* 0x001fc400000010ff */
[----:B-1----:R-:W-:-:S05]  /*0710*/  F2FP.BF16.F32.PACK_AB R19, RZ, R19 ;  /* 0x00000013ff13723e */ /* 0x002fca00000010ff */
[----:B------:R0:W-:Y:S01]  /*0720*/  @!P2 STG.E.U16 desc[UR14][R14.64], R19 ;  /* 0x000000130e00a986 */ /* 0x0001e2000c10150e */
[----:B--2---:R-:W-:Y:S01]  /*0730*/  FMUL.FTZ R24, R24, UR12 ;  /* 0x0000000c18187c20 */ /* 0x004fe20008410000 */
[----:B---3--:R-:W-:Y:S02]  /*0740*/  F2FP.BF16.F32.PACK_AB R8, RZ, R18 ;  /* 0x00000012ff08723e */ /* 0x008fe400000010ff */
[----:B------:R-:W-:Y:S01]  /*0750*/  @!P3 STG.E.U16 desc[UR14][R16.64], R22 ;  /* 0x000000161000b986 */ /* 0x000fe2000c10150e */
[----:B------:R-:W-:Y:S02]  /*0760*/  IADD3 R12, P3, PT, R12, UR13, RZ ;  /* 0x0000000d0c0c7c10 */ /* 0x000fe4000ff7e0ff */
[----:B------:R-:W-:Y:S02]  /*0770*/  PRMT R13, R8, 0x7610, R13 ;  /* 0x00007610080d7816 */ /* 0x000fe4000000000d */
[----:B------:R-:W-:Y:S01]  /*0780*/  IADD3 R8, P2, PT, R11, UR13, RZ ;  /* 0x0000000d0b087c10 */ /* 0x000fe2000ff5e0ff */
[----:B------:R-:W1:Y:S01]  /*0790*/  MUFU.EX2 R24, R24 ;  /* 0x0000001800187308 */ /* 0x000e620000000800 */
[----:B------:R-:W-:Y:S01]  /*07a0*/  IMAD.X R23, RZ, RZ, R9, P3 ;  /* 0x000000ffff177224 */ /* 0x000fe200018e0609 */
[----:B------:R2:W-:Y:S01]  /*07b0*/  @!P4 STG.E.U16 desc[UR14][R6.64], R13 ;  /* 0x0000000d0600c986 */ /* 0x0005e2000c10150e */
[----:B------:R-:W-:Y:S01]  /*07c0*/  IADD3 R9, P4, PT, R12, UR16, RZ ;  /* 0x000000100c097c10 */ /* 0x000fe2000ff9e0ff */
[----:B------:R-:W-:Y:S01]  /*07d0*/  IMAD.X R21, RZ, RZ, R10, P2 ;  /* 0x000000ffff157224 */ /* 0x000fe200010e060a */
[----:B------:R-:W-:-:S02]  /*07e0*/  ISETP.GE.U32.AND P2, PT, R8, UR17, PT ;  /* 0x0000001108007c0c */ /* 0x000fc4000bf46070 */
[----:B------:R-:W-:Y:S01]  /*07f0*/  ISETP.GE.U32.AND P5, PT, R9, UR17, PT ;  /* 0x0000001109007c0c */ /* 0x000fe2000bfa6070 */
[----:B0-----:R-:W-:Y:S01]  /*0800*/  IMAD.X R14, RZ, RZ, R23, P4 ;  /* 0x000000ffff0e7224 */ /* 0x001fe200020e0617 */
[----:B------:R-:W-:Y:S02]  /*0810*/  ISETP.GE.AND.EX P2, PT, R21, UR18, PT, P2 ;  /* 0x0000001215007c0c */ /* 0x000fe4000bf46320 */
[----:B--2---:R-:W-:Y:S02]  /*0820*/  IADD3 R13, P6, PT, R9, UR16, RZ ;  /* 0x00000010090d7c10 */ /* 0x004fe4000ffde0ff */
[----:B------:R-:W-:Y:S02]  /*0830*/  ISETP.GE.U32.AND P3, PT, R12, UR17, PT ;  /* 0x000000110c007c0c */ /* 0x000fe4000bf66070 */
[----:B------:R-:W-:Y:S01]  /*0840*/  ISETP.GE.AND.EX P4, PT, R14, UR18, PT, P5 ;  /* 0x000000120e007c0c */ /* 0x000fe2000bf86350 */
[----:B------:R-:W-:Y:S01]  /*0850*/  IMAD.X R16, RZ, RZ, R14, P6 ;  /* 0x000000ffff107224 */ /* 0x000fe200030e060e */
[----:B------:R-:W-:-:S02]  /*0860*/  ISETP.GE.U32.AND P5, PT, R13, UR17, PT ;  /* 0x000000110d007c0c */ /* 0x000fc4000bfa6070 */
[----:B-1----:R-:W-:Y:S02]  /*0870*/  F2FP.BF16.F32.PACK_AB R24, RZ, R24 ;  /* 0x00000018ff18723e */ /* 0x002fe400000010ff */
[----:B------:R-:W-:Y:S02]  /*0880*/  ISETP.GE.AND.EX P3, PT, R23, UR18, PT, P3 ;  /* 0x0000001217007c0c */ /* 0x000fe4000bf66330 */
[----:B------:R-:W-:Y:S01]  /*0890*/  ISETP.GE.AND.EX P5, PT, R16, UR18, PT, P5 ;  /* 0x0000001210007c0c */ /* 0x000fe2000bfa6350 */
[----:B------:R0:W-:Y:S01]  /*08a0*/  @!P1 STG.E.U16 desc[UR14][R4.64], R24 ;  /* 0x0000001804009986 */ /* 0x0001e2000c10150e */
[----:B------:R-:W-:-:S04]  /*08b0*/  @!P2 LEA R18, P1, R8, UR8, 0x1 ;  /* 0x000000080812ac11 */ /* 0x000fc8000f8208ff */
[----:B------:R-:W-:Y:S02]  /*08c0*/  @!P2 LEA.HI.X R19, R8, UR9, R21, 0x1, P1 ;  /* 0x000000090813ac11 */ /* 0x000fe400088f0c15 */
[----:B------:R-:W-:-:S03]  /*08d0*/  @!P4 LEA R6, P1, R9, UR8, 0x1 ;  /* 0x000000080906cc11 */ /* 0x000fc6000f8208ff */
[C---:B------:R-:W-:Y:S02]  /*08e0*/  @!P3 LEA R10, P6, R12.reuse, UR8, 0x1 ;  /* 0x000000080c0abc11 */ /* 0x040fe4000f8c08ff */
[----:B------:R-:W-:Y:S02]  /*08f0*/  @!P4 LEA.HI.X R7, R9, UR9, R14, 0x1, P1 ;  /* 0x000000090907cc11 */ /* 0x000fe400088f0c0e */
[----:B0-----:R-:W-:Y:S02]  /*0900*/  @!P5 LEA R4, P1, R13, UR8, 0x1 ;  /* 0x000000080d04dc11 */ /* 0x001fe4000f8208ff */
[----:B------:R-:W-:Y:S02]  /*0910*/  PRMT R17, RZ, 0x7610, R17 ;  /* 0x00007610ff117816 */ /* 0x000fe40000000011 */
[----:B------:R-:W-:Y:S02]  /*0920*/  PRMT R15, RZ, 0x7610, R15 ;  /* 0x00007610ff0f7816 */ /* 0x000fe4000000000f */
[----:B------:R-:W-:-:S02]  /*0930*/  @!P3 LEA.HI.X R11, R12, UR9, R23, 0x1, P6 ;  /* 0x000000090c0bbc11 */ /* 0x000fc4000b0f0c17 */
[----:B------:R-:W-:Y:S02]  /*0940*/  PRMT R20, RZ, 0x7610, R20 ;  /* 0x00007610ff147816 */ /* 0x000fe40000000014 */
[----:B------:R-:W-:Y:S01]  /*0950*/  PRMT R22, RZ, 0x7610, R22 ;  /* 0x00007610ff167816 */ /* 0x000fe20000000016 */
[----:B------:R-:W2:Y:S01]  /*0960*/  @!P3 LDG.E.U16 R17, desc[UR14][R10.64] ;  /* 0x0000000e0a11b981 */ /* 0x000ea2000c1e1500 */
[----:B------:R-:W-:-:S03]  /*0970*/  @!P5 LEA.HI.X R5, R13, UR9, R16, 0x1, P1 ;  /* 0x000000090d05dc11 */ /* 0x000fc600088f0c10 */
[----:B------:R-:W3:Y:S04]  /*0980*/  @!P2 LDG.E.U16 R15, desc[UR14][R18.64] ;  /* 0x0000000e120fa981 */ /* 0x000ee8000c1e1500 */
[----:B------:R0:W4:Y:S04]  /*0990*/  @!P4 LDG.E.U16 R20, desc[UR14][R6.64] ;  /* 0x0000000e0614c981 */ /* 0x000128000c1e1500 */
[----:B------:R1:W5:Y:S01]  /*09a0*/  @!P5 LDG.E.U16 R22, desc[UR14][R4.64] ;  /* 0x0000000e0416d981 */ /* 0x000362000c1e1500 */
[----:B0-----:R-:W-:Y:S02]  /*09b0*/  @!P2 LEA R6, P1, R8, UR10, 0x1 ;  /* 0x0000000a0806ac11 */ /* 0x001fe4000f8208ff */
[----:B-1----:R-:W-:-:S02]  /*09c0*/  @!P3 LEA R4, P6, R12, UR10, 0x1 ;  /* 0x0000000a0c04bc11 */ /* 0x002fc4000f8c08ff */
[----:B------:R-:W-:Y:S02]  /*09d0*/  @!P2 LEA.HI.X R7, R8, UR11, R21, 0x1, P1 ;  /* 0x0000000b0807ac11 */ /* 0x000fe400088f0c15 */
[----:B------:R-:W-:Y:S02]  /*09e0*/  @!P3 LEA.HI.X R5, R12, UR11, R23, 0x1, P6 ;  /* 0x0000000b0c05bc11 */ /* 0x000fe4000b0f0c17 */
[----:B------:R-:W-:Y:S01]  /*09f0*/  @!P4 LEA R8, P1, R9, UR10, 0x1 ;  /* 0x0000000a0908cc11 */ /* 0x000fe2000f8208ff */
[----:B------:R-:W-:-:S03]  /*0a00*/  UIADD3 UR4, UP0, UPT, UR4, 0x2, URZ ;  /* 0x0000000204047890 */ /* 0x000fc6000ff1e0ff */
        /* <DEDUP_REMOVED lines=8> */
[----:B----4-:R-:W-:Y:S02]  /*0a90*/  IMAD.U32 R20, R20, 0x10000, RZ ;  /* 0x0001000014147824 */ /* 0x010fe400078e00ff */
[----:B-----5:R-:W-:Y:S01]  /*0aa0*/  IMAD.U32 R22, R22, 0x10000, RZ ;  /* 0x0001000016167824 */ /* 0x020fe200078e00ff */
[----:B------:R-:W0:Y:S08]  /*0ab0*/  MUFU.LG2 R17, R17 ;  /* 0x0000001100117308 */ /* 0x000e300000000c00 */
[----:B------:R-:W1:Y:S08]  /*0ac0*/  MUFU.LG2 R15, R15 ;  /* 0x0000000f000f7308 */ /* 0x000e700000000c00 */
[----:B------:R-:W2:Y:S08]  /*0ad0*/  MUFU.LG2 R20, R20 ;  /* 0x0000001400147308 */ /* 0x000eb00000000c00 */
[----:B------:R-:W3:Y:S01]  /*0ae0*/  MUFU.LG2 R22, R22 ;  /* 0x0000001600167308 */ /* 0x000ee20000000c00 */
[----:B0-----:R-:W-:Y:S01]  /*0af0*/  FMUL.FTZ R18, R17, UR12 ;  /* 0x0000000c11127c20 */ /* 0x001fe20008410000 */
[----:B-1----:R-:W-:Y:S01]  /*0b00*/  FMUL.FTZ R10, R15, UR12 ;  /* 0x0000000c0f0a7c20 */ /* 0x002fe20008410000 */
[----:B--2---:R-:W-:-:S05]  /*0b10*/  FMUL.FTZ R19, R20, UR12 ;  /* 0x0000000c14137c20 */ /* 0x004fca0008410000 */
[----:B------:R0:W1:Y:S01]  /*0b20*/  MUFU.EX2 R11, R10 ;  /* 0x0000000a000b7308 */ /* 0x0000620000000800 */
[----:B---3--:R-:W-:-:S03]  /*0b30*/  FMUL.FTZ R15, R22, UR12 ;  /* 0x0000000c160f7c20 */ /* 0x008fc60008410000 */
[----:B------:R-:W2:Y:S04]  /*0b40*/  MUFU.EX2 R18, R18 ;  /* 0x0000001200127308 */ /* 0x000ea80000000800 */
[----:B------:R-:W3:Y:S04]  /*0b50*/  MUFU.EX2 R19, R19 ;  /* 0x0000001300137308 */ /* 0x000ee80000000800 */
[----:B------:R-:W4:Y:S01]  /*0b60*/  MUFU.EX2 R15, R15 ;  /* 0x0000000f000f7308 */ /* 0x000f220000000800 */
[----:B0-----:R-:W-:Y:S02]  /*0b70*/  @!P5 LEA R10, P6, R13, UR10, 0x1 ;  /* 0x0000000a0d0adc11 */ /* 0x001fe4000f8c08ff */
[----:B-1----:R-:W-:-:S02]  /*0b80*/  F2FP.BF16.F32.PACK_AB R12, RZ, R11 ;  /* 0x0000000bff0c723e */ /* 0x002fc400000010ff */
[----:B--2---:R-:W-:Y:S02]  /*0b90*/  F2FP.BF16.F32.PACK_AB R18, RZ, R18 ;  /* 0x00000012ff12723e */ /* 0x004fe400000010ff */
[----:B------:R-:W-:Y:S02]  /*0ba0*/  @!P5 LEA.HI.X R11, R13, UR11, R16, 0x1, P6 ;  /* 0x0000000b0d0bdc11 */ /* 0x000fe4000b0f0c10 */
[----:B---3--:R-:W-:Y:S01]  /*0bb0*/  F2FP.BF16.F32.PACK_AB R19, RZ, R19 ;  /* 0x00000013ff13723e */ /* 0x008fe200000010ff */
[----:B------:R2:W-:Y:S01]  /*0bc0*/  @!P2 STG.E.U16 desc[UR14][R6.64], R12 ;  /* 0x0000000c0600a986 */ /* 0x0005e2000c10150e */
[----:B----4-:R-:W-:-:S03]  /*0bd0*/  F2FP.BF16.F32.PACK_AB R15, RZ, R15 ;  /* 0x0000000fff0f723e */ /* 0x010fc600000010ff */
[----:B------:R2:W-:Y:S04]  /*0be0*/  @!P3 STG.E.U16 desc[UR14][R4.64], R18 ;  /* 0x000000120400b986 */ /* 0x0005e8000c10150e */
[----:B------:R2:W-:Y:S04]  /*0bf0*/  @!P4 STG.E.U16 desc[UR14][R8.64], R19 ;  /* 0x000000130800c986 */ /* 0x0005e8000c10150e */
[----:B------:R2:W-:Y:S01]  /*0c00*/  @!P5 STG.E.U16 desc[UR14][R10.64], R15 ;  /* 0x0000000f0a00d986 */ /* 0x0005e2000c10150e */
[----:B------:R-:W-:Y:S05]  /*0c10*/  @P1 BRA `(.L_x_1528) ;  /* 0xfffffff400e01947 */ /* 0x000fea000383ffff */
.L_x_1527:
[----:B------:R-:W-:Y:S05]  /*0c20*/  @!P0 EXIT ;  /* 0x000000000000894d */ /* 0x000fea0003800000 */
[----:B0-2---:R-:W-:Y:S01]  /*0c30*/  IADD3 R5, P1, PT, R2, UR6, RZ ;  /* 0x0000000602057c10 */ /* 0x005fe2000ff3e0ff */
[----:B------:R-:W0:Y:S01]  /*0c40*/  LDCU UR4, c[0x0][0xfcc] ;  /* 0x0001f980ff0477ac */ /* 0x000e220008000800 */
        /* <DEDUP_REMOVED lines=9> */
[----:B------:R-:W-:Y:S02]  /*0ce0*/  ISETP.GE.U32.AND P2, PT, R2, UR17, PT ;  /* 0x0000001102007c0c */ /* 0x000fe4000bf46070 */
[----:B------:R-:W-:Y:S02]  /*0cf0*/  ISETP.GE.AND.EX P1, PT, R6, UR18, PT, P1 ;  /* 0x0000001206007c0c */ /* 0x000fe4000bf26310 */
[----:B------:R-:W-:-:S05]  /*0d00*/  ISETP.GE.AND.EX P2, PT, R3, UR18, PT, P2 ;  /* 0x0000001203007c0c */ /* 0x000fca000bf46320 */
[----:B------:R-:W-:-:S04]  /*0d10*/  @!P0 LEA R10, P3, R5, UR8, 0x1 ;  /* 0x00000008050a8c11 */ /* 0x000fc8000f8608ff */
[----:B------:R-:W-:Y:S02]  /*0d20*/  @!P0 LEA.HI.X R11, R5, UR9, R4, 0x1, P3 ;  /* 0x00000009050b8c11 */ /* 0x000fe400098f0c04 */
[C---:B------:R-:W-:Y:S02]  /*0d30*/  @!P1 LEA R12, P3, R7.reuse, UR8, 0x1 ;  /* 0x00000008070c9c11 */ /* 0x040fe4000f8608ff */
[----:B------:R-:W-:Y:S01]  /*0d40*/  PRMT R17, RZ, 0x7610, R17 ;  /* 0x00007610ff117816 */ /* 0x000fe20000000011 */
[----:B------:R1:W2:Y:S01]  /*0d50*/  @!P0 LDG.E.U16 R16, desc[UR14][R10.64] ;  /* 0x0000000e0a108981 */ /* 0x0002a2000c1e1500 */
[----:B------:R-:W-:Y:S02]  /*0d60*/  @!P1 LEA.HI.X R13, R7, UR9, R6, 0x1, P3 ;  /* 0x00000009070d9c11 */ /* 0x000fe400098f0c06 */
[C---:B------:R-:W-:Y:S02]  /*0d70*/  @!P2 LEA R14, P3, R2.reuse, UR8, 0x1 ;  /* 0x00000008020eac11 */ /* 0x040fe4000f8608ff */
[----:B------:R-:W-:Y:S01]  /*0d80*/  IADD3 R8, P4, PT, R2, UR16, RZ ;  /* 0x0000001002087c10 */ /* 0x000fe2000ff9e0ff */
[----:B------:R3:W4:Y:S01]  /*0d90*/  @!P1 LDG.E.U16 R17, desc[UR14][R12.64] ;  /* 0x0000000e0c119981 */ /* 0x000722000c1e1500 */
[----:B------:R-:W-:-:S02]  /*0da0*/  PRMT R18, RZ, 0x7610, R18 ;  /* 0x00007610ff127816 */ /* 0x000fc40000000012 */
[--C-:B------:R-:W-:Y:S01]  /*0db0*/  @!P2 LEA.HI.X R15, R2, UR9, R3.reuse, 0x1, P3 ;  /* 0x00000009020fac11 */ /* 0x100fe200098f0c03 */
[----:B------:R-:W-:Y:S01]  /*0dc0*/  IMAD.X R9, RZ, RZ, R3, P4 ;  /* 0x000000ffff097224 */ /* 0x000fe200020e0603 */
[----:B------:R-:W-:-:S03]  /*0dd0*/  ISETP.GE.U32.AND P3, PT, R8, UR17, PT ;  /* 0x0000001108007c0c */ /* 0x000fc6000bf66070 */
[----:B------:R-:W5:Y:S01]  /*0de0*/  @!P2 LDG.E.U16 R18, desc[UR14][R14.64] ;  /* 0x0000000e0e12a981 */ /* 0x000f62000c1e1500 */
[----:B------:R-:W-:-:S13]  /*0df0*/  ISETP.GE.AND.EX P3, PT, R9, UR18, PT, P3 ;  /* 0x0000001209007c0c */ /* 0x000fda000bf66330 */
[----:B-1----:R-:W-:-:S04]  /*0e00*/  @!P3 LEA R10, P4, R8, UR8, 0x1 ;  /* 0x00000008080abc11 */ /* 0x002fc8000f8808ff */
[----:B------:R-:W-:-:S05]  /*0e10*/  @!P3 LEA.HI.X R11, R8, UR9, R9, 0x1, P4 ;  /* 0x00000009080bbc11 */ /* 0x000fca000a0f0c09 */
[----:B------:R1:W5:Y:S01]  /*0e20*/  @!P3 LDG.E.U16 R0, desc[UR14][R10.64] ;  /* 0x0000000e0a00b981 */ /* 0x000362000c1e1500 */
[----:B---3--:R-:W-:Y:S02]  /*0e30*/  @!P1 LEA R12, P5, R7, UR10, 0x1 ;  /* 0x0000000a070c9c11 */ /* 0x008fe4000f8a08ff */
[----:B-1----:R-:W-:-:S04]  /*0e40*/  @!P0 LEA R10, P4, R5, UR10, 0x1 ;  /* 0x0000000a050a8c11 */ /* 0x002fc8000f8808ff */
[----:B------:R-:W-:Y:S02]  /*0e50*/  @!P0 LEA.HI.X R11, R5, UR11, R4, 0x1, P4 ;  /* 0x0000000b050b8c11 */ /* 0x000fe4000a0f0c04 */
[----:B------:R-:W-:Y:S02]  /*0e60*/  @!P2 LEA R4, P4, R2, UR10, 0x1 ;  /* 0x0000000a0204ac11 */ /* 0x000fe4000f8808ff */
[----:B------:R-:W-:Y:S01]  /*0e70*/  @!P1 LEA.HI.X R13, R7, UR11, R6, 0x1, P5 ;  /* 0x0000000b070d9c11 */ /* 0x000fe2000a8f0c06 */
[----:B--2---:R-:W-:Y:S02]  /*0e80*/  IMAD.U32 R16, R16, 0x10000, RZ ;  /* 0x0001000010107824 */ /* 0x004fe400078e00ff */
[----:B----4-:R-:W-:-:S04]  /*0e90*/  IMAD.U32 R17, R17, 0x10000, RZ ;  /* 0x0001000011117824 */ /* 0x010fc800078e00ff */
[----:B------:R-:W0:Y:S01]  /*0ea0*/  MUFU.LG2 R16, R16 ;  /* 0x0000001000107308 */ /* 0x000e220000000c00 */
[----:B-----5:R-:W-:-:S07]  /*0eb0*/  IMAD.U32 R18, R18, 0x10000, RZ ;  /* 0x0001000012127824 */ /* 0x020fce00078e00ff */
[----:B------:R-:W1:Y:S08]  /*0ec0*/  MUFU.LG2 R17, R17 ;  /* 0x0000001100117308 */ /* 0x000e700000000c00 */
[----:B------:R-:W2:Y:S01]  /*0ed0*/  MUFU.LG2 R18, R18 ;  /* 0x0000001200127308 */ /* 0x000ea20000000c00 */
[----:B0-----:R-:W-:-:S07]  /*0ee0*/  FMUL.FTZ R14, R16, UR4 ;  /* 0x00000004100e7c20 */ /* 0x001fce0008410000 */
[----:B------:R-:W0:Y:S01]  /*0ef0*/  MUFU.EX2 R14, R14 ;  /* 0x0000000e000e7308 */ /* 0x000e220000000800 */
[----:B-1----:R-:W-:Y:S01]  /*0f00*/  FMUL.FTZ R15, R17, UR4 ;  /* 0x00000004110f7c20 */ /* 0x002fe20008410000 */
[----:B------:R-:W-:Y:S02]  /*0f10*/  IMAD.U32 R0, R0, 0x10000, RZ ;  /* 0x0001000000007824 */ /* 0x000fe400078e00ff */
[----:B--2---:R-:W-:-:S03]  /*0f20*/  FMUL.FTZ R19, R18, UR4 ;  /* 0x0000000412137c20 */ /* 0x004fc60008410000 */
[----:B------:R-:W1:Y:S04]  /*0f30*/  MUFU.EX2 R15, R15 ;  /* 0x0000000f000f7308 */ /* 0x000e680000000800 */
[----:B------:R-:W2:Y:S08]  /*0f40*/  MUFU.LG2 R0, R0 ;  /* 0x0000000000007308 */ /* 0x000eb00000000c00 */
[----:B------:R-:W3:Y:S01]  /*0f50*/  MUFU.EX2 R19, R19 ;  /* 0x0000001300137308 */ /* 0x000ee20000000800 */
[----:B0-----:R-:W-:-:S02]  /*0f60*/  F2FP.BF16.F32.PACK_AB R5, RZ, R14 ;  /* 0x0000000eff05723e */ /* 0x001fc400000010ff */
[----:B-1----:R-:W-:Y:S02]  /*0f70*/  F2FP.BF16.F32.PACK_AB R6, RZ, R15 ;  /* 0x0000000fff06723e */ /* 0x002fe400000010ff */
[----:B------:R-:W-:Y:S02]  /*0f80*/  PRMT R7, R5, 0x7610, R7 ;  /* 0x0000761005077816 */ /* 0x000fe40000000007 */
[----:B------:R-:W-:-:S03]  /*0f90*/  @!P2 LEA.HI.X R5, R2, UR11, R3, 0x1, P4 ;  /* 0x0000000b0205ac11 */ /* 0x000fc6000a0f0c03 */
[----:B------:R0:W-:Y:S01]  /*0fa0*/  @!P0 STG.E.U16 desc[UR14][R10.64], R7 ;  /* 0x000000070a008986 */ /* 0x0001e2000c10150e */
[----:B---3--:R-:W-:-:S03]  /*0fb0*/  F2FP.BF16.F32.PACK_AB R19, RZ, R19 ;  /* 0x00000013ff13723e */ /* 0x008fc600000010ff */
[----:B------:R0:W-:Y:S01]  /*0fc0*/  @!P1 STG.E.U16 desc[UR14][R12.64], R6 ;  /* 0x000000060c009986 */ /* 0x0001e2000c10150e */
[----:B--2---:R-:W-:-:S03]  /*0fd0*/  FMUL.FTZ R0, R0, UR4 ;  /* 0x0000000400007c20 */ /* 0x004fc60008410000 */
[----:B------:R0:W-:Y:S01]  /*0fe0*/  @!P2 STG.E.U16 desc[UR14][R4.64], R19 ;  /* 0x000000130400a986 */ /* 0x0001e2000c10150e */
[----:B------:R-:W-:Y:S05]  /*0ff0*/  @P3 EXIT ;  /* 0x000000000000394d */ /* 0x000fea0003800000 */
[----:B------:R-:W0:Y:S01]  /*1000*/  MUFU.EX2 R0, R0 ;  /* 0x0000000000007308 */ /* 0x000e220000000800 */
[----:B------:R-:W-:-:S04]  /*1010*/  LEA R2, P0, R8, UR10, 0x1 ;  /* 0x0000000a08027c11 */ /* 0x000fc8000f8008ff */
[----:B------:R-:W-:Y:S02]  /*1020*/  LEA.HI.X R3, R8, UR11, R9, 0x1, P0 ;  /* 0x0000000b08037c11 */ /* 0x000fe400080f0c09 */
[----:B0-----:R-:W-:-:S05]  /*1030*/  F2FP.BF16.F32.PACK_AB R4, RZ, R0 ;  /* 0x00000000ff04723e */ /* 0x001fca00000010ff */
[----:B------:R-:W-:Y:S01]  /*1040*/  STG.E.U16 desc[UR14][R2.64], R4 ;  /* 0x0000000402007986 */ /* 0x000fe2000c10150e */
[----:B------:R-:W-:Y:S05]  /*1050*/  EXIT ;  /* 0x000000000000794d */ /* 0x000fea0003800000 */
.L_x_1526:
        /* <DEDUP_REMOVED lines=8> */
.L_x_1529:
[C---:B------:R-:W-:Y:S01]  /*10e0*/  IMAD.SHL.U32 R11, R0.reuse, 0x8, RZ ;  /* 0x00000008000b7824 */ /* 0x040fe200078e00ff */
[----:B------:R-:W-:-:S04]  /*10f0*/  SHF.L.U64.HI R13, R0, 0x3, R3 ;  /* 0x00000003000d7819 */ /* 0x000fc80000010203 */
[----:B------:R-:W-:-:S04]  /*1100*/  IADD3 R4, P0, PT, R11, UR8, RZ ;  /* 0x000000080b047c10 */ /* 0x000fc8000ff1e0ff */
[----:B------:R-:W-:-:S06]  /*1110*/  IADD3.X R5, PT, PT, R13, UR9, RZ, P0, !PT ;  /* 0x000000090d057c10 */ /* 0x000fcc00087fe4ff */
[----:B------:R-:W2:Y:S02]  /*1120*/  LDG.E.64 R4, desc[UR14][R4.64] ;  /* 0x0000000e04047981 */ /* 0x000ea4000c1e1b00 */
[C---:B--2---:R-:W-:Y:S01]  /*1130*/  PRMT R2, R4.reuse, 0x7632, R2 ;  /* 0x0000763204027816 */ /* 0x044fe20000000002 */
[----:B------:R-:W-:Y:S01]  /*1140*/  IMAD.U32 R6, R4, 0x10000, RZ ;  /* 0x0001000004067824 */ /* 0x000fe200078e00ff */
[----:B------:R-:W-:Y:S01]  /*1150*/  IADD3 R4, P0, PT, R11, UR10, RZ ;  /* 0x0000000a0b047c10 */ /* 0x000fe2000ff1e0ff */
[C---:B------:R-:W-:Y:S02]  /*1160*/  IMAD.U32 R8, R5.reuse, 0x10000, RZ ;  /* 0x0001000005087824 */ /* 0x040fe400078e00ff */
[----:B------:R-:W-:Y:S01]  /*1170*/  IMAD.U32 R7, R2, 0x10000, RZ ;  /* 0x0001000002077824 */ /* 0x000fe200078e00ff */
[----:B------:R-:W-:Y:S01]  /*1180*/  PRMT R2, R5, 0x7632, R2 ;  /* 0x0000763205027816 */ /* 0x000fe20000000002 */
[----:B------:R-:W1:Y:S04]  /*1190*/  MUFU.LG2 R6, R6 ;  /* 0x0000000600067308 */ /* 0x000e680000000c00 */
[----:B------:R-:W-:-:S04]  /*11a0*/  IMAD.U32 R10, R2, 0x10000, RZ ;  /* 0x00010000020a7824 */ /* 0x000fc800078e00ff */
[----:B------:R-:W2:Y:S08]  /*11b0*/  MUFU.LG2 R7, R7 ;  /* 0x0000000700077308 */ /* 0x000eb00000000c00 */
[----:B------:R-:W3:Y:S01]  /*11c0*/  MUFU.LG2 R8, R8 ;  /* 0x0000000800087308 */ /* 0x000ee20000000c00 */
[----:B-1----:R-:W-:-:S07]  /*11d0*/  FMUL.FTZ R2, R6, UR5 ;  /* 0x0000000506027c20 */ /* 0x002fce0008410000 */
[----:B------:R-:W1:Y:S01]  /*11e0*/  MUFU.LG2 R10, R10 ;  /* 0x0000000a000a7308 */ /* 0x000e620000000c00 */
[----:B--2---:R-:W-:-:S07]  /*11f0*/  FMUL.FTZ R6, R7, UR5 ;  /* 0x0000000507067c20 */ /* 0x004fce0008410000 */
[----:B------:R-:W-:Y:S01]  /*1200*/  MUFU.EX2 R2, R2 ;  /* 0x0000000200027308 */ /* 0x000fe20000000800 */
[----:B---3--:R-:W-:-:S03]  /*1210*/  FMUL.FTZ R9, R8, UR5 ;  /* 0x0000000508097c20 */ /* 0x008fc60008410000 */
[----:B------:R-:W2:Y:S04]  /*1220*/  MUFU.EX2 R5, R6 ;  /* 0x0000000600057308 */ /* 0x000ea80000000800 */
[----:B------:R-:W-:Y:S01]  /*1230*/  MUFU.EX2 R9, R9 ;  /* 0x0000000900097308 */ /* 0x000fe20000000800 */
[----:B-1----:R-:W-:-:S06]  /*1240*/  FMUL.FTZ R8, R10, UR5 ;  /* 0x000000050a087c20 */ /* 0x002fcc0008410000 */
[----:B------:R-:W1:Y:S01]  /*1250*/  MUFU.EX2 R8, R8 ;  /* 0x0000000800087308 */ /* 0x000e620000000800 */
[----:B--2---:R-:W-:Y:S02]  /*1260*/  F2FP.BF16.F32.PACK_AB R12, R5, R2 ;  /* 0x00000002050c723e */ /* 0x004fe400000010ff */
[----:B------:R-:W-:Y:S02]  /*1270*/  IADD3.X R5, PT, PT, R13, UR11, RZ, P0, !PT ;  /* 0x0000000b0d057c10 */ /* 0x000fe400087fe4ff */
[----:B0-----:R-:W-:-:S05]  /*1280*/  IADD3 R0, P0, PT, R0, UR4, RZ ;  /* 0x0000000400007c10 */ /* 0x001fca000ff1e0ff */
[----:B------:R-:W-:Y:S02]  /*1290*/  IMAD.SHL.U32 R2, R0, 0x4, RZ ;  /* 0x0000000400027824 */ /* 0x000fe400078e00ff */
[----:B------:R-:W-:Y:S01]  /*12a0*/  IMAD.X R3, RZ, RZ, R3, P0 ;  /* 0x000000ffff037224 */ /* 0x000fe200000e0603 */
[----:B-1----:R-:W-:Y:S02]  /*12b0*/  F2FP.BF16.F32.PACK_AB R13, R8, R9 ;  /* 0x00000009080d723e */ /* 0x002fe400000010ff */
[----:B------:R-:W-:Y:S02]  /*12c0*/  ISETP.LT.U32.AND P1, PT, R2, UR19, PT ;  /* 0x0000001302007c0c */ /* 0x000fe4000bf21070 */
[C---:B------:R-:W-:Y:S01]  /*12d0*/  LOP3.LUT P0, RZ, R0.reuse, 0xffffc000, RZ, 0xc0, !PT ;  /* 0xffffc00000ff7812 */ /* 0x040fe2000780c0ff */
[----:B------:R2:W-:Y:S01]  /*12e0*/  STG.E.64 desc[UR14][R4.64], R12 ;  /* 0x0000000c04007986 */ /* 0x0005e2000c101b0e */
[----:B------:R-:W-:Y:S02]  /*12f0*/  SHF.L.U64.HI R2, R0, 0x2, R3 ;  /* 0x0000000200027819 */ /* 0x000fe40000010203 */
[----:B------:R-:W-:-:S02]  /*1300*/  LOP3.LUT P0, RZ, R3, 0x3fffffff, RZ, 0xc0, P0 ;  /* 0x3fffffff03ff7812 */ /* 0x000fc4000000c0ff */
[----:B------:R-:W-:-:S13]  /*1310*/  ISETP.LT.AND.EX P1, PT, R2, UR12, PT, P1 ;  /* 0x0000000c02007c0c */ /* 0x000fda000bf21310 */
[----:B--2---:R-:W-:Y:S05]  /*1320*/  @!P0 BRA P1, `(.L_x_1529) ;  /* 0xfffffffc006c8947 */ /* 0x004fea000083ffff */
[----:B------:R-:W-:Y:S05]  /*1330*/  EXIT ;  /* 0x000000000000794d */ /* 0x000fea0003800000 */
        .weak           $__internal_65_$__cuda_sm20_div_u16
        .type           $__internal_65_$__cuda_sm20_div_u16,@function
        .size           $__internal_65_$__cuda_sm20_div_u16,(.L_x_4728 - $__internal_65_$__cuda_sm20_div_u16)
$__internal_65_$__cuda_sm20_div_u16:
        /* <DEDUP_REMOVED lines=18> */
[----:B------:R-:W-:Y:S06]  /*1460*/  RET.REL.NODEC R2 `(_ZN2at6native57_GLOBAL__N__f3eca4a2_24_ForeachBinaryOpScalar_cu_86b9896c25multi_tensor_apply_kernelINS1_18TensorListMetadataILi2EEENS1_21BinaryOpScalarFunctorIN3c108BFloat16ELi2ELi1ELi1EEEJNS1_13power_functorIfEEfEEEvT_T0_DpT1_) ;  /* 0xffffffe802e47950 */ /* 0x000fec0003c3ffff */
.L_x_1530:
        /* <DEDUP_REMOVED lines=9> */
.L_x_4728:


//--------------------- .text._ZN2at6native57_GLOBAL__N__f3eca4a2_24_ForeachBinaryOpScalar_cu_86b9896c25multi_tensor_apply_kernelINS1_18TensorListMetadataILi2EEENS1_21BinaryOpScalarFunctorIN3c104HalfELi2ELi1ELi1EEEJNS1_13power_functorIfEEfEEEvT_T0_DpT1_ --------------------------
	.section	.text._ZN2at6native57_GLOBAL__N__f3eca4a2_24_ForeachBinaryOpScalar_cu_86b9896c25multi_tensor_apply_kernelINS1_18TensorListMetadataILi2EEENS1_21BinaryOpScalarFunctorIN3c104HalfELi2ELi1ELi1EEEJNS1_13power_functorIfEEfEEEvT_T0_DpT1_,"ax",@progbits
	.align	128
.text._ZN2at6native57_GLOBAL__N__f3eca4a2_24_ForeachBinaryOpScalar_cu_86b9896c25multi_tensor_apply_kernelINS1_18TensorListMetadataILi2EEENS1_21BinaryOpScalarFunctorIN3c104HalfELi2ELi1ELi1EEEJNS1_13power_functorIfEEfEEEvT_T0_DpT1_:
        .type           _ZN2at6native57_GLOBAL__N__f3eca4a2_24_ForeachBinaryOpScalar_cu_86b9896c25multi_tensor_apply_kernelINS1_18TensorListMetadataILi2EEENS1_21BinaryOpScalarFunctorIN3c104HalfELi2ELi1ELi1EEEJNS1_13power_functorIfEEfEEEvT_T0_DpT1_,@function
        .size           _ZN2at6native57_GLOBAL__N__f3eca4a2_24_ForeachBinaryOpScalar_cu_86b9896c25multi_tensor_apply_kernelINS1_18TensorListMetadataILi2EEENS1_21BinaryOpScalarFunctorIN3c104HalfELi2ELi1ELi1EEEJNS1_13power_functorIfEEfEEEvT_T0_DpT1_,(.L_x_4730 - _ZN2at6native57_GLOBAL__N__f3eca4a2_24_ForeachBinaryOpScalar_cu_86b9896c25multi_tensor_apply_kernelINS1_18TensorListMetadataILi2EEENS1_21BinaryOpScalarFunctorIN3c104HalfELi2ELi1ELi1EEEJNS1_13power_functorIfEEfEEEvT_T0_DpT1_)
        .other          _ZN2at6native57_GLOBAL__N__f3eca4a2_24_ForeachBinaryOpScalar_cu_86b9896c25multi_tensor_apply_kernelINS1_18TensorListMetadataILi2EEENS1_21BinaryOpScalarFunctorIN3c104HalfELi2ELi1ELi1EEEJNS1_13power_functorIfEEfEEEvT_T0_DpT1_,@"STO_CUDA_ENTRY STV_DEFAULT"
_ZN2at6native57_GLOBAL__N__f3eca4a2_24_ForeachBinaryOpScalar_cu_86b9896c25multi_tensor_apply_kernelINS1_18TensorListMetadataILi2EEENS1_21BinaryOpScalarFunctorIN3c104HalfELi2ELi1ELi1EEEJNS1_13power_functorIfEEfEEEvT_T0_DpT1_:
        /* <DEDUP_REMOVED lines=40> */
[----:B------:R-:W-:Y:S05]  /*0280*/  CALL.REL.NOINC `($__internal_66_$__cuda_sm20_div_u16) ;  /* 0x0000001000247944 */ /* 0x000fea0003c00000 */
        /* <DEDUP_REMOVED lines=17> */
.L_x_1533:
        /* <DEDUP_REMOVED lines=40> */
[----:B--2---:R-:W-:Y:S02]  /*0620*/  HADD2.F32 R21, -RZ, R21.H0_H0 ;  /* 0x20000015ff157230 */ /* 0x004fe40000004100 */
[----:B---3--:R-:W-:Y:S02]  /*0630*/  HADD2.F32 R20, -RZ, R20.H0_H0 ;  /* 0x20000014ff147230 */ /* 0x008fe40000004100 */
[----:B-----5:R-:W-:Y:S02]  /*0640*/  HADD2.F32 R23, -RZ, R22.H0_H0 ;  /* 0x20000016ff177230 */ /* 0x020fe40000004100 */
[----:B------:R-:W1:Y:S08]  /*0650*/  MUFU.LG2 R21, R21 ;  /* 0x0000001500157308 */ /* 0x000e700000000c00 */
[----:B------:R-:W0:Y:S08]  /*0660*/  MUFU.LG2 R20, R20 ;  /* 0x0000001400147308 */ /* 0x000e300000000c00 */
[----:B------:R-:W2:Y:S01]  /*0670*/  MUFU.LG2 R23, R23 ;  /* 0x0000001700177308 */ /* 0x000ea20000000c00 */
[----:B-1----:R-:W-:Y:S01]  /*0680*/  FMUL.FTZ R22, R21, UR12 ;  /* 0x0000000c15167c20 */ /* 0x002fe20008410000 */
[----:B------:R-:W-:-:S02]  /*0690*/  HADD2.F32 R24, -RZ, R18.H0_H0 ;  /* 0x20000012ff187230 */ /* 0x000fc40000004100 */
[----:B0-----:R-:W-:-:S04]  /*06a0*/  FMUL.FTZ R19, R20, UR12 ;  /* 0x0000000c14137c20 */ /* 0x001fc80008410000 */
[----:B------:R-:W0:Y:S01]  /*06b0*/  MUFU.EX2 R22, R22 ;  /* 0x0000001600167308 */ /* 0x000e220000000800 */
[----:B--2---:R-:W-:-:S03]  /*06c0*/  FMUL.FTZ R18, R23, UR12 ;  /* 0x0000000c17127c20 */ /* 0x004fc60008410000 */
[----:B------:R-:W1:Y:S04]  /*06d0*/  MUFU.EX2 R19, R19 ;  /* 0x0000001300137308 */ /* 0x000e680000000800 */
[----:B------:R-:W2:Y:S08]  /*06e0*/  MUFU.LG2 R24, R24 ;  /* 0x0000001800187308 */ /* 0x000eb00000000c00 */
[----:B------:R-:W3:Y:S01]  /*06f0*/  MUFU.EX2 R18, R18 ;  /* 0x0000001200127308 */ /* 0x000ee20000000800 */
[----:B0-----:R-:W-:-:S02]  /*0700*/  F2FP.F16.F32.PACK_AB R22, RZ, R22 ;  /* 0x00000016ff16723e */ /* 0x001fc400000000ff */
[----:B-1----:R-:W-:-:S05]  /*0710*/  F2FP.F16.F32.PACK_AB R19, RZ, R19 ;  /* 0x00000013ff13723e */ /* 0x002fca00000000ff */
[----:B------:R0:W-:Y:S01]  /*0720*/  @!P2 STG.E.U16 desc[UR14][R14.64], R19 ;  /* 0x000000130e00a986 */ /* 0x0001e2000c10150e */
[----:B--2---:R-:W-:Y:S01]  /*0730*/  FMUL.FTZ R24, R24, UR12 ;  /* 0x0000000c18187c20 */ /* 0x004fe20008410000 */
[----:B---3--:R-:W-:Y:S02]  /*0740*/  F2FP.F16.F32.PACK_AB R8, RZ, R18 ;  /* 0x00000012ff08723e */ /* 0x008fe400000000ff */
        /* <DEDUP_REMOVED lines=18> */
[----:B-1----:R-:W-:Y:S02]  /*0870*/  F2FP.F16.F32.PACK_AB R24, RZ, R24 ;  /* 0x00000018ff18723e */ /* 0x002fe400000000ff */
        /* <DEDUP_REMOVED lines=34> */
[----:B-----5:R-:W-:Y:S01]  /*0aa0*/  HADD2.F32 R22, -RZ, R22.H0_H0 ;  /* 0x20000016ff167230 */ /* 0x020fe20000004100 */
        /* <DEDUP_REMOVED lines=13> */
[----:B-1----:R-:W-:-:S02]  /*0b80*/  F2FP.F16.F32.PACK_AB R12, RZ, R11 ;  /* 0x0000000bff0c723e */ /* 0x002fc400000000ff */
[----:B--2---:R-:W-:Y:S02]  /*0b90*/  F2FP.F16.F32.PACK_AB R18, RZ, R18 ;  /* 0x00000012ff12723e */ /* 0x004fe400000000ff */
[----:B------:R-:W-:Y:S02]  /*0ba0*/  @!P5 LEA.HI.X R11, R13, UR11, R16, 0x1, P6 ;  /* 0x0000000b0d0bdc11 */ /* 0x000fe4000b0f0c10 */
[----:B---3--:R-:W-:Y:S01]  /*0bb0*/  F2FP.F16.F32.PACK_AB R19, RZ, R19 ;  /* 0x00000013ff13723e */ /* 0x008fe200000000ff */
[----:B------:R2:W-:Y:S01]  /*0bc0*/  @!P2 STG.E.U16 desc[UR14][R6.64], R12 ;  /* 0x0000000c0600a986 */ /* 0x0005e2000c10150e */
[----:B----4-:R-:W-:-:S03]  /*0bd0*/  F2FP.F16.F32.PACK_AB R15, RZ, R15 ;  /* 0x0000000fff0f723e */ /* 0x010fc600000000ff */
[----:B------:R2:W-:Y:S04]  /*0be0*/  @!P3 STG.E.U16 desc[UR14][R4.64], R18 ;  /* 0x000000120400b986 */ /* 0x0005e8000c10150e */
[----:B------:R2:W-:Y:S04]  /*0bf0*/  @!P4 STG.E.U16 desc[UR14][R8.64], R19 ;  /* 0x000000130800c986 */ /* 0x0005e8000c10150e */
[----:B------:R2:W-:Y:S01]  /*0c00*/  @!P5 STG.E.U16 desc[UR14][R10.64], R15 ;  /* 0x0000000f0a00d986 */ /* 0x0005e2000c10150e */
[----:B------:R-:W-:Y:S05]  /*0c10*/  @P1 BRA `(.L_x_1533) ;  /* 0xfffffff400e01947 */ /* 0x000fea000383ffff */
.L_x_1532:
        /* <DEDUP_REMOVED lines=38> */
[----:B--2---:R-:W-:Y:S02]  /*0e80*/  HADD2.F32 R16, -RZ, R16.H0_H0 ;  /* 0x20000010ff107230 */ /* 0x004fe40000004100 */
[----:B----4-:R-:W-:-:S04]  /*0e90*/  HADD2.F32 R17, -RZ, R17.H0_H0 ;  /* 0x20000011ff117230 */ /* 0x010fc80000004100 */
[----:B------:R-:W0:Y:S01]  /*0ea0*/  MUFU.LG2 R16, R16 ;  /* 0x0000001000107308 */ /* 0x000e220000000c00 */
[----:B-----5:R-:W-:-:S07]  /*0eb0*/  HADD2.F32 R18, -RZ, R18.H0_H0 ;  /* 0x20000012ff127230 */ /* 0x020fce0000004100 */
[----:B------:R-:W1:Y:S08]  /*0ec0*/  MUFU.LG2 R17, R17 ;  /* 0x0000001100117308 */ /* 0x000e700000000c00 */
[----:B------:R-:W2:Y:S01]  /*0ed0*/  MUFU.LG2 R18, R18 ;  /* 0x0000001200127308 */ /* 0x000ea20000000c00 */
[----:B0-----:R-:W-:-:S07]  /*0ee0*/  FMUL.FTZ R14, R16, UR4 ;  /* 0x00000004100e7c20 */ /* 0x001fce0008410000 */
[----:B------:R-:W0:Y:S01]  /*0ef0*/  MUFU.EX2 R14, R14 ;  /* 0x0000000e000e7308 */ /* 0x000e220000000800 */
[----:B-1----:R-:W-:Y:S01]  /*0f00*/  FMUL.FTZ R15, R17, UR4 ;  /* 0x00000004110f7c20 */ /* 0x002fe20008410000 */
[----:B------:R-:W-:Y:S02]  /*0f10*/  HADD2.F32 R0, -RZ, R0.H0_H0 ;  /* 0x20000000ff007230 */ /* 0x000fe40000004100 */
[----:B--2---:R-:W-:-:S03]  /*0f20*/  FMUL.FTZ R19, R18, UR4 ;  /* 0x0000000412137c20 */ /* 0x004fc60008410000 */
[----:B------:R-:W1:Y:S04]  /*0f30*/  MUFU.EX2 R15, R15 ;  /* 0x0000000f000f7308 */ /* 0x000e680000000800 */
[----:B------:R-:W2:Y:S08]  /*0f40*/  MUFU.LG2 R0, R0 ;  /* 0x0000000000007308 */ /* 0x000eb00000000c00 */
[----:B------:R-:W3:Y:S01]  /*0f50*/  MUFU.EX2 R19, R19 ;  /* 0x0000001300137308 */ /* 0x000ee20000000800 */
[----:B0-----:R-:W-:-:S02]  /*0f60*/  F2FP.F16.F32.PACK_AB R5, RZ, R14 ;  /* 0x0000000eff05723e */ /* 0x001fc400000000ff */
[----:B-1----:R-:W-:Y:S02]  /*0f70*/  F2FP.F16.F32.PACK_AB R6, RZ, R15 ;  /* 0x0000000fff06723e */ /* 0x002fe400000000ff */
[----:B------:R-:W-:Y:S02]  /*0f80*/  PRMT R7, R5, 0x7610, R7 ;  /* 0x0000761005077816 */ /* 0x000fe40000000007 */
[----:B------:R-:W-:-:S03]  /*0f90*/  @!P2 LEA.HI.X R5, R2, UR11, R3, 0x1, P4 ;  /* 0x0000000b0205ac11 */ /* 0x000fc6000a0f0c03 */
[----:B------:R0:W-:Y:S01]  /*0fa0*/  @!P0 STG.E.U16 desc[UR14][R10.64], R7 ;  /* 0x000000070a008986 */ /* 0x0001e2000c10150e */
[----:B---3--:R-:W-:-:S03]  /*0fb0*/  F2FP.F16.F32.PACK_AB R19, RZ, R19 ;  /* 0x00000013ff13723e */ /* 0x008fc600000000ff */
[----:B------:R0:W-:Y:S01]  /*0fc0*/  @!P1 STG.E.U16 desc[UR14][R12.64], R6 ;  /* 0x000000060c009986 */ /* 0x0001e2000c10150e */
[----:B--2---:R-:W-:-:S03]  /*0fd0*/  FMUL.FTZ R0, R0, UR4 ;  /* 0x0000000400007c20 */ /* 0x004fc60008410000 */
[----:B------:R0:W-:Y:S01]  /*0fe0*/  @!P2 STG.E.U16 desc[UR14][R4.64], R19 ;  /* 0x000000130400a986 */ /* 0x0001e2000c10150e */
[----:B------:R-:W-:Y:S05]  /*0ff0*/  @P3 EXIT ;  /* 0x000000000000394d */ /* 0x000fea0003800000 */
[----:B------:R-:W0:Y:S01]  /*1000*/  MUFU.EX2 R0, R0 ;  /* 0x0000000000007308 */ /* 0x000e220000000800 */
[----:B------:R-:W-:-:S04]  /*1010*/  LEA R2, P0, R8, UR10, 0x1 ;  /* 0x0000000a08027c11 */ /* 0x000fc8000f8008ff */
[----:B------:R-:W-:Y:S02]  /*1020*/  LEA.HI.X R3, R8, UR11, R9, 0x1, P0 ;  /* 0x0000000b08037c11 */ /* 0x000fe400080f0c09 */
[----:B0-----:R-:W-:-:S05]  /*1030*/  F2FP.F16.F32.PACK_AB R4, RZ, R0 ;  /* 0x00000000ff04723e */ /* 0x001fca00000000ff */
[----:B------:R-:W-:Y:S01]  /*1040*/  STG.E.U16 desc[UR14][R2.64], R4 ;  /* 0x0000000402007986 */ /* 0x000fe2000c10150e */
[----:B------:R-:W-:Y:S05]  /*1050*/  EXIT ;  /* 0x000000000000794d */ /* 0x000fea0003800000 */
.L_x_1531:
        /* <DEDUP_REMOVED lines=8> */
.L_x_1534:
[C---:B------:R-:W-:Y:S01]  /*10e0*/  IMAD.SHL.U32 R12, R3.reuse, 0x8, RZ ;  /* 0x00000008030c7824 */ /* 0x040fe200078e00ff */
[----:B------:R-:W-:-:S04]  /*10f0*/  SHF.L.U64.HI R13, R3, 0x3, R0 ;  /* 0x00000003030d7819 */ /* 0x000fc80000010200 */
[----:B------:R-:W-:-:S04]  /*1100*/  IADD3 R4, P0, PT, R12, UR8, RZ ;  /* 0x000000080c047c10 */ /* 0x000fc8000ff1e0ff */
[----:B------:R-:W-:-:S06]  /*1110*/  IADD3.X R5, PT, PT, R13, UR9, RZ, P0, !PT ;  /* 0x000000090d057c10 */ /* 0x000fcc00087fe4ff */
[----:B------:R-:W2:Y:S02]  /*1120*/  LDG.E.64 R4, desc[UR14][R4.64] ;  /* 0x0000000e04047981 */ /* 0x000ea4000c1e1b00 */
[--C-:B--2---:R-:W-:Y:S02]  /*1130*/  HADD2.F32 R2, -RZ, R4.reuse.H0_H0 ;  /* 0x20000004ff027230 */ /* 0x104fe40000004100 */
[----:B------:R-:W-:Y:S01]  /*1140*/  HADD2.F32 R7, -RZ, R4.H1_H1 ;  /* 0x30000004ff077230 */ /* 0x000fe20000004100 */
[----:B------:R-:W-:Y:S01]  /*1150*/  IADD3 R4, P0, PT, R12, UR10, RZ ;  /* 0x0000000a0c047c10 */ /* 0x000fe2000ff1e0ff */
[--C-:B------:R-:W-:Y:S02]  /*1160*/  HADD2.F32 R9, -RZ, R5.reuse.H0_H0 ;  /* 0x20000005ff097230 */ /* 0x100fe40000004100 */
[----:B------:R-:W1:Y:S01]  /*1170*/  MUFU.LG2 R2, R2 ;  /* 0x0000000200027308 */ /* 0x000e620000000c00 */
[----:B------:R-:W-:-:S07]  /*1180*/  HADD2.F32 R11, -RZ, R5.H1_H1 ;  /* 0x30000005ff0b7230 */ /* 0x000fce0000004100 */
        /* <DEDUP_REMOVED lines=9> */
[----:B-1----:R-:W-:-:S04]  /*1220*/  FMUL.FTZ R2, R11, UR5 ;  /* 0x000000050b027c20 */ /* 0x002fc80008410000 */
[----:B------:R-:W1:Y:S01]  /*1230*/  MUFU.EX2 R7, R2 ;  /* 0x0000000200077308 */ /* 0x000e620000000800 */
[----:B--2---:R-:W-:Y:S02]  /*1240*/  F2FP.F16.F32.PACK_AB R12, R5, R6 ;  /* 0x00000006050c723e */ /* 0x004fe400000000ff */
[----:B------:R-:W-:Y:S02]  /*1250*/  IADD3.X R5, PT, PT, R13, UR11, RZ, P0, !PT ;  /* 0x0000000b0d057c10 */ /* 0x000fe400087fe4ff */
[----:B0-----:R-:W-:-:S05]  /*1260*/  IADD3 R3, P0, PT, R3, UR4, RZ ;  /* 0x0000000403037c10 */ /* 0x001fca000ff1e0ff */
[----:B------:R-:W-:Y:S01]  /*1270*/  IMAD.SHL.U32 R6, R3, 0x4, RZ ;  /* 0x0000000403067824 */ /* 0x000fe200078e00ff */
[----:B-1----:R-:W-:Y:S01]  /*1280*/  F2FP.F16.F32.PACK_AB R13, R7, R10 ;  /* 0x0000000a070d723e */ /* 0x002fe200000000ff */
[----:B------:R-:W-:Y:S01]  /*1290*/  IMAD.X R0, RZ, RZ, R0, P0 ;  /* 0x000000ffff007224 */ /* 0x000fe200000e0600 */
[C---:B------:R-:W-:Y:S02]  /*12a0*/  LOP3.LUT P0, RZ, R3.reuse, 0xffffc000, RZ, 0xc0, !PT ;  /* 0xffffc00003ff7812 */ /* 0x040fe4000780c0ff */
[----:B------:R-:W-:Y:S01]  /*12b0*/  ISETP.LT.U32.AND P1, PT, R6, UR19, PT ;  /* 0x0000001306007c0c */ /* 0x000fe2000bf21070 */
[----:B------:R2:W-:Y:S01]  /*12c0*/  STG.E.64 desc[UR14][R4.64], R12 ;  /* 0x0000000c04007986 */ /* 0x0005e2000c101b0e */
[----:B------:R-:W-:Y:S02]  /*12d0*/  SHF.L.U64.HI R2, R3, 0x2, R0 ;  /* 0x0000000203027819 */ /* 0x000fe40000010200 */
[----:B------:R-:W-:Y:S02]  /*12e0*/  LOP3.LUT P0, RZ, R0, 0x3fffffff, RZ, 0xc0, P0 ;  /* 0x3fffffff00ff7812 */ /* 0x000fe4000000c0ff */
[----:B------:R-:W-:-:S13]  /*12f0*/  ISETP.LT.AND.EX P1, PT, R2, UR12, PT, P1 ;  /* 0x0000000c02007c0c */ /* 0x000fda000bf21310 */
[----:B--2---:R-:W-:Y:S05]  /*1300*/  @!P0 BRA P1, `(.L_x_1534) ;  /* 0xfffffffc00748947 */ /* 0x004fea000083ffff */
[----:B------:R-:W-:Y:S05]  /*1310*/  EXIT ;  /* 0x000000000000794d */ /* 0x000fea0003800000 */
        .weak           $__internal_66_$__cuda_sm20_div_u16
        .type           $__internal_66_$__cuda_sm20_div_u16,@function
        .size           $__internal_66_$__cuda_sm20_div_u16,(.L_x_4730 - $__internal_66_$__cuda_sm20_div_u16)
$__internal_66_$__cuda_sm20_div_u16:
        /* <DEDUP_REMOVED lines=18> */
[----:B------:R-:W-:Y:S06]  /*1440*/  RET.REL.NODEC R2 `(_ZN2at6native57_GLOBAL__N__f3eca4a2_24_ForeachBinaryOpScalar_cu_86b9896c25multi_tensor_apply_kernelINS1_18TensorListMetadataILi2EEENS1_21BinaryOpScalarFunctorIN3c104HalfELi2ELi1ELi1EEEJNS1_13power_functorIfEEfEEEvT_T0_DpT1_) ;  /* 0xffffffe802ec7950 */ /* 0x000fec0003c3ffff */
.L_x_1535:
        /* <DEDUP_REMOVED lines=11> */
.L_x_4730:


//--------------------- .text._ZN2at6native57_GLOBAL__N__f3eca4a2_24_ForeachBinaryOpScalar_cu_86b9896c25multi_tensor_apply_kernelINS1_18TensorListMetadataILi2EEENS1_21BinaryOpScalarFunctorIN3c107complexIfEELi2ELi1ELi1EEEJNS1_13power_functorIS8_EES8_EEEvT_T0_DpT1_ --------------------------
	.section	.text._ZN2at6native57_GLOBAL__N__f3eca4a2_24_ForeachBinaryOpScalar_cu_86b9896c25multi_tensor_apply_kernelINS1_18TensorListMetadataILi2EEENS1_21BinaryOpScalarFunctorIN3c107complexIfEELi2ELi1ELi1EEEJNS1_13power_functorIS8_EES8_EEEvT_T0_DpT1_,"ax",@progbits
	.align	128
.text._ZN2at6native57_GLOBAL__N__f3eca4a2_24_ForeachBinaryOpScalar_cu_86b9896c25multi_tensor_apply_kernelINS1_18TensorListMetadataILi2EEENS1_21BinaryOpScalarFunctorIN3c107complexIfEELi2ELi1ELi1EEEJNS1_13power_functorIS8_EES8_EEEvT_T0_DpT1_:
        .type           _ZN2at6native57_GLOBAL__N__f3eca4a2_24_ForeachBinaryOpScalar_cu_86b9896c25multi_tensor_apply_kernelINS1_18TensorListMetadataILi2EEENS1_21BinaryOpScalarFunctorIN3c107complexIfEELi2ELi1ELi1EEEJNS1_13power_functorIS8_EES8_EEEvT_T0_DpT1_,@function
        .size           _ZN2at6native57_GLOBAL__N__f3eca4a2_24_ForeachBinaryOpScalar_cu_86b9896c25multi_tensor_apply_kernelINS1_18TensorListMetadataILi2EEENS1_21BinaryOpScalarFunctorIN3c107complexIfEELi2ELi1ELi1EEEJNS1_13power_functorIS8_EES8_EEEvT_T0_DpT1_,(.L_x_4732 - _ZN2at6native57_GLOBAL__N__f3eca4a2_24_ForeachBinaryOpScalar_cu_86b9896c25multi_tensor_apply_kernelINS1_18TensorListMetadataILi2EEENS1_21BinaryOpScalarFunctorIN3c107complexIfEELi2ELi1ELi1EEEJNS1_13power_functorIS8_EES8_EEEvT_T0_DpT1_)
        .other          _ZN2at6native57_GLOBAL__N__f3eca4a2_24_ForeachBinaryOpScalar_cu_86b9896c25multi_tensor_apply_kernelINS1_18TensorListMetadataILi2EEENS1_21BinaryOpScalarFunctorIN3c107complexIfEELi2ELi1ELi1EEEJNS1_13power_functorIS8_EES8_EEEvT_T0_DpT1_,@"STO_CUDA_ENTRY STV_DEFAULT"
_ZN2at6native57_GLOBAL__N__f3eca4a2_24_ForeachBinaryOpScalar_cu_86b9896c25multi_tensor_apply_kernelINS1_18TensorListMetadataILi2EEENS1_21BinaryOpScalarFunctorIN3c107complexIfEELi2ELi1ELi1EEEJNS1_13power_functorIS8_EES8_EEEvT_T0_DpT1_:
        /* <DEDUP_REMOVED lines=24> */
[----:B------:R-:W0:Y:S01]  /*0180*/  S2R R23, SR_TID.X ;  /* 0x0000000000177919 */ /* 0x000e220000002100 */
[----:B------:R-:W-:Y:S01]  /*0190*/  UISETP.LT.U32.AND UP0, UPT, UR16, 0x10000, UPT ;  /* 0x000100001000788c */ /* 0x000fe2000bf01070 */
[----:B------:R-:W1:Y:S03]  /*01a0*/  LDCU UR11, c[0x0][0x360] ;  /* 0x00006c00ff0b77ac */ /* 0x000e660008000800 */
[----:B------:R-:W-:Y:S01]  /*01b0*/  UISETP.LT.U32.AND.EX UP0, UPT, UR10, URZ, UPT, UP0 ;  /* 0x000000ff0a00728c */ /* 0x000fe2000bf01100 */
[----:B------:R-:W-:Y:S01]  /*01c0*/  UMOV UR4, URZ ;  /* 0x000000ff00047c82 */ /* 0x000fe20008000000 */
[----:B------:R-:W-:Y:S02]  /*01d0*/  UMOV UR5, URZ ;  /* 0x000000ff00057c82 */ /* 0x000fe40008000000 */
[----:B------:R-:W-:Y:S02]  /*01e0*/  USEL UR12, UR16, 0x10000, UP0 ;  /* 0x00010000100c7887 */ /* 0x000fe40008000000 */
[----:B------:R-:W-:-:S12]  /*01f0*/  USEL UR13, UR10, URZ, UP0 ;  /* 0x000000ff0a0d7287 */ /* 0x000fd80008000000 */
.L_x_1664:
[----:B0-----:R-:W-:Y:S02]  /*0200*/  IADD3 R0, P1, PT, R23, UR4, RZ ;  /* 0x0000000417007c10 */ /* 0x001fe4000ff3e0ff */
[----:B--2---:R-:W-:Y:S02]  /*0210*/  CS2R R8, SRZ ;  /* 0x0000000000087805 */ /* 0x004fe4000001ff00 */
[C---:B------:R-:W-:Y:S02]  /*0220*/  ISETP.GE.U32.AND P0, PT, R0.reuse, UR12, PT ;  /* 0x0000000c00007c0c */ /* 0x040fe4000bf06070 */
[----:B------:R-:W-:Y:S02]  /*0230*/  IADD3.X R3, PT, PT, RZ, UR5, RZ, P1, !PT ;  /* 0x00000005ff037c10 */ /* 0x000fe40008ffe4ff */
[----:B-1----:R-:W-:Y:S02]  /*0240*/  IADD3 R6, P2, PT, R0, UR11, RZ ;  /* 0x0000000b00067c10 */ /* 0x002fe4000ff5e0ff */
[----:B------:R-:W-:-:S02]  /*0250*/  ISETP.GE.U32.AND.EX P0, PT, R3, UR13, PT, P0 ;  /* 0x0000000d03007c0c */ /* 0x000fc4000bf06100 */
[----:B------:R-:W-:Y:S02]  /*0260*/  IADD3.X R7, PT, PT, RZ, R3, RZ, P2, !PT ;  /* 0x00000003ff077210 */ /* 0x000fe400017fe4ff */
[C---:B------:R-:W-:Y:S02]  /*0270*/  IADD3 R21, P2, PT, R6.reuse, UR11, RZ ;  /* 0x0000000b06157c10 */ /* 0x040fe4000ff5e0ff */
[----:B------:R-:W-:Y:S02]  /*0280*/  ISETP.GE.U32.AND P1, PT, R6, UR12, PT ;  /* 0x0000000c06007c0c */ /* 0x000fe4000bf26070 */
[----:B------:R-:W-:Y:S02]  /*0290*/  IADD3 R19, P5, PT, R21, UR11, RZ ;  /* 0x0000000b15137c10 */ /* 0x000fe4000ffbe0ff */
[----:B------:R-:W-:Y:S02]  /*02a0*/  IADD3.X R20, PT, PT, RZ, R7, RZ, P2, !PT ;  /* 0x00000007ff147210 */ /* 0x000fe400017fe4ff */
[----:B------:R-:W-:-:S02]  /*02b0*/  ISETP.GE.U32.AND.EX P1, PT, R7, UR13, PT, P1 ;  /* 0x0000000d07007c0c */ /* 0x000fc4000bf26110 */
[C---:B------:R-:W-:Y:S02]  /*02c0*/  @!P0 LEA R4, P4, R0.reuse, UR6, 0x3 ;  /* 0x0000000600048c11 */ /* 0x040fe4000f8818ff */
[----:B------:R-:W-:Y:S02]  /*02d0*/  ISETP.GE.U32.AND P2, PT, R21, UR12, PT ;  /* 0x0000000c15007c0c */ /* 0x000fe4000bf46070 */
[----:B------:R-:W-:Y:S02]  /*02e0*/  ISETP.GE.U32.AND P3, PT, R19, UR12, PT ;  /* 0x0000000c13007c0c */ /* 0x000fe4000bf66070 */
[----:B------:R-:W-:Y:S02]  /*02f0*/  IADD3.X R18, PT, PT, RZ, R20, RZ, P5, !PT ;  /* 0x00000014ff127210 */ /* 0x000fe40002ffe4ff */
[----:B------:R-:W-:Y:S02]  /*0300*/  @!P0 LEA.HI.X R5, R0, UR7, R3, 0x3, P4 ;  /* 0x0000000700058c11 */ /* 0x000fe4000a0f1c03 */
[----:B------:R-:W-:-:S02]  /*0310*/  ISETP.GE.U32.AND.EX P2, PT, R20, UR13, PT, P2 ;  /* 0x0000000d14007c0c */ /* 0x000fc4000bf46120 */
[----:B------:R-:W-:Y:S01]  /*0320*/  ISETP.GE.U32.AND.EX P3, PT, R18, UR13, PT, P3 ;  /* 0x0000000d12007c0c */ /* 0x000fe2000bf66130 */
[----:B------:R-:W2:Y:S01]  /*0330*/  @!P0 LDG.E.64 R8, desc[UR14][R4.64] ;  /* 0x0000000e04088981 */ /* 0x000ea2000c1e1b00 */
[----:B------:R-:W-:-:S04]  /*0340*/  @!P1 LEA R2, P4, R6, UR6, 0x3 ;  /* 0x0000000606029c11 */ /* 0x000fc8000f8818ff */
[----:B------:R-:W-:Y:S02]  /*0350*/  @!P1 LEA.HI.X R3, R6, UR7, R7, 0x3, P4 ;  /* 0x0000000706039c11 */ /* 0x000fe4000a0f1c07 */
[----:B------:R-:W-:Y:S02]  /*0360*/  CS2R R12, SRZ ;  /* 0x00000000000c7805 */ /* 0x000fe4000001ff00 */
[----:B------:R-:W-:Y:S02]  /*0370*/  CS2R R10, SRZ ;  /* 0x00000000000a7805 */ /* 0x000fe4000001ff00 */
[----:B------:R-:W-:Y:S02]  /*0380*/  @!P2 LEA R6, P0, R21, UR6, 0x3 ;  /* 0x000000061506ac11 */ /* 0x000fe4000f8018ff */
[----:B------:R-:W-:Y:S02]  /*0390*/  @!P3 LEA R16, P4, R19, UR6, 0x3 ;  /* 0x000000061310bc11 */ /* 0x000fe4000f8818ff */
[----:B------:R-:W-:-:S02]  /*03a0*/  @!P2 LEA.HI.X R7, R21, UR7, R20, 0x3, P0 ;  /* 0x000000071507ac11 */ /* 0x000fc400080f1c14 */
[----:B------:R-:W-:-:S03]  /*03b0*/  @!P3 LEA.HI.X R17, R19, UR7, R18, 0x3, P4 ;  /* 0x000000071311bc11 */ /* 0x000fc6000a0f1c12 */
[----:B------:R0:W5:Y:S04]  /*03c0*/  @!P2 LDG.E.64 R12, desc[UR14][R6.64] ;  /* 0x0000000e060ca981 */ /* 0x000168000c1e1b00 */
[----:B------:R0:W5:Y:S01]  /*03d0*/  @!P3 LDG.E.64 R10, desc[UR14][R16.64] ;  /* 0x0000000e100ab981 */ /* 0x000162000c1e1b00 */
[----:B------:R-:W-:-:S06]  /*03e0*/  CS2R R14, SRZ ;  /* 0x00000000000e7805 */ /* 0x000fcc000001ff00 */
[----:B------:R0:W5:Y:S01]  /*03f0*/  @!P1 LDG.E.64 R14, desc[UR14][R2.64] ;  /* 0x0000000e020e9981 */ /* 0x000162000c1e1b00 */
[----:B------:R-:W-:Y:S01]  /*0400*/  BSSY.RECONVERGENT B2, `(.L_x_1537) ;  /* 0x0000247000027945 */ /* 0x000fe20003800200 */
[----:B--2---:R-:W-:Y:S02]  /*0410*/  FSETP.NAN.FTZ.AND P1, PT, R8, R8, PT ;  /* 0x000000080800720b */ /* 0x004fe40003f38000 */
[----:B------:R-:W-:-:S13]  /*0420*/  FSETP.NAN.FTZ.AND P0, PT, R9, R9, PT ;  /* 0x000000090900720b */ /* 0x000fda0003f18000 */
[----:B0-----:R-:W-:Y:S05]  /*0430*/  @!P0 BRA !P1, `(.L_x_1538) ;  /* 0x0000000000e88947 */ /* 0x001fea0004800000 */
[C---:B------:R-:W-:Y:S01]  /*0440*/  FSETP.GEU.FTZ.AND P0, PT, |R8|.reuse, 1.084202172485504434e-19, PT ;  /* 0x200000000800780b */ /* 0x040fe20003f1e200 */
[----:B------:R-:W-:Y:S01]  /*0450*/  FADD.FTZ R17, |R8|, -RZ ;  /* 0x800000ff08117221 */ /* 0x000fe20000010200 */
[C---:B------:R-:W-:Y:S01]  /*0460*/  FSETP.GEU.FTZ.AND P1, PT, |R9|.reuse, 1.084202172485504434e-19, PT ;  /* 0x200000000900780b */ /* 0x040fe20003f3e200 */
[C---:B------:R-:W-:Y:S01]  /*0470*/  FADD.FTZ R6, |R9|.reuse, -RZ ;  /* 0x800000ff09067221 */ /* 0x040fe20000010200 */
[----:B------:R-:W-:Y:S01]  /*0480*/  FSETP.GT.FTZ.AND P2, PT, |R9|, |R8|, PT ;  /* 0x400000080900720b */ /* 0x000fe20003f54200 */
[----:B------:R-:W-:Y:S01]  /*0490*/  BSSY.RECONVERGENT B3, `(.L_x_1539) ;  /* 0x0000018000037945 */ /* 0x000fe20003800200 */
[----:B------:R-:W-:Y:S02]  /*04a0*/  PLOP3.LUT P0, PT, P0, P1, PT, 0xf8, 0x8f ;  /* 0x00000000008f781c */ /* 0x000fe40000703f70 */
[----:B------:R-:W-:Y:S02]  /*04b0*/  FSEL R25, R6, R17, P2 ;  /* 0x0000001106197208 */ /* 0x000fe40001000000 */
[----:B------:R-:W-:-:S02]  /*04c0*/  FSEL R17, R17, R6, P2 ;  /* 0x0000000611117208 */ /* 0x000fc40001000000 */
[----:B------:R-:W0:Y:S07]  /*04d0*/  MUFU.RCP R4, R25 ;  /* 0x0000001900047308 */ /* 0x000e2e0000001000 */
[C---:B------:R-:W-:Y:S01]  /*04e0*/  @!P0 FMUL.FTZ R2, R9.reuse, 4 ;  /* 0x4080000009028820 */ /* 0x040fe20000410000 */
[----:B------:R-:W-:Y:S01]  /*04f0*/  @!P0 FMUL.FTZ R0, R8, 4 ;  /* 0x4080000008008820 */ /* 0x000fe20000410000 */
[----:B------:R-:W-:Y:S02]  /*0500*/  @P0 FMUL.FTZ R5, R9, R9 ;  /* 0x0000000909050220 */ /* 0x000fe40000410000 */
[----:B------:R-:W-:-:S04]  /*0510*/  @!P0 FMUL.FTZ R3, R2, R2 ;  /* 0x0000000202038220 */ /* 0x000fc80000410000 */
[----:B------:R-:W-:-:S04]  /*0520*/  @!P0 FFMA.FTZ R3, R0, R0, R3 ;  /* 0x0000000000038223 */ /* 0x000fc80000010003 */
[----:B------:R-:W-:Y:S01]  /*0530*/  @!P0 FMUL.FTZ R3, R3, 0.0625 ;  /* 0x3d80000003038820 */ /* 0x000fe20000410000 */
[----:B------:R-:W-:Y:S01]  /*0540*/  @P0 FFMA.FTZ R3, R8, R8, R5 ;  /* 0x0000000808030223 */ /* 0x000fe20000010005 */
[----:B------:R-:W-:Y:S01]  /*0550*/  FCHK P0, R17, R25 ;  /* 0x0000001911007302 */ /* 0x000fe20000000000 */
[----:B0-----:R-:W-:-:S04]  /*0560*/  FFMA R5, -R25, R4, 1 ;  /* 0x3f80000019057423 */ /* 0x001fc80000000104 */
[----:B------:R-:W-:-:S03]  /*0570*/  FFMA R4, R4, R5, R4 ;  /* 0x0000000504047223 */ /* 0x000fc60000000004 */
[----:B------:R-:W0:Y:S01]  /*0580*/  MUFU.LG2 R3, R3 ;  /* 0x0000000300037308 */ /* 0x000e220000000c00 */
[----:B------:R-:W-:-:S04]  /*0590*/  FFMA R5, R17, R4, RZ ;  /* 0x0000000411057223 */ /* 0x000fc800000000ff */
[----:B------:R-:W-:-:S04]  /*05a0*/  FFMA R0, -R25, R5, R17 ;  /* 0x0000000519007223 */ /* 0x000fc80000000111 */
[----:B------:R-:W-:Y:S01]  /*05b0*/  FFMA R0, R4, R0, R5 ;  /* 0x0000000004007223 */ /* 0x000fe20000000005 */
[----:B0-----:R-:W-:Y:S01]  /*05c0*/  FMUL.FTZ R24, R3, 0.69314718246459960938 ;  /* 0x3f31721803187820 */ /* 0x001fe20000410000 */
[----:B------:R-:W-:Y:S06]  /*05d0*/  @!P0 BRA `(.L_x_1540) ;  /* 0x00000000000c8947 */ /* 0x000fec0003800000 */
[----:B------:R-:W-:Y:S02]  /*05e0*/  MOV R0, R25 ;  /* 0x0000001900007202 */ /* 0x000fe40000000f00 */
[----:B------:R-:W-:-:S07]  /*05f0*/  MOV R2, 0x610 ;  /* 0x0000061000027802 */ /* 0x000fce0000000f00 */
[----:B-----5:R-:W-:Y:S05]  /*0600*/  CALL.REL.NOINC `($__internal_67_$__cuda_sm3x_div_rn_ftz_f32_slowpath) ;  /* 0x0000014000e87944 */ /* 0x020fea0003c00000 */
.L_x_1540:
[----:B------:R-:W-:Y:S05]  /*0610*/  BSYNC.RECONVERGENT B3 ;  /* 0x0000000000037941 */ /* 0x000fea0003800200 */
.L_x_1539:
[----:B------:R-:W-:Y:S02]  /*0620*/  HFMA2 R3, -RZ, RZ, 0.89990234375, 10328 ;  /* 0x3b33710bff037431 */ /* 0x000fe400000001ff */
[----:B------:R-:W-:Y:S01]  /*0630*/  FMUL.FTZ R2, R0, R0 ;  /* 0x0000000000027220 */ /* 0x000fe20000410000 */
[----:B------:R-:W-:Y:S02]  /*0640*/  MOV R5, 0x3f6ee581 ;  /* 0x3f6ee58100057802 */ /* 0x000fe40000000f00 */
[----:B------:R-:W-:Y:S01]  /*0650*/  ISETP.GE.AND P0, PT, R8, RZ, PT ;  /* 0x000000ff0800720c */ /* 0x000fe20003f06270 */
[----:B------:R-:W-:Y:S01]  /*0660*/  FFMA.FTZ R3, R2, R3, -0.015681877732276916504 ;  /* 0xbc80774802037423 */ /* 0x000fe20000010003 */
[C---:B------:R-:W-:Y:S01]  /*0670*/  FSETP.NEU.FTZ.AND P3, PT, |R8|.reuse, |R9|, PT ;  /* 0x400000090800720b */ /* 0x040fe20003f7d200 */
[----:B------:R-:W-:Y:S01]  /*0680*/  FADD.FTZ R8, |R8|, |R9| ;  /* 0x4000000908087221 */ /* 0x000fe20000010200 */
[----:B------:R-:W-:Y:S01]  /*0690*/  FSETP.NEU.FTZ.AND P1, PT, R25, RZ, PT ;  /* 0x000000ff1900720b */ /* 0x000fe20003f3d000 */
        /* <DEDUP_REMOVED lines=8> */
[C---:B------:R-:W-:Y:S01]  /*0720*/  FFMA.FTZ R3, R5.reuse, 1.6832555532455444336, -R0 ;  /* 0x3fd774eb05037823 */ /* 0x040fe20000010800 */
[----:B------:R-:W-:-:S04]  /*0730*/  FSEL R5, R5, 1.8663789033889770508, P2 ;  /* 0x3feee58105057808 */ /* 0x000fc80001000000 */
[----:B------:R-:W-:Y:S01]  /*0740*/  FSEL R2, R3, R0, P2 ;  /* 0x0000000003027208 */ /* 0x000fe20001000000 */
[----:B------:R-:W-:-:S04]  /*0750*/  @!P2 FADD.FTZ R0, -R0, -RZ ;  /* 0x800000ff0000a221 */ /* 0x000fc80000010100 */
[----:B------:R-:W-:Y:S01]  /*0760*/  @!P0 FFMA.FTZ R2, R5, 1.6832555532455444336, R0 ;  /* 0x3fd774eb05028823 */ /* 0x000fe20000010000 */
[----:B------:R-:W-:-:S05]  /*0770*/  HFMA2 R0, -RZ, RZ, 2.04296875, -15.78125 ;  /* 0x4016cbe4ff007431 */ /* 0x000fca00000001ff */
[----:B------:R-:W-:Y:S02]  /*0780*/  @!P3 FSEL R2, R0, 0.78539818525314331055, !P0 ;  /* 0x3f490fdb0002b808 */ /* 0x000fe40004000000 */
[----:B------:R-:W-:Y:S02]  /*0790*/  @!P1 FSEL R2, RZ, 3.1415927410125732422, P0 ;  /* 0x40490fdbff029808 */ /* 0x000fe40000000000 */
[----:B------:R-:W-:Y:S02]  /*07a0*/  FSETP.NAN.FTZ.AND P0, PT, |R8|, |R8|, PT ;  /* 0x400000080800720b */ /* 0x000fe40003f18200 */
[----:B------:R-:W-:-:S04]  /*07b0*/  LOP3.LUT R9, R2, 0x80000000, R9, 0xb8, !PT ;  /* 0x8000000002097812 */ /* 0x000fc800078eb809 */
[----:B------:R-:W-:Y:S01]  /*07c0*/  FSEL R8, R8, R9, P0 ;  /* 0x0000000908087208 */ /* 0x000fe20000000000 */
[----:B------:R-:W-:Y:S06]  /*07d0*/  BRA `(.L_x_1541) ;  /* 0x0000002000247947 */ /* 0x000fec0003800000 */
.L_x_1538:
[C---:B------:R-:W-:Y:S01]  /*07e0*/  FADD.FTZ R0, |R8|.reuse, -RZ ;  /* 0x800000ff08007221 */ /* 0x040fe20000010200 */
[----:B------:R-:W-:Y:S01]  /*07f0*/  FADD.FTZ R5, |R9|, -RZ ;  /* 0x800000ff09057221 */ /* 0x000fe20000010200 */
[----:B------:R-:W-:-:S04]  /*0800*/  FSETP.GEU.FTZ.AND P1, PT, |R8|, |R9|, PT ;  /* 0x400000090800720b */ /* 0x000fc80003f3e200 */
[----:B------:R-:W-:Y:S02]  /*0810*/  FSEL R17, R0, R5, !P1 ;  /* 0x0000000500117208 */ /* 0x000fe40004800000 */
[----:B------:R-:W-:Y:S02]  /*0820*/  P2R R25, PR, RZ, 0x2 ;  /* 0x00000002ff197803 */ /* 0x000fe40000000000 */
[----:B------:R-:W-:Y:S02]  /*0830*/  FSETP.GT.FTZ.AND P0, PT, R17, 9.99999979021476795361e+33, PT ;  /* 0x77f684df1100780b */ /* 0x000fe40003f14000 */
[----:B------:R-:W-:-:S11]  /*0840*/  FSEL R26, R5, R0, !P1 ;  /* 0x00000000051a7208 */ /* 0x000fd60004800000 */
[----:B------:R-:W-:Y:S05]  /*0850*/  @!P0 BRA `(.L_x_1542) ;  /* 0x0000000000fc8947 */ /* 0x000fea0003800000 */
[----:B------:R-:W-:Y:S01]  /*0860*/  FMUL.FTZ R0, R8, 0.36787945032119750977 ;  /* 0x3ebc5ab208007820 */ /* 0x000fe20000410000 */
[----:B------:R-:W-:Y:S01]  /*0870*/  FMUL.FTZ R2, R9, 0.36787945032119750977 ;  /* 0x3ebc5ab209027820 */ /* 0x000fe20000410000 */
[----:B------:R-:W-:Y:S02]  /*0880*/  BSSY.RECONVERGENT B3, `(.L_x_1543) ;  /* 0x000001f000037945 */ /* 0x000fe40003800200 */
[----:B------:R-:W-:Y:S01]  /*0890*/  FADD.FTZ R0, |R0|, -RZ ;  /* 0x800000ff00007221 */ /* 0x000fe20000010200 */
[----:B------:R-:W-:-:S05]  /*08a0*/  FADD.FTZ R3, |R2|, -RZ ;  /* 0x800000ff02037221 */ /* 0x000fca0000010200 */
[CC--:B------:R-:W-:Y:S02]  /*08b0*/  VIMNMX R2, PT, PT, R0.reuse, R3.reuse, !PT ;  /* 0x0000000300027248 */ /* 0x0c0fe40007fe0100 */
[----:B------:R-:W-:Y:S02]  /*08c0*/  VIMNMX R0, PT, PT, R0, R3, PT ;  /* 0x0000000300007248 */ /* 0x000fe40003fe0100 */
[----:B------:R-:W-:Y:S02]  /*08d0*/  LOP3.LUT R4, R2, 0xfe000000, RZ, 0xc0, !PT ;  /* 0xfe00000002047812 */ /* 0x000fe400078ec0ff */
[----:B------:R-:W-:Y:S02]  /*08e0*/  FSETP.NEU.FTZ.AND P0, PT, R0, RZ, PT ;  /* 0x000000ff0000720b */ /* 0x000fe40003f1d000 */
[----:B------:R-:W-:-:S05]  /*08f0*/  LOP3.LUT R3, R4, 0x7e800000, RZ, 0x3c, !PT ;  /* 0x7e80000004037812 */ /* 0x000fca00078e3cff */
[-C--:B------:R-:W-:Y:S01]  /*0900*/  FMUL.FTZ R5, R0, R3.reuse ;  /* 0x0000000300057220 */ /* 0x080fe20000410000 */
[----:B------:R-:W-:-:S03]  /*0910*/  FMUL.FTZ R3, R2, R3 ;  /* 0x0000000302037220 */ /* 0x000fc60000410000 */
[----:B------:R-:W-:Y:S02]  /*0920*/  FMUL.FTZ R6, R5, R5 ;  /* 0x0000000505067220 */ /* 0x000fe40000410000 */
[----:B------:R-:W-:Y:S02]  /*0930*/  MUFU.RCP R5, R26 ;  /* 0x0000001a00057308 */ /* 0x000fe40000001000 */
[----:B------:R-:W-:Y:S01]  /*0940*/  FFMA.FTZ R6, R3, R3, R6 ;  /* 0x0000000303067223 */ /* 0x000fe20000010006 */
[----:B------:R-:W-:-:S05]  /*0950*/  LOP3.LUT R3, R4, 0x800000, RZ, 0xfc, !PT ;  /* 0x0080000004037812 */ /* 0x000fca00078efcff */
[----:B------:R-:W0:Y:S02]  /*0960*/  MUFU.SQRT R6, R6 ;  /* 0x0000000600067308 */ /* 0x000e240000002000 */
[----:B0-----:R-:W-:Y:S01]  /*0970*/  @P0 FMUL.FTZ R2, R6, R3 ;  /* 0x0000000306020220 */ /* 0x001fe20000410000 */
[----:B------:R-:W-:Y:S01]  /*0980*/  FSETP.NEU.FTZ.AND P0, PT, R0, +INF , PT ;  /* 0x7f8000000000780b */ /* 0x000fe20003f1d000 */
[----:B------:R-:W-:-:S03]  /*0990*/  FFMA R0, -R26, R5, 1 ;  /* 0x3f8000001a007423 */ /* 0x000fc60000000105 */
[----:B------:R-:W-:Y:S01]  /*09a0*/  FSEL R2, R2, +INF , P0 ;  /* 0x7f80000002027808 */ /* 0x000fe20000000000 */
[----:B------:R-:W-:Y:S01]  /*09b0*/  FFMA R0, R5, R0, R5 ;  /* 0x0000000005007223 */ /* 0x000fe20000000005 */
[----:B------:R-:W-:-:S03]  /*09c0*/  MOV R5, 0x3f800000 ;  /* 0x3f80000000057802 */ /* 0x000fc60000000f00 */
        /* <DEDUP_REMOVED lines=9> */
[----:B-----5:R-:W-:Y:S05]  /*0a60*/  CALL.REL.NOINC `($__internal_67_$__cuda_sm3x_div_rn_ftz_f32_slowpath) ;  /* 0x0000013c00d07944 */ /* 0x020fea0003c00000 */
.L_x_1544:
[----:B------:R-:W-:Y:S05]  /*0a70*/  BSYNC.RECONVERGENT B3 ;  /* 0x0000000000037941 */ /* 0x000fea0003800200 */
.L_x_1543:
[----:B------:R-:W-:Y:S02]  /*0a80*/  HFMA2 R3, -RZ, RZ, 0.89990234375, 10328 ;  /* 0x3b33710bff037431 */ /* 0x000fe400000001ff */
[----:B------:R-:W-:Y:S01]  /*0a90*/  FMUL.FTZ R2, R0, R0 ;  /* 0x0000000000027220 */ /* 0x000fe20000410000 */
[----:B------:R-:W-:Y:S02]  /*0aa0*/  ISETP.NE.AND P3, PT, R25, RZ, PT ;  /* 0x000000ff1900720c */ /* 0x000fe40003f65270 */
[----:B------:R-:W-:Y:S01]  /*0ab0*/  MOV R5, 0x3f6ee581 ;  /* 0x3f6ee58100057802 */ /* 0x000fe20000000f00 */
[----:B------:R-:W-:Y:S01]  /*0ac0*/  FFMA.FTZ R3, R2, R3, -0.015681877732276916504 ;  /* 0xbc80774802037423 */ /* 0x000fe20000010003 */
[C---:B------:R-:W-:Y:S02]  /*0ad0*/  ISETP.GE.AND P1, PT, R8.reuse, RZ, PT ;  /* 0x000000ff0800720c */ /* 0x040fe40003f26270 */
[----:B------:R-:W-:Y:S01]  /*0ae0*/  FSETP.NEU.FTZ.AND P2, PT, |R8|, |R9|, PT ;  /* 0x400000090800720b */ /* 0x000fe20003f5d200 */
[----:B------:R-:W-:Y:S01]  /*0af0*/  FFMA.FTZ R3, R2, R3, 0.042200751602649688721 ;  /* 0x3d2cdab202037423 */ /* 0x000fe20000010003 */
[----:B------:R-:W-:-:S03]  /*0b00*/  FSETP.NEU.FTZ.AND P0, PT, R26, RZ, PT ;  /* 0x000000ff1a00720b */ /* 0x000fc60003f1d000 */
        /* <DEDUP_REMOVED lines=8> */
[----:B------:R-:W-:-:S04]  /*0b90*/  FSEL R5, R5, 1.8663789033889770508, !P3 ;  /* 0x3feee58105057808 */ /* 0x000fc80005800000 */
[----:B------:R-:W-:Y:S01]  /*0ba0*/  FSEL R2, R3, R0, !P3 ;  /* 0x0000000003027208 */ /* 0x000fe20005800000 */
[----:B------:R-:W-:Y:S01]  /*0bb0*/  @P3 FADD.FTZ R0, -R0, -RZ ;  /* 0x800000ff00003221 */ /* 0x000fe20000010100 */
[----:B------:R-:W-:-:S03]  /*0bc0*/  FADD.FTZ R3, |R8|, |R9| ;  /* 0x4000000908037221 */ /* 0x000fc60000010200 */
        /* <DEDUP_REMOVED lines=8> */
.L_x_1542:
[----:B------:R-:W-:-:S13]  /*0c50*/  FSETP.NEU.FTZ.AND P0, PT, R26, 1, PT ;  /* 0x3f8000001a00780b */ /* 0x000fda0003f1d000 */
[----:B------:R-:W-:Y:S05]  /*0c60*/  @P0 BRA `(.L_x_1545) ;  /* 0x0000000400c40947 */ /* 0x000fea0003800000 */
[----:B------:R-:W-:-:S13]  /*0c70*/  FSETP.GEU.FTZ.AND P0, PT, R17, 9.999999682655225389e-20, PT ;  /* 0x1fec1e4a1100780b */ /* 0x000fda0003f1e000 */
[----:B------:R-:W-:Y:S05]  /*0c80*/  @P0 BRA `(.L_x_1546) ;  /* 0x0000000000a80947 */ /* 0x000fea0003800000 */
[----:B------:R-:W-:Y:S01]  /*0c90*/  MOV R3, 0x3f800000 ;  /* 0x3f80000000037802 */ /* 0x000fe20000000f00 */
[----:B------:R-:W0:Y:S01]  /*0ca0*/  FCHK P0, R17, 1 ;  /* 0x3f80000011007902 */ /* 0x000e220000000000 */
[----:B------:R-:W-:Y:S01]  /*0cb0*/  FMUL.FTZ R24, R17, 0.5 ;  /* 0x3f00000011187820 */ /* 0x000fe20000410000 */
[----:B------:R-:W-:Y:S02]  /*0cc0*/  BSSY.RECONVERGENT B3, `(.L_x_1547) ;  /* 0x000000b000037945 */ /* 0x000fe40003800200 */
[----:B------:R-:W-:Y:S01]  /*0cd0*/  FFMA R0, R3, -R3, 1 ;  /* 0x3f80000003007423 */ /* 0x000fe20000000803 */
[----:B------:R-:W-:-:S03]  /*0ce0*/  FMUL.FTZ R24, R17, R24 ;  /* 0x0000001811187220 */ /* 0x000fc60000410000 */
[----:B------:R-:W-:-:S04]  /*0cf0*/  FFMA R0, R0, R3, 1 ;  /* 0x3f80000000007423 */ /* 0x000fc80000000003 */
[----:B------:R-:W-:-:S04]  /*0d00*/  FFMA R2, R17, R0, RZ ;  /* 0x0000000011027223 */ /* 0x000fc800000000ff */
[----:B------:R-:W-:-:S04]  /*0d10*/  FFMA R3, R2, -1, R17 ;  /* 0xbf80000002037823 */ /* 0x000fc80000000011 */
[----:B------:R-:W-:Y:S01]  /*0d20*/  FFMA R0, R0, R3, R2 ;  /* 0x0000000300007223 */ /* 0x000fe20000000002 */
[----:B0-----:R-:W-:Y:S06]  /*0d30*/  @!P0 BRA `(.L_x_1548) ;  /* 0x00000000000c8947 */ /* 0x001fec0003800000 */
[----:B------:R-:W-:Y:S01]  /*0d40*/  HFMA2 R0, -RZ, RZ, 1.875, 0 ;  /* 0x3f800000ff007431 */ /* 0x000fe200000001ff */
[----:B------:R-:W-:-:S07]  /*0d50*/  MOV R2, 0xd70 ;  /* 0x00000d7000027802 */ /* 0x000fce0000000f00 */
[----:B-----5:R-:W-:Y:S05]  /*0d60*/  CALL.REL.NOINC `($__internal_67_$__cuda_sm3x_div_rn_ftz_f32_slowpath) ;  /* 0x0000013c00107944 */ /* 0x020fea0003c00000 */
.L_x_1548:
[----:B------:R-:W-:Y:S05]  /*0d70*/  BSYNC.RECONVERGENT B3 ;  /* 0x0000000000037941 */ /* 0x000fea0003800200 */
.L_x_1547:
[----:B------:R-:W-:Y:S01]  /*0d80*/  MOV R3, 0x3b33710b ;  /* 0x3b33710b00037802 */ /* 0x000fe20000000f00 */
[----:B------:R-:W-:Y:S01]  /*0d90*/  FMUL.FTZ R2, R0, R0 ;  /* 0x0000000000027220 */ /* 0x000fe20000410000 */
[----:B------:R-:W-:Y:S01]  /*0da0*/  ISETP.NE.AND P2, PT, R25, RZ, PT ;  /* 0x000000ff1900720c */ /* 0x000fe20003f45270 */
[----:B------:R-:W-:Y:S01]  /*0db0*/  HFMA2 R5, -RZ, RZ, 1.857421875, -1409 ;  /* 0x3f6ee581ff057431 */ /* 0x000fe200000001ff */
[----:B------:R-:W-:Y:S01]  /*0dc0*/  ISETP.GE.AND P0, PT, R8, RZ, PT ;  /* 0x000000ff0800720c */ /* 0x000fe20003f06270 */
[----:B------:R-:W-:Y:S01]  /*0dd0*/  FFMA.FTZ R3, R2, R3, -0.015681877732276916504 ;  /* 0xbc80774802037423 */ /* 0x000fe20000010003 */
[----:B------:R-:W-:-:S03]  /*0de0*/  FSETP.NEU.FTZ.AND P1, PT, |R8|, |R9|, PT ;  /* 0x400000090800720b */ /* 0x000fc60003f3d200 */
        /* <DEDUP_REMOVED lines=14> */
[----:B------:R-:W-:-:S04]  /*0ed0*/  MOV R0, 0x4016cbe4 ;  /* 0x4016cbe400007802 */ /* 0x000fc80000000f00 */
[----:B------:R-:W-:Y:S02]  /*0ee0*/  @!P1 FSEL R2, R0, 0.78539818525314331055, !P0 ;  /* 0x3f490fdb00029808 */ /* 0x000fe40004000000 */
[----:B------:R-:W-:Y:S02]  /*0ef0*/  FSETP.NAN.FTZ.AND P0, PT, |R3|, |R3|, PT ;  /* 0x400000030300720b */ /* 0x000fe40003f18200 */
[----:B------:R-:W-:-:S04]  /*0f00*/  LOP3.LUT R2, R2, 0x80000000, R9, 0xb8, !PT ;  /* 0x8000000002027812 */ /* 0x000fc800078eb809 */
[----:B------:R-:W-:Y:S01]  /*0f10*/  FSEL R8, R3, R2, P0 ;  /* 0x0000000203087208 */ /* 0x000fe20000000000 */
[----:B------:R-:W-:Y:S06]  /*0f20*/  BRA `(.L_x_1541) ;  /* 0x0000001800507947 */ /* 0x000fec0003800000 */
.L_x_1546:
[----:B------:R-:W-:Y:S01]  /*0f30*/  FMUL.FTZ R0, R17, R17 ;  /* 0x0000001111007220 */ /* 0x000fe20000410000 */
[----:B------:R-:W-:Y:S01]  /*0f40*/  MOV R7, 0x3d39bf78 ;  /* 0x3d39bf7800077802 */ /* 0x000fe20000000f00 */
[----:B------:R-:W0:Y:S01]  /*0f50*/  FCHK P2, R17, 1 ;  /* 0x3f80000011007902 */ /* 0x000e220000040000 */
[----:B------:R-:W-:Y:S01]  /*0f60*/  BSSY.RECONVERGENT B3, `(.L_x_1549) ;  /* 0x0000026000037945 */ /* 0x000fe20003800200 */
[C---:B------:R-:W-:Y:S01]  /*0f70*/  FADD.FTZ.RZ R2, R0.reuse, 1 ;  /* 0x3f80000000027421 */ /* 0x040fe2000001c000 */
[----:B------:R-:W-:-:S04]  /*0f80*/  ISETP.GE.U32.AND P0, PT, R0, 0x7f800000, PT ;  /* 0x7f8000000000780c */ /* 0x000fc80003f06070 */
[----:B------:R-:W-:Y:S02]  /*0f90*/  IADD3 R2, PT, PT, R2, -0x3f400000, RZ ;  /* 0xc0c0000002027810 */ /* 0x000fe40007ffe0ff */
[----:B------:R-:W-:Y:S02]  /*0fa0*/  ISETP.GT.AND P1, PT, R0, -0x40800000, P0 ;  /* 0xbf8000000000780c */ /* 0x000fe40000724270 */
[----:B------:R-:W-:Y:S01]  /*0fb0*/  LOP3.LUT R3, R2, 0xff800000, RZ, 0xc0, !PT ;  /* 0xff80000002037812 */ /* 0x000fe200078ec0ff */
[----:B------:R-:W-:-:S03]  /*0fc0*/  HFMA2 R2, -RZ, RZ, 1.875, 0 ;  /* 0x3f800000ff027431 */ /* 0x000fc600000001ff */
[----:B------:R-:W-:Y:S02]  /*0fd0*/  IADD3 R5, PT, PT, -R3, 0x40800000, RZ ;  /* 0x4080000003057810 */ /* 0x000fe40007ffe1ff */
[-C--:B------:R-:W-:Y:S02]  /*0fe0*/  IADD3 R4, PT, PT, R0, -R3.reuse, RZ ;  /* 0x8000000300047210 */ /* 0x080fe40007ffe0ff */
[----:B------:R-:W-:Y:S01]  /*0ff0*/  I2FP.F32.S32 R3, R3 ;  /* 0x0000000300037245 */ /* 0x000fe20000201400 */
[----:B------:R-:W-:-:S04]  /*1000*/  FFMA.FTZ R5, R5, 0.25, -R2 ;  /* 0x3e80000005057823 */ /* 0x000fc80000010802 */
[----:B------:R-:W-:Y:S01]  /*1010*/  FADD.FTZ R4, R4, R5 ;  /* 0x0000000504047221 */ /* 0x000fe20000010000 */
[----:B------:R-:W-:-:S03]  /*1020*/  FMUL.FTZ R3, R3, 1.1920928955078125e-07 ;  /* 0x3400000003037820 */ /* 0x000fc60000410000 */
[----:B------:R-:W-:Y:S01]  /*1030*/  FFMA.FTZ R5, R4, -R7, 0.10546888411045074463 ;  /* 0x3dd8001204057423 */ /* 0x000fe20000010807 */
[----:B------:R-:W-:-:S03]  /*1040*/  FFMA R7, R2, -R2, 1 ;  /* 0x3f80000002077423 */ /* 0x000fc60000000802 */
[----:B------:R-:W-:Y:S01]  /*1050*/  FFMA.FTZ R5, R4, R5, -0.13229703903198242188 ;  /* 0xbe0778e004057423 */ /* 0x000fe20000010005 */
[----:B------:R-:W-:-:S03]  /*1060*/  FFMA R2, R7, R2, 1 ;  /* 0x3f80000007027423 */ /* 0x000fc60000000002 */
        /* <DEDUP_REMOVED lines=8> */
[----:B------:R-:W-:-:S03]  /*10f0*/  @P0 MOV R5, 0x7f800000 ;  /* 0x7f80000000050802 */ /* 0x000fc60000000f00 */
[----:B------:R-:W-:Y:S01]  /*1100*/  FFMA.FTZ R3, R3, 0.69314718246459960938, R4 ;  /* 0x3f31721803037823 */ /* 0x000fe20000010004 */
[----:B------:R-:W-:Y:S01]  /*1110*/  FFMA R4, R17, R2, RZ ;  /* 0x0000000211047223 */ /* 0x000fe200000000ff */
[C---:B------:R-:W-:Y:S01]  /*1120*/  @P1 FFMA.FTZ R3, R0.reuse, R5, +INF ;  /* 0x7f80000000031423 */ /* 0x040fe20000010005 */
[----:B------:R-:W-:Y:S02]  /*1130*/  @P0 FSETP.NEU.FTZ.AND P1, PT, R0, RZ, PT ;  /* 0x000000ff0000020b */ /* 0x000fe40003f3d000 */
[----:B------:R-:W-:Y:S02]  /*1140*/  FFMA R5, R4, -1, R17 ;  /* 0xbf80000004057823 */ /* 0x000fe40000000011 */
[----:B------:R-:W-:Y:S02]  /*1150*/  @P0 FSEL R3, R3, -RZ, P1 ;  /* 0x800000ff03030208 */ /* 0x000fe40000800000 */
[----:B------:R-:W-:-:S03]  /*1160*/  FFMA R0, R2, R5, R4 ;  /* 0x0000000502007223 */ /* 0x000fc60000000004 */
[----:B------:R-:W-:Y:S01]  /*1170*/  FMUL.FTZ R24, R3, 0.5 ;  /* 0x3f00000003187820 */ /* 0x000fe20000410000 */
[----:B0-----:R-:W-:Y:S06]  /*1180*/  @!P2 BRA `(.L_x_1550) ;  /* 0x00000000000ca947 */ /* 0x001fec0003800000 */
[----:B------:R-:W-:Y:S02]  /*1190*/  MOV R0, 0x3f800000 ;  /* 0x3f80000000007802 */ /* 0x000fe40000000f00 */
[----:B------:R-:W-:-:S07]  /*11a0*/  MOV R2, 0x11c0 ;  /* 0x000011c000027802 */ /* 0x000fce0000000f00 */
[----:B-----5:R-:W-:Y:S05]  /*11b0*/  CALL.REL.NOINC `($__internal_67_$__cuda_sm3x_div_rn_ftz_f32_slowpath) ;  /* 0x0000013400fc7944 */ /* 0x020fea0003c00000 */
.L_x_1550:
[----:B------:R-:W-:Y:S05]  /*11c0*/  BSYNC.RECONVERGENT B3 ;  /* 0x0000000000037941 */ /* 0x000fea0003800200 */
.L_x_1549:
[----:B------:R-:W-:Y:S02]  /*11d0*/  HFMA2 R3, -RZ, RZ, 0.89990234375, 10328 ;  /* 0x3b33710bff037431 */ /* 0x000fe400000001ff */
[----:B------:R-:W-:Y:S01]  /*11e0*/  FMUL.FTZ R2, R0, R0 ;  /* 0x0000000000027220 */ /* 0x000fe20000410000 */
[----:B------:R-:W-:Y:S02]  /*11f0*/  ISETP.NE.AND P2, PT, R25, RZ, PT ;  /* 0x000000ff1900720c */ /* 0x000fe40003f45270 */
[----:B------:R-:W-:Y:S01]  /*1200*/  MOV R5, 0x3f6ee581 ;  /* 0x3f6ee58100057802 */ /* 0x000fe20000000f00 */
[----:B------:R-:W-:Y:S01]  /*1210*/  FFMA.FTZ R3, R2, R3, -0.015681877732276916504 ;  /* 0xbc80774802037423 */ /* 0x000fe20000010003 */
[C---:B------:R-:W-:Y:S02]  /*1220*/  ISETP.GE.AND P0, PT, R8.reuse, RZ, PT ;  /* 0x000000ff0800720c */ /* 0x040fe40003f06270 */
[----:B------:R-:W-:Y:S01]  /*1230*/  FSETP.NEU.FTZ.AND P1, PT, |R8|, |R9|, PT ;  /* 0x400000090800720b */ /* 0x000fe20003f3d200 */
        /* <DEDUP_REMOVED lines=16> */
[----:B------:R-:W-:Y:S02]  /*1340*/  FSETP.NAN.FTZ.AND P0, PT, |R3|, |R3|, PT ;  /* 0x400000030300720b */ /* 0x000fe40003f18200 */
[----:B------:R-:W-:-:S04]  /*1350*/  LOP3.LUT R2, R2, 0x80000000, R9, 0xb8, !PT ;  /* 0x8000000002027812 */ /* 0x000fc800078eb809 */
[----:B------:R-:W-:Y:S01]  /*1360*/  FSEL R8, R3, R2, P0 ;  /* 0x0000000203087208 */ /* 0x000fe20000000000 */
[----:B------:R-:W-:Y:S06]  /*1370*/  BRA `(.L_x_1541) ;  /* 0x00000014003c7947 */ /* 0x000fec0003800000 */
.L_x_1545:
[CC--:B------:R-:W-:Y:S02]  /*1380*/  FMNMX.FTZ R2, R26.reuse, R17.reuse, PT ;  /* 0x000000111a027209 */ /* 0x0c0fe40003810000 */
[----:B------:R-:W-:Y:S02]  /*1390*/  FMNMX.FTZ R3, R26, R17, !PT ;  /* 0x000000111a037209 */ /* 0x000fe40007810000 */
[----:B------:R-:W-:Y:S02]  /*13a0*/  FSETP.GEU.FTZ.AND P0, PT, R2, 9.9999999747524270788e-07, PT ;  /* 0x358637bd0200780b */ /* 0x000fe40003f1e000 */
[----:B------:R-:W-:-:S13]  /*13b0*/  FSETP.GT.FTZ.AND P1, PT, R3, 1000000, PT ;  /* 0x497424000300780b */ /* 0x000fda0003f34000 */
[----:B------:R-:W-:Y:S05]  /*13c0*/  @P0 BRA !P1, `(.L_x_1551) ;  /* 0x0000000000e80947 */ /* 0x000fea0004800000 */
[CC--:B------:R-:W-:Y:S01]  /*13d0*/  VIMNMX R2, PT, PT, R0.reuse, R5.reuse, !PT ;  /* 0x0000000500027248 */ /* 0x0c0fe20007fe0100 */
[----:B------:R-:W-:Y:S01]  /*13e0*/  BSSY.RECONVERGENT B3, `(.L_x_1552) ;  /* 0x000001b000037945 */ /* 0x000fe20003800200 */
[----:B------:R-:W-:Y:S02]  /*13f0*/  VIMNMX R0, PT, PT, R0, R5, PT ;  /* 0x0000000500007248 */ /* 0x000fe40003fe0100 */
[----:B------:R-:W-:Y:S02]  /*1400*/  LOP3.LUT R3, R2, 0xfe000000, RZ, 0xc0, !PT ;  /* 0xfe00000002037812 */ /* 0x000fe400078ec0ff */
[----:B------:R-:W-:Y:S02]  /*1410*/  FSETP.NEU.FTZ.AND P0, PT, R0, RZ, PT ;  /* 0x000000ff0000720b */ /* 0x000fe40003f1d000 */
[C---:B------:R-:W-:Y:S02]  /*1420*/  LOP3.LUT R5, R3.reuse, 0x7e800000, RZ, 0x3c, !PT ;  /* 0x7e80000003057812 */ /* 0x040fe400078e3cff */
[----:B------:R-:W-:-:S03]  /*1430*/  LOP3.LUT R3, R3, 0x800000, RZ, 0xfc, !PT ;  /* 0x0080000003037812 */ /* 0x000fc600078efcff */
[-C--:B------:R-:W-:Y:S01]  /*1440*/  FMUL.FTZ R4, R0, R5.reuse ;  /* 0x0000000500047220 */ /* 0x080fe20000410000 */
[----:B------:R-:W-:-:S03]  /*1450*/  FMUL.FTZ R5, R2, R5 ;  /* 0x0000000502057220 */ /* 0x000fc60000410000 */
[----:B------:R-:W-:-:S04]  /*1460*/  FMUL.FTZ R4, R4, R4 ;  /* 0x0000000404047220 */ /* 0x000fc80000410000 */
[----:B------:R-:W-:Y:S02]  /*1470*/  FFMA.FTZ R4, R5, R5, R4 ;  /* 0x0000000505047223 */ /* 0x000fe40000010004 */
[----:B------:R-:W-:Y:S08]  /*1480*/  MUFU.RCP R5, R26 ;  /* 0x0000001a00057308 */ /* 0x000ff00000001000 */
        /* <DEDUP_REMOVED lines=11> */
[----:B0-----:R-:W-:Y:S01]  /*1540*/  FMUL.FTZ R24, R2, 0.69314718246459960938 ;  /* 0x3f31721802187820 */ /* 0x001fe20000410000 */
[----:B-1----:R-:W-:Y:S06]  /*1550*/  @!P0 BRA `(.L_x_1553) ;  /* 0x00000000000c8947 */ /* 0x002fec0003800000 */
[----:B------:R-:W-:Y:S02]  /*1560*/  MOV R0, R26 ;  /* 0x0000001a00007202 */ /* 0x000fe40000000f00 */
[----:B------:R-:W-:-:S07]  /*1570*/  MOV R2, 0x1590 ;  /* 0x0000159000027802 */ /* 0x000fce0000000f00 */
[----:B-----5:R-:W-:Y:S05]  /*1580*/  CALL.REL.NOINC `($__internal_67_$__cuda_sm3x_div_rn_ftz_f32_slowpath) ;  /* 0x0000013400087944 */ /* 0x020fea0003c00000 */
.L_x_1553:
[----:B------:R-:W-:Y:S05]  /*1590*/  BSYNC.RECONVERGENT B3 ;  /* 0x0000000000037941 */ /* 0x000fea0003800200 */
.L_x_1552:
        /* <DEDUP_REMOVED lines=29> */
.L_x_1551:
[----:B------:R-:W-:-:S13]  /*1770*/  FSETP.GE.FTZ.AND P0, PT, R26, 1, PT ;  /* 0x3f8000001a00780b */ /* 0x000fda0003f16000 */
[----:B------:R-:W-:Y:S05]  /*1780*/  @!P0 BRA `(.L_x_1554) ;  /* 0x00000004002c8947 */ /* 0x000fea0003800000 */
[C---:B------:R-:W-:Y:S01]  /*1790*/  FADD.FTZ R0, R26.reuse, -1 ;  /* 0xbf8000001a007421 */ /* 0x040fe20000010000 */
[----:B------:R-:W-:Y:S01]  /*17a0*/  FADD.FTZ R3, R26, 1 ;  /* 0x3f8000001a037421 */ /* 0x000fe20000010000 */
[----:B------:R-:W-:Y:S01]  /*17b0*/  MOV R5, 0x3f800000 ;  /* 0x3f80000000057802 */ /* 0x000fe20000000f00 */
[----:B------:R-:W-:Y:S01]  /*17c0*/  HFMA2 R7, -RZ, RZ, 1.3056640625, -1.8671875 ;  /* 0x3d39bf78ff077431 */ /* 0x000fe200000001ff */
[----:B------:R-:W-:Y:S01]  /*17d0*/  FCHK P2, R17, R26 ;  /* 0x0000001a11007302 */ /* 0x000fe20000040000 */
[----:B------:R-:W-:Y:S01]  /*17e0*/  FMUL.FTZ R0, R0, R3 ;  /* 0x0000000300007220 */ /* 0x000fe20000410000 */
[----:B------:R-:W-:Y:S03]  /*17f0*/  BSSY.RECONVERGENT B3, `(.L_x_1555) ;  /* 0x0000027000037945 */ /* 0x000fe60003800200 */
[----:B------:R-:W-:-:S04]  /*1800*/  FFMA.FTZ R0, R17, R17, R0 ;  /* 0x0000001111007223 */ /* 0x000fc80000010000 */
        /* <DEDUP_REMOVED lines=8> */
[----:B------:R-:W-:-:S04]  /*1890*/  FFMA.FTZ R5, R4, 0.25, -R5 ;  /* 0x3e80000004057823 */ /* 0x000fc80000010805 */
[----:B------:R-:W-:Y:S01]  /*18a0*/  FADD.FTZ R2, R2, R5 ;  /* 0x0000000502027221 */ /* 0x000fe20000010000 */
[----:B------:R-:W-:-:S03]  /*18b0*/  FMUL.FTZ R3, R3, 1.1920928955078125e-07 ;  /* 0x3400000003037820 */ /* 0x000fc60000410000 */
[C---:B------:R-:W-:Y:S02]  /*18c0*/  FFMA.FTZ R5, R2.reuse, -R7, 0.10546888411045074463 ;  /* 0x3dd8001202057423 */ /* 0x040fe40000010807 */
[----:B------:R-:W0:Y:S02]  /*18d0*/  MUFU.RCP R7, R26 ;  /* 0x0000001a00077308 */ /* 0x000e240000001000 */
[----:B------:R-:W-:-:S04]  /*18e0*/  FFMA.FTZ R5, R2, R5, -0.13229703903198242188 ;  /* 0xbe0778e002057423 */ /* 0x000fc80000010005 */
[----:B------:R-:W-:-:S04]  /*18f0*/  FFMA.FTZ R5, R2, R5, 0.14491446316242218018 ;  /* 0x3e14647502057423 */ /* 0x000fc80000010005 */
[----:B------:R-:W-:-:S04]  /*1900*/  FFMA.FTZ R5, R2, R5, -0.16641564667224884033 ;  /* 0xbe2a68dd02057423 */ /* 0x000fc80000010005 */
[----:B------:R-:W-:-:S04]  /*1910*/  FFMA.FTZ R5, R2, R5, 0.19988867640495300293 ;  /* 0x3e4caf9e02057423 */ /* 0x000fc80000010005 */
[----:B------:R-:W-:Y:S01]  /*1920*/  FFMA.FTZ R5, R2, R5, -0.25000196695327758789 ;  /* 0xbe80004202057423 */ /* 0x000fe20000010005 */
[----:B0-----:R-:W-:-:S03]  /*1930*/  FFMA R4, -R26, R7, 1 ;  /* 0x3f8000001a047423 */ /* 0x001fc60000000107 */
[----:B------:R-:W-:Y:S01]  /*1940*/  FFMA.FTZ R5, R2, R5, 0.33333510160446166992 ;  /* 0x3eaaaae602057423 */ /* 0x000fe20000010005 */
[----:B------:R-:W-:-:S03]  /*1950*/  FFMA R4, R7, R4, R7 ;  /* 0x0000000407047223 */ /* 0x000fc60000000007 */
        /* <DEDUP_REMOVED lines=8> */
[----:B------:R-:W-:Y:S02]  /*19e0*/  FFMA R0, -R26, R3, R17 ;  /* 0x000000031a007223 */ /* 0x000fe40000000111 */
[----:B------:R-:W-:Y:S02]  /*19f0*/  @P0 FSEL R2, R2, -RZ, P1 ;  /* 0x800000ff02020208 */ /* 0x000fe40000800000 */
[----:B------:R-:W-:-:S03]  /*1a00*/  FFMA R0, R4, R0, R3 ;  /* 0x0000000004007223 */ /* 0x000fc60000000003 */
[----:B------:R-:W-:Y:S01]  /*1a10*/  FMUL.FTZ R24, R2, 0.5 ;  /* 0x3f00000002187820 */ /* 0x000fe20000410000 */
[----:B------:R-:W-:Y:S06]  /*1a20*/  @!P2 BRA `(.L_x_1556) ;  /* 0x00000000000ca947 */ /* 0x000fec0003800000 */
[----:B------:R-:W-:Y:S02]  /*1a30*/  MOV R0, R26 ;  /* 0x0000001a00007202 */ /* 0x000fe40000000f00 */
[----:B------:R-:W-:-:S07]  /*1a40*/  MOV R2, 0x1a60 ;  /* 0x00001a6000027802 */ /* 0x000fce0000000f00 */
[----:B-----5:R-:W-:Y:S05]  /*1a50*/  CALL.REL.NOINC `($__internal_67_$__cuda_sm3x_div_rn_ftz_f32_slowpath) ;  /* 0x0000012c00d47944 */ /* 0x020fea0003c00000 */
.L_x_1556:
[----:B------:R-:W-:Y:S05]  /*1a60*/  BSYNC.RECONVERGENT B3 ;  /* 0x0000000000037941 */ /* 0x000fea0003800200 */
.L_x_1555:
        /* <DEDUP_REMOVED lines=29> */
.L_x_1554:
[----:B------:R-:W-:-:S04]  /*1c40*/  FMUL.FTZ R3, R17, R17 ;  /* 0x0000001111037220 */ /* 0x000fc80000410000 */
[----:B------:R-:W-:-:S05]  /*1c50*/  FFMA.FTZ R2, R26, R26, R3 ;  /* 0x0000001a1a027223 */ /* 0x000fca0000010003 */
[----:B------:R-:W-:-:S13]  /*1c60*/  FSETP.GTU.FTZ.AND P0, PT, R2, 0.69999998807907104492, PT ;  /* 0x3f3333330200780b */ /* 0x000fda0003f1c000 */
[----:B------:R-:W-:Y:S05]  /*1c70*/  @P0 BRA `(.L_x_1557) ;  /* 0x0000000000b00947 */ /* 0x000fea0003800000 */
[----:B------:R-:W0:Y:S01]  /*1c80*/  MUFU.RCP R3, R26 ;  /* 0x0000001a00037308 */ /* 0x000e220000001000 */
[----:B------:R-:W-:Y:S07]  /*1c90*/  BSSY.RECONVERGENT B3, `(.L_x_1558) ;  /* 0x000000d000037945 */ /* 0x000fee0003800200 */
[----:B------:R-:W1:Y:S08]  /*1ca0*/  MUFU.LG2 R24, R2 ;  /* 0x0000000200187308 */ /* 0x000e700000000c00 */
[----:B------:R-:W2:Y:S01]  /*1cb0*/  FCHK P0, R17, R26 ;  /* 0x0000001a11007302 */ /* 0x000ea20000000000 */
[----:B0-----:R-:W-:-:S04]  /*1cc0*/  FFMA R0, -R26, R3, 1 ;  /* 0x3f8000001a007423 */ /* 0x001fc80000000103 */
[----:B------:R-:W-:-:S04]  /*1cd0*/  FFMA R0, R3, R0, R3 ;  /* 0x0000000003007223 */ /* 0x000fc80000000003 */
[----:B------:R-:W-:Y:S01]  /*1ce0*/  FFMA R3, R17, R0, RZ ;  /* 0x0000000011037223 */ /* 0x000fe200000000ff */
[----:B-1----:R-:W-:-:S03]  /*1cf0*/  FMUL.FTZ.D2 R24, R24, 0.69314718246459960938 ;  /* 0x3f31721818187820 */ /* 0x002fc60000310000 */
[----:B------:R-:W-:-:S04]  /*1d00*/  FFMA R4, -R26, R3, R17 ;  /* 0x000000031a047223 */ /* 0x000fc80000000111 */
[----:B------:R-:W-:Y:S01]  /*1d10*/  FFMA R0, R0, R4, R3 ;  /* 0x0000000400007223 */ /* 0x000fe20000000003 */
[----:B--2---:R-:W-:Y:S06]  /*1d20*/  @!P0 BRA `(.L_x_1559) ;  /* 0x00000000000c8947 */ /* 0x004fec0003800000 */
[----:B------:R-:W-:Y:S02]  /*1d30*/  MOV R0, R26 ;  /* 0x0000001a00007202 */ /* 0x000fe40000000f00 */
[----:B------:R-:W-:-:S07]  /*1d40*/  MOV R2, 0x1d60 ;  /* 0x00001d6000027802 */ /* 0x000fce0000000f00 */
[----:B-----5:R-:W-:Y:S05]  /*1d50*/  CALL.REL.NOINC `($__internal_67_$__cuda_sm3x_div_rn_ftz_f32_slowpath) ;  /* 0x0000012c00147944 */ /* 0x020fea0003c00000 */
.L_x_1559:
[----:B------:R-:W-:Y:S05]  /*1d60*/  BSYNC.RECONVERGENT B3 ;  /* 0x0000000000037941 */ /* 0x000fea0003800200 */
.L_x_1558:
        /* <DEDUP_REMOVED lines=29> */
.L_x_1557:
[----:B------:R-:W-:Y:S01]  /*1f40*/  LOP3.LUT R7, R26, 0xffff0000, RZ, 0xc0, !PT ;  /* 0xffff00001a077812 */ /* 0x000fe200078ec0ff */
[----:B------:R-:W-:Y:S01]  /*1f50*/  BSSY.RECONVERGENT B0, `(.L_x_1560) ;  /* 0x000003f000007945 */ /* 0x000fe20003800200 */
[----:B------:R-:W-:-:S03]  /*1f60*/  LOP3.LUT R16, R17, 0xffff0000, RZ, 0xc0, !PT ;  /* 0xffff000011107812 */ /* 0x000fc600078ec0ff */
[--C-:B------:R-:W-:Y:S01]  /*1f70*/  FADD.FTZ R3, R26, -R7.reuse ;  /* 0x800000071a037221 */ /* 0x100fe20000010000 */
[----:B------:R-:W-:Y:S01]  /*1f80*/  FMUL.FTZ R33, R7, R7 ;  /* 0x0000000707217220 */ /* 0x000fe20000410000 */
[--C-:B------:R-:W-:Y:S01]  /*1f90*/  FADD.FTZ R2, R17, -R16.reuse ;  /* 0x8000001011027221 */ /* 0x100fe20000010000 */
[----:B------:R-:W-:Y:S01]  /*1fa0*/  FADD.FTZ R7, R7, R7 ;  /* 0x0000000707077221 */ /* 0x000fe20000010000 */
[C---:B------:R-:W-:Y:S01]  /*1fb0*/  FMUL.FTZ R0, R16.reuse, R16 ;  /* 0x0000001010007220 */ /* 0x040fe20000410000 */
[----:B------:R-:W-:Y:S01]  /*1fc0*/  LOP3.LUT R4, R3, 0xffff0000, RZ, 0xc0, !PT ;  /* 0xffff000003047812 */ /* 0x000fe200078ec0ff */
[----:B------:R-:W-:Y:S01]  /*1fd0*/  FADD.FTZ R16, R16, R16 ;  /* 0x0000001010107221 */ /* 0x000fe20000010000 */
[----:B------:R-:W-:-:S03]  /*1fe0*/  LOP3.LUT R31, R2, 0xffff0000, RZ, 0xc0, !PT ;  /* 0xffff0000021f7812 */ /* 0x000fc600078ec0ff */
[--C-:B------:R-:W-:Y:S01]  /*1ff0*/  FADD.FTZ R22, R3, -R4.reuse ;  /* 0x8000000403167221 */ /* 0x100fe20000010000 */
[----:B------:R-:W-:Y:S01]  /*2000*/  FADD.FTZ R29, R4, R4 ;  /* 0x00000004041d7221 */ /* 0x000fe20000010000 */
[--C-:B------:R-:W-:Y:S01]  /*2010*/  FADD.FTZ R27, R2, -R31.reuse ;  /* 0x8000001f021b7221 */ /* 0x100fe20000010000 */
[C---:B------:R-:W-:Y:S01]  /*2020*/  FADD.FTZ R24, R31.reuse, R31 ;  /* 0x0000001f1f187221 */ /* 0x040fe20000010000 */
[CC--:B------:R-:W-:Y:S01]  /*2030*/  FMUL.FTZ R2, R4.reuse, R7.reuse ;  /* 0x0000000704027220 */ /* 0x0c0fe20000410000 */
[----:B------:R-:W-:Y:S01]  /*2040*/  FMUL.FTZ R3, R4, R4 ;  /* 0x0000000404037220 */ /* 0x000fe20000410000 */
[C---:B------:R-:W-:Y:S01]  /*2050*/  FMUL.FTZ R6, R22.reuse, R7 ;  /* 0x0000000716067220 */ /* 0x040fe20000410000 */
[-C--:B------:R-:W-:Y:S01]  /*2060*/  FMUL.FTZ R4, R31, R16.reuse ;  /* 0x000000101f047220 */ /* 0x080fe20000410000 */
[C---:B------:R-:W-:Y:S01]  /*2070*/  FMUL.FTZ R7, R27.reuse, R16 ;  /* 0x000000101b077220 */ /* 0x040fe20000410000 */
[C---:B------:R-:W-:Y:S01]  /*2080*/  FMUL.FTZ R16, R22.reuse, R29 ;  /* 0x0000001d16107220 */ /* 0x040fe20000410000 */
[----:B------:R-:W-:Y:S01]  /*2090*/  FMUL.FTZ R24, R27, R24 ;  /* 0x000000181b187220 */ /* 0x000fe20000410000 */
[----:B------:R-:W-:Y:S01]  /*20a0*/  FMUL.FTZ R5, R31, R31 ;  /* 0x0000001f1f057220 */ /* 0x000fe20000410000 */
[----:B------:R-:W-:Y:S01]  /*20b0*/  FMUL.FTZ R22, R22, R22 ;  /* 0x0000001616167220 */ /* 0x000fe20000410000 */
[----:B------:R-:W-:-:S07]  /*20c0*/  FMUL.FTZ R27, R27, R27 ;  /* 0x0000001b1b1b7220 */ /* 0x000fce0000410000 */
.L_x_1561:
        /* <DEDUP_REMOVED lines=37> */
[----:B------:R-:W-:-:S13]  /*2320*/  PLOP3.LUT P4, PT, P4, P1, P0, 0x80, 0x0 ;  /* 0x000000000000781c */ /* 0x000fda0002783000 */
[----:B------:R-:W-:Y:S05]  /*2330*/  @!P4 BRA `(.L_x_1561) ;  /* 0xfffffffc0064c947 */ /* 0x000fea000383ffff */
[----:B------:R-:W-:Y:S05]  /*2340*/  BSYNC.RECONVERGENT B0 ;  /* 0x0000000000007941 */ /* 0x000fea0003800200 */
.L_x_1560:
[----:B------:R-:W-:Y:S01]  /*2350*/  FADD.FTZ R33, R33, -1 ;  /* 0xbf80000021217421 */ /* 0x000fe20000010000 */
[----:B------:R-:W-:Y:S01]  /*2360*/  FCHK P2, R17, R26 ;  /* 0x0000001a11007302 */ /* 0x000fe20000040000 */
[----:B------:R-:W-:Y:S02]  /*2370*/  BSSY.RECONVERGENT B3, `(.L_x_1562) ;  /* 0x0000033000037945 */ /* 0x000fe40003800200 */
[----:B------:R-:W-:-:S04]  /*2380*/  FADD.FTZ R33, R0, R33 ;  /* 0x0000002100217221 */ /* 0x000fc80000010000 */
[----:B------:R-:W-:-:S04]  /*2390*/  FADD.FTZ R33, R2, R33 ;  /* 0x0000002102217221 */ /* 0x000fc80000010000 */
[----:B------:R-:W-:-:S04]  /*23a0*/  FADD.FTZ R4, R4, R33 ;  /* 0x0000002104047221 */ /* 0x000fc80000010000 */
[----:B------:R-:W-:-:S04]  /*23b0*/  FADD.FTZ R4, R3, R4 ;  /* 0x0000000403047221 */ /* 0x000fc80000010000 */
[----:B------:R-:W-:Y:S01]  /*23c0*/  FADD.FTZ R5, R5, R4 ;  /* 0x0000000405057221 */ /* 0x000fe20000010000 */
[----:B------:R-:W-:-:S03]  /*23d0*/  MOV R4, 0x3e800000 ;  /* 0x3e80000000047802 */ /* 0x000fc60000000f00 */
[----:B------:R-:W-:Y:S01]  /*23e0*/  FADD.FTZ R6, R6, R5 ;  /* 0x0000000506067221 */ /* 0x000fe20000010000 */
[----:B------:R-:W-:-:S03]  /*23f0*/  HFMA2 R5, -RZ, RZ, 1.3056640625, -1.8671875 ;  /* 0x3d39bf78ff057431 */ /* 0x000fc600000001ff */
[----:B------:R-:W-:-:S04]  /*2400*/  FADD.FTZ R7, R7, R6 ;  /* 0x0000000607077221 */ /* 0x000fc80000010000 */
[----:B------:R-:W-:-:S04]  /*2410*/  FADD.FTZ R7, R16, R7 ;  /* 0x0000000710077221 */ /* 0x000fc80000010000 */
        /* <DEDUP_REMOVED lines=11> */
[----:B------:R-:W-:-:S04]  /*24d0*/  FFMA.FTZ R3, R3, R4, -1 ;  /* 0xbf80000003037423 */ /* 0x000fc80000010004 */
        /* <DEDUP_REMOVED lines=12> */
[----:B------:R-:W-:Y:S01]  /*25a0*/  FFMA.FTZ R3, R2, R3, -0.5 ;  /* 0xbf00000002037423 */ /* 0x000fe20000010003 */
[----:B------:R-:W-:-:S03]  /*25b0*/  FFMA R5, R17, R4, RZ ;  /* 0x0000000411057223 */ /* 0x000fc600000000ff */
[----:B------:R-:W-:-:S04]  /*25c0*/  FMUL.FTZ R3, R2, R3 ;  /* 0x0000000302037220 */ /* 0x000fc80000410000 */
[----:B------:R-:W-:Y:S01]  /*25d0*/  FFMA.FTZ R3, R2, R3, R2 ;  /* 0x0000000302037223 */ /* 0x000fe20000010002 */
[----:B------:R-:W-:-:S03]  /*25e0*/  @P0 MOV R2, 0x7f800000 ;  /* 0x7f80000000020802 */ /* 0x000fc60000000f00 */
[----:B------:R-:W-:Y:S01]  /*25f0*/  FFMA.FTZ R3, R0, 0.69314718246459960938, R3 ;  /* 0x3f31721800037823 */ /* 0x000fe20000010003 */
[----:B------:R-:W-:Y:S01]  /*2600*/  FFMA R0, -R26, R5, R17 ;  /* 0x000000051a007223 */ /* 0x000fe20000000111 */
[C---:B------:R-:W-:Y:S01]  /*2610*/  @P1 FFMA.FTZ R3, R27.reuse, R2, +INF ;  /* 0x7f8000001b031423 */ /* 0x040fe20000010002 */
[----:B------:R-:W-:Y:S02]  /*2620*/  @P0 FSETP.NEU.FTZ.AND P1, PT, R27, RZ, PT ;  /* 0x000000ff1b00020b */ /* 0x000fe40003f3d000 */
[----:B------:R-:W-:Y:S02]  /*2630*/  FFMA R0, R4, R0, R5 ;  /* 0x0000000004007223 */ /* 0x000fe40000000005 */
[----:B------:R-:W-:-:S05]  /*2640*/  @P0 FSEL R3, R3, -RZ, P1 ;  /* 0x800000ff03030208 */ /* 0x000fca0000800000 */
[----:B------:R-:W-:Y:S01]  /*2650*/  FMUL.FTZ R24, R3, 0.5 ;  /* 0x3f00000003187820 */ /* 0x000fe20000410000 */
[----:B------:R-:W-:Y:S06]  /*2660*/  @!P2 BRA `(.L_x_1563) ;  /* 0x00000000000ca947 */ /* 0x000fec0003800000 */
[----:B------:R-:W-:Y:S02]  /*2670*/  MOV R0, R26 ;  /* 0x0000001a00007202 */ /* 0x000fe40000000f00 */
[----:B------:R-:W-:-:S07]  /*2680*/  MOV R2, 0x26a0 ;  /* 0x000026a000027802 */ /* 0x000fce0000000f00 */
[----:B-----5:R-:W-:Y:S05]  /*2690*/  CALL.REL.NOINC `($__internal_67_$__cuda_sm3x_div_rn_ftz_f32_slowpath) ;  /* 0x0000012000c47944 */ /* 0x020fea0003c00000 */
.L_x_1563:
[----:B------:R-:W-:Y:S05]  /*26a0*/  BSYNC.RECONVERGENT B3 ;  /* 0x0000000000037941 */ /* 0x000fea0003800200 */
.L_x_1562:
        /* <DEDUP_REMOVED lines=27> */
[----:B------:R-:W-:-:S07]  /*2860*/  FSEL R8, R3, R2, P0 ;  /* 0x0000000203087208 */ /* 0x000fce0000000000 */
.L_x_1541:
[----:B------:R-:W-:Y:S05]  /*2870*/  BSYNC.RECONVERGENT B2 ;  /* 0x0000000000027941 */ /* 0x000fea0003800200 */
.L_x_1537:
[----:B------:R-:W0:Y:S01]  /*2880*/  LDCU.64 UR16, c[0x0][0xfd0] ;  /* 0x0001fa00ff1077ac */ /* 0x000e220008000a00 */
[----:B------:R-:W-:Y:S01]  /*2890*/  BSSY.RECONVERGENT B0, `(.L_x_1564) ;  /* 0x000003a000007945 */ /* 0x000fe20003800200 */
[C---:B0-----:R-:W-:Y:S01]  /*28a0*/  FMUL.FTZ R9, R8.reuse, UR16 ;  /* 0x0000001008097c20 */ /* 0x041fe20008410000 */
[----:B------:R-:W-:-:S03]  /*28b0*/  FMUL.FTZ R3, R8, UR17 ;  /* 0x0000001108037c20 */ /* 0x000fc60008410000 */
[C---:B------:R-:W-:Y:S01]  /*28c0*/  FFMA.FTZ R9, R24.reuse, UR17, R9 ;  /* 0x0000001118097c23 */ /* 0x040fe20008010009 */
[----:B------:R-:W-:-:S04]  /*28d0*/  FFMA.FTZ R3, R24, UR16, -R3 ;  /* 0x0000001018037c23 */ /* 0x000fc80008010803 */
[----:B------:R-:W-:-:S13]  /*28e0*/  LOP3.LUT P0, R2, R9, 0x7fffffff, RZ, 0xc0, !PT ;  /* 0x7fffffff09027812 */ /* 0x000fda000780c0ff */
        /* <DEDUP_REMOVED lines=18> */
.L_x_1566:
[----:B-1----:R-:W-:-:S04]  /*2a10*/  IADD3 R0, PT, PT, R3, -0x42b17218, RZ ;  /* 0xbd4e8de803007810 */ /* 0x002fc80007ffe0ff */
[----:B------:R-:W-:-:S13]  /*2a20*/  ISETP.GT.U32.AND P0, PT, R0, 0x8e8e5c, PT ;  /* 0x008e8e5c0000780c */ /* 0x000fda0003f04070 */
[----:B------:R-:W-:Y:S05]  /*2a30*/  @P0 BRA `(.L_x_1567) ;  /* 0x0000000000600947 */ /* 0x000fea0003800000 */
[----:B------:R-:W-:Y:S01]  /*2a40*/  FADD.FTZ R0, R3, -162.88958740234375 ;  /* 0xc322e3bc03007421 */ /* 0x000fe20000010000 */
[----:B--2---:R-:W-:-:S03]  /*2a50*/  FMUL.RZ R9, R9, 0.15915493667125701904 ;  /* 0x3e22f98309097820 */ /* 0x004fc6000040c000 */
[----:B------:R-:W-:Y:S01]  /*2a60*/  FMUL.FTZ R0, R0, 1.4426950216293334961 ;  /* 0x3fb8aa3b00007820 */ /* 0x000fe20000410000 */
[----:B------:R-:W0:Y:S08]  /*2a70*/  MUFU.COS R5, R9 ;  /* 0x0000000900057308 */ /* 0x000e300000000000 */
[----:B------:R-:W1:Y:S04]  /*2a80*/  MUFU.EX2 R0, R0 ;  /* 0x0000000000007308 */ /* 0x000e680000000800 */
[----:B------:R-:W2:Y:S01]  /*2a90*/  MUFU.SIN R7, R9 ;  /* 0x0000000900077308 */ /* 0x000ea20000000400 */
[----:B-1----:R-:W-:-:S02]  /*2aa0*/  LEA.HI R2, R0, 0xffffffed, RZ, 0x9 ;  /* 0xffffffed00027811 */ /* 0x002fc400078f48ff */
[----:B------:R-:W-:Y:S02]  /*2ab0*/  LOP3.LUT R0, R0, 0x7fffff, RZ, 0xc0, !PT ;  /* 0x007fffff00007812 */ /* 0x000fe400078ec0ff */
[----:B------:R-:W-:Y:S02]  /*2ac0*/  LOP3.LUT R3, R2, 0xffff, RZ, 0xc0, !PT ;  /* 0x0000ffff02037812 */ /* 0x000fe400078ec0ff */
[----:B------:R-:W-:Y:S02]  /*2ad0*/  LOP3.LUT R0, R0, 0x7f000000, RZ, 0xfc, !PT ;  /* 0x7f00000000007812 */ /* 0x000fe400078efcff */
[----:B------:R-:W-:-:S03]  /*2ae0*/  LEA.HI R3, R3, R2, RZ, 0x11 ;  /* 0x0000000203037211 */ /* 0x000fc600078f88ff */
[-C--:B0-----:R-:W-:Y:S01]  /*2af0*/  FMUL.FTZ R4, R5, R0.reuse ;  /* 0x0000000005047220 */ /* 0x081fe20000410000 */
[----:B------:R-:W-:Y:S01]  /*2b00*/  PRMT R3, R3, 0x9910, RZ ;  /* 0x0000991003037816 */ /* 0x000fe200000000ff */
[----:B--2---:R-:W-:-:S03]  /*2b10*/  FMUL.FTZ R0, R7, R0 ;  /* 0x0000000007007220 */ /* 0x004fc60000410000 */
[----:B------:R-:W-:-:S04]  /*2b20*/  SHF.R.S32.HI R3, RZ, 0x1, R3 ;  /* 0x00000001ff037819 */ /* 0x000fc80000011403 */
[----:B------:R-:W-:-:S04]  /*2b30*/  PRMT R3, R3, 0x9910, RZ ;  /* 0x0000991003037816 */ /* 0x000fc800000000ff */
[----:B------:R-:W-:Y:S02]  /*2b40*/  IADD3 R2, PT, PT, R2, -R3, RZ ;  /* 0x8000000302027210 */ /* 0x000fe40007ffe0ff */
[----:B------:R-:W-:Y:S02]  /*2b50*/  LEA R3, R3, 0x3f800000, 0x17 ;  /* 0x3f80000003037811 */ /* 0x000fe400078eb8ff */
[----:B------:R-:W-:-:S03]  /*2b60*/  LEA R2, R2, 0x3f800000, 0x17 ;  /* 0x3f80000002027811 */ /* 0x000fc600078eb8ff */
[C---:B------:R-:W-:Y:S01]  /*2b70*/  FMUL.FTZ R5, R3.reuse, R4 ;  /* 0x0000000403057220 */ /* 0x040fe20000410000 */
[----:B------:R-:W-:-:S03]  /*2b80*/  FMUL.FTZ R3, R3, R0 ;  /* 0x0000000003037220 */ /* 0x000fc60000410000 */
[C---:B---3--:R-:W-:Y:S01]  /*2b90*/  FMUL.FTZ R8, R2.reuse, R5 ;  /* 0x0000000502087220 */ /* 0x048fe20000410000 */
[----:B------:R-:W-:Y:S01]  /*2ba0*/  FMUL.FTZ R9, R2, R3 ;  /* 0x0000000302097220 */ /* 0x000fe20000410000 */
[----:B------:R-:W-:Y:S06]  /*2bb0*/  BRA `(.L_x_1565) ;  /* 0x00000000001c7947 */ /* 0x000fec0003800000 */
.L_x_1567:
[----:B--2---:R-:W-:Y:S01]  /*2bc0*/  FMUL.RZ R0, R9, 0.15915493667125701904 ;  /* 0x3e22f98309007820 */ /* 0x004fe2000040c000 */
[----:B------:R-:W-:-:S03]  /*2bd0*/  FMUL.FTZ R3, R3, 1.4426950216293334961 ;  /* 0x3fb8aa3b03037820 */ /* 0x000fc60000410000 */
[----:B---3--:R-:W0:Y:S08]  /*2be0*/  MUFU.COS R8, R0 ;  /* 0x0000000000087308 */ /* 0x008e300000000000 */
[----:B------:R-:W1:Y:S08]  /*2bf0*/  MUFU.SIN R2, R0 ;  /* 0x0000000000027308 */ /* 0x000e700000000400 */
[----:B------:R-:W0:Y:S02]  /*2c00*/  MUFU.EX2 R3, R3 ;  /* 0x0000000300037308 */ /* 0x000e240000000800 */
[C---:B0-----:R-:W-:Y:S01]  /*2c10*/  FMUL.FTZ R8, R3.reuse, R8 ;  /* 0x0000000803087220 */ /* 0x041fe20000410000 */
[----:B-1----:R-:W-:-:S07]  /*2c20*/  FMUL.FTZ R9, R3, R2 ;  /* 0x0000000203097220 */ /* 0x002fce0000410000 */
.L_x_1565:
[----:B------:R-:W-:Y:S05]  /*2c30*/  BSYNC.RECONVERGENT B0 ;  /* 0x0000000000007941 */ /* 0x000fea0003800200 */
.L_x_1564:
[----:B-----5:R-:W-:Y:S01]  /*2c40*/  FSETP.NAN.FTZ.AND P0, PT, R14, R14, PT ;  /* 0x0000000e0e00720b */ /* 0x020fe20003f18000 */
[----:B------:R-:W-:Y:S01]  /*2c50*/  BSSY.RECONVERGENT B2, `(.L_x_1568) ;  /* 0x0000249000027945 */ /* 0x000fe20003800200 */
[----:B------:R-:W-:-:S04]  /*2c60*/  FSETP.NAN.FTZ.AND P1, PT, R15, R15, PT ;  /* 0x0000000f0f00720b */ /* 0x000fc80003f38000 */
[----:B------:R-:W-:-:S13]  /*2c70*/  PLOP3.LUT P0, PT, P0, P1, PT, 0xf8, 0x8f ;  /* 0x00000000008f781c */ /* 0x000fda0000703f70 */
[----:B------:R-:W-:Y:S05]  /*2c80*/  @P0 BRA `(.L_x_1569) ;  /* 0x0000002000300947 */ /* 0x000fea0003800000 */
[C---:B-1----:R-:W-:Y:S01]  /*2c90*/  FADD.FTZ R0, |R14|.reuse, -RZ ;  /* 0x800000ff0e007221 */ /* 0x042fe20000010200 */
[----:B------:R-:W-:Y:S01]  /*2ca0*/  FADD.FTZ R5, |R15|, -RZ ;  /* 0x800000ff0f057221 */ /* 0x000fe20000010200 */
[----:B------:R-:W-:-:S04]  /*2cb0*/  FSETP.GEU.FTZ.AND P1, PT, |R14|, |R15|, PT ;  /* 0x4000000f0e00720b */ /* 0x000fc80003f3e200 */
[----:B------:R-:W-:Y:S02]  /*2cc0*/  FSEL R17, R0, R5, !P1 ;  /* 0x0000000500117208 */ /* 0x000fe40004800000 */
[----:B------:R-:W-:Y:S02]  /*2cd0*/  P2R R25, PR, RZ, 0x2 ;  /* 0x00000002ff197803 */ /* 0x000fe40000000000 */
[----:B------:R-:W-:Y:S02]  /*2ce0*/  FSETP.GT.FTZ.AND P0, PT, R17, 9.99999979021476795361e+33, PT ;  /* 0x77f684df1100780b */ /* 0x000fe40003f14000 */
[----:B------:R-:W-:-:S11]  /*2cf0*/  FSEL R26, R5, R0, !P1 ;  /* 0x00000000051a7208 */ /* 0x000fd60004800000 */
[----:B------:R-:W-:Y:S05]  /*2d00*/  @P0 BRA `(.L_x_1570) ;  /* 0x0000001c00140947 */ /* 0x000fea0003800000 */
[----:B------:R-:W-:-:S13]  /*2d10*/  FSETP.NEU.FTZ.AND P0, PT, R26, 1, PT ;  /* 0x3f8000001a00780b */ /* 0x000fda0003f1d000 */
[----:B------:R-:W-:Y:S05]  /*2d20*/  @!P0 BRA `(.L_x_1571) ;  /* 0x0000001400448947 */ /* 0x000fea0003800000 */
[CC--:B------:R-:W-:Y:S02]  /*2d30*/  FMNMX.FTZ R2, R26.reuse, R17.reuse, PT ;  /* 0x000000111a027209 */ /* 0x0c0fe40003810000 */
[----:B------:R-:W-:Y:S02]  /*2d40*/  FMNMX.FTZ R3, R26, R17, !PT ;  /* 0x000000111a037209 */ /* 0x000fe40007810000 */
[----:B------:R-:W-:Y:S02]  /*2d50*/  FSETP.GEU.FTZ.AND P1, PT, R2, 9.9999999747524270788e-07, PT ;  /* 0x358637bd0200780b */ /* 0x000fe40003f3e000 */
[----:B------:R-:W-:-:S04]  /*2d60*/  FSETP.GT.FTZ.AND P0, PT, R3, 1000000, PT ;  /* 0x497424000300780b */ /* 0x000fc80003f14000 */
[----:B------:R-:W-:-:S13]  /*2d70*/  PLOP3.LUT P0, PT, P0, P1, PT, 0xf2, 0x2f ;  /* 0x00000000002f781c */ /* 0x000fda0000703e72 */
[----:B------:R-:W-:Y:S05]  /*2d80*/  @P0 BRA `(.L_x_1572) ;  /* 0x0000001000440947 */ /* 0x000fea0003800000 */
[----:B------:R-:W-:-:S13]  /*2d90*/  FSETP.GE.FTZ.AND P0, PT, R26, 1, PT ;  /* 0x3f8000001a00780b */ /* 0x000fda0003f16000 */
[----:B------:R-:W-:Y:S05]  /*2da0*/  @!P0 BRA `(.L_x_1573) ;  /* 0x00000004002c8947 */ /* 0x000fea0003800000 */
[C---:B------:R-:W-:Y:S01]  /*2db0*/  FADD.FTZ R0, R26.reuse, -1 ;  /* 0xbf8000001a007421 */ /* 0x040fe20000010000 */
[----:B------:R-:W-:Y:S01]  /*2dc0*/  FADD.FTZ R3, R26, 1 ;  /* 0x3f8000001a037421 */ /* 0x000fe20000010000 */
[----:B------:R-:W-:Y:S01]  /*2dd0*/  HFMA2 R5, -RZ, RZ, 1.625, 0 ;  /* 0x3e800000ff057431 */ /* 0x000fe200000001ff */
[----:B------:R-:W-:Y:S01]  /*2de0*/  MOV R7, 0x3d39bf78 ;  /* 0x3d39bf7800077802 */ /* 0x000fe20000000f00 */
[----:B------:R-:W-:Y:S01]  /*2df0*/  BSSY.RECONVERGENT B3, `(.L_x_1574) ;  /* 0x0000029000037945 */ /* 0x000fe20003800200 */
[----:B------:R-:W-:-:S04]  /*2e00*/  FMUL.FTZ R0, R0, R3 ;  /* 0x0000000300007220 */ /* 0x000fc80000410000 */
        /* <DEDUP_REMOVED lines=10> */
[----:B------:R-:W-:-:S03]  /*2eb0*/  @P1 FSETP.NEU.FTZ.AND P2, PT, R0, RZ, PT ;  /* 0x000000ff0000120b */ /* 0x000fc60003f5d000 */
[----:B------:R-:W-:Y:S01]  /*2ec0*/  FADD.FTZ R2, R2, R5 ;  /* 0x0000000502027221 */ /* 0x000fe20000010000 */
[----:B------:R-:W-:-:S03]  /*2ed0*/  FMUL.FTZ R3, R3, 1.1920928955078125e-07 ;  /* 0x3400000003037820 */ /* 0x000fc60000410000 */
[C---:B------:R-:W-:Y:S02]  /*2ee0*/  FFMA.FTZ R5, R2.reuse, -R7, 0.10546888411045074463 ;  /* 0x3dd8001202057423 */ /* 0x040fe40000010807 */
[----:B------:R-:W1:Y:S02]  /*2ef0*/  MUFU.RCP R7, R26 ;  /* 0x0000001a00077308 */ /* 0x000e640000001000 */
[----:B------:R-:W-:-:S04]  /*2f00*/  FFMA.FTZ R5, R2, R5, -0.13229703903198242188 ;  /* 0xbe0778e002057423 */ /* 0x000fc80000010005 */
[----:B------:R-:W-:-:S04]  /*2f10*/  FFMA.FTZ R5, R2, R5, 0.14491446316242218018 ;  /* 0x3e14647502057423 */ /* 0x000fc80000010005 */
[----:B------:R-:W-:-:S04]  /*2f20*/  FFMA.FTZ R5, R2, R5, -0.16641564667224884033 ;  /* 0xbe2a68dd02057423 */ /* 0x000fc80000010005 */
[----:B------:R-:W-:-:S04]  /*2f30*/  FFMA.FTZ R5, R2, R5, 0.19988867640495300293 ;  /* 0x3e4caf9e02057423 */ /* 0x000fc80000010005 */
[----:B------:R-:W-:Y:S01]  /*2f40*/  FFMA.FTZ R5, R2, R5, -0.25000196695327758789 ;  /* 0xbe80004202057423 */ /* 0x000fe20000010005 */
[----:B-1----:R-:W-:-:S03]  /*2f50*/  FFMA R4, -R26, R7, 1 ;  /* 0x3f8000001a047423 */ /* 0x002fc60000000107 */
        /* <DEDUP_REMOVED lines=8> */
[----:B------:R-:W-:Y:S01]  /*2fe0*/  @P0 FFMA.FTZ R2, R0, R5, +INF ;  /* 0x7f80000000020423 */ /* 0x000fe20000010005 */
[----:B------:R-:W1:Y:S02]  /*2ff0*/  FCHK P0, R17, R26 ;  /* 0x0000001a11007302 */ /* 0x000e640000000000 */
[----:B------:R-:W-:Y:S02]  /*3000*/  FFMA R0, -R26, R3, R17 ;  /* 0x000000031a007223 */ /* 0x000fe40000000111 */
[----:B------:R-:W-:Y:S02]  /*3010*/  @P1 FSEL R2, R2, -RZ, P2 ;  /* 0x800000ff02021208 */ /* 0x000fe40001000000 */
[----:B------:R-:W-:-:S03]  /*3020*/  FFMA R0, R4, R0, R3 ;  /* 0x0000000004007223 */ /* 0x000fc60000000003 */
[----:B------:R-:W-:Y:S01]  /*3030*/  FMUL.FTZ R24, R2, 0.5 ;  /* 0x3f00000002187820 */ /* 0x000fe20000410000 */
[----:B-1----:R-:W-:Y:S06]  /*3040*/  @!P0 BRA `(.L_x_1575) ;  /* 0x00000000000c8947 */ /* 0x002fec0003800000 */
[----:B------:R-:W-:Y:S02]  /*3050*/  MOV R0, R26 ;  /* 0x0000001a00007202 */ /* 0x000fe40000000f00 */
[----:B------:R-:W-:-:S07]  /*3060*/  MOV R2, 0x3080 ;  /* 0x0000308000027802 */ /* 0x000fce0000000f00 */
[----:B0-23--:R-:W-:Y:S05]  /*3070*/  CALL.REL.NOINC `($__internal_67_$__cuda_sm3x_div_rn_ftz_f32_slowpath) ;  /* 0x00000118004c7944 */ /* 0x00dfea0003c00000 */
.L_x_1575:
[----:B------:R-:W-:Y:S05]  /*3080*/  BSYNC.RECONVERGENT B3 ;  /* 0x0000000000037941 */ /* 0x000fea0003800200 */
.L_x_1574:
        /* <DEDUP_REMOVED lines=8> */
[----:B------:R-:W-:Y:S01]  /*3110*/  FSETP.NEU.FTZ.AND P1, PT, R26, RZ, PT ;  /* 0x000000ff1a00720b */ /* 0x000fe20003f3d000 */
[----:B------:R-:W-:-:S02]  /*3120*/  FADD.FTZ R14, |R14|, |R15| ;  /* 0x4000000f0e0e7221 */ /* 0x000fc40000010200 */
        /* <DEDUP_REMOVED lines=10> */
[----:B------:R-:W-:-:S04]  /*31d0*/  @P3 FADD.FTZ R0, -R0, -RZ ;  /* 0x800000ff00003221 */ /* 0x000fc80000010100 */
        /* <DEDUP_REMOVED lines=8> */
.L_x_1573:
[----:B------:R-:W-:-:S04]  /*3260*/  FMUL.FTZ R3, R17, R17 ;  /* 0x0000001111037220 */ /* 0x000fc80000410000 */
[----:B------:R-:W-:-:S05]  /*3270*/  FFMA.FTZ R3, R26, R26, R3 ;  /* 0x0000001a1a037223 */ /* 0x000fca0000010003 */
[----:B------:R-:W-:-:S13]  /*3280*/  FSETP.GTU.FTZ.AND P0, PT, R3, 0.69999998807907104492, PT ;  /* 0x3f3333330300780b */ /* 0x000fda0003f1c000 */
[----:B------:R-:W-:Y:S05]  /*3290*/  @P0 BRA `(.L_x_1577) ;  /* 0x0000000000b00947 */ /* 0x000fea0003800000 */
[----:B------:R-:W1:Y:S01]  /*32a0*/  MUFU.RCP R5, R26 ;  /* 0x0000001a00057308 */ /* 0x000e620000001000 */
[----:B------:R-:W-:Y:S07]  /*32b0*/  BSSY.RECONVERGENT B3, `(.L_x_1578) ;  /* 0x000000d000037945 */ /* 0x000fee0003800200 */
[----:B------:R-:W4:Y:S08]  /*32c0*/  MUFU.LG2 R24, R3 ;  /* 0x0000000300187308 */ /* 0x000f300000000c00 */
        /* <DEDUP_REMOVED lines=10> */
[----:B0-23--:R-:W-:Y:S05]  /*3370*/  CALL.REL.NOINC `($__internal_67_$__cuda_sm3x_div_rn_ftz_f32_slowpath) ;  /* 0x00000114008c7944 */ /* 0x00dfea0003c00000 */
.L_x_1579:
[----:B------:R-:W-:Y:S05]  /*3380*/  BSYNC.RECONVERGENT B3 ;  /* 0x0000000000037941 */ /* 0x000fea0003800200 */
.L_x_1578:
        /* <DEDUP_REMOVED lines=29> */
.L_x_1577:
        /* <DEDUP_REMOVED lines=25> */
.L_x_1581:
        /* <DEDUP_REMOVED lines=40> */
.L_x_1580:
        /* <DEDUP_REMOVED lines=52> */
[----:B0-23--:R-:W-:Y:S05]  /*3cb0*/  CALL.REL.NOINC `($__internal_67_$__cuda_sm3x_div_rn_ftz_f32_slowpath) ;  /* 0x0000010c003c7944 */ /* 0x00dfea0003c00000 */
.L_x_1583:
[----:B------:R-:W-:Y:S05]  /*3cc0*/  BSYNC.RECONVERGENT B3 ;  /* 0x0000000000037941 */ /* 0x000fea0003800200 */
.L_x_1582:
        /* <DEDUP_REMOVED lines=29> */
.L_x_1572:
        /* <DEDUP_REMOVED lines=23> */
[----:B-1----:R-:W-:Y:S01]  /*4010*/  FMUL.FTZ R24, R2, 0.69314718246459960938 ;  /* 0x3f31721802187820 */ /* 0x002fe20000410000 */
[----:B----4-:R-:W-:Y:S06]  /*4020*/  @!P0 BRA `(.L_x_1585) ;  /* 0x00000000000c8947 */ /* 0x010fec0003800000 */
[----:B------:R-:W-:Y:S02]  /*4030*/  MOV R0, R26 ;  /* 0x0000001a00007202 */ /* 0x000fe40000000f00 */
[----:B------:R-:W-:-:S07]  /*4040*/  MOV R2, 0x4060 ;  /* 0x0000406000027802 */ /* 0x000fce0000000f00 */
[----:B0-23--:R-:W-:Y:S05]  /*4050*/  CALL.REL.NOINC `($__internal_67_$__cuda_sm3x_div_rn_ftz_f32_slowpath) ;  /* 0x0000010800547944 */ /* 0x00dfea0003c00000 */
.L_x_1585:
[----:B------:R-:W-:Y:S05]  /*4060*/  BSYNC.RECONVERGENT B3 ;  /* 0x0000000000037941 */ /* 0x000fea0003800200 */
.L_x_1584:
        /* <DEDUP_REMOVED lines=29> */
.L_x_1571:
[----:B------:R-:W-:-:S13]  /*4240*/  FSETP.GEU.FTZ.AND P0, PT, R17, 9.999999682655225389e-20, PT ;  /* 0x1fec1e4a1100780b */ /* 0x000fda0003f1e000 */
[----:B------:R-:W-:Y:S05]  /*4250*/  @!P0 BRA `(.L_x_1586) ;  /* 0x0000000400188947 */ /* 0x000fea0003800000 */
[----:B------:R-:W-:Y:S01]  /*4260*/  FMUL.FTZ R0, R17, R17 ;  /* 0x0000001111007220 */ /* 0x000fe20000410000 */
[----:B------:R-:W-:Y:S01]  /*4270*/  MOV R5, 0x3e800000 ;  /* 0x3e80000000057802 */ /* 0x000fe20000000f00 */
[----:B------:R-:W-:Y:S01]  /*4280*/  HFMA2 R7, -RZ, RZ, 1.3056640625, -1.8671875 ;  /* 0x3d39bf78ff077431 */ /* 0x000fe200000001ff */
[----:B------:R-:W-:Y:S01]  /*4290*/  BSSY.RECONVERGENT B3, `(.L_x_1587) ;  /* 0x0000027000037945 */ /* 0x000fe20003800200 */
        /* <DEDUP_REMOVED lines=12> */
[----:B------:R-:W-:Y:S01]  /*4360*/  FFMA.FTZ R5, R2, -R7, 0.10546888411045074463 ;  /* 0x3dd8001202057423 */ /* 0x000fe20000010807 */
[----:B------:R-:W-:-:S03]  /*4370*/  MOV R7, 0x3f800000 ;  /* 0x3f80000000077802 */ /* 0x000fc60000000f00 */
[C---:B------:R-:W-:Y:S02]  /*4380*/  FFMA.FTZ R5, R2.reuse, R5, -0.13229703903198242188 ;  /* 0xbe0778e002057423 */ /* 0x040fe40000010005 */
[----:B------:R-:W-:Y:S02]  /*4390*/  FFMA R4, R7, -1, R7 ;  /* 0xbf80000007047823 */ /* 0x000fe40000000007 */
[----:B------:R-:W-:Y:S02]  /*43a0*/  FFMA.FTZ R5, R2, R5, 0.14491446316242218018 ;  /* 0x3e14647502057423 */ /* 0x000fe40000010005 */
[----:B------:R-:W-:Y:S02]  /*43b0*/  FFMA R4, R4, R7, 1 ;  /* 0x3f80000004047423 */ /* 0x000fe40000000007 */
        /* <DEDUP_REMOVED lines=10> */
[----:B------:R-:W-:Y:S01]  /*4460*/  @P0 FFMA.FTZ R2, R0, R5, +INF ;  /* 0x7f80000000020423 */ /* 0x000fe20000010005 */
[----:B------:R-:W1:Y:S02]  /*4470*/  FCHK P0, R17, 1 ;  /* 0x3f80000011007902 */ /* 0x000e640000000000 */
[----:B------:R-:W-:Y:S02]  /*4480*/  FFMA R0, R3, -1, R17 ;  /* 0xbf80000003007823 */ /* 0x000fe40000000011 */
[----:B------:R-:W-:Y:S02]  /*4490*/  @P1 FSEL R2, R2, -RZ, P2 ;  /* 0x800000ff02021208 */ /* 0x000fe40001000000 */
[----:B------:R-:W-:-:S03]  /*44a0*/  FFMA R0, R4, R0, R3 ;  /* 0x0000000004007223 */ /* 0x000fc60000000003 */
[----:B------:R-:W-:Y:S01]  /*44b0*/  FMUL.FTZ R24, R2, 0.5 ;  /* 0x3f00000002187820 */ /* 0x000fe20000410000 */
[----:B-1----:R-:W-:Y:S06]  /*44c0*/  @!P0 BRA `(.L_x_1588) ;  /* 0x00000000000c8947 */ /* 0x002fec0003800000 */
[----:B------:R-:W-:Y:S02]  /*44d0*/  MOV R0, 0x3f800000 ;  /* 0x3f80000000007802 */ /* 0x000fe40000000f00 */
[----:B------:R-:W-:-:S07]  /*44e0*/  MOV R2, 0x4500 ;  /* 0x0000450000027802 */ /* 0x000fce0000000f00 */
[----:B0-23--:R-:W-:Y:S05]  /*44f0*/  CALL.REL.NOINC `($__internal_67_$__cuda_sm3x_div_rn_ftz_f32_slowpath) ;  /* 0x00000104002c7944 */ /* 0x00dfea0003c00000 */
.L_x_1588:
[----:B------:R-:W-:Y:S05]  /*4500*/  BSYNC.RECONVERGENT B3 ;  /* 0x0000000000037941 */ /* 0x000fea0003800200 */
.L_x_1587:
        /* <DEDUP_REMOVED lines=27> */
.L_x_1586:
[----:B------:R-:W-:Y:S01]  /*46c0*/  MOV R0, 0x3f800000 ;  /* 0x3f80000000007802 */ /* 0x000fe20000000f00 */
[----:B------:R-:W1:Y:S01]  /*46d0*/  FCHK P0, R17, 1 ;  /* 0x3f80000011007902 */ /* 0x000e620000000000 */
[C---:B------:R-:W-:Y:S01]  /*46e0*/  FMUL.FTZ R24, R17.reuse, 0.5 ;  /* 0x3f00000011187820 */ /* 0x040fe20000410000 */
[----:B------:R-:W-:Y:S02]  /*46f0*/  BSSY.RECONVERGENT B3, `(.L_x_1589) ;  /* 0x000000b000037945 */ /* 0x000fe40003800200 */
[----:B------:R-:W-:Y:S01]  /*4700*/  FFMA R3, R0, -R0, 1 ;  /* 0x3f80000000037423 */ /* 0x000fe20000000800 */
[----:B------:R-:W-:-:S03]  /*4710*/  FMUL.FTZ R24, R17, R24 ;  /* 0x0000001811187220 */ /* 0x000fc60000410000 */
[----:B------:R-:W-:-:S04]  /*4720*/  FFMA R0, R3, R0, 1 ;  /* 0x3f80000003007423 */ /* 0x000fc80000000000 */
[----:B------:R-:W-:-:S04]  /*4730*/  FFMA R2, R0, R17, RZ ;  /* 0x0000001100027223 */ /* 0x000fc800000000ff */
[----:B------:R-:W-:-:S04]  /*4740*/  FFMA R3, R2, -1, R17 ;  /* 0xbf80000002037823 */ /* 0x000fc80000000011 */
[----:B------:R-:W-:Y:S01]  /*4750*/  FFMA R0, R0, R3, R2 ;  /* 0x0000000300007223 */ /* 0x000fe20000000002 */
[----:B-1----:R-:W-:Y:S06]  /*4760*/  @!P0 BRA `(.L_x_1590) ;  /* 0x00000000000c8947 */ /* 0x002fec0003800000 */
[----:B------:R-:W-:Y:S01]  /*4770*/  HFMA2 R0, -RZ, RZ, 1.875, 0 ;  /* 0x3f800000ff007431 */ /* 0x000fe200000001ff */
[----:B------:R-:W-:-:S07]  /*4780*/  MOV R2, 0x47a0 ;  /* 0x000047a000027802 */ /* 0x000fce0000000f00 */
[----:B0-23--:R-:W-:Y:S05]  /*4790*/  CALL.REL.NOINC `($__internal_67_$__cuda_sm3x_div_rn_ftz_f32_slowpath) ;  /* 0x0000010000847944 */ /* 0x00dfea0003c00000 */
.L_x_1590:
[----:B------:R-:W-:Y:S05]  /*47a0*/  BSYNC.RECONVERGENT B3 ;  /* 0x0000000000037941 */ /* 0x000fea0003800200 */
.L_x_1589:
        /* <DEDUP_REMOVED lines=27> */
.L_x_1570:
        /* <DEDUP_REMOVED lines=16> */
[----:B------:R-:W1:Y:S02]  /*4a60*/  MUFU.SQRT R6, R6 ;  /* 0x0000000600067308 */ /* 0x000e640000002000 */
[----:B-1----:R-:W-:Y:S01]  /*4a70*/  @P0 FMUL.FTZ R2, R6, R3 ;  /* 0x0000000306020220 */ /* 0x002fe20000410000 */
[----:B------:R-:W-:Y:S01]  /*4a80*/  FSETP.NEU.FTZ.AND P0, PT, R0, +INF , PT ;  /* 0x7f8000000000780b */ /* 0x000fe20003f1d000 */
[----:B------:R-:W-:Y:S01]  /*4a90*/  FFMA R0, -R26, R5, 1 ;  /* 0x3f8000001a007423 */ /* 0x000fe20000000105 */
[----:B------:R-:W-:Y:S02]  /*4aa0*/  HFMA2 R3, -RZ, RZ, 1.875, 0 ;  /* 0x3f800000ff037431 */ /* 0x000fe400000001ff */
        /* <DEDUP_REMOVED lines=11> */
[----:B0-23--:R-:W-:Y:S05]  /*4b60*/  CALL.REL.NOINC `($__internal_67_$__cuda_sm3x_div_rn_ftz_f32_slowpath) ;  /* 0x000000fc00907944 */ /* 0x00dfea0003c00000 */
.L_x_1592:
[----:B------:R-:W-:Y:S05]  /*4b70*/  BSYNC.RECONVERGENT B3 ;  /* 0x0000000000037941 */ /* 0x000fea0003800200 */
.L_x_1591:
[----:B------:R-:W-:Y:S01]  /*4b80*/  MOV R3, 0x3b33710b ;  /* 0x3b33710b00037802 */ /* 0x000fe20000000f00 */
[----:B------:R-:W-:Y:S01]  /*4b90*/  FMUL.FTZ R2, R0, R0 ;  /* 0x0000000000027220 */ /* 0x000fe20000410000 */
[----:B------:R-:W-:Y:S01]  /*4ba0*/  ISETP.NE.AND P3, PT, R25, RZ, PT ;  /* 0x000000ff1900720c */ /* 0x000fe20003f65270 */
[----:B------:R-:W-:Y:S01]  /*4bb0*/  HFMA2 R5, -RZ, RZ, 1.857421875, -1409 ;  /* 0x3f6ee581ff057431 */ /* 0x000fe200000001ff */
[----:B------:R-:W-:Y:S01]  /*4bc0*/  ISETP.GE.AND P0, PT, R14, RZ, PT ;  /* 0x000000ff0e00720c */ /* 0x000fe20003f06270 */
[----:B------:R-:W-:Y:S01]  /*4bd0*/  FFMA.FTZ R3, R2, R3, -0.015681877732276916504 ;  /* 0xbc80774802037423 */ /* 0x000fe20000010003 */
[----:B------:R-:W-:Y:S02]  /*4be0*/  FSETP.NEU.FTZ.AND P2, PT, |R14|, |R15|, PT ;  /* 0x4000000f0e00720b */ /* 0x000fe40003f5d200 */
        /* <DEDUP_REMOVED lines=17> */
[----:B------:R-:W-:Y:S02]  /*4d00*/  @!P1 FSEL R2, RZ, 3.1415927410125732422, P0 ;  /* 0x40490fdbff029808 */ /* 0x000fe40000000000 */
[----:B------:R-:W-:Y:S02]  /*4d10*/  FSETP.NAN.FTZ.AND P0, PT, |R3|, |R3|, PT ;  /* 0x400000030300720b */ /* 0x000fe40003f18200 */
[----:B------:R-:W-:-:S04]  /*4d20*/  LOP3.LUT R2, R2, 0x80000000, R15, 0xb8, !PT ;  /* 0x8000000002027812 */ /* 0x000fc800078eb80f */
[----:B------:R-:W-:Y:S01]  /*4d30*/  FSEL R14, R3, R2, P0 ;  /* 0x00000002030e7208 */ /* 0x000fe20000000000 */
[----:B------:R-:W-:Y:S06]  /*4d40*/  BRA `(.L_x_1576) ;  /* 0x0000000000e47947 */ /* 0x000fec0003800000 */
.L_x_1569:
        /* <DEDUP_REMOVED lines=9> */
[----:B------:R-:W4:Y:S07]  /*4de0*/  MUFU.RCP R4, R25 ;  /* 0x0000001900047308 */ /* 0x000f2e0000001000 */
[C---:B------:R-:W-:Y:S01]  /*4df0*/  @P0 FMUL.FTZ R2, R15.reuse, 4 ;  /* 0x408000000f020820 */ /* 0x040fe20000410000 */
[----:B-1----:R-:W-:Y:S01]  /*4e00*/  @P0 FMUL.FTZ R0, R14, 4 ;  /* 0x408000000e000820 */ /* 0x002fe20000410000 */
[----:B------:R-:W-:Y:S02]  /*4e10*/  @!P0 FMUL.FTZ R3, R15, R15 ;  /* 0x0000000f0f038220 */ /* 0x000fe40000410000 */
[----:B------:R-:W-:-:S02]  /*4e20*/  @P0 FMUL.FTZ R5, R2, R2 ;  /* 0x0000000202050220 */ /* 0x000fc40000410000 */
[----:B------:R-:W-:Y:S02]  /*4e30*/  @!P0 FFMA.FTZ R3, R14, R14, R3 ;  /* 0x0000000e0e038223 */ /* 0x000fe40000010003 */
[----:B------:R-:W-:-:S04]  /*4e40*/  @P0 FFMA.FTZ R5, R0, R0, R5 ;  /* 0x0000000000050223 */ /* 0x000fc80000010005 */
[----:B------:R-:W-:Y:S01]  /*4e50*/  @P0 FMUL.FTZ R3, R5, 0.0625 ;  /* 0x3d80000005030820 */ /* 0x000fe20000410000 */
        /* <DEDUP_REMOVED lines=11> */
[----:B0-23--:R-:W-:Y:S05]  /*4f10*/  CALL.REL.NOINC `($__internal_67_$__cuda_sm3x_div_rn_ftz_f32_slowpath) ;  /* 0x000000f800a47944 */ /* 0x00dfea0003c00000 */
.L_x_1594:
[----:B------:R-:W-:Y:S05]  /*4f20*/  BSYNC.RECONVERGENT B3 ;  /* 0x0000000000037941 */ /* 0x000fea0003800200 */
.L_x_1593:
[----:B------:R-:W-:Y:S02]  /*4f30*/  HFMA2 R3, -RZ, RZ, 0.89990234375, 10328 ;  /* 0x3b33710bff037431 */ /* 0x000fe400000001ff */
[----:B------:R-:W-:Y:S01]  /*4f40*/  FMUL.FTZ R2, R0, R0 ;  /* 0x0000000000027220 */ /* 0x000fe20000410000 */
[----:B------:R-:W-:Y:S02]  /*4f50*/  MOV R5, 0x3f6ee581 ;  /* 0x3f6ee58100057802 */ /* 0x000fe40000000f00 */
        /* <DEDUP_REMOVED lines=15> */
[----:B------:R-:W-:Y:S01]  /*5050*/  @!P2 FADD.FTZ R0, -R0, -RZ ;  /* 0x800000ff0000a221 */ /* 0x000fe20000010100 */
        /* <DEDUP_REMOVED lines=8> */
.L_x_1576:
[----:B------:R-:W-:Y:S05]  /*50e0*/  BSYNC.RECONVERGENT B2 ;  /* 0x0000000000027941 */ /* 0x000fea0003800200 */
.L_x_1568:
[----:B------:R-:W1:Y:S01]  /*50f0*/  LDCU.64 UR16, c[0x0][0xfd0] ;  /* 0x0001fa00ff1077ac */ /* 0x000e620008000a00 */
[----:B------:R-:W-:Y:S01]  /*5100*/  BSSY.RECONVERGENT B0, `(.L_x_1595) ;  /* 0x000003b000007945 */ /* 0x000fe20003800200 */
[C---:B-1----:R-:W-:Y:S01]  /*5110*/  FMUL.FTZ R15, R14.reuse, UR16 ;  /* 0x000000100e0f7c20 */ /* 0x042fe20008410000 */
[----:B------:R-:W-:-:S03]  /*5120*/  FMUL.FTZ R3, R14, UR17 ;  /* 0x000000110e037c20 */ /* 0x000fc60008410000 */
[C---:B------:R-:W-:Y:S01]  /*5130*/  FFMA.FTZ R15, R24.reuse, UR17, R15 ;  /* 0x00000011180f7c23 */ /* 0x040fe2000801000f */
[----:B------:R-:W-:-:S04]  /*5140*/  FFMA.FTZ R24, R24, UR16, -R3 ;  /* 0x0000001018187c23 */ /* 0x000fc80008010803 */
        /* <DEDUP_REMOVED lines=40> */
.L_x_1598:
        /* <DEDUP_REMOVED lines=8> */
.L_x_1597:
[----:B------:R-:W-:-:S04]  /*5450*/  FMUL.RZ R0, R15, 0.15915493667125701904 ;  /* 0x3e22f9830f007820 */ /* 0x000fc8000040c000 */
[----:B------:R1:W4:Y:S08]  /*5460*/  MUFU.COS R14, R0 ;  /* 0x00000000000e7308 */ /* 0x0003300000000000 */
[----:B------:R1:W0:Y:S01]  /*5470*/  MUFU.SIN R15, R0 ;  /* 0x00000000000f7308 */ /* 0x0002220000000400 */
[----:B------:R-:W-:Y:S05]  /*5480*/  BRA `(.L_x_1599) ;  /* 0x0000000000087947 */ /* 0x000fea0003800000 */
.L_x_1596:
[----:B------:R-:W-:-:S06]  /*5490*/  FMUL.FTZ R14, R24, 1.4426950216293334961 ;  /* 0x3fb8aa3b180e7820 */ /* 0x000fcc0000410000 */
[----:B------:R-:W1:Y:S02]  /*54a0*/  MUFU.EX2 R14, R14 ;  /* 0x0000000e000e7308 */ /* 0x000e640000000800 */
.L_x_1599:
[----:B------:R-:W-:Y:S05]  /*54b0*/  BSYNC.RECONVERGENT B0 ;  /* 0x0000000000007941 */ /* 0x000fea0003800200 */
.L_x_1595:
[----:B------:R-:W-:Y:S01]  /*54c0*/  FSETP.NAN.FTZ.AND P0, PT, R12, R12, PT ;  /* 0x0000000c0c00720b */ /* 0x000fe20003f18000 */
        /* <DEDUP_REMOVED lines=24> */
[----:B------:R-:W-:Y:S01]  /*5650*/  HFMA2 R5, -RZ, RZ, 1.875, 0 ;  /* 0x3f800000ff057431 */ /* 0x000fe200000001ff */
        /* <DEDUP_REMOVED lines=41> */
[----:B0-234-:R-:W-:Y:S05]  /*58f0*/  CALL.REL.NOINC `($__internal_67_$__cuda_sm3x_div_rn_ftz_f32_slowpath) ;  /* 0x000000f0002c7944 */ /* 0x01dfea0003c00000 */
.L_x_1607:
[----:B------:R-:W-:Y:S05]  /*5900*/  BSYNC.RECONVERGENT B3 ;  /* 0x0000000000037941 */ /* 0x000fea0003800200 */
.L_x_1606:
        /* <DEDUP_REMOVED lines=29> */
.L_x_1605:
[----:B------:R-:W-:-:S04]  /*5ae0*/  FMUL.FTZ R3, R17, R17 ;  /* 0x0000001111037220 */ /* 0x000fc80000410000 */
[----:B------:R-:W-:-:S05]  /*5af0*/  FFMA.FTZ R3, R26, R26, R3 ;  /* 0x0000001a1a037223 */ /* 0x000fca0000010003 */
[----:B------:R-:W-:-:S13]  /*5b00*/  FSETP.GTU.FTZ.AND P0, PT, R3, 0.69999998807907104492, PT ;  /* 0x3f3333330300780b */ /* 0x000fda0003f1c000 */
[----:B------:R-:W-:Y:S05]  /*5b10*/  @P0 BRA `(.L_x_1609) ;  /* 0x0000000000b00947 */ /* 0x000fea0003800000 */
[----:B------:R-:W1:Y:S01]  /*5b20*/  MUFU.RCP R5, R26 ;  /* 0x0000001a00057308 */ /* 0x000e620000001000 */
[----:B------:R-:W-:Y:S07]  /*5b30*/  BSSY.RECONVERGENT B3, `(.L_x_1610) ;  /* 0x000000d000037945 */ /* 0x000fee0003800200 */
[----:B------:R-:W5:Y:S08]  /*5b40*/  MUFU.LG2 R24, R3 ;  /* 0x0000000300187308 */ /* 0x000f700000000c00 */
        /* <DEDUP_REMOVED lines=10> */
[----:B--234-:R-:W-:Y:S05]  /*5bf0*/  CALL.REL.NOINC `($__internal_67_$__cuda_sm3x_div_rn_ftz_f32_slowpath) ;  /* 0x000000ec006c7944 */ /* 0x01cfea0003c00000 */
.L_x_1611:
[----:B------:R-:W-:Y:S05]  /*5c00*/  BSYNC.RECONVERGENT B3 ;  /* 0x0000000000037941 */ /* 0x000fea0003800200 */
.L_x_1610:
        /* <DEDUP_REMOVED lines=29> */
.L_x_1609:
        /* <DEDUP_REMOVED lines=25> */
.L_x_1613:
        /* <DEDUP_REMOVED lines=40> */
.L_x_1612:
        /* <DEDUP_REMOVED lines=52> */
[----:B0-234-:R-:W-:Y:S05]  /*6530*/  CALL.REL.NOINC `($__internal_67_$__cuda_sm3x_div_rn_ftz_f32_slowpath) ;  /* 0x000000e4001c7944 */ /* 0x01dfea0003c00000 */
.L_x_1615:
[----:B------:R-:W-:Y:S05]  /*6540*/  BSYNC.RECONVERGENT B3 ;  /* 0x0000000000037941 */ /* 0x000fea0003800200 */
.L_x_1614:
        /* <DEDUP_REMOVED lines=29> */
.L_x_1604:
        /* <DEDUP_REMOVED lines=23> */
[----:B-1----:R-:W-:Y:S01]  /*6890*/  FMUL.FTZ R24, R2, 0.69314718246459960938 ;  /* 0x3f31721802187820 */ /* 0x002fe20000410000 */
[----:B-----5:R-:W-:Y:S06]  /*68a0*/  @!P0 BRA `(.L_x_1617) ;  /* 0x00000000000c8947 */ /* 0x020fec0003800000 */
[----:B------:R-:W-:Y:S02]  /*68b0*/  MOV R0, R26 ;  /* 0x0000001a00007202 */ /* 0x000fe40000000f00 */
[----:B------:R-:W-:-:S07]  /*68c0*/  MOV R2, 0x68e0 ;  /* 0x000068e000027802 */ /* 0x000fce0000000f00 */
[----:B0-234-:R-:W-:Y:S05]  /*68d0*/  CALL.REL.NOINC `($__internal_67_$__cuda_sm3x_div_rn_ftz_f32_slowpath) ;  /* 0x000000e000347944 */ /* 0x01dfea0003c00000 */
.L_x_1617:
[----:B------:R-:W-:Y:S05]  /*68e0*/  BSYNC.RECONVERGENT B3 ;  /* 0x0000000000037941 */ /* 0x000fea0003800200 */
.L_x_1616:
        /* <DEDUP_REMOVED lines=29> */
.L_x_1603:
[----:B------:R-:W-:-:S13]  /*6ac0*/  FSETP.GEU.FTZ.AND P0, PT, R17, 9.999999682655225389e-20, PT ;  /* 0x1fec1e4a1100780b */ /* 0x000fda0003f1e000 */
[----:B------:R-:W-:Y:S05]  /*6ad0*/  @!P0 BRA `(.L_x_1618) ;  /* 0x0000000400188947 */ /* 0x000fea0003800000 */
[----:B------:R-:W-:Y:S01]  /*6ae0*/  FMUL.FTZ R2, R17, R17 ;  /* 0x0000001111027220 */ /* 0x000fe20000410000 */
[----:B------:R-:W-:Y:S01]  /*6af0*/  MOV R5, 0x3e800000 ;  /* 0x3e80000000057802 */ /* 0x000fe20000000f00 */
[----:B------:R-:W-:Y:S01]  /*6b00*/  HFMA2 R7, -RZ, RZ, 1.3056640625, -1.8671875 ;  /* 0x3d39bf78ff077431 */ /* 0x000fe200000001ff */
[----:B------:R-:W-:Y:S01]  /*6b10*/  MOV R6, 0x3f800000 ;  /* 0x3f80000000067802 */ /* 0x000fe20000000f00 */
[C---:B------:R-:W-:Y:S01]  /*6b20*/  FADD.FTZ.RZ R0, R2.reuse, 1 ;  /* 0x3f80000002007421 */ /* 0x040fe2000001c000 */
[----:B------:R-:W-:Y:S01]  /*6b30*/  ISETP.GE.U32.AND P1, PT, R2, 0x7f800000, PT ;  /* 0x7f8000000200780c */ /* 0x000fe20003f26070 */
[----:B------:R-:W-:Y:S03]  /*6b40*/  BSSY.RECONVERGENT B3, `(.L_x_1619) ;  /* 0x0000024000037945 */ /* 0x000fe60003800200 */
[----:B------:R-:W-:Y:S02]  /*6b50*/  IADD3 R0, PT, PT, R0, -0x3f400000, RZ ;  /* 0xc0c0000000007810 */ /* 0x000fe40007ffe0ff */
[----:B------:R-:W-:-:S02]  /*6b60*/  ISETP.GT.AND P0, PT, R2, -0x40800000, P1 ;  /* 0xbf8000000200780c */ /* 0x000fc40000f04270 */
        /* <DEDUP_REMOVED lines=9> */
[----:B------:R-:W-:-:S03]  /*6c00*/  FFMA R7, R6, -1, R6 ;  /* 0xbf80000006077823 */ /* 0x000fc60000000006 */
        /* <DEDUP_REMOVED lines=9> */
[----:B------:R-:W-:Y:S01]  /*6ca0*/  @P1 MOV R5, 0x7f800000 ;  /* 0x7f80000000051802 */ /* 0x000fe20000000f00 */
[----:B------:R-:W-:Y:S02]  /*6cb0*/  FFMA R0, R7, R6, 1 ;  /* 0x3f80000007007423 */ /* 0x000fe40000000006 */
[----:B------:R-:W-:Y:S02]  /*6cc0*/  FFMA.FTZ R3, R3, 0.69314718246459960938, R4 ;  /* 0x3f31721803037823 */ /* 0x000fe40000010004 */
[----:B------:R-:W-:Y:S01]  /*6cd0*/  @P0 FFMA.FTZ R3, R2, R5, +INF ;  /* 0x7f80000002030423 */ /* 0x000fe20000010005 */
[----:B------:R-:W1:Y:S01]  /*6ce0*/  FCHK P0, R17, 1 ;  /* 0x3f80000011007902 */ /* 0x000e620000000000 */
[----:B------:R-:W-:-:S03]  /*6cf0*/  FFMA R4, R0, R17, RZ ;  /* 0x0000001100047223 */ /* 0x000fc600000000ff */
[----:B------:R-:W-:Y:S01]  /*6d00*/  @P1 FSEL R3, R3, -RZ, P2 ;  /* 0x800000ff03031208 */ /* 0x000fe20001000000 */
[----:B------:R-:W-:-:S04]  /*6d10*/  FFMA R5, R4, -1, R17 ;  /* 0xbf80000004057823 */ /* 0x000fc80000000011 */
[----:B------:R-:W-:Y:S01]  /*6d20*/  FFMA R0, R0, R5, R4 ;  /* 0x0000000500007223 */ /* 0x000fe20000000004 */
[----:B------:R-:W-:Y:S01]  /*6d30*/  FMUL.FTZ R24, R3, 0.5 ;  /* 0x3f00000003187820 */ /* 0x000fe20000410000 */
[----:B-1----:R-:W-:Y:S06]  /*6d40*/  @!P0 BRA `(.L_x_1620) ;  /* 0x00000000000c8947 */ /* 0x002fec0003800000 */
[----:B------:R-:W-:Y:S02]  /*6d50*/  MOV R0, 0x3f800000 ;  /* 0x3f80000000007802 */ /* 0x000fe40000000f00 */
[----:B------:R-:W-:-:S07]  /*6d60*/  MOV R2, 0x6d80 ;  /* 0x00006d8000027802 */ /* 0x000fce0000000f00 */
[----:B0-234-:R-:W-:Y:S05]  /*6d70*/  CALL.REL.NOINC `($__internal_67_$__cuda_sm3x_div_rn_ftz_f32_slowpath) ;  /* 0x000000dc000c7944 */ /* 0x01dfea0003c00000 */
.L_x_1620:
[----:B------:R-:W-:Y:S05]  /*6d80*/  BSYNC.RECONVERGENT B3 ;  /* 0x0000000000037941 */ /* 0x000fea0003800200 */
.L_x_1619:
        /* <DEDUP_REMOVED lines=27> */
.L_x_1618:
        /* <DEDUP_REMOVED lines=13> */
[----:B0-234-:R-:W-:Y:S05]  /*7010*/  CALL.REL.NOINC `($__internal_67_$__cuda_sm3x_div_rn_ftz_f32_slowpath) ;  /* 0x000000d800647944 */ /* 0x01dfea0003c00000 */
.L_x_1622:
[----:B------:R-:W-:Y:S05]  /*7020*/  BSYNC.RECONVERGENT B3 ;  /* 0x0000000000037941 */ /* 0x000fea0003800200 */
.L_x_1621:
        /* <DEDUP_REMOVED lines=27> */
.L_x_1602:
        /* <DEDUP_REMOVED lines=32> */
[----:B0-234-:R-:W-:Y:S05]  /*73e0*/  CALL.REL.NOINC `($__internal_67_$__cuda_sm3x_div_rn_ftz_f32_slowpath) ;  /* 0x000000d400707944 */ /* 0x01dfea0003c00000 */
.L_x_1624:
[----:B------:R-:W-:Y:S05]  /*73f0*/  BSYNC.RECONVERGENT B3 ;  /* 0x0000000000037941 */ /* 0x000fea0003800200 */
.L_x_1623:
        /* <DEDUP_REMOVED lines=29> */
.L_x_1601:
        /* <DEDUP_REMOVED lines=9> */
[----:B------:R-:W5:Y:S07]  /*7660*/  MUFU.RCP R4, R25 ;  /* 0x0000001900047308 */ /* 0x000f6e0000001000 */
        /* <DEDUP_REMOVED lines=18> */
[----:B0-234-:R-:W-:Y:S05]  /*7790*/  CALL.REL.NOINC `($__internal_67_$__cuda_sm3x_div_rn_ftz_f32_slowpath) ;  /* 0x000000d000847944 */ /* 0x01dfea0003c00000 */
.L_x_1626:
[----:B------:R-:W-:Y:S05]  /*77a0*/  BSYNC.RECONVERGENT B3 ;  /* 0x0000000000037941 */ /* 0x000fea0003800200 */
.L_x_1625:
        /* <DEDUP_REMOVED lines=27> */
.L_x_1608:
[----:B------:R-:W-:Y:S05]  /*7960*/  BSYNC.RECONVERGENT B2 ;  /* 0x0000000000027941 */ /* 0x000fea0003800200 */
.L_x_1600:
        /* <DEDUP_REMOVED lines=46> */
.L_x_1630:
        /* <DEDUP_REMOVED lines=8> */
.L_x_1629:
[----:B------:R-:W-:-:S04]  /*7cd0*/  FMUL.RZ R0, R13, 0.15915493667125701904 ;  /* 0x3e22f9830d007820 */ /* 0x000fc8000040c000 */
[----:B------:R1:W0:Y:S08]  /*7ce0*/  MUFU.COS R12, R0 ;  /* 0x00000000000c7308 */ /* 0x0002300000000000 */
[----:B------:R1:W0:Y:S01]  /*7cf0*/  MUFU.SIN R13, R0 ;  /* 0x00000000000d7308 */ /* 0x0002220000000400 */
[----:B------:R-:W-:Y:S05]  /*7d00*/  BRA `(.L_x_1631) ;  /* 0x0000000000087947 */ /* 0x000fea0003800000 */
.L_x_1628:
[----:B------:R-:W-:-:S06]  /*7d10*/  FMUL.FTZ R12, R24, 1.4426950216293334961 ;  /* 0x3fb8aa3b180c7820 */ /* 0x000fcc0000410000 */
[----:B------:R-:W1:Y:S02]  /*7d20*/  MUFU.EX2 R12, R12 ;  /* 0x0000000c000c7308 */ /* 0x000e640000000800 */
.L_x_1631:
[----:B------:R-:W-:Y:S05]  /*7d30*/  BSYNC.RECONVERGENT B0 ;  /* 0x0000000000007941 */ /* 0x000fea0003800200 */
.L_x_1627:
        /* <DEDUP_REMOVED lines=68> */
.L_x_1639:
[----:B------:R-:W-:Y:S05]  /*8180*/  BSYNC.RECONVERGENT B3 ;  /* 0x0000000000037941 */ /* 0x000fea0003800200 */
.L_x_1638:
        /* <DEDUP_REMOVED lines=29> */
.L_x_1637:
        /* <DEDUP_REMOVED lines=18> */
.L_x_1643:
[----:B------:R-:W-:Y:S05]  /*8480*/  BSYNC.RECONVERGENT B3 ;  /* 0x0000000000037941 */ /* 0x000fea0003800200 */
.L_x_1642:
        /* <DEDUP_REMOVED lines=29> */
.L_x_1641:
        /* <DEDUP_REMOVED lines=25> */
.L_x_1645:
        /* <DEDUP_REMOVED lines=28> */
[C---:B------:R-:W-:Y:S02]  /*89b0*/  FSETP.GEU.FTZ.AND P5, PT, R28.reuse, R22, PT ;  /* 0x000000161c00720b */ /* 0x040fe40003fbe000 */
        /* <DEDUP_REMOVED lines=11> */
.L_x_1644:
        /* <DEDUP_REMOVED lines=53> */
.L_x_1647:
[----:B------:R-:W-:Y:S05]  /*8dc0*/  BSYNC.RECONVERGENT B3 ;  /* 0x0000000000037941 */ /* 0x000fea0003800200 */
.L_x_1646:
        /* <DEDUP_REMOVED lines=29> */
.L_x_1636:
        /* <DEDUP_REMOVED lines=28> */
.L_x_1649:
[----:B------:R-:W-:Y:S05]  /*9160*/  BSYNC.RECONVERGENT B3 ;  /* 0x0000000000037941 */ /* 0x000fea0003800200 */
.L_x_1648:
        /* <DEDUP_REMOVED lines=29> */
.L_x_1635:
        /* <DEDUP_REMOVED lines=44> */
.L_x_1652:
[----:B------:R-:W-:Y:S05]  /*9600*/  BSYNC.RECONVERGENT B3 ;  /* 0x0000000000037941 */ /* 0x000fea0003800200 */
.L_x_1651:
        /* <DEDUP_REMOVED lines=27> */
.L_x_1650:
        /* <DEDUP_REMOVED lines=14> */
.L_x_1654:
[----:B------:R-:W-:Y:S05]  /*98a0*/  BSYNC.RECONVERGENT B3 ;  /* 0x0000000000037941 */ /* 0x000fea0003800200 */
.L_x_1653:
        /* <DEDUP_REMOVED lines=27> */
.L_x_1634:
        /* <DEDUP_REMOVED lines=33> */
.L_x_1656:
[----:B------:R-:W-:Y:S05]  /*9c70*/  BSYNC.RECONVERGENT B3 ;  /* 0x0000000000037941 */ /* 0x000fea0003800200 */
.L_x_1655:
        /* <DEDUP_REMOVED lines=29> */
.L_x_1633:
        /* <DEDUP_REMOVED lines=29> */
.L_x_1658:
[----:B------:R-:W-:Y:S05]  /*a020*/  BSYNC.RECONVERGENT B3 ;  /* 0x0000000000037941 */ /* 0x000fea0003800200 */
.L_x_1657:
        /* <DEDUP_REMOVED lines=27> */
.L_x_1640:
[----:B------:R-:W-:Y:S05]  /*a1e0*/  BSYNC.RECONVERGENT B2 ;  /* 0x0000000000027941 */ /* 0x000fea0003800200 */
.L_x_1632:
        /* <DEDUP_REMOVED lines=46> */
.L_x_1662:
        /* <DEDUP_REMOVED lines=8> */
.L_x_1661:
[----:B------:R-:W-:-:S04]  /*a550*/  FMUL.RZ R0, R3, 0.15915493667125701904 ;  /* 0x3e22f98303007820 */ /* 0x000fc8000040c000 */
[----:B------:R1:W0:Y:S08]  /*a560*/  MUFU.COS R2, R0 ;  /* 0x0000000000027308 */ /* 0x0002300000000000 */
[----:B------:R1:W0:Y:S01]  /*a570*/  MUFU.SIN R3, R0 ;  /* 0x0000000000037308 */ /* 0x0002220000000400 */
[----:B------:R-:W-:Y:S05]  /*a580*/  BRA `(.L_x_1663) ;  /* 0x0000000000087947 */ /* 0x000fea0003800000 */
.L_x_1660:
[----:B------:R-:W-:-:S06]  /*a590*/  FMUL.FTZ R2, R24, 1.4426950216293334961 ;  /* 0x3fb8aa3b18027820 */ /* 0x000fcc0000410000 */
[----:B------:R-:W1:Y:S02]  /*a5a0*/  MUFU.EX2 R2, R2 ;  /* 0x0000000200027308 */ /* 0x000e640000000800 */
.L_x_1663:
[----:B------:R-:W-:Y:S05]  /*a5b0*/  BSYNC.RECONVERGENT B0 ;  /* 0x0000000000007941 */ /* 0x000fea0003800200 */
.L_x_1659:
[----:B------:R-:W-:Y:S01]  /*a5c0*/  IADD3 R5, P1, PT, R23, UR4, RZ ;  /* 0x0000000417057c10 */ /* 0x000fe2000ff3e0ff */
[----:B------:R-:W-:Y:S01]  /*a5d0*/  ULEA UR4, UP0, UR11, UR4, 0x2 ;  /* 0x000000040b047291 */ /* 0x000fe2000f8010ff */
[----:B------:R-:W-:Y:S02]  /*a5e0*/  ISETP.GE.U32.AND P2, PT, R19, UR12, PT ;  /* 0x0000000c13007c0c */ /* 0x000fe4000bf46070 */
[C---:B------:R-:W-:Y:S02]  /*a5f0*/  ISETP.GE.U32.AND P0, PT, R5.reuse, UR12, PT ;  /* 0x0000000c05007c0c */ /* 0x040fe4000bf06070 */
[----:B------:R-:W-:Y:S01]  /*a600*/  IADD3.X R6, PT, PT, RZ, UR5, RZ, P1, !PT ;  /* 0x00000005ff067c10 */ /* 0x000fe20008ffe4ff */
[----:B------:R-:W-:Y:S01]  /*a610*/  UIADD3.X UR5, UPT, UPT, URZ, UR5, URZ, UP0, !UPT ;  /* 0x00000005ff057290 */ /* 0x000fe200087fe4ff */
[----:B-1----:R-:W-:Y:S01]  /*a620*/  IADD3 R0, P4, PT, R5, UR11, RZ ;  /* 0x0000000b05007c10 */ /* 0x002fe2000ff9e0ff */
[----:B------:R-:W-:Y:S01]  /*a630*/  UISETP.GE.U32.AND UP0, UPT, UR4, UR12, UPT ;  /* 0x0000000c0400728c */ /* 0x000fe2000bf06070 */
[----:B------:R-:W-:-:S02]  /*a640*/  ISETP.GE.U32.AND.EX P0, PT, R6, UR13, PT, P0 ;  /* 0x0000000d06007c0c */ /* 0x000fc4000bf06100 */
[----:B------:R-:W-:Y:S01]  /*a650*/  ISETP.GE.U32.AND P3, PT, R0, UR12, PT ;  /* 0x0000000c00007c0c */ /* 0x000fe2000bf66070 */
[----:B------:R-:W-:Y:S01]  /*a660*/  UISETP.GE.U32.AND.EX UP0, UPT, UR5, UR13, UPT, UP0 ;  /* 0x0000000d0500728c */ /* 0x000fe2000bf06100 */
[----:B------:R-:W-:Y:S02]  /*a670*/  IADD3.X R17, PT, PT, RZ, R6, RZ, P4, !PT ;  /* 0x00000006ff117210 */ /* 0x000fe400027fe4ff */
[----:B------:R-:W-:Y:S02]  /*a680*/  ISETP.GE.U32.AND P1, PT, R21, UR12, PT ;  /* 0x0000000c15007c0c */ /* 0x000fe4000bf26070 */
[----:B------:R-:W-:Y:S02]  /*a690*/  ISETP.GE.U32.AND.EX P3, PT, R17, UR13, PT, P3 ;  /* 0x0000000d11007c0c */ /* 0x000fe4000bf66130 */
[----:B------:R-:W-:Y:S02]  /*a6a0*/  ISETP.GE.U32.AND.EX P1, PT, R20, UR13, PT, P1 ;  /* 0x0000000d14007c0c */ /* 0x000fe4000bf26110 */
[----:B------:R-:W-:-:S02]  /*a6b0*/  ISETP.GE.U32.AND.EX P2, PT, R18, UR13, PT, P2 ;  /* 0x0000000d12007c0c */ /* 0x000fc4000bf46120 */
[----:B------:R-:W-:-:S04]  /*a6c0*/  @!P0 LEA R4, P4, R5, UR8, 0x3 ;  /* 0x0000000805048c11 */ /* 0x000fc8000f8818ff */
[----:B------:R-:W-:-:S03]  /*a6d0*/  @!P0 LEA.HI.X R5, R5, UR9, R6, 0x3, P4 ;  /* 0x0000000905058c11 */ /* 0x000fc6000a0f1c06 */
[C---:B------:R-:W-:Y:S02]  /*a6e0*/  @!P3 LEA R16, P4, R0.reuse, UR8, 0x3 ;  /* 0x000000080010bc11 */ /* 0x040fe4000f8818ff */
[----:B------:R-:W-:Y:S01]  /*a6f0*/  @!P1 LEA R6, P5, R21, UR8, 0x3 ;  /* 0x0000000815069c11 */ /* 0x000fe2000f8a18ff */
[----:B0-23--:R2:W-:Y:S01]  /*a700*/  @!P0 STG.E.64 desc[UR14][R4.64], R8 ;  /* 0x0000000804008986 */ /* 0x00d5e2000c101b0e */
[----:B------:R-:W-:Y:S02]  /*a710*/  @!P2 LEA R10, P6, R19, UR8, 0x3 ;  /* 0x00000008130aac11 */ /* 0x000fe4000f8c18ff */
[----:B------:R-:W-:Y:S02]  /*a720*/  @!P3 LEA.HI.X R17, R0, UR9, R17, 0x3, P4 ;  /* 0x000000090011bc11 */ /* 0x000fe4000a0f1c11 */
[----:B------:R-:W-:Y:S02]  /*a730*/  @!P1 LEA.HI.X R7, R21, UR9, R20, 0x3, P5 ;  /* 0x0000000915079c11 */ /* 0x000fe4000a8f1c14 */
[----:B------:R-:W-:Y:S01]  /*a740*/  @!P2 LEA.HI.X R11, R19, UR9, R18, 0x3, P6 ;  /* 0x00000009130bac11 */ /* 0x000fe2000b0f1c12 */
[----:B----4-:R2:W-:Y:S04]  /*a750*/  @!P3 STG.E.64 desc[UR14][R16.64], R14 ;  /* 0x0000000e1000b986 */ /* 0x0105e8000c101b0e */
[----:B------:R2:W-:Y:S04]  /*a760*/  @!P1 STG.E.64 desc[UR14][R6.64], R12 ;  /* 0x0000000c06009986 */ /* 0x0005e8000c101b0e */
[----:B------:R2:W-:Y:S01]  /*a770*/  @!P2 STG.E.64 desc[UR14][R10.64], R2 ;  /* 0x000000020a00a986 */ /* 0x0005e2000c101b0e */
[----:B------:R-:W-:Y:S05]  /*a780*/  BRA.U !UP0, `(.L_x_1664) ;  /* 0xffffff59089c7547 */ /* 0x000fea000b83ffff */
[----:B------:R-:W-:Y:S05]  /*a790*/  EXIT ;  /* 0x000000000000794d */ /* 0x000fea0003800000 */
.L_x_1536:
[----:B------:R-:W0:Y:S02]  /*a7a0*/  S2R R21, SR_TID.X ;  /* 0x0000000000157919 */ /* 0x000e240000002100 */
[----:B0-----:R-:W-:-:S03]  /*a7b0*/  IMAD.WIDE.U32 R2, R21, 0x4, RZ ;  /* 0x0000000415027825 */ /* 0x001fc600078e00ff */
[----:B------:R-:W-:-:S04]  /*a7c0*/  ISETP.GE.U32.AND P0, PT, R2, UR16, PT ;  /* 0x0000001002007c0c */ /* 0x000fc8000bf06070 */
[----:B------:R-:W-:-:S13]  /*a7d0*/  ISETP.GE.AND.EX P0, PT, R3, UR10, PT, P0 ;  /* 0x0000000a03007c0c */ /* 0x000fda000bf06300 */
[----:B------:R-:W-:Y:S05]  /*a7e0*/  @P0 EXIT ;  /* 0x000000000000094d */ /* 0x000fea0003800000 */
[----:B------:R-:W-:Y:S01]  /*a7f0*/  HFMA2 R20, -RZ, RZ, 0, 0 ;  /* 0x00000000ff147431 */ /* 0x000fe200000001ff */
[----:B------:R-:W0:Y:S06]  /*a800*/  LDCU UR4, c[0x0][0x360] ;  /* 0x00006c00ff0477ac */ /* 0x000e2c0008000800 */
.L_x_1792:
[C---:B------:R-:W-:Y:S02]  /*a810*/  SHF.L.U32 R18, R21.reuse, 0x5, RZ ;  /* 0x0000000515127819 */ /* 0x040fe400000006ff */
[----:B------:R-:W-:Y:S02]  /*a820*/  SHF.L.U64.HI R19, R21, 0x5, R20 ;  /* 0x0000000515137819 */ /* 0x000fe40000010214 */
[----:B------:R-:W-:-:S04]  /*a830*/  IADD3 R8, P0, PT, R18, UR6, RZ ;  /* 0x0000000612087c10 */ /* 0x000fc8000ff1e0ff */
[----:B------:R-:W-:-:S06]  /*a840*/  IADD3.X R9, PT, PT, R19, UR7, RZ, P0, !PT ;  /* 0x0000000713097c10 */ /* 0x000fcc00087fe4ff */
[----:B------:R-:W2:Y:S01]  /*a850*/  LDG.E.ENL2.256 R8, R12, desc[UR14][R8.64] ;  /* 0xfe00000e080c797e */ /* 0x000ea20008121908 */
[----:B------:R-:W-:Y:S01]  /*a860*/  BSSY.RECONVERGENT B2, `(.L_x_1665) ;  /* 0x0000242000027945 */ /* 0x000fe20003800200 */
[----:B--2---:R-:W-:Y:S02]  /*a870*/  FSETP.NAN.FTZ.AND P1, PT, R12, R12, PT ;  /* 0x0000000c0c00720b */ /* 0x004fe40003f38000 */
[----:B------:R-:W-:-:S13]  /*a880*/  FSETP.NAN.FTZ.AND P0, PT, R13, R13, PT ;  /* 0x0000000d0d00720b */ /* 0x000fda0003f18000 */
[----:B------:R-:W-:Y:S05]  /*a890*/  @!P0 BRA !P1, `(.L_x_1666) ;  /* 0x0000000000e88947 */ /* 0x000fea0004800000 */
        /* <DEDUP_REMOVED lines=9> */
[----:B------:R-:W1:Y:S07]  /*a930*/  MUFU.RCP R7, R24 ;  /* 0x0000001800077308 */ /* 0x000e6e0000001000 */
[C---:B------:R-:W-:Y:S01]  /*a940*/  @!P0 FMUL.FTZ R2, R13.reuse, 4 ;  /* 0x408000000d028820 */ /* 0x040fe20000410000 */
[----:B------:R-:W-:Y:S01]  /*a950*/  @!P0 FMUL.FTZ R0, R12, 4 ;  /* 0x408000000c008820 */ /* 0x000fe20000410000 */
[----:B------:R-:W-:Y:S02]  /*a960*/  @P0 FMUL.FTZ R5, R13, R13 ;  /* 0x0000000d0d050220 */ /* 0x000fe40000410000 */
[----:B------:R-:W-:-:S04]  /*a970*/  @!P0 FMUL.FTZ R3, R2, R2 ;  /* 0x0000000202038220 */ /* 0x000fc80000410000 */
[----:B------:R-:W-:Y:S01]  /*a980*/  @!P0 FFMA.FTZ R3, R0, R0, R3 ;  /* 0x0000000000038223 */ /* 0x000fe20000010003 */
[----:B-1----:R-:W-:-:S03]  /*a990*/  FFMA R0, -R24, R7, 1 ;  /* 0x3f80000018007423 */ /* 0x002fc60000000107 */
[----:B------:R-:W-:Y:S01]  /*a9a0*/  @!P0 FMUL.FTZ R3, R3, 0.0625 ;  /* 0x3d80000003038820 */ /* 0x000fe20000410000 */
[----:B------:R-:W-:Y:S01]  /*a9b0*/  @P0 FFMA.FTZ R3, R12, R12, R5 ;  /* 0x0000000c0c030223 */ /* 0x000fe20000010005 */
        /* <DEDUP_REMOVED lines=10> */
[----:B0-----:R-:W-:Y:S05]  /*aa60*/  CALL.REL.NOINC `($__internal_67_$__cuda_sm3x_div_rn_ftz_f32_slowpath) ;  /* 0x0000009c00d07944 */ /* 0x001fea0003c00000 */
.L_x_1668:
[----:B0-----:R-:W-:Y:S05]  /*aa70*/  BSYNC.RECONVERGENT B3 ;  /* 0x0000000000037941 */ /* 0x001fea0003800200 */
.L_x_1667:
        /* <DEDUP_REMOVED lines=28> */
.L_x_1666:
[C---:B------:R-:W-:Y:S01]  /*ac40*/  FADD.FTZ R0, |R12|.reuse, -RZ ;  /* 0x800000ff0c007221 */ /* 0x040fe20000010200 */
[----:B------:R-:W-:Y:S01]  /*ac50*/  FADD.FTZ R5, |R13|, -RZ ;  /* 0x800000ff0d057221 */ /* 0x000fe20000010200 */
[----:B------:R-:W-:-:S04]  /*ac60*/  FSETP.GEU.FTZ.AND P2, PT, |R12|, |R13|, PT ;  /* 0x4000000d0c00720b */ /* 0x000fc80003f5e200 */
[----:B------:R-:W-:Y:S02]  /*ac70*/  FSEL R17, R0, R5, !P2 ;  /* 0x0000000500117208 */ /* 0x000fe40005000000 */
[----:B------:R-:W-:Y:S02]  /*ac80*/  FSEL R24, R5, R0, !P2 ;  /* 0x0000000005187208 */ /* 0x000fe40005000000 */
[----:B------:R-:W-:-:S13]  /*ac90*/  FSETP.GT.FTZ.AND P0, PT, R17, 9.99999979021476795361e+33, PT ;  /* 0x77f684df1100780b */ /* 0x000fda0003f14000 */
[----:B------:R-:W-:Y:S05]  /*aca0*/  @!P0 BRA `(.L_x_1670) ;  /* 0x0000000000f88947 */ /* 0x000fea0003800000 */
[----:B------:R-:W-:Y:S01]  /*acb0*/  FMUL.FTZ R0, R12, 0.36787945032119750977 ;  /* 0x3ebc5ab20c007820 */ /* 0x000fe20000410000 */
[----:B------:R-:W-:Y:S01]  /*acc0*/  FMUL.FTZ R2, R13, 0.36787945032119750977 ;  /* 0x3ebc5ab20d027820 */ /* 0x000fe20000410000 */
[----:B------:R-:W-:Y:S01]  /*acd0*/  MOV R23, 0x3f800000 ;  /* 0x3f80000000177802 */ /* 0x000fe20000000f00 */
[----:B------:R-:W-:Y:S01]  /*ace0*/  BSSY.RECONVERGENT B3, `(.L_x_1671) ;  /* 0x000001e000037945 */ /* 0x000fe20003800200 */
        /* <DEDUP_REMOVED lines=23> */
[----:B------:R-:W2:Y:S01]  /*ae60*/  FCHK P0, R17, R24 ;  /* 0x0000001811007302 */ /* 0x000ea20000000000 */
[----:B-1----:R-:W-:Y:S01]  /*ae70*/  FFMA.FTZ R23, R2, 0.69314718246459960938, R23 ;  /* 0x3f31721802177823 */ /* 0x002fe20000010017 */
[----:B--2---:R-:W-:Y:S06]  /*ae80*/  @!P0 BRA `(.L_x_1672) ;  /* 0x00000000000c8947 */ /* 0x004fec0003800000 */
[----:B------:R-:W-:Y:S02]  /*ae90*/  MOV R0, R24 ;  /* 0x0000001800007202 */ /* 0x000fe40000000f00 */
[----:B------:R-:W-:-:S07]  /*aea0*/  MOV R2, 0xaec0 ;  /* 0x0000aec000027802 */ /* 0x000fce0000000f00 */
[----:B0-----:R-:W-:Y:S05]  /*aeb0*/  CALL.REL.NOINC `($__internal_67_$__cuda_sm3x_div_rn_ftz_f32_slowpath) ;  /* 0x0000009800bc7944 */ /* 0x001fea0003c00000 */
.L_x_1672:
[----:B0-----:R-:W-:Y:S05]  /*aec0*/  BSYNC.RECONVERGENT B3 ;  /* 0x0000000000037941 */ /* 0x001fea0003800200 */
.L_x_1671:
        /* <DEDUP_REMOVED lines=28> */
.L_x_1670:
[----:B------:R-:W-:-:S13]  /*b090*/  FSETP.NEU.FTZ.AND P0, PT, R24, 1, PT ;  /* 0x3f8000001800780b */ /* 0x000fda0003f1d000 */
[----:B------:R-:W-:Y:S05]  /*b0a0*/  @P0 BRA `(.L_x_1673) ;  /* 0x0000000400bc0947 */ /* 0x000fea0003800000 */
[----:B------:R-:W-:-:S13]  /*b0b0*/  FSETP.GEU.FTZ.AND P0, PT, R17, 9.999999682655225389e-20, PT ;  /* 0x1fec1e4a1100780b */ /* 0x000fda0003f1e000 */
[----:B------:R-:W-:Y:S05]  /*b0c0*/  @P0 BRA `(.L_x_1674) ;  /* 0x0000000000a40947 */ /* 0x000fea0003800000 */
[----:B------:R-:W-:Y:S01]  /*b0d0*/  MOV R0, 0x3f800000 ;  /* 0x3f80000000007802 */ /* 0x000fe20000000f00 */
[----:B------:R-:W1:Y:S01]  /*b0e0*/  FCHK P0, R17, 1 ;  /* 0x3f80000011007902 */ /* 0x000e620000000000 */
[----:B------:R-:W-:Y:S03]  /*b0f0*/  BSSY.RECONVERGENT B3, `(.L_x_1675) ;  /* 0x000000c000037945 */ /* 0x000fe60003800200 */
[----:B------:R-:W-:-:S04]  /*b100*/  FFMA R3, R0, -R0, 1 ;  /* 0x3f80000000037423 */ /* 0x000fc80000000800 */
[----:B------:R-:W-:Y:S01]  /*b110*/  FFMA R4, R3, R0, 1 ;  /* 0x3f80000003047423 */ /* 0x000fe20000000000 */
[----:B------:R-:W-:-:S03]  /*b120*/  FMUL.FTZ R0, R17, 0.5 ;  /* 0x3f00000011007820 */ /* 0x000fc60000410000 */
[C---:B------:R-:W-:Y:S01]  /*b130*/  FFMA R2, R17.reuse, R4, RZ ;  /* 0x0000000411027223 */ /* 0x040fe200000000ff */
[----:B------:R-:W-:-:S03]  /*b140*/  FMUL.FTZ R23, R17, R0 ;  /* 0x0000000011177220 */ /* 0x000fc60000410000 */
[----:B------:R-:W-:-:S04]  /*b150*/  FFMA R3, R2, -1, R17 ;  /* 0xbf80000002037823 */ /* 0x000fc80000000011 */
[----:B------:R-:W-:Y:S01]  /*b160*/  FFMA R0, R3, R4, R2 ;  /* 0x0000000403007223 */ /* 0x000fe20000000002 */
[----:B-1----:R-:W-:Y:S06]  /*b170*/  @!P0 BRA `(.L_x_1676) ;  /* 0x00000000000c8947 */ /* 0x002fec0003800000 */
[----:B------:R-:W-:Y:S01]  /*b180*/  HFMA2 R0, -RZ, RZ, 1.875, 0 ;  /* 0x3f800000ff007431 */ /* 0x000fe200000001ff */
[----:B------:R-:W-:-:S07]  /*b190*/  MOV R2, 0xb1b0 ;  /* 0x0000b1b000027802 */ /* 0x000fce0000000f00 */
[----:B0-----:R-:W-:Y:S05]  /*b1a0*/  CALL.REL.NOINC `($__internal_67_$__cuda_sm3x_div_rn_ftz_f32_slowpath) ;  /* 0x0000009800007944 */ /* 0x001fea0003c00000 */
.L_x_1676:
[----:B0-----:R-:W-:Y:S05]  /*b1b0*/  BSYNC.RECONVERGENT B3 ;  /* 0x0000000000037941 */ /* 0x001fea0003800200 */
.L_x_1675:
[----:B------:R-:W-:Y:S01]  /*b1c0*/  MOV R3, 0x3b33710b ;  /* 0x3b33710b00037802 */ /* 0x000fe20000000f00 */
[----:B------:R-:W-:Y:S01]  /*b1d0*/  FMUL.FTZ R2, R0, R0 ;  /* 0x0000000000027220 */ /* 0x000fe20000410000 */
[----:B------:R-:W-:Y:S01]  /*b1e0*/  HFMA2 R5, -RZ, RZ, 1.857421875, -1409 ;  /* 0x3f6ee581ff057431 */ /* 0x000fe200000001ff */
[----:B------:R-:W-:Y:S02]  /*b1f0*/  ISETP.GE.AND P0, PT, R12, RZ, PT ;  /* 0x000000ff0c00720c */ /* 0x000fe40003f06270 */
        /* <DEDUP_REMOVED lines=22> */
.L_x_1674:
[----:B------:R-:W-:Y:S01]  /*b360*/  FMUL.FTZ R0, R17, R17 ;  /* 0x0000001111007220 */ /* 0x000fe20000410000 */
[----:B------:R-:W-:Y:S01]  /*b370*/  MOV R7, 0x3d39bf78 ;  /* 0x3d39bf7800077802 */ /* 0x000fe20000000f00 */
[----:B------:R-:W1:Y:S01]  /*b380*/  FCHK P3, R17, 1 ;  /* 0x3f80000011007902 */ /* 0x000e620000060000 */
        /* <DEDUP_REMOVED lines=27> */
[-C--:B------:R-:W-:Y:S01]  /*b540*/  FFMA R4, R17, R2.reuse, RZ ;  /* 0x0000000211047223 */ /* 0x080fe200000000ff */
[C---:B------:R-:W-:Y:S01]  /*b550*/  @P1 FFMA.FTZ R3, R0.reuse, R5, +INF ;  /* 0x7f80000000031423 */ /* 0x040fe20000010005 */
[----:B------:R-:W-:Y:S02]  /*b560*/  @P0 FSETP.NEU.FTZ.AND P1, PT, R0, RZ, PT ;  /* 0x000000ff0000020b */ /* 0x000fe40003f3d000 */
[----:B------:R-:W-:Y:S02]  /*b570*/  FFMA R5, R4, -1, R17 ;  /* 0xbf80000004057823 */ /* 0x000fe40000000011 */
[----:B------:R-:W-:Y:S02]  /*b580*/  @P0 FSEL R3, R3, -RZ, P1 ;  /* 0x800000ff03030208 */ /* 0x000fe40000800000 */
[----:B------:R-:W-:-:S03]  /*b590*/  FFMA R0, R5, R2, R4 ;  /* 0x0000000205007223 */ /* 0x000fc60000000004 */
[----:B------:R-:W-:Y:S01]  /*b5a0*/  FMUL.FTZ R23, R3, 0.5 ;  /* 0x3f00000003177820 */ /* 0x000fe20000410000 */
[----:B-1----:R-:W-:Y:S06]  /*b5b0*/  @!P3 BRA `(.L_x_1678) ;  /* 0x00000000000cb947 */ /* 0x002fec0003800000 */
[----:B------:R-:W-:Y:S02]  /*b5c0*/  MOV R0, 0x3f800000 ;  /* 0x3f80000000007802 */ /* 0x000fe40000000f00 */
[----:B------:R-:W-:-:S07]  /*b5d0*/  MOV R2, 0xb5f0 ;  /* 0x0000b5f000027802 */ /* 0x000fce0000000f00 */
[----:B0-----:R-:W-:Y:S05]  /*b5e0*/  CALL.REL.NOINC `($__internal_67_$__cuda_sm3x_div_rn_ftz_f32_slowpath) ;  /* 0x0000009000f07944 */ /* 0x001fea0003c00000 */
.L_x_1678:
[----:B0-----:R-:W-:Y:S05]  /*b5f0*/  BSYNC.RECONVERGENT B3 ;  /* 0x0000000000037941 */ /* 0x001fea0003800200 */
.L_x_1677:
[----:B------:R-:W-:Y:S02]  /*b600*/  HFMA2 R3, -RZ, RZ, 0.89990234375, 10328 ;  /* 0x3b33710bff037431 */ /* 0x000fe400000001ff */
[----:B------:R-:W-:Y:S01]  /*b610*/  FMUL.FTZ R2, R0, R0 ;  /* 0x0000000000027220 */ /* 0x000fe20000410000 */
[----:B------:R-:W-:Y:S02]  /*b620*/  MOV R5, 0x3f6ee581 ;  /* 0x3f6ee58100057802 */ /* 0x000fe40000000f00 */
        /* <DEDUP_REMOVED lines=23> */
.L_x_1673:
        /* <DEDUP_REMOVED lines=28> */
[----:B-1----:R-:W-:Y:S01]  /*b960*/  FMUL.FTZ R23, R2, 0.69314718246459960938 ;  /* 0x3f31721802177820 */ /* 0x002fe20000410000 */
[----:B--2---:R-:W-:Y:S06]  /*b970*/  @!P0 BRA `(.L_x_1681) ;  /* 0x00000000000c8947 */ /* 0x004fec0003800000 */
[----:B------:R-:W-:Y:S02]  /*b980*/  MOV R0, R24 ;  /* 0x0000001800007202 */ /* 0x000fe40000000f00 */
[----:B------:R-:W-:-:S07]  /*b990*/  MOV R2, 0xb9b0 ;  /* 0x0000b9b000027802 */ /* 0x000fce0000000f00 */
[----:B0-----:R-:W-:Y:S05]  /*b9a0*/  CALL.REL.NOINC `($__internal_67_$__cuda_sm3x_div_rn_ftz_f32_slowpath) ;  /* 0x0000009000007944 */ /* 0x001fea0003c00000 */
.L_x_1681:
[----:B0-----:R-:W-:Y:S05]  /*b9b0*/  BSYNC.RECONVERGENT B3 ;  /* 0x0000000000037941 */ /* 0x001fea0003800200 */
.L_x_1680:
        /* <DEDUP_REMOVED lines=28> */
.L_x_1679:
        /* <DEDUP_REMOVED lines=46> */
[----:B0-----:R-:W-:Y:S05]  /*be60*/  CALL.REL.NOINC `($__internal_67_$__cuda_sm3x_div_rn_ftz_f32_slowpath) ;  /* 0x0000008800d07944 */ /* 0x001fea0003c00000 */
.L_x_1684:
[----:B0-----:R-:W-:Y:S05]  /*be70*/  BSYNC.RECONVERGENT B3 ;  /* 0x0000000000037941 */ /* 0x001fea0003800200 */
.L_x_1683:
        /* <DEDUP_REMOVED lines=28> */
.L_x_1682:
[----:B------:R-:W-:-:S04]  /*c040*/  FMUL.FTZ R3, R17, R17 ;  /* 0x0000001111037220 */ /* 0x000fc80000410000 */
[----:B------:R-:W-:-:S05]  /*c050*/  FFMA.FTZ R2, R24, R24, R3 ;  /* 0x0000001818027223 */ /* 0x000fca0000010003 */
[----:B------:R-:W-:-:S13]  /*c060*/  FSETP.GTU.FTZ.AND P0, PT, R2, 0.69999998807907104492, PT ;  /* 0x3f3333330200780b */ /* 0x000fda0003f1c000 */
[----:B------:R-:W-:Y:S05]  /*c070*/  @P0 BRA `(.L_x_1685) ;  /* 0x0000000000ac0947 */ /* 0x000fea0003800000 */
[----:B------:R-:W1:Y:S01]  /*c080*/  MUFU.RCP R3, R24 ;  /* 0x0000001800037308 */ /* 0x000e620000001000 */
[----:B------:R-:W-:Y:S07]  /*c090*/  BSSY.RECONVERGENT B3, `(.L_x_1686) ;  /* 0x000000d000037945 */ /* 0x000fee0003800200 */
[----:B------:R-:W2:Y:S08]  /*c0a0*/  MUFU.LG2 R23, R2 ;  /* 0x0000000200177308 */ /* 0x000eb00000000c00 */
[----:B------:R-:W3:Y:S01]  /*c0b0*/  FCHK P0, R17, R24 ;  /* 0x0000001811007302 */ /* 0x000ee20000000000 */
[----:B-1----:R-:W-:-:S04]  /*c0c0*/  FFMA R0, -R24, R3, 1 ;  /* 0x3f80000018007423 */ /* 0x002fc80000000103 */
[----:B------:R-:W-:-:S04]  /*c0d0*/  FFMA R0, R3, R0, R3 ;  /* 0x0000000003007223 */ /* 0x000fc80000000003 */
[----:B------:R-:W-:Y:S01]  /*c0e0*/  FFMA R3, R17, R0, RZ ;  /* 0x0000000011037223 */ /* 0x000fe200000000ff */
[----:B--2---:R-:W-:-:S03]  /*c0f0*/  FMUL.FTZ.D2 R23, R23, 0.69314718246459960938 ;  /* 0x3f31721817177820 */ /* 0x004fc60000310000 */
[----:B------:R-:W-:-:S04]  /*c100*/  FFMA R4, -R24, R3, R17 ;  /* 0x0000000318047223 */ /* 0x000fc80000000111 */
[----:B------:R-:W-:Y:S01]  /*c110*/  FFMA R0, R0, R4, R3 ;  /* 0x0000000400007223 */ /* 0x000fe20000000003 */
[----:B---3--:R-:W-:Y:S06]  /*c120*/  @!P0 BRA `(.L_x_1687) ;  /* 0x00000000000c8947 */ /* 0x008fec0003800000 */
[----:B------:R-:W-:Y:S02]  /*c130*/  MOV R0, R24 ;  /* 0x0000001800007202 */ /* 0x000fe40000000f00 */
[----:B------:R-:W-:-:S07]  /*c140*/  MOV R2, 0xc160 ;  /* 0x0000c16000027802 */ /* 0x000fce0000000f00 */
[----:B0-----:R-:W-:Y:S05]  /*c150*/  CALL.REL.NOINC `($__internal_67_$__cuda_sm3x_div_rn_ftz_f32_slowpath) ;  /* 0x0000008800147944 */ /* 0x001fea0003c00000 */
.L_x_1687:
[----:B0-----:R-:W-:Y:S05]  /*c160*/  BSYNC.RECONVERGENT B3 ;  /* 0x0000000000037941 */ /* 0x001fea0003800200 */
.L_x_1686:
        /* <DEDUP_REMOVED lines=28> */
.L_x_1685:
[----:B------:R-:W-:Y:S01]  /*c330*/  LOP3.LUT R3, R24, 0xffff0000, RZ, 0xc0, !PT ;  /* 0xffff000018037812 */ /* 0x000fe200078ec0ff */
[----:B------:R-:W-:Y:S01]  /*c340*/  BSSY.RECONVERGENT B0, `(.L_x_1688) ;  /* 0x0000040000007945 */ /* 0x000fe20003800200 */
[----:B------:R-:W-:-:S03]  /*c350*/  LOP3.LUT R2, R17, 0xffff0000, RZ, 0xc0, !PT ;  /* 0xffff000011027812 */ /* 0x000fc600078ec0ff */
[--C-:B------:R-:W-:Y:S01]  /*c360*/  FADD.FTZ R25, R24, -R3.reuse ;  /* 0x8000000318197221 */ /* 0x100fe20000010000 */
[----:B------:R-:W-:Y:S01]  /*c370*/  FADD.FTZ R22, R3, R3 ;  /* 0x0000000303167221 */ /* 0x000fe20000010000 */
[--C-:B------:R-:W-:Y:S01]  /*c380*/  FADD.FTZ R7, R17, -R2.reuse ;  /* 0x8000000211077221 */ /* 0x100fe20000010000 */
[C---:B------:R-:W-:Y:S01]  /*c390*/  FADD.FTZ R23, R2.reuse, R2 ;  /* 0x0000000202177221 */ /* 0x040fe20000010000 */
[----:B------:R-:W-:Y:S01]  /*c3a0*/  FMUL.FTZ R6, R3, R3 ;  /* 0x0000000303067220 */ /* 0x000fe20000410000 */
[----:B------:R-:W-:Y:S01]  /*c3b0*/  LOP3.LUT R0, R25, 0xffff0000, RZ, 0xc0, !PT ;  /* 0xffff000019007812 */ /* 0x000fe200078ec0ff */
[----:B------:R-:W-:Y:S01]  /*c3c0*/  FMUL.FTZ R5, R2, R2 ;  /* 0x0000000202057220 */ /* 0x000fe20000410000 */
[----:B------:R-:W-:-:S03]  /*c3d0*/  LOP3.LUT R16, R7, 0xffff0000, RZ, 0xc0, !PT ;  /* 0xffff000007107812 */ /* 0x000fc600078ec0ff */
[--C-:B------:R-:W-:Y:S01]  /*c3e0*/  FADD.FTZ R25, R25, -R0.reuse ;  /* 0x8000000019197221 */ /* 0x100fe20000010000 */
[----:B------:R-:W-:Y:S01]  /*c3f0*/  FADD.FTZ R28, R0, R0 ;  /* 0x00000000001c7221 */ /* 0x000fe20000010000 */
[--C-:B------:R-:W-:Y:S01]  /*c400*/  FADD.FTZ R7, R7, -R16.reuse ;  /* 0x8000001007077221 */ /* 0x100fe20000010000 */
[----:B------:R-:W-:Y:S01]  /*c410*/  FADD.FTZ R26, R16, R16 ;  /* 0x00000010101a7221 */ /* 0x000fe20000010000 */
[C---:B------:R-:W-:Y:S01]  /*c420*/  FMUL.FTZ R4, R0.reuse, R22 ;  /* 0x0000001600047220 */ /* 0x040fe20000410000 */
[----:B------:R-:W-:Y:S01]  /*c430*/  FMUL.FTZ R3, R0, R0 ;  /* 0x0000000000037220 */ /* 0x000fe20000410000 */
[CC--:B------:R-:W-:Y:S01]  /*c440*/  FMUL.FTZ R2, R16.reuse, R23.reuse ;  /* 0x0000001710027220 */ /* 0x0c0fe20000410000 */
[----:B------:R-:W-:Y:S01]  /*c450*/  FMUL.FTZ R0, R16, R16 ;  /* 0x0000001010007220 */ /* 0x000fe20000410000 */
[----:B------:R-:W-:Y:S01]  /*c460*/  FMUL.FTZ R16, R25, R22 ;  /* 0x0000001619107220 */ /* 0x000fe20000410000 */
[----:B------:R-:W-:Y:S01]  /*c470*/  FMUL.FTZ R23, R7, R23 ;  /* 0x0000001707177220 */ /* 0x000fe20000410000 */
[----:B------:R-:W-:Y:S01]  /*c480*/  FMUL.FTZ R22, R25, R28 ;  /* 0x0000001c19167220 */ /* 0x000fe20000410000 */
[----:B------:R-:W-:Y:S01]  /*c490*/  FMUL.FTZ R26, R7, R26 ;  /* 0x0000001a071a7220 */ /* 0x000fe20000410000 */
[----:B------:R-:W-:Y:S01]  /*c4a0*/  FMUL.FTZ R25, R25, R25 ;  /* 0x0000001919197220 */ /* 0x000fe20000410000 */
[----:B------:R-:W-:-:S07]  /*c4b0*/  FMUL.FTZ R7, R7, R7 ;  /* 0x0000000707077220 */ /* 0x000fce0000410000 */
.L_x_1689:
        /* <DEDUP_REMOVED lines=40> */
[----:B0-----:R-:W-:Y:S05]  /*c740*/  BSYNC.RECONVERGENT B0 ;  /* 0x0000000000007941 */ /* 0x001fea0003800200 */
.L_x_1688:
[----:B------:R-:W-:Y:S01]  /*c750*/  FADD.FTZ R6, R6, -1 ;  /* 0xbf80000006067421 */ /* 0x000fe20000010000 */
[----:B------:R-:W-:Y:S01]  /*c760*/  FCHK P3, R17, R24 ;  /* 0x0000001811007302 */ /* 0x000fe20000060000 */
[----:B------:R-:W-:Y:S01]  /*c770*/  BSSY.RECONVERGENT B3, `(.L_x_1690) ;  /* 0x0000035000037945 */ /* 0x000fe20003800200 */
[----:B------:R-:W-:Y:S01]  /*c780*/  FSETP.GEU.FTZ.AND P2, PT, |R12|, |R13|, PT ;  /* 0x4000000d0c00720b */ /* 0x000fe20003f5e200 */
[----:B------:R-:W-:-:S04]  /*c790*/  FADD.FTZ R5, R5, R6 ;  /* 0x0000000605057221 */ /* 0x000fc80000010000 */
[----:B------:R-:W-:Y:S01]  /*c7a0*/  FADD.FTZ R5, R4, R5 ;  /* 0x0000000504057221 */ /* 0x000fe20000010000 */
[----:B------:R-:W-:-:S03]  /*c7b0*/  HFMA2 R4, -RZ, RZ, 1.625, 0 ;  /* 0x3e800000ff047431 */ /* 0x000fc600000001ff */
[----:B------:R-:W-:Y:S01]  /*c7c0*/  FADD.FTZ R2, R2, R5 ;  /* 0x0000000502027221 */ /* 0x000fe20000010000 */
[----:B------:R-:W-:-:S03]  /*c7d0*/  MOV R5, 0x3d39bf78 ;  /* 0x3d39bf7800057802 */ /* 0x000fc60000000f00 */
[----:B------:R-:W-:-:S04]  /*c7e0*/  FADD.FTZ R3, R3, R2 ;  /* 0x0000000203037221 */ /* 0x000fc80000010000 */
[----:B------:R-:W-:-:S04]  /*c7f0*/  FADD.FTZ R3, R0, R3 ;  /* 0x0000000300037221 */ /* 0x000fc80000010000 */
[----:B------:R-:W-:-:S04]  /*c800*/  FADD.FTZ R16, R16, R3 ;  /* 0x0000000310107221 */ /* 0x000fc80000010000 */
        /* <DEDUP_REMOVED lines=41> */
[----:B------:R-:W-:Y:S05]  /*caa0*/  CALL.REL.NOINC `($__internal_67_$__cuda_sm3x_div_rn_ftz_f32_slowpath) ;  /* 0x0000007c00c07944 */ /* 0x000fea0003c00000 */
[----:B------:R-:W-:-:S07]  /*cab0*/  MOV R2, R0 ;  /* 0x0000000000027202 */ /* 0x000fce0000000f00 */
.L_x_1691:
[----:B------:R-:W-:Y:S05]  /*cac0*/  BSYNC.RECONVERGENT B3 ;  /* 0x0000000000037941 */ /* 0x000fea0003800200 */
.L_x_1690:
        /* <DEDUP_REMOVED lines=27> */
.L_x_1669:
[----:B------:R-:W-:Y:S05]  /*cc80*/  BSYNC.RECONVERGENT B2 ;  /* 0x0000000000027941 */ /* 0x000fea0003800200 */
.L_x_1665:
        /* <DEDUP_REMOVED lines=25> */
.L_x_1694:
        /* <DEDUP_REMOVED lines=27> */
.L_x_1695:
[----:B--2---:R-:W-:Y:S01]  /*cfd0*/  FMUL.RZ R0, R13, 0.15915493667125701904 ;  /* 0x3e22f9830d007820 */ /* 0x004fe2000040c000 */
[----:B------:R-:W-:-:S03]  /*cfe0*/  FMUL.FTZ R23, R23, 1.4426950216293334961 ;  /* 0x3fb8aa3b17177820 */ /* 0x000fc60000410000 */
[----:B---3--:R-:W0:Y:S08]  /*cff0*/  MUFU.COS R12, R0 ;  /* 0x00000000000c7308 */ /* 0x008e300000000000 */
[----:B------:R-:W1:Y:S08]  /*d000*/  MUFU.SIN R2, R0 ;  /* 0x0000000000027308 */ /* 0x000e700000000400 */
[----:B------:R-:W0:Y:S02]  /*d010*/  MUFU.EX2 R23, R23 ;  /* 0x0000001700177308 */ /* 0x000e240000000800 */
[C---:B0-----:R-:W-:Y:S01]  /*d020*/  FMUL.FTZ R12, R23.reuse, R12 ;  /* 0x0000000c170c7220 */ /* 0x041fe20000410000 */
[----:B-1----:R-:W-:-:S07]  /*d030*/  FMUL.FTZ R13, R23, R2 ;  /* 0x00000002170d7220 */ /* 0x002fce0000410000 */
.L_x_1693:
[----:B------:R-:W-:Y:S05]  /*d040*/  BSYNC.RECONVERGENT B0 ;  /* 0x0000000000007941 */ /* 0x000fea0003800200 */
.L_x_1692:
        /* <DEDUP_REMOVED lines=9> */
[----:B------:R-:W-:Y:S02]  /*d0e0*/  FSEL R24, R5, R0, !P2 ;  /* 0x0000000005187208 */ /* 0x000fe40005000000 */
[----:B------:R-:W-:-:S13]  /*d0f0*/  FSETP.GT.FTZ.AND P0, PT, R17, 9.99999979021476795361e+33, PT ;  /* 0x77f684df1100780b */ /* 0x000fda0003f14000 */
        /* <DEDUP_REMOVED lines=56> */
.L_x_1703:
[----:B------:R-:W-:Y:S05]  /*d480*/  BSYNC.RECONVERGENT B3 ;  /* 0x0000000000037941 */ /* 0x000fea0003800200 */
.L_x_1702:
        /* <DEDUP_REMOVED lines=28> */
.L_x_1701:
        /* <DEDUP_REMOVED lines=18> */
.L_x_1707:
[----:B------:R-:W-:Y:S05]  /*d770*/  BSYNC.RECONVERGENT B3 ;  /* 0x0000000000037941 */ /* 0x000fea0003800200 */
.L_x_1706:
        /* <DEDUP_REMOVED lines=28> */
.L_x_1705:
        /* <DEDUP_REMOVED lines=25> */
.L_x_1709:
        /* <DEDUP_REMOVED lines=40> */
[----:B------:R-:W-:Y:S05]  /*dd50*/  BSYNC.RECONVERGENT B0 ;  /* 0x0000000000007941 */ /* 0x000fea0003800200 */
.L_x_1708:
        /* <DEDUP_REMOVED lines=53> */
[----:B0-23--:R-:W-:Y:S05]  /*e0b0*/  CALL.REL.NOINC `($__internal_67_$__cuda_sm3x_div_rn_ftz_f32_slowpath) ;  /* 0x00000068003c7944 */ /* 0x00dfea0003c00000 */
[----:B------:R-:W-:-:S07]  /*e0c0*/  MOV R2, R0 ;  /* 0x0000000000027202 */ /* 0x000fce0000000f00 */
.L_x_1711:
[----:B------:R-:W-:Y:S05]  /*e0d0*/  BSYNC.RECONVERGENT B3 ;  /* 0x0000000000037941 */ /* 0x000fea0003800200 */
.L_x_1710:
        /* <DEDUP_REMOVED lines=28> */
.L_x_1700:
        /* <DEDUP_REMOVED lines=28> */
.L_x_1713:
[----:B------:R-:W-:Y:S05]  /*e460*/  BSYNC.RECONVERGENT B3 ;  /* 0x0000000000037941 */ /* 0x000fea0003800200 */
.L_x_1712:
        /* <DEDUP_REMOVED lines=28> */
.L_x_1699:
        /* <DEDUP_REMOVED lines=15> */
[----:B------:R-:W-:Y:S02]  /*e720*/  MOV R4, 0x3f800000 ;  /* 0x3f80000000047802 */ /* 0x000fe40000000f00 */
[----:B------:R-:W-:Y:S01]  /*e730*/  @P1 FSETP.NEU.FTZ.AND P3, PT, R0, RZ, PT ;  /* 0x000000ff0000120b */ /* 0x000fe20003f7d000 */
[----:B------:R-:W-:Y:S01]  /*e740*/  FADD.FTZ R2, R2, R5 ;  /* 0x0000000502027221 */ /* 0x000fe20000010000 */
[----:B------:R-:W-:-:S03]  /*e750*/  FMUL.FTZ R3, R3, 1.1920928955078125e-07 ;  /* 0x3400000003037820 */ /* 0x000fc60000410000 */
[----:B------:R-:W-:Y:S01]  /*e760*/  FFMA.FTZ R5, R2, -R7, 0.10546888411045074463 ;  /* 0x3dd8001202057423 */ /* 0x000fe20000010807 */
[----:B------:R-:W-:-:S03]  /*e770*/  FFMA R7, R4, -1, R4 ;  /* 0xbf80000004077823 */ /* 0x000fc60000000004 */
[----:B------:R-:W-:Y:S01]  /*e780*/  FFMA.FTZ R5, R2, R5, -0.13229703903198242188 ;  /* 0xbe0778e002057423 */ /* 0x000fe20000010005 */
[----:B------:R-:W-:-:S03]  /*e790*/  FFMA R6, R7, R4, 1 ;  /* 0x3f80000007067423 */ /* 0x000fc60000000004 */
[----:B------:R-:W-:Y:S01]  /*e7a0*/  FFMA.FTZ R5, R2, R5, 0.14491446316242218018 ;  /* 0x3e14647502057423 */ /* 0x000fe20000010005 */
[----:B------:R-:W-:-:S03]  /*e7b0*/  FFMA R4, R17, R6, RZ ;  /* 0x0000000611047223 */ /* 0x000fc600000000ff */
        /* <DEDUP_REMOVED lines=9> */
[----:B------:R-:W-:Y:S01]  /*e850*/  FFMA R3, R4, -1, R17 ;  /* 0xbf80000004037823 */ /* 0x000fe20000000011 */
[----:B------:R-:W-:Y:S01]  /*e860*/  @P0 FFMA.FTZ R2, R0, R5, +INF ;  /* 0x7f80000000020423 */ /* 0x000fe20000010005 */
[----:B------:R-:W1:Y:S02]  /*e870*/  FCHK P0, R17, 1 ;  /* 0x3f80000011007902 */ /* 0x000e640000000000 */
[----:B------:R-:W-:Y:S02]  /*e880*/  FFMA R0, R3, R6, R4 ;  /* 0x0000000603007223 */ /* 0x000fe40000000004 */
[----:B------:R-:W-:-:S05]  /*e890*/  @P1 FSEL R2, R2, -RZ, P3 ;  /* 0x800000ff02021208 */ /* 0x000fca0001800000 */
[----:B------:R-:W-:Y:S01]  /*e8a0*/  FMUL.FTZ R23, R2, 0.5 ;  /* 0x3f00000002177820 */ /* 0x000fe20000410000 */
[----:B-1----:R-:W-:Y:S06]  /*e8b0*/  @!P0 BRA `(.L_x_1716) ;  /* 0x00000000000c8947 */ /* 0x002fec0003800000 */
[----:B------:R-:W-:Y:S02]  /*e8c0*/  MOV R0, 0x3f800000 ;  /* 0x3f80000000007802 */ /* 0x000fe40000000f00 */
[----:B------:R-:W-:-:S07]  /*e8d0*/  MOV R2, 0xe8f0 ;  /* 0x0000e8f000027802 */ /* 0x000fce0000000f00 */
[----:B0-23--:R-:W-:Y:S05]  /*e8e0*/  CALL.REL.NOINC `($__internal_67_$__cuda_sm3x_div_rn_ftz_f32_slowpath) ;  /* 0x0000006000307944 */ /* 0x00dfea0003c00000 */
.L_x_1716:
[----:B------:R-:W-:Y:S05]  /*e8f0*/  BSYNC.RECONVERGENT B3 ;  /* 0x0000000000037941 */ /* 0x000fea0003800200 */
.L_x_1715:
        /* <DEDUP_REMOVED lines=26> */
.L_x_1714:
        /* <DEDUP_REMOVED lines=13> */
[----:B0-23--:R-:W-:Y:S05]  /*eb70*/  CALL.REL.NOINC `($__internal_67_$__cuda_sm3x_div_rn_ftz_f32_slowpath) ;  /* 0x0000005c008c7944 */ /* 0x00dfea0003c00000 */
.L_x_1718:
[----:B------:R-:W-:Y:S05]  /*eb80*/  BSYNC.RECONVERGENT B3 ;  /* 0x0000000000037941 */ /* 0x000fea0003800200 */
.L_x_1717:
        /* <DEDUP_REMOVED lines=26> */
.L_x_1698:
[----:B------:R-:W-:Y:S01]  /*ed30*/  FMUL.FTZ R0, R14, 0.36787945032119750977 ;  /* 0x3ebc5ab20e007820 */ /* 0x000fe20000410000 */
[----:B------:R-:W-:Y:S01]  /*ed40*/  FMUL.FTZ R2, R15, 0.36787945032119750977 ;  /* 0x3ebc5ab20f027820 */ /* 0x000fe20000410000 */
[----:B------:R-:W-:Y:S01]  /*ed50*/  HFMA2 R23, -RZ, RZ, 1.875, 0 ;  /* 0x3f800000ff177431 */ /* 0x000fe200000001ff */
        /* <DEDUP_REMOVED lines=30> */
.L_x_1720:
[----:B------:R-:W-:Y:S05]  /*ef40*/  BSYNC.RECONVERGENT B3 ;  /* 0x0000000000037941 */ /* 0x000fea0003800200 */
.L_x_1719:
[----:B------:R-:W-:Y:S01]  /*ef50*/  MOV R3, 0x3b33710b ;  /* 0x3b33710b00037802 */ /* 0x000fe20000000f00 */
[----:B------:R-:W-:Y:S01]  /*ef60*/  FMUL.FTZ R2, R0, R0 ;  /* 0x0000000000027220 */ /* 0x000fe20000410000 */
[----:B------:R-:W-:Y:S01]  /*ef70*/  HFMA2 R5, -RZ, RZ, 1.857421875, -1409 ;  /* 0x3f6ee581ff057431 */ /* 0x000fe200000001ff */
[----:B------:R-:W-:Y:S02]  /*ef80*/  ISETP.GE.AND P0, PT, R14, RZ, PT ;  /* 0x000000ff0e00720c */ /* 0x000fe40003f06270 */
        /* <DEDUP_REMOVED lines=24> */
.L_x_1697:
        /* <DEDUP_REMOVED lines=15> */
[----:B------:R-:W-:Y:S01]  /*f200*/  @P0 FFMA.FTZ R5, R0, R0, R5 ;  /* 0x0000000000050223 */ /* 0x000fe20000010005 */
[----:B----4-:R-:W-:-:S03]  /*f210*/  FFMA R0, -R24, R7, 1 ;  /* 0x3f80000018007423 */ /* 0x010fc60000000107 */
[----:B------:R-:W-:Y:S01]  /*f220*/  @P0 FMUL.FTZ R3, R5, 0.0625 ;  /* 0x3d80000005030820 */ /* 0x000fe20000410000 */
        /* <DEDUP_REMOVED lines=10> */
[----:B0-23--:R-:W-:Y:S05]  /*f2d0*/  CALL.REL.NOINC `($__internal_67_$__cuda_sm3x_div_rn_ftz_f32_slowpath) ;  /* 0x0000005400b47944 */ /* 0x00dfea0003c00000 */
.L_x_1722:
[----:B------:R-:W-:Y:S05]  /*f2e0*/  BSYNC.RECONVERGENT B3 ;  /* 0x0000000000037941 */ /* 0x000fea0003800200 */
.L_x_1721:
        /* <DEDUP_REMOVED lines=27> */
.L_x_1704:
[----:B------:R-:W-:Y:S05]  /*f4a0*/  BSYNC.RECONVERGENT B2 ;  /* 0x0000000000027941 */ /* 0x000fea0003800200 */
.L_x_1696:
        /* <DEDUP_REMOVED lines=46> */
.L_x_1726:
        /* <DEDUP_REMOVED lines=8> */
.L_x_1725:
[----:B------:R-:W-:-:S04]  /*f810*/  FMUL.RZ R0, R15, 0.15915493667125701904 ;  /* 0x3e22f9830f007820 */ /* 0x000fc8000040c000 */
[----:B------:R1:W4:Y:S08]  /*f820*/  MUFU.COS R14, R0 ;  /* 0x00000000000e7308 */ /* 0x0003300000000000 */
[----:B------:R1:W0:Y:S01]  /*f830*/  MUFU.SIN R15, R0 ;  /* 0x00000000000f7308 */ /* 0x0002220000000400 */
[----:B------:R-:W-:Y:S05]  /*f840*/  BRA `(.L_x_1727) ;  /* 0x0000000000087947 */ /* 0x000fea0003800000 */
.L_x_1724:
[----:B------:R-:W-:-:S06]  /*f850*/  FMUL.FTZ R14, R23, 1.4426950216293334961 ;  /* 0x3fb8aa3b170e7820 */ /* 0x000fcc0000410000 */
[----:B------:R-:W1:Y:S02]  /*f860*/  MUFU.EX2 R14, R14 ;  /* 0x0000000e000e7308 */ /* 0x000e640000000800 */
.L_x_1727:
[----:B------:R-:W-:Y:S05]  /*f870*/  BSYNC.RECONVERGENT B0 ;  /* 0x0000000000007941 */ /* 0x000fea0003800200 */
.L_x_1723:
        /* <DEDUP_REMOVED lines=67> */
.L_x_1735:
[----:B------:R-:W-:Y:S05]  /*fcb0*/  BSYNC.RECONVERGENT B3 ;  /* 0x0000000000037941 */ /* 0x000fea0003800200 */
.L_x_1734:
        /* <DEDUP_REMOVED lines=28> */
.L_x_1733:
        /* <DEDUP_REMOVED lines=18> */
.L_x_1739:
[----:B------:R-:W-:Y:S05]  /*ffa0*/  BSYNC.RECONVERGENT B3 ;  /* 0x0000000000037941 */ /* 0x000fea0003800200 */
.L_x_1738:
        /* <DEDUP_REMOVED lines=28> */
.L_x_1737:
        /* <DEDUP_REMOVED lines=25> */
.L_x_1741:
        /* <DEDUP_REMOVED lines=41> */
.L_x_1740:
        /* <DEDUP_REMOVED lines=53> */
[----:B0-234-:R-:W-:Y:S05]  /*108e0*/  CALL.REL.NOINC `($__internal_67_$__cuda_sm3x_div_rn_ftz_f32_slowpath) ;  /* 0x0000004000307944 */ /* 0x01dfea0003c00000 */
[----:B------:R-:W-:-:S07]  /*108f0*/  MOV R2, R0 ;  /* 0x0000000000027202 */ /* 0x000fce0000000f00 */
.L_x_1743:
[----:B------:R-:W-:Y:S05]  /*10900*/  BSYNC.RECONVERGENT B3 ;  /* 0x0000000000037941 */ /* 0x000fea0003800200 */
.L_x_1742:
        /* <DEDUP_REMOVED lines=28> */
.L_x_1732:
        /* <DEDUP_REMOVED lines=28> */
.L_x_1745:
[----:B------:R-:W-:Y:S05]  /*10c90*/  BSYNC.RECONVERGENT B3 ;  /* 0x0000000000037941 */ /* 0x000fea0003800200 */
.L_x_1744:
        /* <DEDUP_REMOVED lines=28> */
.L_x_1731:
        /* <DEDUP_REMOVED lines=43> */
[----:B0-234-:R-:W-:Y:S05]  /*11110*/  CALL.REL.NOINC `($__internal_67_$__cuda_sm3x_div_rn_ftz_f32_slowpath) ;  /* 0x0000003800247944 */ /* 0x01dfea0003c00000 */
.L_x_1748:
[----:B------:R-:W-:Y:S05]  /*11120*/  BSYNC.RECONVERGENT B3 ;  /* 0x0000000000037941 */ /* 0x000fea0003800200 */
.L_x_1747:
        /* <DEDUP_REMOVED lines=26> */
.L_x_1746:
        /* <DEDUP_REMOVED lines=13> */
[----:B0-234-:R-:W-:Y:S05]  /*113a0*/  CALL.REL.NOINC `($__internal_67_$__cuda_sm3x_div_rn_ftz_f32_slowpath) ;  /* 0x0000003400807944 */ /* 0x01dfea0003c00000 */
.L_x_1750:
[----:B------:R-:W-:Y:S05]  /*113b0*/  BSYNC.RECONVERGENT B3 ;  /* 0x0000000000037941 */ /* 0x000fea0003800200 */
.L_x_1749:
        /* <DEDUP_REMOVED lines=26> */
.L_x_1730:
        /* <DEDUP_REMOVED lines=33> */
.L_x_1752:
[----:B------:R-:W-:Y:S05]  /*11770*/  BSYNC.RECONVERGENT B3 ;  /* 0x0000000000037941 */ /* 0x000fea0003800200 */
.L_x_1751:
        /* <DEDUP_REMOVED lines=28> */
.L_x_1729:
        /* <DEDUP_REMOVED lines=15> */
[----:B------:R-:W-:Y:S01]  /*11a30*/  @P0 FFMA.FTZ R5, R0, R0, R5 ;  /* 0x0000000000050223 */ /* 0x000fe20000010005 */
[----:B-----5:R-:W-:-:S03]  /*11a40*/  FFMA R0, -R24, R7, 1 ;  /* 0x3f80000018007423 */ /* 0x020fc60000000107 */
        /* <DEDUP_REMOVED lines=11> */
[----:B0-234-:R-:W-:Y:S05]  /*11b00*/  CALL.REL.NOINC `($__internal_67_$__cuda_sm3x_div_rn_ftz_f32_slowpath) ;  /* 0x0000002c00a87944 */ /* 0x01dfea0003c00000 */
.L_x_1754:
[----:B------:R-:W-:Y:S05]  /*11b10*/  BSYNC.RECONVERGENT B3 ;  /* 0x0000000000037941 */ /* 0x000fea0003800200 */
.L_x_1753:
        /* <DEDUP_REMOVED lines=27> */
.L_x_1736:
[----:B------:R-:W-:Y:S05]  /*11cd0*/  BSYNC.RECONVERGENT B2 ;  /* 0x0000000000027941 */ /* 0x000fea0003800200 */
.L_x_1728:
        /* <DEDUP_REMOVED lines=46> */
.L_x_1758:
        /* <DEDUP_REMOVED lines=8> */
.L_x_1757:
[----:B------:R-:W-:-:S04]  /*12040*/  FMUL.RZ R0, R9, 0.15915493667125701904 ;  /* 0x3e22f98309007820 */ /* 0x000fc8000040c000 */
[----:B------:R1:W0:Y:S08]  /*12050*/  MUFU.COS R8, R0 ;  /* 0x0000000000087308 */ /* 0x0002300000000000 */
[----:B------:R1:W0:Y:S01]  /*12060*/  MUFU.SIN R9, R0 ;  /* 0x0000000000097308 */ /* 0x0002220000000400 */
[----:B------:R-:W-:Y:S05]  /*12070*/  BRA `(.L_x_1759) ;  /* 0x0000000000087947 */ /* 0x000fea0003800000 */
.L_x_1756:
[----:B------:R-:W-:-:S06]  /*12080*/  FMUL.FTZ R8, R23, 1.4426950216293334961 ;  /* 0x3fb8aa3b17087820 */ /* 0x000fcc0000410000 */
[----:B------:R-:W1:Y:S02]  /*12090*/  MUFU.EX2 R8, R8 ;  /* 0x0000000800087308 */ /* 0x000e640000000800 */
.L_x_1759:
[----:B------:R-:W-:Y:S05]  /*120a0*/  BSYNC.RECONVERGENT B0 ;  /* 0x0000000000007941 */ /* 0x000fea0003800200 */
.L_x_1755:
        /* <DEDUP_REMOVED lines=67> */
.L_x_1767:
[----:B------:R-:W-:Y:S05]  /*124e0*/  BSYNC.RECONVERGENT B3 ;  /* 0x0000000000037941 */ /* 0x000fea0003800200 */
.L_x_1766:
        /* <DEDUP_REMOVED lines=28> */
.L_x_1765:
        /* <DEDUP_REMOVED lines=18> */
.L_x_1771:
[----:B------:R-:W-:Y:S05]  /*127d0*/  BSYNC.RECONVERGENT B3 ;  /* 0x0000000000037941 */ /* 0x000fea0003800200 */
.L_x_1770:
        /* <DEDUP_REMOVED lines=28> */
.L_x_1769:
        /* <DEDUP_REMOVED lines=25> */
.L_x_1773:
        /* <DEDUP_REMOVED lines=41> */
.L_x_1772:
        /* <DEDUP_REMOVED lines=55> */
.L_x_1775:
[----:B------:R-:W-:Y:S05]  /*13130*/  BSYNC.RECONVERGENT B3 ;  /* 0x0000000000037941 */ /* 0x000fea0003800200 */
.L_x_1774:
        /* <DEDUP_REMOVED lines=28> */
.L_x_1764:
        /* <DEDUP_REMOVED lines=28> */
.L_x_1777:
[----:B------:R-:W-:Y:S05]  /*134c0*/  BSYNC.RECONVERGENT B3 ;  /* 0x0000000000037941 */ /* 0x000fea0003800200 */
.L_x_1776:
        /* <DEDUP_REMOVED lines=28> */
.L_x_1763:
        /* <DEDUP_REMOVED lines=44> */
.L_x_1780:
[----:B------:R-:W-:Y:S05]  /*13950*/  BSYNC.RECONVERGENT B3 ;  /* 0x0000000000037941 */ /* 0x000fea0003800200 */
.L_x_1779:
        /* <DEDUP_REMOVED lines=26> */
.L_x_1778:
        /* <DEDUP_REMOVED lines=14> */
.L_x_1782:
[----:B------:R-:W-:Y:S05]  /*13be0*/  BSYNC.RECONVERGENT B3 ;  /* 0x0000000000037941 */ /* 0x000fea0003800200 */
.L_x_1781:
        /* <DEDUP_REMOVED lines=26> */
.L_x_1762:
        /* <DEDUP_REMOVED lines=33> */
.L_x_1784:
[----:B------:R-:W-:Y:S05]  /*13fa0*/  BSYNC.RECONVERGENT B3 ;  /* 0x0000000000037941 */ /* 0x000fea0003800200 */
.L_x_1783:
        /* <DEDUP_REMOVED lines=28> */
.L_x_1761:
        /* <DEDUP_REMOVED lines=29> */
.L_x_1786:
[----:B------:R-:W-:Y:S05]  /*14340*/  BSYNC.RECONVERGENT B3 ;  /* 0x0000000000037941 */ /* 0x000fea0003800200 */
.L_x_1785:
        /* <DEDUP_REMOVED lines=27> */
.L_x_1768:
[----:B------:R-:W-:Y:S05]  /*14500*/  BSYNC.RECONVERGENT B2 ;  /* 0x0000000000027941 */ /* 0x000fea0003800200 */
.L_x_1760:
        /* <DEDUP_REMOVED lines=46> */
.L_x_1790:
        /* <DEDUP_REMOVED lines=8> */
.L_x_1789:
[----:B------:R-:W-:-:S04]  /*14870*/  FMUL.RZ R0, R11, 0.15915493667125701904 ;  /* 0x3e22f9830b007820 */ /* 0x000fc8000040c000 */
[----:B------:R1:W0:Y:S08]  /*14880*/  MUFU.COS R10, R0 ;  /* 0x00000000000a7308 */ /* 0x0002300000000000 */
[----:B------:R1:W0:Y:S01]  /*14890*/  MUFU.SIN R11, R0 ;  /* 0x00000000000b7308 */ /* 0x0002220000000400 */
[----:B------:R-:W-:Y:S05]  /*148a0*/  BRA `(.L_x_1791) ;  /* 0x0000000000087947 */ /* 0x000fea0003800000 */
.L_x_1788:
[----:B------:R-:W-:-:S06]  /*148b0*/  FMUL.FTZ R10, R23, 1.4426950216293334961 ;  /* 0x3fb8aa3b170a7820 */ /* 0x000fcc0000410000 */
[----:B------:R-:W1:Y:S02]  /*148c0*/  MUFU.EX2 R10, R10 ;  /* 0x0000000a000a7308 */ /* 0x000e640000000800 */
.L_x_1791:
[----:B------:R-:W-:Y:S05]  /*148d0*/  BSYNC.RECONVERGENT B0 ;  /* 0x0000000000007941 */ /* 0x000fea0003800200 */
.L_x_1787:
[----:B------:R-:W-:-:S04]  /*148e0*/  IADD3 R18, P0, PT, R18, UR8, RZ ;  /* 0x0000000812127c10 */ /* 0x000fc8000ff1e0ff */
[----:B------:R-:W-:Y:S02]  /*148f0*/  IADD3.X R19, PT, PT, R19, UR9, RZ, P0, !PT ;  /* 0x0000000913137c10 */ /* 0x000fe400087fe4ff */
[----:B------:R-:W-:-:S03]  /*14900*/  IADD3 R21, P0, PT, R21, UR4, RZ ;  /* 0x0000000415157c10 */ /* 0x000fc6000ff1e0ff */
[----:B01234-:R1:W-:Y:S01]  /*14910*/  STG.E.ENL2.256 desc[UR14][R18.64], R12, R8 ;  /* 0xf800000c1208797f */ /* 0x01f3e2000f12180e */
[C---:B------:R-:W-:Y:S02]  /*14920*/  SHF.L.U32 R0, R21.reuse, 0x2, RZ ;  /* 0x0000000215007819 */ /* 0x040fe400000006ff */
[----:B------:R-:W-:Y:S02]  /*14930*/  IADD3.X R20, PT, PT, RZ, R20, RZ, P0, !PT ;  /* 0x00000014ff147210 */ /* 0x000fe400007fe4ff */
[----:B------:R-:W-:Y:S02]  /*14940*/  ISETP.LT.U32.AND P1, PT, R0, UR16, PT ;  /* 0x0000001000007c0c */ /* 0x000fe4000bf21070 */
[C---:B------:R-:W-:Y:S02]  /*14950*/  LOP3.LUT P0, RZ, R21.reuse, 0xffffc000, RZ, 0xc0, !PT ;  /* 0xffffc00015ff7812 */ /* 0x040fe4000780c0ff */
[----:B------:R-:W-:Y:S02]  /*14960*/  SHF.L.U64.HI R0, R21, 0x2, R20 ;  /* 0x0000000215007819 */ /* 0x000fe40000010214 */
[----:B------:R-:W-:-:S02]  /*14970*/  LOP3.LUT P0, RZ, R20, 0x3fffffff, RZ, 0xc0, P0 ;  /* 0x3fffffff14ff7812 */ /* 0x000fc4000000c0ff */
[----:B------:R-:W-:-:S13]  /*14980*/  ISETP.LT.AND.EX P1, PT, R0, UR10, PT, P1 ;  /* 0x0000000a00007c0c */ /* 0x000fda000bf21310 */
[----:B-1----:R-:W-:Y:S05]  /*14990*/  @!P0 BRA P1, `(.L_x_1792) ;  /* 0xffffff5c009c8947 */ /* 0x002fea000083ffff */
[----:B------:R-:W-:Y:S05]  /*149a0*/  EXIT ;  /* 0x000000000000794d */ /* 0x000fea0003800000 */
        .weak           $__internal_67_$__cuda_sm3x_div_rn_ftz_f32_slowpath
        .type           $__internal_67_$__cuda_sm3x_div_rn_ftz_f32_slowpath,@function
        .size           $__internal_67_$__cuda_sm3x_div_rn_ftz_f32_slowpath,(.L_x_4732 - $__internal_67_$__cuda_sm3x_div_rn_ftz_f32_slowpath)
$__internal_67_$__cuda_sm3x_div_rn_ftz_f32_slowpath:
        /* <DEDUP_REMOVED lines=16> */
[C---:B------:R-:W-:Y:S02]  /*14ab0*/  FSETP.NEU.FTZ.AND P0, PT, R17.reuse, RZ, PT ;  /* 0x000000ff1100720b */ /* 0x040fe40003f1d000 */
[----:B------:R-:W-:Y:S02]  /*14ac0*/  FSETP.NEU.FTZ.AND P4, PT, R0, RZ, PT ;  /* 0x000000ff0000720b */ /* 0x000fe40003f9d000 */
[----:B------:R-:W-:-:S11]  /*14ad0*/  FSETP.NEU.FTZ.AND P6, PT, R17, RZ, PT ;  /* 0x000000ff1100720b */ /* 0x000fd60003fdd000 */
[----:B------:R-:W-:Y:S05]  /*14ae0*/  @!P4 BREAK.RELIABLE !P0, B1 ;  /* 0x000000000001c942 */ /* 0x000fea0004000100 */
[----:B------:R-:W-:Y:S05]  /*14af0*/  @!P4 BRA !P0, `(.L_x_1797) ;  /* 0x0000000000bcc947 */ /* 0x000fea0004000000 */
[C---:B------:R-:W-:Y:S02]  /*14b00*/  FSETP.NEU.FTZ.AND P0, PT, |R17|.reuse, +INF , PT ;  /* 0x7f8000001100780b */ /* 0x040fe40003f1d200 */
[----:B------:R-:W-:Y:S02]  /*14b10*/  FSETP.NEU.FTZ.AND P3, PT, |R0|, +INF , PT ;  /* 0x7f8000000000780b */ /* 0x000fe40003f7d200 */
[----:B------:R-:W-:-:S11]  /*14b20*/  FSETP.NEU.FTZ.AND P5, PT, |R17|, +INF , PT ;  /* 0x7f8000001100780b */ /* 0x000fd60003fbd200 */
[----:B------:R-:W-:Y:S05]  /*14b30*/  @!P3 BREAK.RELIABLE !P0, B1 ;  /* 0x000000000001b942 */ /* 0x000fea0004000100 */
[----:B------:R-:W-:Y:S05]  /*14b40*/  @!P3 BRA !P0, `(.L_x_1797) ;  /* 0x0000000000a8b947 */ /* 0x000fea0004000000 */
[----:B------:R-:W-:-:S13]  /*14b50*/  PLOP3.LUT P0, PT, P3, P6, PT, 0x2f, 0xf2 ;  /* 0x0000000000f2781c */ /* 0x000fda0001f0c577 */
[----:B------:R-:W-:Y:S05]  /*14b60*/  @P0 BREAK.RELIABLE B1 ;  /* 0x0000000000010942 */ /* 0x000fea0003800100 */
[----:B------:R-:W-:Y:S05]  /*14b70*/  @P0 BRA `(.L_x_1798) ;  /* 0x0000000000940947 */ /* 0x000fea0003800000 */
[----:B------:R-:W-:-:S13]  /*14b80*/  PLOP3.LUT P0, PT, P5, P4, PT, 0x2f, 0xf2 ;  /* 0x0000000000f2781c */ /* 0x000fda0002f08577 */
[----:B------:R-:W-:Y:S05]  /*14b90*/  @P0 BREAK.RELIABLE B1 ;  /* 0x0000000000010942 */ /* 0x000fea0003800100 */
[----:B------:R-:W-:Y:S05]  /*14ba0*/  @P0 BRA `(.L_x_1799) ;  /* 0x00000000007c0947 */ /* 0x000fea0003800000 */
.L_x_1795:
[----:B------:R-:W-:Y:S05]  /*14bb0*/  BSYNC.RELIABLE B1 ;  /* 0x0000000000017941 */ /* 0x000fea0003800100 */
.L_x_1794:
[----:B------:R-:W-:Y:S01]  /*14bc0*/  IADD3 R3, PT, PT, R3, -0x7f, RZ ;  /* 0xffffff8103037810 */ /* 0x000fe20007ffe0ff */
[----:B------:R-:W-:Y:S01]  /*14bd0*/  BSSY.RECONVERGENT B1, `(.L_x_1800) ;  /* 0x000001b000017945 */ /* 0x000fe20003800200 */
[----:B------:R-:W-:-:S03]  /*14be0*/  IADD3 R4, PT, PT, R4, -0x7f, RZ ;  /* 0xffffff8104047810 */ /* 0x000fc60007ffe0ff */
        /* <DEDUP_REMOVED lines=24> */
.L_x_1801:
[----:B------:R-:W-:-:S07]  /*14d70*/  LEA R0, R3, R0, 0x17 ;  /* 0x0000000003007211 */ /* 0x000fce00078eb8ff */
.L_x_1802:
[----:B------:R-:W-:Y:S05]  /*14d80*/  BSYNC.RECONVERGENT B1 ;  /* 0x0000000000017941 */ /* 0x000fea0003800200 */
.L_x_1800:
[----:B------:R-:W-:Y:S05]  /*14d90*/  BRA `(.L_x_1803) ;  /* 0x0000000000207947 */ /* 0x000fea0003800000 */
.L_x_1799:
[----:B------:R-:W-:-:S04]  /*14da0*/  LOP3.LUT R17, R0, 0x80000000, R17, 0x48, !PT ;  /* 0x8000000000117812 */ /* 0x000fc800078e4811 */
[----:B------:R-:W-:Y:S01]  /*14db0*/  LOP3.LUT R0, R17, 0x7f800000, RZ, 0xfc, !PT ;  /* 0x7f80000011007812 */ /* 0x000fe200078efcff */
[----:B------:R-:W-:Y:S06]  /*14dc0*/  BRA `(.L_x_1803) ;  /* 0x0000000000147947 */ /* 0x000fec0003800000 */
.L_x_1798:
[----:B------:R-:W-:Y:S01]  /*14dd0*/  LOP3.LUT R0, R0, 0x80000000, R17, 0x48, !PT ;  /* 0x8000000000007812 */ /* 0x000fe200078e4811 */
[----:B------:R-:W-:Y:S06]  /*14de0*/  BRA `(.L_x_1803) ;  /* 0x00000000000c7947 */ /* 0x000fec0003800000 */
.L_x_1797:
[----:B------:R-:W0:Y:S01]  /*14df0*/  MUFU.RSQ R0, -QNAN ;  /* 0xffc0000000007908 */ /* 0x000e220000001400 */
[----:B------:R-:W-:Y:S05]  /*14e00*/  BRA `(.L_x_1803) ;  /* 0x0000000000047947 */ /* 0x000fea0003800000 */
.L_x_1796:
[----:B------:R-:W-:-:S07]  /*14e10*/  FADD.FTZ R0, R17, R0 ;  /* 0x0000000011007221 */ /* 0x000fce0000010000 */
.L_x_1803:
[----:B------:R-:W-:Y:S05]  /*14e20*/  BSYNC.RECONVERGENT B0 ;  /* 0x0000000000007941 */ /* 0x000fea0003800200 */
.L_x_1793:
[----:B------:R-:W-:-:S04]  /*14e30*/  HFMA2 R3, -RZ, RZ, 0, 0 ;  /* 0x00000000ff037431 */ /* 0x000fc800000001ff */
[----:B0-----:R-:W-:Y:S05]  /*14e40*/  RET.REL.NODEC R2 `(_ZN2at6native57_GLOBAL__N__f3eca4a2_24_ForeachBinaryOpScalar_cu_86b9896c25multi_tensor_apply_kernelINS1_18TensorListMetadataILi2EEENS1_21BinaryOpScalarFunctorIN3c107complexIfEELi2ELi1ELi1EEEJNS1_13power_functorIS8_EES8_EEEvT_T0_DpT1_) ;  /* 0xfffffeb0026c7950 */ /* 0x001fea0003c3ffff */
.L_x_1804:
        /* <DEDUP_REMOVED lines=11> */
.L_x_4732:


//--------------------- .text._ZN2at6native57_GLOBAL__N__f3eca4a2_24_ForeachBinaryOpScalar_cu_86b9896c25multi_tensor_apply_kernelINS1_18TensorListMetadataILi2EEENS1_21BinaryOpScalarFunctorIN3c107complexIdEELi2ELi1ELi1EEEJNS1_13power_functorIS8_EES8_EEEvT_T0_DpT1_ --------------------------
	.section	.text._ZN2at6native57_GLOBAL__N__f3eca4a2_24_ForeachBinaryOpScalar_cu_86b9896c25multi_tensor_apply_kernelINS1_18TensorListMetadataILi2EEENS1_21BinaryOpScalarFunctorIN3c107complexIdEELi2ELi1ELi1EEEJNS1_13power_functorIS8_EES8_EEEvT_T0_DpT1_,"ax",@progbits
	.align	128
.text._ZN2at6native57_GLOBAL__N__f3eca4a2_24_ForeachBinaryOpScalar_cu_86b9896c25multi_tensor_apply_kernelINS1_18TensorListMetadataILi2EEENS1_21BinaryOpScalarFunctorIN3c107complexIdEELi2ELi1ELi1EEEJNS1_13power_functorIS8_EES8_EEEvT_T0_DpT1_:
        .type           _ZN2at6native57_GLOBAL__N__f3eca4a2_24_ForeachBinaryOpScalar_cu_86b9896c25multi_tensor_apply_kernelINS1_18TensorListMetadataILi2EEENS1_21BinaryOpScalarFunctorIN3c107complexIdEELi2ELi1ELi1EEEJNS1_13power_functorIS8_EES8_EEEvT_T0_DpT1_,@function
        .size           _ZN2at6native57_GLOBAL__N__f3eca4a2_24_ForeachBinaryOpScalar_cu_86b9896c25multi_tensor_apply_kernelINS1_18TensorListMetadataILi2EEENS1_21BinaryOpScalarFunctorIN3c107complexIdEELi2ELi1ELi1EEEJNS1_13power_functorIS8_EES8_EEEvT_T0_DpT1_,(.L_x_4734 - _ZN2at6native57_GLOBAL__N__f3eca4a2_24_ForeachBinaryOpScalar_cu_86b9896c25multi_tensor_apply_kernelINS1_18TensorListMetadataILi2EEENS1_21BinaryOpScalarFunctorIN3c107complexIdEELi2ELi1ELi1EEEJNS1_13power_functorIS8_EES8_EEEvT_T0_DpT1_)
        .other          _ZN2at6native57_GLOBAL__N__f3eca4a2_24_ForeachBinaryOpScalar_cu_86b9896c25multi_tensor_apply_kernelINS1_18TensorListMetadataILi2EEENS1_21BinaryOpScalarFunctorIN3c107complexIdEELi2ELi1ELi1EEEJNS1_13power_functorIS8_EES8_EEEvT_T0_DpT1_,@"STO_CUDA_ENTRY STV_DEFAULT"
_ZN2at6native57_GLOBAL__N__f3eca4a2_24_ForeachBinaryOpScalar_cu_86b9896c25multi_tensor_apply_kernelINS1_18TensorListMetadataILi2EEENS1_21BinaryOpScalarFunctorIN3c107complexIdEELi2ELi1ELi1EEEJNS1_13power_functorIS8_EES8_EEEvT_T0_DpT1_:
[----:B------:R-:W0:Y:S08]  /*0000*/  LDC R1, c[0x0][0x37c] ;  /* 0x0000df00ff017b82 */ /* 0x000e300000000800 */
[----:B------:R-:W1:Y:S01]  /*0010*/  S2UR UR5, SR_CTAID.X ;  /* 0x00000000000579c3 */ /* 0x000e620000002500 */
[----:B0-----:R-:W-:Y:S01]  /*0020*/  VIADD R1, R1, 0xffffffd8 ;  /* 0xffffffd801017836 */ /* 0x001fe20000000000 */
[----:B------:R-:W0:Y:S01]  /*0030*/  LDCU.64 UR14, c[0x0][0x358] ;  /* 0x00006b00ff0e77ac */ /* 0x000e220008000a00 */
[----:B-1----:R-:W1:Y:S01]  /*0040*/  LDCU.U8 UR4, c[0x0][UR5+0x980] ;  /* 0x00013000050477ac */ /* 0x002e620008000000 */
[----:B------:R-:W-:-:S12]  /*0050*/  UIMAD UR5, UR5, 0x3, UR5 ;  /* 0x00000003050578a4 */ /* 0x000fd8000f8e0205 */
[----:B------:R-:W2:Y:S01]  /*0060*/  LDCU UR12, c[0x0][UR5+0xac0] ;  /* 0x00015800050c77ac */ /* 0x000ea20008000800 */
[----:B-1----:R-:W-:-:S12]  /*0070*/  USHF.L.U32 UR4, UR4, 0x3, URZ ;  /* 0x0000000304047899 */ /* 0x002fd800080006ff */
[----:B------:R-:W1:Y:S01]  /*0080*/  LDCU.64 UR10, c[0x0][UR4+0x780] ;  /* 0x0000f000040a77ac */ /* 0x000e620008000a00 */
[----:B------:R-:W3:Y:S01]  /*0090*/  LDCU.64 UR6, c[0x0][UR4+0x580] ;  /* 0x0000b000040677ac */ /* 0x000ee20008000a00 */
[----:B------:R-:W4:Y:S01]  /*00a0*/  LDCU.64 UR8, c[0x0][UR4+0x380] ;  /* 0x00007000040877ac */ /* 0x000f220008000a00 */
[----:B--2---:R-:W-:Y:S02]  /*00b0*/  UIMAD.WIDE UR4, UR12, 0x10000, URZ ;  /* 0x000100000c0478a5 */ /* 0x004fe4000f8e02ff */
[----:B-1----:R-:W-:Y:S02]  /*00c0*/  ULOP3.LUT UR13, UR10, 0x3, URZ, 0xc0, !UPT ;  /* 0x000000030a0d7892 */ /* 0x002fe4000f8ec0ff */
[----:B------:R-:W-:Y:S02]  /*00d0*/  UIADD3 UR18, UP1, UPT, UR10, -UR4, URZ ;  /* 0x800000040a127290 */ /* 0x000fe4000ff3e0ff */
[----:B---3--:R-:W-:Y:S02]  /*00e0*/  UIMAD.WIDE UR6, UR12, 0x100000, UR6 ;  /* 0x001000000c0678a5 */ /* 0x008fe4000f8e0206 */
[----:B------:R-:W-:-:S02]  /*00f0*/  UIADD3.X UR10, UPT, UPT, UR11, ~UR5, URZ, UP1, !UPT ;  /* 0x800000050b0a7290 */ /* 0x000fc40008ffe4ff */
[----:B----4-:R-:W-:Y:S02]  /*0100*/  UIMAD.WIDE UR8, UR12, 0x100000, UR8 ;  /* 0x001000000c0878a5 */ /* 0x010fe4000f8e0208 */
[----:B------:R-:W-:-:S04]  /*0110*/  ULOP3.LUT UR12, UR13, 0x3f, UR6, 0xf8, !UPT ;  /* 0x0000003f0d0c7892 */ /* 0x000fc8000f8ef806 */
[----:B------:R-:W-:-:S04]  /*0120*/  ULOP3.LUT UP0, URZ, UR12, 0x3f, UR8, 0xf8, !UPT ;  /* 0x0000003f0cff7892 */ /* 0x000fc8000f80f808 */
[----:B------:R-:W-:-:S09]  /*0130*/  ULOP3.LUT UP0, URZ, URZ, URZ, URZ, 0xfc, UP0 ;  /* 0x000000ffffff7292 */ /* 0x000fd2000800fcff */
[----:B0-----:R-:W-:Y:S05]  /*0140*/  BRA.U !UP0, `(.L_x_1805) ;  /* 0x0000057108907547 */ /* 0x001fea000b800000 */
        /* <DEDUP_REMOVED lines=12> */
.L_x_2200:
[----:B0-----:R-:W-:Y:S02]  /*0210*/  IADD3 R0, P0, PT, R0, UR4, RZ ;  /* 0x0000000400007c10 */ /* 0x001fe4000ff1e0ff */
[----:B------:R-:W-:Y:S02]  /*0220*/  CS2R R10, SRZ ;  /* 0x00000000000a7805 */ /* 0x000fe4000001ff00 */
[----:B------:R-:W-:Y:S02]  /*0230*/  CS2R R8, SRZ ;  /* 0x0000000000087805 */ /* 0x000fe4000001ff00 */
[C---:B-1----:R-:W-:Y:S01]  /*0240*/  IADD3 R5, P1, PT, R0.reuse, UR13, RZ ;  /* 0x0000000d00057c10 */ /* 0x042fe2000ff3e0ff */
[----:B------:R-:W-:Y:S01]  /*0250*/  IMAD.X R3, RZ, RZ, UR5, P0 ;  /* 0x00000005ff037e24 */ /* 0x000fe200080e06ff */
[----:B------:R-:W-:Y:S02]  /*0260*/  ISETP.GE.U32.AND P0, PT, R0, UR16, PT ;  /* 0x0000001000007c0c */ /* 0x000fe4000bf06070 */
[----:B------:R-:W-:Y:S01]  /*0270*/  IADD3 R7, P2, PT, R5, UR13, RZ ;  /* 0x0000000d05077c10 */ /* 0x000fe2000ff5e0ff */
[----:B------:R-:W-:Y:S01]  /*0280*/  IMAD.X R12, RZ, RZ, R3, P1 ;  /* 0x000000ffff0c7224 */ /* 0x000fe200008e0603 */
[----:B------:R-:W-:-:S02]  /*0290*/  ISETP.GE.U32.AND.EX P0, PT, R3, UR17, PT, P0 ;  /* 0x0000001103007c0c */ /* 0x000fc4000bf06100 */
[C---:B------:R-:W-:Y:S01]  /*02a0*/  IADD3 R13, P4, PT, R7.reuse, UR13, RZ ;  /* 0x0000000d070d7c10 */ /* 0x040fe2000ff9e0ff */
[----:B------:R-:W-:Y:S01]  /*02b0*/  IMAD.X R14, RZ, RZ, R12, P2 ;  /* 0x000000ffff0e7224 */ /* 0x000fe200010e060c */
[----:B------:R-:W-:Y:S02]  /*02c0*/  ISETP.GE.U32.AND P2, PT, R7, UR16, PT ;  /* 0x0000001007007c0c */ /* 0x000fe4000bf46070 */
[----:B------:R-:W-:Y:S01]  /*02d0*/  ISETP.GE.U32.AND P3, PT, R13, UR16, PT ;  /* 0x000000100d007c0c */ /* 0x000fe2000bf66070 */
[----:B------:R-:W-:Y:S01]  /*02e0*/  IMAD.X R16, RZ, RZ, R14, P4 ;  /* 0x000000ffff107224 */ /* 0x000fe200020e060e */
[----:B------:R-:W-:Y:S02]  /*02f0*/  ISETP.GE.U32.AND.EX P2, PT, R14, UR17, PT, P2 ;  /* 0x000000110e007c0c */ /* 0x000fe4000bf46120 */
[----:B------:R-:W-:Y:S02]  /*0300*/  CS2R R30, SRZ ;  /* 0x00000000001e7805 */ /* 0x000fe4000001ff00 */
[----:B------:R-:W-:-:S02]  /*0310*/  CS2R R28, SRZ ;  /* 0x00000000001c7805 */ /* 0x000fc4000001ff00 */
[----:B------:R-:W-:Y:S02]  /*0320*/  CS2R R26, SRZ ;  /* 0x00000000001a7805 */ /* 0x000fe4000001ff00 */
[----:B------:R-:W-:Y:S02]  /*0330*/  ISETP.GE.U32.AND.EX P3, PT, R16, UR17, PT, P3 ;  /* 0x0000001110007c0c */ /* 0x000fe4000bf66130 */
[C---:B------:R-:W-:Y:S02]  /*0340*/  @!P0 LEA R2, P4, R0.reuse, UR8, 0x4 ;  /* 0x0000000800028c11 */ /* 0x040fe4000f8820ff */
[----:B------:R-:W-:Y:S02]  /*0350*/  CS2R R24, SRZ ;  /* 0x0000000000187805 */ /* 0x000fe4000001ff00 */
[----:B------:R-:W-:Y:S02]  /*0360*/  ISETP.GE.U32.AND P1, PT, R5, UR16, PT ;  /* 0x0000001005007c0c */ /* 0x000fe4000bf26070 */
[----:B------:R-:W-:-:S02]  /*0370*/  @!P0 LEA.HI.X R3, R0, UR9, R3, 0x4, P4 ;  /* 0x0000000900038c11 */ /* 0x000fc4000a0f2403 */
[----:B------:R-:W-:Y:S02]  /*0380*/  ISETP.GE.U32.AND.EX P1, PT, R12, UR17, PT, P1 ;  /* 0x000000110c007c0c */ /* 0x000fe4000bf26110 */
[----:B------:R-:W-:Y:S01]  /*0390*/  @!P2 LEA R6, P5, R7, UR8, 0x4 ;  /* 0x000000080706ac11 */ /* 0x000fe2000f8a20ff */
[----:B------:R-:W2:Y:S01]  /*03a0*/  @!P0 LDG.E.128 R8, desc[UR14][R2.64] ;  /* 0x0000000e02088981 */ /* 0x000ea2000c1e1d00 */
[----:B------:R-:W-:Y:S02]  /*03b0*/  @!P3 LEA R20, P6, R13, UR8, 0x4 ;  /* 0x000000080d14bc11 */ /* 0x000fe4000f8c20ff */
[----:B------:R-:W-:Y:S02]  /*03c0*/  @!P2 LEA.HI.X R7, R7, UR9, R14, 0x4, P5 ;  /* 0x000000090707ac11 */ /* 0x000fe4000a8f240e */
[----:B------:R-:W-:-:S03]  /*03d0*/  @!P3 LEA.HI.X R21, R13, UR9, R16, 0x4, P6 ;  /* 0x000000090d15bc11 */ /* 0x000fc6000b0f2410 */
[----:B------:R0:W5:Y:S02]  /*03e0*/  @!P2 LDG.E.128 R28, desc[UR14][R6.64] ;  /* 0x0000000e061ca981 */ /* 0x000164000c1e1d00 */
[C---:B------:R-:W-:Y:S02]  /*03f0*/  @!P1 LEA R4, P4, R5.reuse, UR8, 0x4 ;  /* 0x0000000805049c11 */ /* 0x040fe4000f8820ff */
[----:B------:R0:W5:Y:S01]  /*0400*/  @!P3 LDG.E.128 R24, desc[UR14][R20.64] ;  /* 0x0000000e1418b981 */ /* 0x000162000c1e1d00 */
[----:B------:R-:W-:Y:S02]  /*0410*/  CS2R R18, SRZ ;  /* 0x0000000000127805 */ /* 0x000fe4000001ff00 */
[----:B------:R-:W-:Y:S02]  /*0420*/  CS2R R16, SRZ ;  /* 0x0000000000107805 */ /* 0x000fe4000001ff00 */
[----:B------:R-:W-:Y:S01]  /*0430*/  @!P1 LEA.HI.X R5, R5, UR9, R12, 0x4, P4 ;  /* 0x0000000905059c11 */ /* 0x000fe2000a0f240c */
[----:B------:R-:W-:Y:S04]  /*0440*/  BSSY.RECONVERGENT B1, `(.L_x_1806) ;  /* 0x000111c000017945 */ /* 0x000fe80003800200 */
[----:B------:R0:W5:Y:S01]  /*0450*/  @!P1 LDG.E.128 R16, desc[UR14][R4.64] ;  /* 0x0000000e04109981 */ /* 0x000162000c1e1d00 */
[----:B--2---:R-:W-:-:S15]  /*0460*/  DSETP.NAN.AND P0, PT, R10, R10, PT ;  /* 0x0000000a0a00722a */ /* 0x004fde0003f08000 */
[----:B------:R-:W-:-:S15]  /*0470*/  NOP ;  /* 0x0000000000007918 */ /* 0x000fde0000000000 */
[----:B------:R-:W-:-:S15]  /*0480*/  NOP ;  /* 0x0000000000007918 */ /* 0x000fde0000000000 */
[----:B------:R-:W-:-:S15]  /*0490*/  NOP ;  /* 0x0000000000007918 */ /* 0x000fde0000000000 */
[----:B------:R-:W-:-:S04]  /*04a0*/  NOP ;  /* 0x0000000000007918 */ /* 0x000fc80000000000 */
[----:B------:R-:W1:Y:S02]  /*04b0*/  DSETP.NUM.AND P1, PT, R8, R8, PT ;  /* 0x000000080800722a */ /* 0x000e640003f27000 */
[----:B01----:R-:W-:Y:S05]  /*04c0*/  @!P0 BRA P1, `(.L_x_1807) ;  /* 0x0000001c00bc8947 */ /* 0x003fea0000800000 */
[----:B------:R-:W0:Y:S01]  /*04d0*/  DSETP.GEU.AND P0, PT, |R10|, 1.4916681462400413487e-154, PT ;  /* 0x200000000a00742a */ /* 0x000e220003f0e200 */
[----:B------:R-:W-:Y:S01]  /*04e0*/  BSSY.RECONVERGENT B0, `(.L_x_1808) ;  /* 0x00000e8000007945 */ /* 0x000fe20003800200 */
[----:B------:R-:W-:-:S15]  /*04f0*/  IMAD.MOV.U32 R13, RZ, RZ, -0x3ff ;  /* 0xfffffc01ff0d7424 */ /* 0x000fde00078e00ff */
[----:B------:R-:W-:-:S15]  /*0500*/  NOP ;  /* 0x0000000000007918 */ /* 0x000fde0000000000 */
[----:B------:R-:W-:-:S15]  /*0510*/  NOP ;  /* 0x0000000000007918 */ /* 0x000fde0000000000 */
[----:B------:R-:W-:-:S15]  /*0520*/  NOP ;  /* 0x0000000000007918 */ /* 0x000fde0000000000 */
[----:B------:R-:W-:-:S02]  /*0530*/  NOP ;  /* 0x0000000000007918 */ /* 0x000fc40000000000 */
[----:B0-----:R-:W0:-:S15]  /*0540*/  DSETP.GEU.OR P0, PT, |R8|, 1.4916681462400413487e-154, P0 ;  /* 0x200000000800742a */ /* 0x001e1e000070e600 */
[----:B------:R-:W-:-:S15]  /*0550*/  NOP ;  /* 0x0000000000007918 */ /* 0x000fde0000000000 */
[----:B------:R-:W-:-:S15]  /*0560*/  NOP ;  /* 0x0000000000007918 */ /* 0x000fde0000000000 */
[----:B------:R-:W-:-:S15]  /*0570*/  NOP ;  /* 0x0000000000007918 */ /* 0x000fde0000000000 */
[----:B------:R-:W-:-:S04]  /*0580*/  NOP ;  /* 0x0000000000007918 */ /* 0x000fc80000000000 */
[----:B0-----:R-:W0:-:S15]  /*0590*/  @!P0 DMUL R4, R10, 4 ;  /* 0x401000000a048828 */ /* 0x001e1e0000000000 */
[----:B------:R-:W-:-:S15]  /*05a0*/  NOP ;  /* 0x0000000000007918 */ /* 0x000fde0000000000 */
[----:B------:R-:W-:-:S15]  /*05b0*/  NOP ;  /* 0x0000000000007918 */ /* 0x000fde0000000000 */
[----:B------:R-:W-:-:S15]  /*05c0*/  NOP ;  /* 0x0000000000007918 */ /* 0x000fde0000000000 */
[----:B------:R-:W-:-:S04]  /*05d0*/  NOP ;  /* 0x0000000000007918 */ /* 0x000fc80000000000 */
[----:B------:R-:W-:-:S15]  /*05e0*/  @!P0 DMUL R2, R8, 4 ;  /* 0x4010000008028828 */ /* 0x000fde0000000000 */
[----:B------:R-:W-:-:S15]  /*05f0*/  NOP ;  /* 0x0000000000007918 */ /* 0x000fde0000000000 */
[----:B------:R-:W-:-:S15]  /*0600*/  NOP ;  /* 0x0000000000007918 */ /* 0x000fde0000000000 */
[----:B------:R-:W-:-:S15]  /*0610*/  NOP ;  /* 0x0000000000007918 */ /* 0x000fde0000000000 */
[----:B------:R-:W-:-:S04]  /*0620*/  NOP ;  /* 0x0000000000007918 */ /* 0x000fc80000000000 */
[----:B0-----:R-:W0:-:S15]  /*0630*/  @!P0 DMUL R4, R4, R4 ;  /* 0x0000000404048228 */ /* 0x001e1e0000000000 */
[----:B------:R-:W-:-:S15]  /*0640*/  NOP ;  /* 0x0000000000007918 */ /* 0x000fde0000000000 */
[----:B------:R-:W-:-:S15]  /*0650*/  NOP ;  /* 0x0000000000007918 */ /* 0x000fde0000000000 */
[----:B------:R-:W-:-:S15]  /*0660*/  NOP ;  /* 0x0000000000007918 */ /* 0x000fde0000000000 */
[----:B------:R-:W-:-:S04]  /*0670*/  NOP ;  /* 0x0000000000007918 */ /* 0x000fc80000000000 */
[----:B0-----:R-:W0:-:S15]  /*0680*/  @!P0 DFMA R4, R2, R2, R4 ;  /* 0x000000020204822b */ /* 0x001e1e0000000004 */
[----:B------:R-:W-:-:S15]  /*0690*/  NOP ;  /* 0x0000000000007918 */ /* 0x000fde0000000000 */
[----:B------:R-:W-:-:S15]  /*06a0*/  NOP ;  /* 0x0000000000007918 */ /* 0x000fde0000000000 */
[----:B------:R-:W-:-:S15]  /*06b0*/  NOP ;  /* 0x0000000000007918 */ /* 0x000fde0000000000 */
[----:B------:R-:W-:-:S04]  /*06c0*/  NOP ;  /* 0x0000000000007918 */ /* 0x000fc80000000000 */
[----:B------:R-:W1:-:S15]  /*06d0*/  @P0 DMUL R6, R10, R10 ;  /* 0x0000000a0a060228 */ /* 0x000e5e0000000000 */
[----:B------:R-:W-:-:S15]  /*06e0*/  NOP ;  /* 0x0000000000007918 */ /* 0x000fde0000000000 */
[----:B------:R-:W-:-:S15]  /*06f0*/  NOP ;  /* 0x0000000000007918 */ /* 0x000fde0000000000 */
[----:B------:R-:W-:-:S15]  /*0700*/  NOP ;  /* 0x0000000000007918 */ /* 0x000fde0000000000 */
[----:B------:R-:W-:-:S04]  /*0710*/  NOP ;  /* 0x0000000000007918 */ /* 0x000fc80000000000 */
[----:B0-----:R-:W-:-:S15]  /*0720*/  @!P0 DMUL R4, R4, 0.0625 ;  /* 0x3fb0000004048828 */ /* 0x001fde0000000000 */
[----:B------:R-:W-:-:S15]  /*0730*/  NOP ;  /* 0x0000000000007918 */ /* 0x000fde0000000000 */
[----:B------:R-:W-:-:S15]  /*0740*/  NOP ;  /* 0x0000000000007918 */ /* 0x000fde0000000000 */
[----:B------:R-:W-:-:S15]  /*0750*/  NOP ;  /* 0x0000000000007918 */ /* 0x000fde0000000000 */
[----:B------:R-:W-:-:S04]  /*0760*/  NOP ;  /* 0x0000000000007918 */ /* 0x000fc80000000000 */
[----:B-1----:R-:W0:Y:S02]  /*0770*/  @P0 DFMA R4, R8, R8, R6 ;  /* 0x000000080804022b */ /* 0x002e240000000006 */
[----:B0-----:R-:W-:Y:S01]  /*0780*/  ISETP.GT.AND P0, PT, R5, 0xfffff, PT ;  /* 0x000fffff0500780c */ /* 0x001fe20003f04270 */
[----:B------:R-:W-:Y:S02]  /*0790*/  IMAD.MOV.U32 R0, RZ, RZ, R5 ;  /* 0x000000ffff007224 */ /* 0x000fe400078e0005 */
[----:B------:R-:W-:-:S10]  /*07a0*/  IMAD.MOV.U32 R2, RZ, RZ, R4 ;  /* 0x000000ffff027224 */ /* 0x000fd400078e0004 */
        /* <DEDUP_REMOVED lines=181> */
.L_x_1809:
[----:B------:R-:W-:Y:S01]  /*1300*/  IMAD.MOV.U32 R2, RZ, RZ, 0x0 ;  /* 0x00000000ff027424 */ /* 0x000fe200078e00ff */
[----:B------:R-:W-:Y:S01]  /*1310*/  LOP3.LUT P0, RZ, R5, 0x7fffffff, RZ, 0xc0, !PT ;  /* 0x7fffffff05ff7812 */ /* 0x000fe2000780c0ff */
[----:B------:R-:W-:-:S06]  /*1320*/  IMAD.MOV.U32 R3, RZ, RZ, 0x7ff00000 ;  /* 0x7ff00000ff037424 */ /* 0x000fcc00078e00ff */
[----:B------:R-:W0:Y:S02]  /*1330*/  DFMA R4, R4, R2, +INF ;  /* 0x7ff000000404742b */ /* 0x000e240000000002 */
[----:B0-----:R-:W-:Y:S02]  /*1340*/  FSEL R20, R4, RZ, P0 ;  /* 0x000000ff04147208 */ /* 0x001fe40000000000 */
[----:B------:R-:W-:-:S07]  /*1350*/  FSEL R21, R5, -QNAN , P0 ;  /* 0xfff0000005157808 */ /* 0x000fce0000000000 */
.L_x_1810:
[----:B------:R-:W-:Y:S05]  /*1360*/  BSYNC.RECONVERGENT B0 ;  /* 0x0000000000007941 */ /* 0x000fea0003800200 */
.L_x_1808:
[----:B------:R-:W-:Y:S01]  /*1370*/  DSETP.GT.AND P1, PT, |R10|, |R8|, PT ;  /* 0x400000080a00722a */ /* 0x000fe20003f24200 */
[----:B------:R-:W-:Y:S01]  /*1380*/  IMAD.MOV.U32 R2, RZ, RZ, 0x1 ;  /* 0x00000001ff027424 */ /* 0x000fe200078e00ff */
[----:B------:R-:W-:-:S15]  /*1390*/  BSSY.RECONVERGENT B2, `(.L_x_1811) ;  /* 0x0000041000027945 */ /* 0x000fde0003800200 */
[----:B------:R-:W-:-:S15]  /*13a0*/  NOP ;  /* 0x0000000000007918 */ /* 0x000fde0000000000 */
[----:B------:R-:W-:-:S15]  /*13b0*/  NOP ;  /* 0x0000000000007918 */ /* 0x000fde0000000000 */
[----:B------:R-:W-:-:S15]  /*13c0*/  NOP ;  /* 0x0000000000007918 */ /* 0x000fde0000000000 */
[----:B------:R-:W-:-:S02]  /*13d0*/  NOP ;  /* 0x0000000000007918 */ /* 0x000fc40000000000 */
[----:B------:R-:W-:-:S15]  /*13e0*/  DADD R6, -RZ, |R10| ;  /* 0x00000000ff067229 */ /* 0x000fde000000050a */
[----:B------:R-:W-:-:S15]  /*13f0*/  NOP ;  /* 0x0000000000007918 */ /* 0x000fde0000000000 */
[----:B------:R-:W-:-:S15]  /*1400*/  NOP ;  /* 0x0000000000007918 */ /* 0x000fde0000000000 */
[----:B------:R-:W-:-:S15]  /*1410*/  NOP ;  /* 0x0000000000007918 */ /* 0x000fde0000000000 */
[----:B------:R-:W-:-:S04]  /*1420*/  NOP ;  /* 0x0000000000007918 */ /* 0x000fc80000000000 */
[----:B------:R-:W0:Y:S02]  /*1430*/  DADD R12, -RZ, |R8| ;  /* 0x00000000ff0c7229 */ /* 0x000e240000000508 */
[----:B0-----:R-:W-:Y:S02]  /*1440*/  FSEL R23, R7, R13, P1 ;  /* 0x0000000d07177208 */ /* 0x001fe40000800000 */
[----:B------:R-:W-:Y:S02]  /*1450*/  FSEL R22, R6, R12, P1 ;  /* 0x0000000c06167208 */ /* 0x000fe40000800000 */
[----:B------:R-:W0:Y:S01]  /*1460*/  MUFU.RCP64H R3, R23 ;  /* 0x0000001700037308 */ /* 0x000e220000001800 */
[----:B------:R-:W-:Y:S02]  /*1470*/  FSEL R12, R12, R6, P1 ;  /* 0x000000060c0c7208 */ /* 0x000fe40000800000 */
[----:B------:R-:W-:-:S04]  /*1480*/  FSEL R13, R13, R7, P1 ;  /* 0x000000070d0d7208 */ /* 0x000fc80000800000 */
[----:B------:R-:W-:-:S15]  /*1490*/  FSETP.GEU.AND P2, PT, |R13|, 6.5827683646048100446e-37, PT ;  /* 0x036000000d00780b */ /* 0x000fde0003f4e200 */
[----:B------:R-:W-:-:S15]  /*14a0*/  NOP ;  /* 0x0000000000007918 */ /* 0x000fde0000000000 */
[----:B------:R-:W-:-:S15]  /*14b0*/  NOP ;  /* 0x0000000000007918 */ /* 0x000fde0000000000 */
[----:B------:R-:W-:-:S06]  /*14c0*/  NOP ;  /* 0x0000000000007918 */ /* 0x000fcc0000000000 */
        /* <DEDUP_REMOVED lines=42> */
[----:B------:R-:W-:Y:S02]  /*1770*/  IMAD.MOV.U32 R2, RZ, RZ, R22 ;  /* 0x000000ffff027224 */ /* 0x000fe400078e0016 */
[----:B------:R-:W-:-:S07]  /*1780*/  IMAD.MOV.U32 R3, RZ, RZ, R23 ;  /* 0x000000ffff037224 */ /* 0x000fce00078e0017 */
[----:B-----5:R-:W-:Y:S05]  /*1790*/  CALL.REL.NOINC `($__internal_68_$__cuda_sm20_div_rn_f64_full) ;  /* 0x00000ac800ec7944 */ /* 0x020fea0003c00000 */
.L_x_1812:
[----:B------:R-:W-:Y:S05]  /*17a0*/  BSYNC.RECONVERGENT B2 ;  /* 0x0000000000027941 */ /* 0x000fea0003800200 */
.L_x_1811:
[----:B------:R-:W-:Y:S01]  /*17b0*/  IMAD.MOV.U32 R12, RZ, RZ, -0x2449a4b7 ;  /* 0xdbb65b49ff0c7424 */ /* 0x000fe200078e00ff */
[----:B------:R-:W-:Y:S01]  /*17c0*/  UMOV UR10, 0x2a25ff7e ;  /* 0x2a25ff7e000a7882 */ /* 0x000fe20000000000 */
[----:B------:R-:W-:Y:S01]  /*17d0*/  IMAD.MOV.U32 R13, RZ, RZ, 0x3f2d3b63 ;  /* 0x3f2d3b63ff0d7424 */ /* 0x000fe200078e00ff */
[----:B------:R-:W-:Y:S01]  /*17e0*/  UMOV UR11, 0x3ef53e1d ;  /* 0x3ef53e1d000b7882 */ /* 0x000fe20000000000 */
[----:B------:R-:W0:Y:S01]  /*17f0*/  DMUL R6, R2, R2 ;  /* 0x0000000202067228 */ /* 0x000e220000000000 */
[----:B------:R-:W-:-:S04]  /*1800*/  ISETP.GE.AND P2, PT, R9, RZ, PT ;  /* 0x000000ff0900720c */ /* 0x000fc80003f46270 */
[----:B------:R-:W-:-:S15]  /*1810*/  @P1 PLOP3.LUT P0, PT, P2, PT, PT, 0x80, 0x8 ;  /* 0x000000000008181c */ /* 0x000fde000170f070 */
[----:B------:R-:W-:-:S15]  /*1820*/  NOP ;  /* 0x0000000000007918 */ /* 0x000fde0000000000 */
[----:B------:R-:W-:-:S15]  /*1830*/  NOP ;  /* 0x0000000000007918 */ /* 0x000fde0000000000 */
[----:B------:R-:W-:-:S14]  /*1840*/  NOP ;  /* 0x0000000000007918 */ /* 0x000fdc0000000000 */
        /* <DEDUP_REMOVED lines=119> */
[----:B0-----:R-:W0:-:S15]  /*1fc0*/  DFMA R12, R6, R12, -UR10 ;  /* 0x8000000a060c7e2b */ /* 0x001e1e000800000c */
[----:B------:R-:W-:-:S15]  /*1fd0*/  NOP ;  /* 0x0000000000007918 */ /* 0x000fde0000000000 */
[----:B------:R-:W-:-:S15]  /*1fe0*/  NOP ;  /* 0x0000000000007918 */ /* 0x000fde0000000000 */
[----:B------:R-:W-:-:S15]  /*1ff0*/  NOP ;  /* 0x0000000000007918 */ /* 0x000fde0000000000 */
[----:B------:R-:W-:-:S04]  /*2000*/  NOP ;  /* 0x0000000000007918 */ /* 0x000fc80000000000 */
[----:B0-----:R0:W1:Y:S02]  /*2010*/  DMUL R12, R6, R12 ;  /* 0x0000000c060c7228 */ /* 0x0010640000000000 */
[----:B0-----:R-:W-:Y:S02]  /*2020*/  @P1 IMAD.MOV.U32 R6, RZ, RZ, 0x54442d18 ;  /* 0x54442d18ff061424 */ /* 0x001fe400078e00ff */
[----:B------:R-:W-:-:S15]  /*2030*/  @P1 IMAD.MOV.U32 R7, RZ, RZ, 0x3ff921fb ;  /* 0x3ff921fbff071424 */ /* 0x000fde00078e00ff */
        /* <DEDUP_REMOVED lines=8> */
[----:B0-----:R-:W0:Y:S02]  /*20c0*/  @P1 DADD R2, -RZ, -R12 ;  /* 0x00000000ff021229 */ /* 0x001e24000000090c */
[----:B0-----:R-:W-:Y:S02]  /*20d0*/  @P1 FSEL R2, R12, R2, !P0 ;  /* 0x000000020c021208 */ /* 0x001fe40004000000 */
[----:B------:R-:W-:Y:S02]  /*20e0*/  @P1 FSEL R3, R13, R3, !P0 ;  /* 0x000000030d031208 */ /* 0x000fe40004000000 */
[----:B------:R-:W-:-:S15]  /*20f0*/  @!P1 PLOP3.LUT P0, PT, P2, PT, PT, 0x80, 0x8 ;  /* 0x000000000008981c */ /* 0x000fde000170f070 */
[----:B------:R-:W-:-:S15]  /*2100*/  NOP ;  /* 0x0000000000007918 */ /* 0x000fde0000000000 */
[----:B------:R-:W-:-:S15]  /*2110*/  NOP ;  /* 0x0000000000007918 */ /* 0x000fde0000000000 */
[----:B------:R-:W-:-:S13]  /*2120*/  NOP ;  /* 0x0000000000007918 */ /* 0x000fda0000000000 */
[----:B------:R-:W-:Y:S01]  /*2130*/  @P1 DADD R2, R2, R6 ;  /* 0x0000000002021229 */ /* 0x000fe20000000006 */
[----:B------:R-:W-:Y:S02]  /*2140*/  @!P1 IMAD.MOV.U32 R6, RZ, RZ, 0x54442d18 ;  /* 0x54442d18ff069424 */ /* 0x000fe400078e00ff */
[----:B------:R-:W-:-:S15]  /*2150*/  @!P1 IMAD.MOV.U32 R7, RZ, RZ, 0x400921fb ;  /* 0x400921fbff079424 */ /* 0x000fde00078e00ff */
[----:B------:R-:W-:-:S15]  /*2160*/  NOP ;  /* 0x0000000000007918 */ /* 0x000fde0000000000 */
[----:B------:R-:W-:-:S15]  /*2170*/  NOP ;  /* 0x0000000000007918 */ /* 0x000fde0000000000 */
[----:B------:R-:W-:-:S15]  /*2180*/  NOP ;  /* 0x0000000000007918 */ /* 0x000fde0000000000 */
[----:B------:R-:W-:-:S01]  /*2190*/  NOP ;  /* 0x0000000000007918 */ /* 0x000fc20000000000 */
[----:B------:R-:W0:Y:S02]  /*21a0*/  @!P1 DADD R6, -R12, R6 ;  /* 0x000000000c069229 */ /* 0x000e240000000106 */
[----:B0-----:R-:W-:Y:S02]  /*21b0*/  @!P1 FSEL R3, R7, R13, !P0 ;  /* 0x0000000d07039208 */ /* 0x001fe40004000000 */
[----:B------:R-:W-:-:S15]  /*21c0*/  @!P1 FSEL R2, R6, R12, !P0 ;  /* 0x0000000c06029208 */ /* 0x000fde0004000000 */
[----:B------:R-:W-:-:S15]  /*21d0*/  NOP ;  /* 0x0000000000007918 */ /* 0x000fde0000000000 */
[----:B------:R-:W-:-:S15]  /*21e0*/  NOP ;  /* 0x0000000000007918 */ /* 0x000fde0000000000 */
[----:B------:R-:W-:-:S15]  /*21f0*/  NOP ;  /* 0x0000000000007918 */ /* 0x000fde0000000000 */
[----:B------:R-:W0:Y:S02]  /*2200*/  DSETP.NEU.AND P3, PT, R22, RZ, PT ;  /* 0x000000ff1600722a */ /* 0x000e240003f6d000 */
[----:B0-----:R-:W-:Y:S01]  /*2210*/  @P3 IMAD.MOV.U32 R13, RZ, RZ, 0x4002d97c ;  /* 0x4002d97cff0d3424 */ /* 0x001fe200078e00ff */
[----:B------:R-:W-:Y:S02]  /*2220*/  @!P3 FSEL R7, RZ, 2.1426990032196044922, P0 ;  /* 0x400921fbff07b808 */ /* 0x000fe40000000000 */
[----:B------:R-:W-:Y:S02]  /*2230*/  @!P3 FSEL R6, RZ, 3.37028055040000000000e+12, P0 ;  /* 0x54442d18ff06b808 */ /* 0x000fe40000000000 */
[----:B------:R-:W-:-:S15]  /*2240*/  @P3 FSEL R13, R13, 1.8213495016098022461, !P0 ;  /* 0x3fe921fb0d0d3808 */ /* 0x000fde0004000000 */
        /* <DEDUP_REMOVED lines=8> */
[----:B------:R0:W1:Y:S02]  /*22d0*/  @P3 DSETP.NEU.AND P4, PT, |R8|, |R10|, PT ;  /* 0x4000000a0800322a */ /* 0x0000640003f8d200 */
[----:B0-----:R-:W-:Y:S01]  /*22e0*/  @P3 IMAD.MOV.U32 R9, RZ, RZ, 0x7f3321d2 ;  /* 0x7f3321d2ff093424 */ /* 0x001fe200078e00ff */
[----:B-1----:R-:W-:-:S04]  /*22f0*/  @P3 FSEL R3, R13, R3, !P4 ;  /* 0x000000030d033208 */ /* 0x002fc80006000000 */
[----:B------:R-:W-:Y:S01]  /*2300*/  @P3 FSEL R9, R9, 3.37028055040000000000e+12, !P0 ;  /* 0x54442d1809093808 */ /* 0x000fe20004000000 */
[----:B------:R-:W-:-:S03]  /*2310*/  @P3 IMAD.MOV.U32 R7, RZ, RZ, R3 ;  /* 0x000000ffff073224 */ /* 0x000fc600078e0003 */
[----:B------:R-:W-:Y:S02]  /*2320*/  @P3 FSEL R0, R9, R2, !P4 ;  /* 0x0000000209003208 */ /* 0x000fe40006000000 */
[----:B------:R-:W-:-:S03]  /*2330*/  LOP3.LUT R11, R7, 0x80000000, R11, 0xb8, !PT ;  /* 0x80000000070b7812 */ /* 0x000fc600078eb80b */
[----:B------:R-:W-:-:S15]  /*2340*/  @P3 IMAD.MOV.U32 R6, RZ, RZ, R0 ;  /* 0x000000ffff063224 */ /* 0x000fde00078e0000 */
[----:B------:R-:W-:-:S15]  /*2350*/  NOP ;  /* 0x0000000000007918 */ /* 0x000fde0000000000 */
[----:B------:R-:W-:-:S15]  /*2360*/  NOP ;  /* 0x0000000000007918 */ /* 0x000fde0000000000 */
[----:B------:R-:W-:-:S03]  /*2370*/  NOP ;  /* 0x0000000000007918 */ /* 0x000fc60000000000 */
[----:B------:R-:W0:Y:S02]  /*2380*/  DSETP.NAN.AND P0, PT, R4, R4, PT ;  /* 0x000000040400722a */ /* 0x000e240003f08000 */
[----:B0-----:R-:W-:Y:S02]  /*2390*/  FSEL R6, R4, R6, P0 ;  /* 0x0000000604067208 */ /* 0x001fe40000000000 */
[----:B------:R-:W-:Y:S01]  /*23a0*/  FSEL R7, R5, R11, P0 ;  /* 0x0000000b05077208 */ /* 0x000fe20000000000 */
[----:B------:R-:W-:Y:S06]  /*23b0*/  BRA `(.L_x_1813) ;  /* 0x000000f000907947 */ /* 0x000fec0003800000 */
.L_x_1807:
[----:B------:R-:W-:Y:S01]  /*23c0*/  DSETP.GEU.AND P1, PT, |R8|, |R10|, PT ;  /* 0x4000000a0800722a */ /* 0x000fe20003f2e200 */
[----:B------:R-:W-:Y:S01]  /*23d0*/  UMOV UR10, 0x85ebc8a0 ;  /* 0x85ebc8a0000a7882 */ /* 0x000fe20000000000 */
[----:B------:R-:W-:-:S15]  /*23e0*/  UMOV UR11, 0x7fd1ccf3 ;  /* 0x7fd1ccf3000b7882 */ /* 0x000fde0000000000 */
        /* <DEDUP_REMOVED lines=17> */
[----:B------:R-:W0:Y:S02]  /*2500*/  DSETP.GT.AND P0, PT, R22, UR10, PT ;  /* 0x0000000a16007e2a */ /* 0x000e24000bf04000 */
[----:B0-----:R-:W-:Y:S05]  /*2510*/  @!P0 BRA `(.L_x_1814) ;  /* 0x00000028001c8947 */ /* 0x001fea0003800000 */
[----:B------:R-:W0:Y:S01]  /*2520*/  MUFU.RCP64H R3, 2.718280792236328125 ;  /* 0x4005bf0a00037908 */ /* 0x000e220000001800 */
[----:B------:R-:W-:Y:S01]  /*2530*/  IMAD.MOV.U32 R6, RZ, RZ, -0x74eba897 ;  /* 0x8b145769ff067424 */ /* 0x000fe200078e00ff */
[----:B------:R-:W-:Y:S01]  /*2540*/  FSETP.GEU.AND P1, PT, |R9|, 6.5827683646048100446e-37, PT ;  /* 0x036000000900780b */ /* 0x000fe20003f2e200 */
[----:B------:R-:W-:Y:S01]  /*2550*/  IMAD.MOV.U32 R7, RZ, RZ, 0x4005bf0a ;  /* 0x4005bf0aff077424 */ /* 0x000fe200078e00ff */
[----:B------:R-:W-:Y:S01]  /*2560*/  BSSY.RECONVERGENT B2, `(.L_x_1815) ;  /* 0x0000031000027945 */ /* 0x000fe20003800200 */
[----:B------:R-:W-:-:S06]  /*2570*/  IMAD.MOV.U32 R2, RZ, RZ, 0x1 ;  /* 0x00000001ff027424 */ /* 0x000fcc00078e00ff */
        /* <DEDUP_REMOVED lines=35> */
[----:B0-----:R-:W0:Y:S02]  /*27b0*/  DFMA R20, R2, R4, R20 ;  /* 0x000000040214722b */ /* 0x001e240000000014 */
[----:B0-----:R-:W-:-:S05]  /*27c0*/  FFMA R0, RZ, 2.0897850990295410156, R21 ;  /* 0x4005bf0aff007823 */ /* 0x001fca0000000015 */
[----:B------:R-:W-:-:S13]  /*27d0*/  FSETP.GT.AND P0, PT, |R0|, 1.469367938527859385e-39, PT ;  /* 0x001000000000780b */ /* 0x000fda0003f04200 */
[----:B------:R-:W-:Y:S05]  /*27e0*/  @P0 BRA P1, `(.L_x_1816) ;  /* 0x0000000000200947 */ /* 0x000fea0000800000 */
[----:B------:R-:W-:Y:S01]  /*27f0*/  IMAD.MOV.U32 R4, RZ, RZ, R8 ;  /* 0x000000ffff047224 */ /* 0x000fe200078e0008 */
[----:B------:R-:W-:Y:S01]  /*2800*/  MOV R0, 0x2850 ;  /* 0x0000285000007802 */ /* 0x000fe20000000f00 */
[----:B------:R-:W-:Y:S02]  /*2810*/  IMAD.MOV.U32 R5, RZ, RZ, R9 ;  /* 0x000000ffff057224 */ /* 0x000fe400078e0009 */
[----:B------:R-:W-:Y:S02]  /*2820*/  IMAD.MOV.U32 R2, RZ, RZ, -0x74eba897 ;  /* 0x8b145769ff027424 */ /* 0x000fe400078e00ff */
[----:B------:R-:W-:-:S07]  /*2830*/  IMAD.MOV.U32 R3, RZ, RZ, 0x4005bf0a ;  /* 0x4005bf0aff037424 */ /* 0x000fce00078e00ff */
[----:B-----5:R-:W-:Y:S05]  /*2840*/  CALL.REL.NOINC `($__internal_68_$__cuda_sm20_div_rn_f64_full) ;  /* 0x00000ab800c07944 */ /* 0x020fea0003c00000 */
[----:B------:R-:W-:Y:S02]  /*2850*/  IMAD.MOV.U32 R20, RZ, RZ, R2 ;  /* 0x000000ffff147224 */ /* 0x000fe400078e0002 */
[----:B------:R-:W-:-:S07]  /*2860*/  IMAD.MOV.U32 R21, RZ, RZ, R3 ;  /* 0x000000ffff157224 */ /* 0x000fce00078e0003 */
.L_x_1816:
[----:B------:R-:W-:Y:S05]  /*2870*/  BSYNC.RECONVERGENT B2 ;  /* 0x0000000000027941 */ /* 0x000fea0003800200 */
.L_x_1815:
        /* <DEDUP_REMOVED lines=51> */
.L_x_1818:
[----:B------:R-:W-:Y:S05]  /*2bb0*/  BSYNC.RECONVERGENT B2 ;  /* 0x0000000000027941 */ /* 0x000fea0003800200 */
.L_x_1817:
[----:B------:R-:W-:Y:S01]  /*2bc0*/  DADD R20, -RZ, |R20| ;  /* 0x00000000ff147229 */ /* 0x000fe20000000514 */
[----:B------:R-:W-:Y:S01]  /*2bd0*/  IMAD.MOV.U32 R6, RZ, RZ, RZ ;  /* 0x000000ffff067224 */ /* 0x000fe200078e00ff */
[----:B------:R-:W-:Y:S01]  /*2be0*/  UMOV UR11, 0x7fefffff ;  /* 0x7fefffff000b7882 */ /* 0x000fe20000000000 */
[----:B------:R-:W-:Y:S01]  /*2bf0*/  UMOV UR10, 0xffffffff ;  /* 0xffffffff000a7882 */ /* 0x000fe20000000000 */
[----:B------:R-:W-:Y:S01]  /*2c00*/  UMOV UR12, UR11 ;  /* 0x0000000b000c7c82 */ /* 0x000fe20008000000 */
[----:B------:R-:W-:Y:S01]  /*2c10*/  IMAD.MOV.U32 R34, RZ, RZ, 0x0 ;  /* 0x00000000ff227424 */ /* 0x000fe200078e00ff */
[----:B------:R-:W-:Y:S01]  /*2c20*/  BSSY.RECONVERGENT B0, `(.L_x_1819) ;  /* 0x000011b000007945 */ /* 0x000fe20003800200 */
[----:B------:R-:W-:Y:S02]  /*2c30*/  IMAD.U32 R14, RZ, RZ, UR12 ;  /* 0x0000000cff0e7e24 */ /* 0x000fe4000f8e00ff */
[----:B------:R-:W-:-:S15]  /*2c40*/  IMAD.MOV.U32 R35, RZ, RZ, 0x3fd80000 ;  /* 0x3fd80000ff237424 */ /* 0x000fde00078e00ff */
[----:B------:R-:W-:-:S15]  /*2c50*/  NOP ;  /* 0x0000000000007918 */ /* 0x000fde0000000000 */
[----:B------:R-:W-:-:S15]  /*2c60*/  NOP ;  /* 0x0000000000007918 */ /* 0x000fde0000000000 */
[----:B------:R-:W-:-:S10]  /*2c70*/  NOP ;  /* 0x0000000000007918 */ /* 0x000fd40000000000 */
        /* <DEDUP_REMOVED lines=8> */
[----:B------:R-:W-:Y:S02]  /*2d00*/  SEL R4, R20, R4, P0 ;  /* 0x0000000414047207 */ /* 0x000fe40000000000 */
[----:B------:R-:W-:-:S04]  /*2d10*/  LOP3.LUT R0, R5, 0xffc00000, RZ, 0xc0, !PT ;  /* 0xffc0000005007812 */ /* 0x000fc800078ec0ff */
[----:B------:R-:W-:-:S15]  /*2d20*/  LOP3.LUT R7, R0, 0x7fd00000, RZ, 0x3c, !PT ;  /* 0x7fd0000000077812 */ /* 0x000fde00078e3cff */
        /* <DEDUP_REMOVED lines=23> */
[----:B------:R-:W0:Y:S02]  /*2ea0*/  DSETP.MIN.AND P0, P2, R6, UR10, PT ;  /* 0x0000000a06007e2a */ /* 0x000e24000ba00000 */
[----:B0-----:R-:W-:Y:S01]  /*2eb0*/  FSEL R13, R12, UR12, P0 ;  /* 0x0000000c0c0d7c08 */ /* 0x001fe20008000000 */
[----:B------:R-:W-:Y:S01]  /*2ec0*/  IMAD.MOV.U32 R12, RZ, RZ, R6 ;  /* 0x000000ffff0c7224 */ /* 0x000fe200078e0006 */
[----:B------:R-:W-:Y:S01]  /*2ed0*/  @P2 LOP3.LUT R13, R14, 0x80000, RZ, 0xfc, !PT ;  /* 0x000800000e0d2812 */ /* 0x000fe200078efcff */
[----:B------:R-:W-:-:S03]  /*2ee0*/  IMAD.MOV.U32 R14, RZ, RZ, RZ ;  /* 0x000000ffff0e7224 */ /* 0x000fc600078e00ff */
[----:B------:R-:W0:Y:S01]  /*2ef0*/  MUFU.RSQ64H R15, R13 ;  /* 0x0000000d000f7308 */ /* 0x000e220000001c00 */
[----:B------:R-:W-:Y:S02]  /*2f00*/  SEL R12, R12, UR10, P0 ;  /* 0x0000000a0c0c7c07 */ /* 0x000fe40008000000 */
[----:B------:R-:W-:-:S15]  /*2f10*/  ISETP.GE.U32.AND P0, PT, R3, 0x7ff00000, PT ;  /* 0x7ff000000300780c */ /* 0x000fde0003f06070 */
[----:B------:R-:W-:-:S15]  /*2f20*/  NOP ;  /* 0x0000000000007918 */ /* 0x000fde0000000000 */
[----:B------:R-:W-:-:S15]  /*2f30*/  NOP ;  /* 0x0000000000007918 */ /* 0x000fde0000000000 */
[----:B------:R-:W-:-:S08]  /*2f40*/  NOP ;  /* 0x0000000000007918 */ /* 0x000fd00000000000 */
        /* <DEDUP_REMOVED lines=25> */
[----:B0-----:R0:W1:Y:S02]  /*30e0*/  DMUL R20, R6, R20 ;  /* 0x0000001406147228 */ /* 0x0010640000000000 */
[----:B0-----:R-:W-:Y:S01]  /*30f0*/  LOP3.LUT R7, R0, 0x100000, RZ, 0xfc, !PT ;  /* 0x0010000000077812 */ /* 0x001fe200078efcff */
[----:B------:R-:W-:-:S15]  /*3100*/  IMAD.MOV.U32 R6, RZ, RZ, RZ ;  /* 0x000000ffff067224 */ /* 0x000fde00078e00ff */
[----:B------:R-:W-:-:S15]  /*3110*/  NOP ;  /* 0x0000000000007918 */ /* 0x000fde0000000000 */
[----:B------:R-:W-:-:S15]  /*3120*/  NOP ;  /* 0x0000000000007918 */ /* 0x000fde0000000000 */
[----:B------:R-:W-:-:S15]  /*3130*/  NOP ;  /* 0x0000000000007918 */ /* 0x000fde0000000000 */
[----:B------:R-:W-:-:S01]  /*3140*/  NOP ;  /* 0x0000000000007918 */ /* 0x000fc20000000000 */
[----:B------:R-:W-:-:S15]  /*3150*/  DSETP.NEU.AND P1, PT, R2, RZ, PT ;  /* 0x000000ff0200722a */ /* 0x000fde0003f2d000 */
[----:B------:R-:W-:-:S15]  /*3160*/  NOP ;  /* 0x0000000000007918 */ /* 0x000fde0000000000 */
[----:B------:R-:W-:-:S15]  /*3170*/  NOP ;  /* 0x0000000000007918 */ /* 0x000fde0000000000 */
[----:B------:R-:W-:-:S15]  /*3180*/  NOP ;  /* 0x0000000000007918 */ /* 0x000fde0000000000 */
[----:B------:R-:W-:-:S04]  /*3190*/  NOP ;  /* 0x0000000000007918 */ /* 0x000fc80000000000 */
[----:B-1----:R-:W0:Y:S02]  /*31a0*/  DMUL R20, R20, R6 ;  /* 0x0000000614147228 */ /* 0x002e240000000000 */
[----:B0-----:R-:W-:Y:S02]  /*31b0*/  @!P0 FSEL R3, R5, R21, !P1 ;  /* 0x0000001505038208 */ /* 0x001fe40004800000 */
[----:B------:R-:W-:Y:S02]  /*31c0*/  @!P0 FSEL R2, R4, R20, !P1 ;  /* 0x0000001404028208 */ /* 0x000fe40004800000 */
[----:B------:R-:W-:Y:S01]  /*31d0*/  ISETP.GT.AND P2, PT, R3, 0xfffff, PT ;  /* 0x000fffff0300780c */ /* 0x000fe20003f44270 */
[----:B------:R-:W-:Y:S02]  /*31e0*/  IMAD.MOV.U32 R5, RZ, RZ, R3 ;  /* 0x000000ffff057224 */ /* 0x000fe400078e0003 */
[----:B------:R-:W-:-:S15]  /*31f0*/  IMAD.MOV.U32 R4, RZ, RZ, R2 ;  /* 0x000000ffff047224 */ /* 0x000fde00078e0002 */
[----:B------:R-:W-:-:S15]  /*3200*/  NOP ;  /* 0x0000000000007918 */ /* 0x000fde0000000000 */
[----:B------:R-:W-:-:S15]  /*3210*/  NOP ;  /* 0x0000000000007918 */ /* 0x000fde0000000000 */
[----:B------:R-:W-:-:S10]  /*3220*/  NOP ;  /* 0x0000000000007918 */ /* 0x000fd40000000000 */
[----:B------:R-:W0:Y:S02]  /*3230*/  @!P2 DMUL R4, R4, 1.80143985094819840000e+16 ;  /* 0x435000000404a828 */ /* 0x000e240000000000 */
[----:B0-----:R-:W-:Y:S02]  /*3240*/  @!P2 IMAD.MOV.U32 R3, RZ, RZ, R5 ;  /* 0x000000ffff03a224 */ /* 0x001fe400078e0005 */
[----:B------:R-:W-:Y:S02]  /*3250*/  @!P2 IMAD.MOV.U32 R2, RZ, RZ, R4 ;  /* 0x000000ffff02a224 */ /* 0x000fe400078e0004 */
[----:B------:R-:W-:-:S05]  /*3260*/  VIADD R0, R3, 0xffffffff ;  /* 0xffffffff03007836 */ /* 0x000fca0000000000 */
[----:B------:R-:W-:Y:S01]  /*3270*/  ISETP.GT.U32.AND P0, PT, R0, 0x7feffffe, PT ;  /* 0x7feffffe0000780c */ /* 0x000fe20003f04070 */
[----:B------:R-:W-:Y:S02]  /*3280*/  IMAD.MOV.U32 R0, RZ, RZ, -0x3ff ;  /* 0xfffffc01ff007424 */ /* 0x000fe400078e00ff */
[----:B------:R-:W-:-:S10]  /*3290*/  @!P2 IMAD.MOV.U32 R0, RZ, RZ, -0x435 ;  /* 0xfffffbcbff00a424 */ /* 0x000fd400078e00ff */
[----:B------:R-:W-:Y:S05]  /*32a0*/  @P0 BRA `(.L_x_1820) ;  /* 0x0000000800b00947 */ /* 0x000fea0003800000 */
[C---:B------:R-:W-:Y:S01]  /*32b0*/  LOP3.LUT R4, R3.reuse, 0xfffff, RZ, 0xc0, !PT ;  /* 0x000fffff03047812 */ /* 0x040fe200078ec0ff */
[----:B------:R-:W-:Y:S01]  /*32c0*/  UMOV UR10, 0x80000000 ;  /* 0x80000000000a7882 */ /* 0x000fe20000000000 */
[----:B------:R-:W-:Y:S01]  /*32d0*/  LEA.HI R3, R3, R0, RZ, 0xc ;  /* 0x0000000003037211 */ /* 0x000fe200078f60ff */
[----:B------:R-:W-:Y:S01]  /*32e0*/  UMOV UR11, 0x43300000 ;  /* 0x43300000000b7882 */ /* 0x000fe20000000000 */
[----:B------:R-:W-:Y:S01]  /*32f0*/  LOP3.LUT R5, R4, 0x3ff00000, RZ, 0xfc, !PT ;  /* 0x3ff0000004057812 */ /* 0x000fe200078efcff */
[----:B------:R-:W-:-:S03]  /*3300*/  IMAD.MOV.U32 R4, RZ, RZ, R2 ;  /* 0x000000ffff047224 */ /* 0x000fc600078e0002 */
[----:B------:R-:W-:-:S13]  /*3310*/  ISETP.GE.U32.AND P0, PT, R5, 0x3ff6a09f, PT ;  /* 0x3ff6a09f0500780c */ /* 0x000fda0003f06070 */
[----:B------:R-:W-:Y:S02]  /*3320*/  @P0 VIADD R7, R5, 0xfff00000 ;  /* 0xfff0000005070836 */ /* 0x000fe40000000000 */
[----:B------:R-:W-:Y:S02]  /*3330*/  @P0 VIADD R3, R3, 0x1 ;  /* 0x0000000103030836 */ /* 0x000fe40000000000 */
[----:B------:R-:W-:-:S03]  /*3340*/  @P0 IMAD.MOV.U32 R5, RZ, RZ, R7 ;  /* 0x000000ffff050224 */ /* 0x000fc600078e0007 */
[----:B------:R-:W-:Y:S01]  /*3350*/  LOP3.LUT R2, R3, 0x80000000, RZ, 0x3c, !PT ;  /* 0x8000000003027812 */ /* 0x000fe200078e3cff */
[----:B------:R-:W-:Y:S02]  /*3360*/  IMAD.MOV.U32 R3, RZ, RZ, 0x43300000 ;  /* 0x43300000ff037424 */ /* 0x000fe400078e00ff */
[----:B------:R-:W0:-:S15]  /*3370*/  DADD R12, R4, 1 ;  /* 0x3ff00000040c7429 */ /* 0x000e1e0000000000 */
[----:B------:R-:W-:-:S15]  /*3380*/  NOP ;  /* 0x0000000000007918 */ /* 0x000fde0000000000 */
[----:B------:R-:W-:-:S15]  /*3390*/  NOP ;  /* 0x0000000000007918 */ /* 0x000fde0000000000 */
[----:B------:R-:W-:-:S15]  /*33a0*/  NOP ;  /* 0x0000000000007918 */ /* 0x000fde0000000000 */
[----:B------:R-:W-:-:S04]  /*33b0*/  NOP ;  /* 0x0000000000007918 */ /* 0x000fc80000000000 */
[----:B------:R0:W-:Y:S02]  /*33c0*/  DADD R6, R4, -1 ;  /* 0xbff0000004067429 */ /* 0x0001e40000000000 */
[----:B0-----:R-:W0:Y:S01]  /*33d0*/  MUFU.RCP64H R5, R13 ;  /* 0x0000000d00057308 */ /* 0x001e220000001800 */
[----:B------:R-:W-:-:S15]  /*33e0*/  IMAD.MOV.U32 R4, RZ, RZ, RZ ;  /* 0x000000ffff047224 */ /* 0x000fde00078e00ff */
        /* <DEDUP_REMOVED lines=152> */
.L_x_1820:
[----:B------:R-:W-:Y:S01]  /*3d70*/  IMAD.MOV.U32 R2, RZ, RZ, 0x0 ;  /* 0x00000000ff027424 */ /* 0x000fe200078e00ff */
[----:B------:R-:W-:Y:S01]  /*3d80*/  LOP3.LUT P0, RZ, R5, 0x7fffffff, RZ, 0xc0, !PT ;  /* 0x7fffffff05ff7812 */ /* 0x000fe2000780c0ff */
[----:B------:R-:W-:-:S06]  /*3d90*/  IMAD.MOV.U32 R3, RZ, RZ, 0x7ff00000 ;  /* 0x7ff00000ff037424 */ /* 0x000fcc00078e00ff */
[----:B------:R-:W0:Y:S02]  /*3da0*/  DFMA R4, R4, R2, +INF ;  /* 0x7ff000000404742b */ /* 0x000e240000000002 */
[----:B0-----:R-:W-:Y:S02]  /*3db0*/  FSEL R20, R4, RZ, P0 ;  /* 0x000000ff04147208 */ /* 0x001fe40000000000 */
[----:B------:R-:W-:-:S07]  /*3dc0*/  FSEL R21, R5, -QNAN , P0 ;  /* 0xfff0000005157808 */ /* 0x000fce0000000000 */
.L_x_1821:
[----:B------:R-:W-:Y:S05]  /*3dd0*/  BSYNC.RECONVERGENT B0 ;  /* 0x0000000000007941 */ /* 0x000fea0003800200 */
.L_x_1819:
[----:B------:R-:W0:Y:S01]  /*3de0*/  MUFU.RCP64H R3, R33 ;  /* 0x0000002100037308 */ /* 0x000e220000001800 */
[----:B------:R-:W-:Y:S01]  /*3df0*/  IMAD.MOV.U32 R2, RZ, RZ, 0x1 ;  /* 0x00000001ff027424 */ /* 0x000fe200078e00ff */
[----:B------:R-:W-:Y:S01]  /*3e00*/  FSETP.GEU.AND P2, PT, |R23|, 6.5827683646048100446e-37, PT ;  /* 0x036000001700780b */ /* 0x000fe20003f4e200 */
[----:B------:R-:W-:Y:S01]  /*3e10*/  BSSY.RECONVERGENT B2, `(.L_x_1822) ;  /* 0x0000033000027945 */ /* 0x000fe20003800200 */
[----:B------:R-:W-:-:S15]  /*3e20*/  DSETP.GEU.AND P1, PT, |R8|, |R10|, PT ;  /* 0x4000000a0800722a */ /* 0x000fde0003f2e200 */
        /* <DEDUP_REMOVED lines=49> */
.L_x_1823:
[----:B------:R-:W-:Y:S05]  /*4140*/  BSYNC.RECONVERGENT B2 ;  /* 0x0000000000027941 */ /* 0x000fea0003800200 */
.L_x_1822:
[----:B------:R-:W-:Y:S01]  /*4150*/  IMAD.MOV.U32 R12, RZ, RZ, -0x2449a4b7 ;  /* 0xdbb65b49ff0c7424 */ /* 0x000fe200078e00ff */
[----:B------:R-:W-:Y:S01]  /*4160*/  UMOV UR10, 0x2a25ff7e ;  /* 0x2a25ff7e000a7882 */ /* 0x000fe20000000000 */
[----:B------:R-:W-:Y:S01]  /*4170*/  IMAD.MOV.U32 R13, RZ, RZ, 0x3f2d3b63 ;  /* 0x3f2d3b63ff0d7424 */ /* 0x000fe200078e00ff */
[----:B------:R-:W-:Y:S01]  /*4180*/  UMOV UR11, 0x3ef53e1d ;  /* 0x3ef53e1d000b7882 */ /* 0x000fe20000000000 */
[----:B------:R-:W0:Y:S01]  /*4190*/  DMUL R6, R2, R2 ;  /* 0x0000000202067228 */ /* 0x000e220000000000 */
[----:B------:R-:W-:-:S04]  /*41a0*/  ISETP.GE.AND P2, PT, R9, RZ, PT ;  /* 0x000000ff0900720c */ /* 0x000fc80003f46270 */
[----:B------:R-:W-:-:S15]  /*41b0*/  @!P1 PLOP3.LUT P0, PT, P2, PT, PT, 0x80, 0x8 ;  /* 0x000000000008981c */ /* 0x000fde000170f070 */
        /* <DEDUP_REMOVED lines=128> */
[----:B0-----:R-:W-:Y:S02]  /*49c0*/  @!P1 IMAD.MOV.U32 R6, RZ, RZ, 0x54442d18 ;  /* 0x54442d18ff069424 */ /* 0x001fe400078e00ff */
[----:B------:R-:W-:-:S15]  /*49d0*/  @!P1 IMAD.MOV.U32 R7, RZ, RZ, 0x3ff921fb ;  /* 0x3ff921fbff079424 */ /* 0x000fde00078e00ff */
        /* <DEDUP_REMOVED lines=8> */
[----:B0-----:R-:W0:Y:S02]  /*4a60*/  @!P1 DADD R2, -RZ, -R12 ;  /* 0x00000000ff029229 */ /* 0x001e24000000090c */
[----:B0-----:R-:W-:Y:S02]  /*4a70*/  @!P1 FSEL R2, R12, R2, !P0 ;  /* 0x000000020c029208 */ /* 0x001fe40004000000 */
[----:B------:R-:W-:Y:S02]  /*4a80*/  @!P1 FSEL R3, R13, R3, !P0 ;  /* 0x000000030d039208 */ /* 0x000fe40004000000 */
[----:B------:R-:W-:-:S15]  /*4a90*/  @P1 PLOP3.LUT P0, PT, P2, PT, PT, 0x80, 0x8 ;  /* 0x000000000008181c */ /* 0x000fde000170f070 */
[----:B------:R-:W-:-:S15]  /*4aa0*/  NOP ;  /* 0x0000000000007918 */ /* 0x000fde0000000000 */
[----:B------:R-:W-:-:S15]  /*4ab0*/  NOP ;  /* 0x0000000000007918 */ /* 0x000fde0000000000 */
[----:B------:R-:W-:-:S13]  /*4ac0*/  NOP ;  /* 0x0000000000007918 */ /* 0x000fda0000000000 */
[----:B------:R-:W-:Y:S01]  /*4ad0*/  @!P1 DADD R2, R2, R6 ;  /* 0x0000000002029229 */ /* 0x000fe20000000006 */
[----:B------:R-:W-:Y:S02]  /*4ae0*/  @P1 IMAD.MOV.U32 R6, RZ, RZ, 0x54442d18 ;  /* 0x54442d18ff061424 */ /* 0x000fe400078e00ff */
[----:B------:R-:W-:-:S15]  /*4af0*/  @P1 IMAD.MOV.U32 R7, RZ, RZ, 0x400921fb ;  /* 0x400921fbff071424 */ /* 0x000fde00078e00ff */
[----:B------:R-:W-:-:S15]  /*4b00*/  NOP ;  /* 0x0000000000007918 */ /* 0x000fde0000000000 */
[----:B------:R-:W-:-:S15]  /*4b10*/  NOP ;  /* 0x0000000000007918 */ /* 0x000fde0000000000 */
[----:B------:R-:W-:-:S15]  /*4b20*/  NOP ;  /* 0x0000000000007918 */ /* 0x000fde0000000000 */
[----:B------:R-:W-:-:S01]  /*4b30*/  NOP ;  /* 0x0000000000007918 */ /* 0x000fc20000000000 */
[----:B------:R-:W0:Y:S02]  /*4b40*/  @P1 DADD R6, -R12, R6 ;  /* 0x000000000c061229 */ /* 0x000e240000000106 */
[----:B0-----:R-:W-:Y:S02]  /*4b50*/  @P1 FSEL R2, R6, R12, !P0 ;  /* 0x0000000c06021208 */ /* 0x001fe40004000000 */
[----:B------:R-:W-:-:S15]  /*4b60*/  @P1 FSEL R3, R7, R13, !P0 ;  /* 0x0000000d07031208 */ /* 0x000fde0004000000 */
[----:B------:R-:W-:-:S15]  /*4b70*/  NOP ;  /* 0x0000000000007918 */ /* 0x000fde0000000000 */
[----:B------:R-:W-:-:S15]  /*4b80*/  NOP ;  /* 0x0000000000007918 */ /* 0x000fde0000000000 */
[----:B------:R-:W-:-:S15]  /*4b90*/  NOP ;  /* 0x0000000000007918 */ /* 0x000fde0000000000 */
[----:B------:R-:W0:Y:S02]  /*4ba0*/  DSETP.NEU.AND P3, PT, R32, RZ, PT ;  /* 0x000000ff2000722a */ /* 0x000e240003f6d000 */
[----:B0-----:R-:W-:Y:S01]  /*4bb0*/  @P3 IMAD.MOV.U32 R6, RZ, RZ, 0x4002d97c ;  /* 0x4002d97cff063424 */ /* 0x001fe200078e00ff */
[----:B------:R-:W-:Y:S01]  /*4bc0*/  @!P3 FSEL R7, RZ, 2.1426990032196044922, P0 ;  /* 0x400921fbff07b808 */ /* 0x000fe20000000000 */
[----:B------:R-:W-:-:S03]  /*4bd0*/  @P3 IMAD.MOV.U32 R0, RZ, RZ, 0x7f3321d2 ;  /* 0x7f3321d2ff003424 */ /* 0x000fc600078e00ff */
[----:B------:R-:W-:Y:S02]  /*4be0*/  @P3 FSEL R13, R6, 1.8213495016098022461, !P0 ;  /* 0x3fe921fb060d3808 */ /* 0x000fe40004000000 */
[----:B------:R-:W-:-:S15]  /*4bf0*/  @!P3 FSEL R6, RZ, 3.37028055040000000000e+12, P0 ;  /* 0x54442d18ff06b808 */ /* 0x000fde0000000000 */
[----:B------:R-:W-:-:S15]  /*4c00*/  NOP ;  /* 0x0000000000007918 */ /* 0x000fde0000000000 */
[----:B------:R-:W-:-:S15]  /*4c10*/  NOP ;  /* 0x0000000000007918 */ /* 0x000fde0000000000 */
[----:B------:R-:W-:-:S10]  /*4c20*/  NOP ;  /* 0x0000000000007918 */ /* 0x000fd40000000000 */
[----:B------:R-:W0:Y:S02]  /*4c30*/  @P3 DSETP.NEU.AND P4, PT, |R8|, |R10|, PT ;  /* 0x4000000a0800322a */ /* 0x000e240003f8d200 */
[----:B0-----:R-:W-:-:S05]  /*4c40*/  @P3 FSEL R3, R13, R3, !P4 ;  /* 0x000000030d033208 */ /* 0x001fca0006000000 */
[----:B------:R-:W-:-:S15]  /*4c50*/  @P3 IMAD.MOV.U32 R7, RZ, RZ, R3 ;  /* 0x000000ffff073224 */ /* 0x000fde00078e0003 */
[----:B------:R-:W-:-:S15]  /*4c60*/  NOP ;  /* 0x0000000000007918 */ /* 0x000fde0000000000 */
[----:B------:R-:W-:-:S15]  /*4c70*/  NOP ;  /* 0x0000000000007918 */ /* 0x000fde0000000000 */
[----:B------:R-:W-:-:S12]  /*4c80*/  NOP ;  /* 0x0000000000007918 */ /* 0x000fd80000000000 */
[----:B------:R0:W1:Y:S02]  /*4c90*/  DADD R4, |R8|, |R10| ;  /* 0x0000000008047229 */ /* 0x000064000000060a */
[----:B0-----:R-:W-:Y:S02]  /*4ca0*/  @P3 FSEL R9, R0, 3.37028055040000000000e+12, !P0 ;  /* 0x54442d1800093808 */ /* 0x001fe40004000000 */
[----:B------:R-:W-:Y:S02]  /*4cb0*/  LOP3.LUT R11, R7, 0x80000000, R11, 0xb8, !PT ;  /* 0x80000000070b7812 */ /* 0x000fe400078eb80b */
[----:B------:R-:W-:-:S05]  /*4cc0*/  @P3 FSEL R0, R9, R2, !P4 ;  /* 0x0000000209003208 */ /* 0x000fca0006000000 */
[----:B------:R-:W-:-:S15]  /*4cd0*/  @P3 IMAD.MOV.U32 R6, RZ, RZ, R0 ;  /* 0x000000ffff063224 */ /* 0x000fde00078e0000 */
[----:B------:R-:W-:-:S15]  /*4ce0*/  NOP ;  /* 0x0000000000007918 */ /* 0x000fde0000000000 */
[----:B------:R-:W-:-:S15]  /*4cf0*/  NOP ;  /* 0x0000000000007918 */ /* 0x000fde0000000000 */
[----:B------:R-:W-:-:S08]  /*4d00*/  NOP ;  /* 0x0000000000007918 */ /* 0x000fd00000000000 */
[----:B-1----:R-:W0:Y:S02]  /*4d10*/  DSETP.NAN.AND P5, PT, R4, R4, PT ;  /* 0x000000040400722a */ /* 0x002e240003fa8000 */
[----:B0-----:R-:W-:Y:S02]  /*4d20*/  FSEL R6, R4, R6, P5 ;  /* 0x0000000604067208 */ /* 0x001fe40002800000 */
[----:B------:R-:W-:-:S15]  /*4d30*/  FSEL R7, R5, R11, P5 ;  /* 0x0000000b05077208 */ /* 0x000fde0002800000 */
[----:B------:R-:W-:-:S15]  /*4d40*/  NOP ;  /* 0x0000000000007918 */ /* 0x000fde0000000000 */
[----:B------:R-:W-:-:S15]  /*4d50*/  NOP ;  /* 0x0000000000007918 */ /* 0x000fde0000000000 */
[----:B------:R-:W-:-:S15]  /*4d60*/  NOP ;  /* 0x0000000000007918 */ /* 0x000fde0000000000 */
[----:B------:R-:W1:Y:S02]  /*4d70*/  DADD R20, R20, 1 ;  /* 0x3ff0000014147429 */ /* 0x000e640000000000 */
[----:B-1----:R-:W-:Y:S05]  /*4d80*/  BRA `(.L_x_1813) ;  /* 0x000000c8001c7947 */ /* 0x002fea0003800000 */
.L_x_1814:
[----:B------:R-:W0:Y:S02]  /*4d90*/  DSETP.NEU.AND P0, PT, R32, 1, PT ;  /* 0x3ff000002000742a */ /* 0x000e240003f0d000 */
[----:B0-----:R-:W-:Y:S05]  /*4da0*/  @P0 BRA `(.L_x_1824) ;  /* 0x0000002c00480947 */ /* 0x001fea0003800000 */
[----:B------:R-:W-:Y:S01]  /*4db0*/  UMOV UR10, 0x6a3f9475 ;  /* 0x6a3f9475000a7882 */ /* 0x000fe20000000000 */
[----:B------:R-:W-:Y:S02]  /*4dc0*/  UMOV UR11, 0x20ca2fe7 ;  /* 0x20ca2fe7000b7882 */ /* 0x000fe40000000000 */
[----:B------:R-:W0:Y:S02]  /*4dd0*/  DSETP.GEU.AND P0, PT, R22, UR10, PT ;  /* 0x0000000a16007e2a */ /* 0x000e24000bf0e000 */
[----:B0-----:R-:W-:Y:S05]  /*4de0*/  @P0 BRA `(.L_x_1825) ;  /* 0x0000000c000c0947 */ /* 0x001fea0003800000 */
[----:B------:R-:W-:Y:S01]  /*4df0*/  IMAD.MOV.U32 R6, RZ, RZ, -0x2449a4b7 ;  /* 0xdbb65b49ff067424 */ /* 0x000fe200078e00ff */
[----:B------:R-:W-:Y:S01]  /*4e00*/  UMOV UR10, 0x2a25ff7e ;  /* 0x2a25ff7e000a7882 */ /* 0x000fe20000000000 */
[----:B------:R-:W-:Y:S01]  /*4e10*/  IMAD.MOV.U32 R7, RZ, RZ, 0x3f2d3b63 ;  /* 0x3f2d3b63ff077424 */ /* 0x000fe200078e00ff */
[----:B------:R-:W-:Y:S01]  /*4e20*/  UMOV UR11, 0x3ef53e1d ;  /* 0x3ef53e1d000b7882 */ /* 0x000fe20000000000 */
[----:B------:R-:W0:Y:S01]  /*4e30*/  DMUL R4, R22, R22 ;  /* 0x0000001616047228 */ /* 0x000e220000000000 */
[----:B------:R-:W-:Y:S01]  /*4e40*/  ISETP.GE.AND P2, PT, R9, RZ, PT ;  /* 0x000000ff0900720c */ /* 0x000fe20003f46270 */
[----:B------:R-:W-:-:S03]  /*4e50*/  IMAD.MOV.U32 R0, RZ, RZ, 0x7f3321d2 ;  /* 0x7f3321d2ff007424 */ /* 0x000fc600078e00ff */
        /* <DEDUP_REMOVED lines=133> */
[----:B0-----:R0:W1:Y:S02]  /*56b0*/  DFMA R12, R22, R6, R22 ;  /* 0x00000006160c722b */ /* 0x0010640000000016 */
[----:B0-----:R-:W-:Y:S02]  /*56c0*/  @!P1 IMAD.MOV.U32 R6, RZ, RZ, 0x54442d18 ;  /* 0x54442d18ff069424 */ /* 0x001fe400078e00ff */
[----:B------:R-:W-:-:S15]  /*56d0*/  @!P1 IMAD.MOV.U32 R7, RZ, RZ, 0x3ff921fb ;  /* 0x3ff921fbff079424 */ /* 0x000fde00078e00ff */
[----:B------:R-:W-:-:S15]  /*56e0*/  NOP ;  /* 0x0000000000007918 */ /* 0x000fde0000000000 */
[----:B------:R-:W-:-:S15]  /*56f0*/  NOP ;  /* 0x0000000000007918 */ /* 0x000fde0000000000 */
[----:B------:R-:W-:-:S15]  /*5700*/  NOP ;  /* 0x0000000000007918 */ /* 0x000fde0000000000 */
[----:B-1----:R-:W0:Y:S02]  /*5710*/  @!P1 DADD R4, -RZ, -R12 ;  /* 0x00000000ff049229 */ /* 0x002e24000000090c */
        /* <DEDUP_REMOVED lines=13> */
[----:B------:R-:W-:-:S15]  /*57f0*/  DSETP.NEU.AND P3, PT, |R8|, |R10|, PT ;  /* 0x4000000a0800722a */ /* 0x000fde0003f6d200 */
[----:B------:R-:W-:-:S15]  /*5800*/  NOP ;  /* 0x0000000000007918 */ /* 0x000fde0000000000 */
[----:B------:R-:W-:-:S15]  /*5810*/  NOP ;  /* 0x0000000000007918 */ /* 0x000fde0000000000 */
[----:B------:R-:W-:-:S15]  /*5820*/  NOP ;  /* 0x0000000000007918 */ /* 0x000fde0000000000 */
[----:B------:R-:W-:-:S04]  /*5830*/  NOP ;  /* 0x0000000000007918 */ /* 0x000fc80000000000 */
[----:B------:R0:W-:Y:S02]  /*5840*/  DADD R2, |R8|, |R10| ;  /* 0x0000000008027229 */ /* 0x0001e4000000060a */
[----:B0-----:R-:W-:Y:S01]  /*5850*/  IMAD.MOV.U32 R8, RZ, RZ, 0x4002d97c ;  /* 0x4002d97cff087424 */ /* 0x001fe200078e00ff */
[----:B------:R-:W-:-:S15]  /*5860*/  FSEL R9, R0, 3.37028055040000000000e+12, !P0 ;  /* 0x54442d1800097808 */ /* 0x000fde0004000000 */
[----:B------:R-:W-:-:S15]  /*5870*/  NOP ;  /* 0x0000000000007918 */ /* 0x000fde0000000000 */
[----:B------:R-:W-:-:S15]  /*5880*/  NOP ;  /* 0x0000000000007918 */ /* 0x000fde0000000000 */
[----:B------:R-:W-:-:S15]  /*5890*/  NOP ;  /* 0x0000000000007918 */ /* 0x000fde0000000000 */
[----:B------:R-:W-:-:S01]  /*58a0*/  NOP ;  /* 0x0000000000007918 */ /* 0x000fc20000000000 */
[----:B------:R-:W0:Y:S02]  /*58b0*/  @P1 DADD R6, -R12, R6 ;  /* 0x000000000c061229 */ /* 0x000e240000000106 */
[----:B0-----:R-:W-:Y:S02]  /*58c0*/  @P1 FSEL R5, R7, R13, !P0 ;  /* 0x0000000d07051208 */ /* 0x001fe40004000000 */
[----:B------:R-:W-:Y:S02]  /*58d0*/  FSEL R7, R8, 1.8213495016098022461, !P0 ;  /* 0x3fe921fb08077808 */ /* 0x000fe40004000000 */
[----:B------:R-:W-:Y:S02]  /*58e0*/  @P1 FSEL R4, R6, R12, !P0 ;  /* 0x0000000c06041208 */ /* 0x000fe40004000000 */
[----:B------:R-:W-:Y:S02]  /*58f0*/  FSEL R7, R7, R5, !P3 ;  /* 0x0000000507077208 */ /* 0x000fe40005800000 */
[----:B------:R-:W-:-:S02]  /*5900*/  FSEL R5, R9, R4, !P3 ;  /* 0x0000000409057208 */ /* 0x000fc40005800000 */
[----:B------:R-:W-:-:S15]  /*5910*/  LOP3.LUT R11, R7, 0x80000000, R11, 0xb8, !PT ;  /* 0x80000000070b7812 */ /* 0x000fde00078eb80b */
[----:B------:R-:W-:-:S15]  /*5920*/  NOP ;  /* 0x0000000000007918 */ /* 0x000fde0000000000 */
[----:B------:R-:W-:-:S15]  /*5930*/  NOP ;  /* 0x0000000000007918 */ /* 0x000fde0000000000 */
[----:B------:R-:W-:-:S07]  /*5940*/  NOP ;  /* 0x0000000000007918 */ /* 0x000fce0000000000 */
[----:B------:R-:W-:-:S15]  /*5950*/  DMUL R20, R22, 0.5 ;  /* 0x3fe0000016147828 */ /* 0x000fde0000000000 */
[----:B------:R-:W-:-:S15]  /*5960*/  NOP ;  /* 0x0000000000007918 */ /* 0x000fde0000000000 */
[----:B------:R-:W-:-:S15]  /*5970*/  NOP ;  /* 0x0000000000007918 */ /* 0x000fde0000000000 */
[----:B------:R-:W-:-:S15]  /*5980*/  NOP ;  /* 0x0000000000007918 */ /* 0x000fde0000000000 */
[----:B------:R-:W-:-:S04]  /*5990*/  NOP ;  /* 0x0000000000007918 */ /* 0x000fc80000000000 */
[----:B------:R-:W0:Y:S02]  /*59a0*/  DSETP.NAN.AND P4, PT, R2, R2, PT ;  /* 0x000000020200722a */ /* 0x000e240003f88000 */
[----:B0-----:R-:W-:Y:S02]  /*59b0*/  FSEL R6, R2, R5, P4 ;  /* 0x0000000502067208 */ /* 0x001fe40002000000 */
[----:B------:R-:W-:-:S15]  /*59c0*/  FSEL R7, R3, R11, P4 ;  /* 0x0000000b03077208 */ /* 0x000fde0002000000 */
[----:B------:R-:W-:-:S15]  /*59d0*/  NOP ;  /* 0x0000000000007918 */ /* 0x000fde0000000000 */
[----:B------:R-:W-:-:S15]  /*59e0*/  NOP ;  /* 0x0000000000007918 */ /* 0x000fde0000000000 */
[----:B------:R-:W-:-:S15]  /*59f0*/  NOP ;  /* 0x0000000000007918 */ /* 0x000fde0000000000 */
[----:B------:R0:W1:Y:S02]  /*5a00*/  DMUL R20, R22, R20 ;  /* 0x0000001416147228 */ /* 0x0000640000000000 */
[----:B01----:R-:W-:Y:S05]  /*5a10*/  BRA `(.L_x_1813) ;  /* 0x000000b800f87947 */ /* 0x003fea0003800000 */
.L_x_1825:
[----:B------:R-:W0:Y:S01]  /*5a20*/  DMUL R20, R22, R22 ;  /* 0x0000001616147228 */ /* 0x000e220000000000 */
[----:B------:R-:W-:Y:S01]  /*5a30*/  BSSY.RECONVERGENT B2, `(.L_x_1826) ;  /* 0x000014a000027945 */ /* 0x000fe20003800200 */
[C---:B0-----:R-:W-:Y:S02]  /*5a40*/  FSETP.GEU.FTZ.AND P0, PT, R21.reuse, 1.7916666269302368164, PT ;  /* 0x3fe555551500780b */ /* 0x041fe40003f1e000 */
[----:B------:R-:W-:-:S04]  /*5a50*/  FSETP.GT.FTZ.AND P1, PT, R21, -1.6999999284744262695, PT ;  /* 0xbfd999991500780b */ /* 0x000fc80003f34000 */
[----:B------:R-:W-:-:S13]  /*5a60*/  PLOP3.LUT P0, PT, P0, P1, PT, 0xf2, 0x2f ;  /* 0x00000000002f781c */ /* 0x000fda0000703e72 */
[----:B------:R-:W-:Y:S05]  /*5a70*/  @P0 BRA `(.L_x_1827) ;  /* 0x0000000800100947 */ /* 0x000fea0003800000 */
[----:B------:R-:W0:Y:S01]  /*5a80*/  DADD R12, R20, 2 ;  /* 0x40000000140c7429 */ /* 0x000e220000000000 */
[----:B------:R-:W-:Y:S01]  /*5a90*/  IMAD.MOV.U32 R2, RZ, RZ, 0x1 ;  /* 0x00000001ff027424 */ /* 0x000fe200078e00ff */
[----:B0-----:R-:W0:Y:S01]  /*5aa0*/  MUFU.RCP64H R3, R13 ;  /* 0x0000000d00037308 */ /* 0x001e220000001800 */
[----:B------:R-:W-:Y:S01]  /*5ab0*/  FSETP.GEU.AND P1, PT, |R21|, 6.5827683646048100446e-37, PT ;  /* 0x036000001500780b */ /* 0x000fe20003f2e200 */
[----:B------:R-:W-:-:S15]  /*5ac0*/  BSSY.RECONVERGENT B3, `(.L_x_1828) ;  /* 0x0000031000037945 */ /* 0x000fde0003800200 */
[----:B------:R-:W-:-:S15]  /*5ad0*/  NOP ;  /* 0x0000000000007918 */ /* 0x000fde0000000000 */
[----:B------:R-:W-:-:S15]  /*5ae0*/  NOP ;  /* 0x0000000000007918 */ /* 0x000fde0000000000 */
[----:B------:R-:W-:-:S15]  /*5af0*/  NOP ;  /* 0x0000000000007918 */ /* 0x000fde0000000000 */
        /* <DEDUP_REMOVED lines=45> */
.L_x_1829:
[----:B------:R-:W-:Y:S05]  /*5dd0*/  BSYNC.RECONVERGENT B3 ;  /* 0x0000000000037941 */ /* 0x000fea0003800200 */
.L_x_1828:
        /* <DEDUP_REMOVED lines=77> */
[----:B01----:R-:W-:Y:S05]  /*62b0*/  BRA `(.L_x_1830) ;  /* 0x0000000c00047947 */ /* 0x003fea0003800000 */
.L_x_1827:
        /* <DEDUP_REMOVED lines=187> */
.L_x_1831:
[----:B------:R-:W-:Y:S01]  /*6e70*/  IMAD.MOV.U32 R2, RZ, RZ, 0x0 ;  /* 0x00000000ff027424 */ /* 0x000fe200078e00ff */
[----:B------:R-:W-:Y:S01]  /*6e80*/  LOP3.LUT P0, RZ, R5, 0x7fffffff, RZ, 0xc0, !PT ;  /* 0x7fffffff05ff7812 */ /* 0x000fe2000780c0ff */
[----:B------:R-:W-:-:S06]  /*6e90*/  IMAD.MOV.U32 R3, RZ, RZ, 0x7ff00000 ;  /* 0x7ff00000ff037424 */ /* 0x000fcc00078e00ff */
[----:B------:R-:W0:Y:S02]  /*6ea0*/  DFMA R4, R4, R2, +INF ;  /* 0x7ff000000404742b */ /* 0x000e240000000002 */
[----:B0-----:R-:W-:Y:S02]  /*6eb0*/  FSEL R4, R4, RZ, P0 ;  /* 0x000000ff04047208 */ /* 0x001fe40000000000 */
[----:B------:R-:W-:-:S07]  /*6ec0*/  FSEL R5, R5, -QNAN , P0 ;  /* 0xfff0000005057808 */ /* 0x000fce0000000000 */
.L_x_1830:
[----:B------:R-:W-:Y:S05]  /*6ed0*/  BSYNC.RECONVERGENT B2 ;  /* 0x0000000000027941 */ /* 0x000fea0003800200 */
.L_x_1826:
[----:B------:R-:W-:Y:S01]  /*6ee0*/  IMAD.MOV.U32 R2, RZ, RZ, -0x2449a4b7 ;  /* 0xdbb65b49ff027424 */ /* 0x000fe200078e00ff */
[----:B------:R-:W-:Y:S01]  /*6ef0*/  UMOV UR10, 0x2a25ff7e ;  /* 0x2a25ff7e000a7882 */ /* 0x000fe20000000000 */
[----:B------:R-:W-:Y:S01]  /*6f00*/  IMAD.MOV.U32 R3, RZ, RZ, 0x3f2d3b63 ;  /* 0x3f2d3b63ff037424 */ /* 0x000fe200078e00ff */
[----:B------:R-:W-:Y:S01]  /*6f10*/  UMOV UR11, 0x3ef53e1d ;  /* 0x3ef53e1d000b7882 */ /* 0x000fe20000000000 */
[----:B------:R-:W-:Y:S01]  /*6f20*/  ISETP.GE.AND P1, PT, R9, RZ, PT ;  /* 0x000000ff0900720c */ /* 0x000fe20003f26270 */
[----:B------:R-:W0:Y:S01]  /*6f30*/  DSETP.GEU.AND P2, PT, |R8|, |R10|, PT ;  /* 0x4000000a0800722a */ /* 0x000e220003f4e200 */
[----:B------:R-:W-:Y:S02]  /*6f40*/  IMAD.MOV.U32 R0, RZ, RZ, 0x7f3321d2 ;  /* 0x7f3321d2ff007424 */ /* 0x000fe400078e00ff */
[----:B0-----:R-:W-:Y:S01]  /*6f50*/  @!P2 PLOP3.LUT P0, PT, P1, PT, PT, 0x80, 0x8 ;  /* 0x000000000008a81c */ /* 0x001fe20000f0f070 */
[----:B------:R-:W-:Y:S02]  /*6f60*/  @!P2 IMAD.MOV.U32 R6, RZ, RZ, 0x54442d18 ;  /* 0x54442d18ff06a424 */ /* 0x000fe400078e00ff */
[----:B------:R-:W-:-:S15]  /*6f70*/  @!P2 IMAD.MOV.U32 R7, RZ, RZ, 0x3ff921fb ;  /* 0x3ff921fbff07a424 */ /* 0x000fde00078e00ff */
[----:B------:R-:W-:-:S15]  /*6f80*/  NOP ;  /* 0x0000000000007918 */ /* 0x000fde0000000000 */
[----:B------:R-:W-:-:S15]  /*6f90*/  NOP ;  /* 0x0000000000007918 */ /* 0x000fde0000000000 */
[----:B------:R-:W-:-:S13]  /*6fa0*/  NOP ;  /* 0x0000000000007918 */ /* 0x000fda0000000000 */
[----:B------:R-:W0:Y:S01]  /*6fb0*/  DFMA R2, R20, -UR10, R2 ;  /* 0x8000000a14027c2b */ /* 0x000e220008000002 */
        /* <DEDUP_REMOVED lines=169> */
[----:B------:R-:W0:Y:S02]  /*7a50*/  DSETP.NAN.AND P4, PT, R12, R12, PT ;  /* 0x0000000c0c00722a */ /* 0x000e240003f88000 */
[----:B0-----:R-:W-:Y:S02]  /*7a60*/  FSEL R6, R12, R3, P4 ;  /* 0x000000030c067208 */ /* 0x001fe40002000000 */
[----:B------:R-:W-:-:S15]  /*7a70*/  FSEL R7, R13, R11, P4 ;  /* 0x0000000b0d077208 */ /* 0x000fde0002000000 */
[----:B------:R-:W-:-:S15]  /*7a80*/  NOP ;  /* 0x0000000000007918 */ /* 0x000fde0000000000 */
[----:B------:R-:W-:-:S15]  /*7a90*/  NOP ;  /* 0x0000000000007918 */ /* 0x000fde0000000000 */
[----:B------:R-:W-:-:S15]  /*7aa0*/  NOP ;  /* 0x0000000000007918 */ /* 0x000fde0000000000 */
[----:B------:R0:W1:Y:S02]  /*7ab0*/  DMUL R20, R4, 0.5 ;  /* 0x3fe0000004147828 */ /* 0x0000640000000000 */
[----:B01----:R-:W-:Y:S05]  /*7ac0*/  BRA `(.L_x_1813) ;  /* 0x0000009800cc7947 */ /* 0x003fea0003800000 */
.L_x_1824:
        /* <DEDUP_REMOVED lines=22> */
[----:B------:R0:W-:Y:S01]  /*7c30*/  DSETP.GEU.AND P0, PT, R2, UR10, PT ;  /* 0x0000000a02007e2a */ /* 0x0001e2000bf0e000 */
        /* <DEDUP_REMOVED lines=8> */
[----:B------:R-:W0:Y:S02]  /*7cc0*/  DSETP.LEU.AND P2, PT, R2, UR10, PT ;  /* 0x0000000a02007e2a */ /* 0x000e24000bf4b000 */
[----:B0-----:R-:W-:Y:S05]  /*7cd0*/  @P0 BRA P2, `(.L_x_1832) ;  /* 0x0000002000300947 */ /* 0x001fea0001000000 */
[CC--:B------:R-:W-:Y:S01]  /*7ce0*/  ISETP.LT.U32.AND P0, PT, R4.reuse, R6.reuse, PT ;  /* 0x000000060400720c */ /* 0x0c0fe20003f01070 */
[----:B------:R-:W-:Y:S01]  /*7cf0*/  UMOV UR11, 0x7fefffff ;  /* 0x7fefffff000b7882 */ /* 0x000fe20000000000 */
[----:B------:R-:W-:Y:S01]  /*7d00*/  UMOV UR10, 0xffffffff ;  /* 0xffffffff000a7882 */ /* 0x000fe20000000000 */
[----:B------:R-:W-:Y:S01]  /*7d10*/  UMOV UR12, UR11 ;  /* 0x0000000b000c7c82 */ /* 0x000fe20008000000 */
[CC--:B------:R-:W-:Y:S01]  /*7d20*/  ISETP.LT.U32.AND.EX P0, PT, R5.reuse, R7.reuse, PT, P0 ;  /* 0x000000070500720c */ /* 0x0c0fe20003f01100 */
[----:B------:R-:W-:Y:S01]  /*7d30*/  IMAD.U32 R14, RZ, RZ, UR12 ;  /* 0x0000000cff0e7e24 */ /* 0x000fe2000f8e00ff */
[----:B------:R-:W-:Y:S01]  /*7d40*/  BSSY.RECONVERGENT B0, `(.L_x_1833) ;  /* 0x0000113000007945 */ /* 0x000fe20003800200 */
[----:B------:R-:W-:Y:S01]  /*7d50*/  IMAD.MOV.U32 R34, RZ, RZ, 0x0 ;  /* 0x00000000ff227424 */ /* 0x000fe200078e00ff */
[----:B------:R-:W-:Y:S01]  /*7d60*/  SEL R2, R4, R6, P0 ;  /* 0x0000000604027207 */ /* 0x000fe20000000000 */
[----:B------:R-:W-:Y:S01]  /*7d70*/  IMAD.MOV.U32 R35, RZ, RZ, 0x3fd80000 ;  /* 0x3fd80000ff237424 */ /* 0x000fe200078e00ff */
[----:B------:R-:W-:-:S02]  /*7d80*/  SEL R3, R5, R7, P0 ;  /* 0x0000000705037207 */ /* 0x000fc40000000000 */
[----:B------:R-:W-:-:S04]  /*7d90*/  ISETP.GT.U32.AND P0, PT, R6, R4, PT ;  /* 0x000000040600720c */ /* 0x000fc80003f04070 */
[CC--:B------:R-:W-:Y:S01]  /*7da0*/  ISETP.GT.U32.AND.EX P0, PT, R7.reuse, R5.reuse, PT, P0 ;  /* 0x000000050700720c */ /* 0x0c0fe20003f04100 */
[----:B------:R-:W-:Y:S03]  /*7db0*/  DSETP.NEU.AND P2, PT, R2, RZ, PT ;  /* 0x000000ff0200722a */ /* 0x000fe60003f4d000 */
[----:B------:R-:W-:Y:S02]  /*7dc0*/  SEL R5, R7, R5, P0 ;  /* 0x0000000507057207 */ /* 0x000fe40000000000 */
[----:B------:R-:W-:Y:S01]  /*7dd0*/  SEL R4, R6, R4, P0 ;  /* 0x0000000406047207 */ /* 0x000fe20000000000 */
[----:B------:R-:W-:Y:S01]  /*7de0*/  IMAD.MOV.U32 R6, RZ, RZ, RZ ;  /* 0x000000ffff067224 */ /* 0x000fe200078e00ff */
[----:B------:R-:W-:-:S04]  /*7df0*/  LOP3.LUT R0, R5, 0xffc00000, RZ, 0xc0, !PT ;  /* 0xffc0000005007812 */ /* 0x000fc800078ec0ff */
[----:B------:R-:W-:-:S15]  /*7e00*/  LOP3.LUT R7, R0, 0x7fd00000, RZ, 0x3c, !PT ;  /* 0x7fd0000000077812 */ /* 0x000fde00078e3cff */
[----:B------:R-:W-:-:S15]  /*7e10*/  NOP ;  /* 0x0000000000007918 */ /* 0x000fde0000000000 */
[----:B------:R-:W-:-:S15]  /*7e20*/  NOP ;  /* 0x0000000000007918 */ /* 0x000fde0000000000 */
[----:B------:R-:W-:-:S08]  /*7e30*/  NOP ;  /* 0x0000000000007918 */ /* 0x000fd00000000000 */
        /* <DEDUP_REMOVED lines=253> */
.L_x_1834:
[----:B------:R-:W-:Y:S01]  /*8e10*/  IMAD.MOV.U32 R2, RZ, RZ, 0x0 ;  /* 0x00000000ff027424 */ /* 0x000fe200078e00ff */
[----:B------:R-:W-:Y:S01]  /*8e20*/  LOP3.LUT P0, RZ, R5, 0x7fffffff, RZ, 0xc0, !PT ;  /* 0x7fffffff05ff7812 */ /* 0x000fe2000780c0ff */
[----:B------:R-:W-:-:S06]  /*8e30*/  IMAD.MOV.U32 R3, RZ, RZ, 0x7ff00000 ;  /* 0x7ff00000ff037424 */ /* 0x000fcc00078e00ff */
[----:B------:R-:W0:Y:S02]  /*8e40*/  DFMA R4, R4, R2, +INF ;  /* 0x7ff000000404742b */ /* 0x000e240000000002 */
[----:B0-----:R-:W-:Y:S02]  /*8e50*/  FSEL R20, R4, RZ, P0 ;  /* 0x000000ff04147208 */ /* 0x001fe40000000000 */
[----:B------:R-:W-:-:S07]  /*8e60*/  FSEL R21, R5, -QNAN , P0 ;  /* 0xfff0000005157808 */ /* 0x000fce0000000000 */
.L_x_1835:
[----:B------:R-:W-:Y:S05]  /*8e70*/  BSYNC.RECONVERGENT B0 ;  /* 0x0000000000007941 */ /* 0x000fea0003800200 */
.L_x_1833:
[----:B------:R-:W0:Y:S01]  /*8e80*/  MUFU.RCP64H R3, R33 ;  /* 0x0000002100037308 */ /* 0x000e220000001800 */
[----:B------:R-:W-:Y:S01]  /*8e90*/  IMAD.MOV.U32 R2, RZ, RZ, 0x1 ;  /* 0x00000001ff027424 */ /* 0x000fe200078e00ff */
[----:B------:R-:W-:Y:S01]  /*8ea0*/  FSETP.GEU.AND P2, PT, |R23|, 6.5827683646048100446e-37, PT ;  /* 0x036000001700780b */ /* 0x000fe20003f4e200 */
[----:B------:R-:W-:Y:S04]  /*8eb0*/  BSSY.RECONVERGENT B2, `(.L_x_1836) ;  /* 0x000002e000027945 */ /* 0x000fe80003800200 */
        /* <DEDUP_REMOVED lines=45> */
.L_x_1837:
[----:B------:R-:W-:Y:S05]  /*9190*/  BSYNC.RECONVERGENT B2 ;  /* 0x0000000000027941 */ /* 0x000fea0003800200 */
.L_x_1836:
        /* <DEDUP_REMOVED lines=190> */
[----:B------:R-:W-:Y:S01]  /*9d80*/  FSEL R7, R5, R11, P0 ;  /* 0x0000000b05077208 */ /* 0x000fe20000000000 */
[----:B------:R-:W-:Y:S06]  /*9d90*/  BRA `(.L_x_1813) ;  /* 0x0000007800187947 */ /* 0x000fec0003800000 */
.L_x_1832:
[----:B------:R-:W0:Y:S02]  /*9da0*/  DSETP.GE.AND P0, PT, R32, 1, PT ;  /* 0x3ff000002000742a */ /* 0x000e240003f06000 */
[----:B0-----:R-:W-:Y:S05]  /*9db0*/  @!P0 BRA `(.L_x_1838) ;  /* 0x0000002400588947 */ /* 0x001fea0003800000 */
[----:B------:R-:W-:Y:S01]  /*9dc0*/  DADD R2, R32, -1 ;  /* 0xbff0000020027429 */ /* 0x000fe20000000000 */
[----:B------:R-:W-:-:S15]  /*9dd0*/  BSSY.RECONVERGENT B2, `(.L_x_1839) ;  /* 0x0000159000027945 */ /* 0x000fde0003800200 */
[----:B------:R-:W-:-:S15]  /*9de0*/  NOP ;  /* 0x0000000000007918 */ /* 0x000fde0000000000 */
[----:B------:R-:W-:-:S15]  /*9df0*/  NOP ;  /* 0x0000000000007918 */ /* 0x000fde0000000000 */
[----:B------:R-:W-:-:S15]  /*9e00*/  NOP ;  /* 0x0000000000007918 */ /* 0x000fde0000000000 */
[----:B------:R-:W-:-:S03]  /*9e10*/  NOP ;  /* 0x0000000000007918 */ /* 0x000fc60000000000 */
[----:B------:R-:W0:-:S15]  /*9e20*/  DADD R4, R32, 1 ;  /* 0x3ff0000020047429 */ /* 0x000e1e0000000000 */
        /* <DEDUP_REMOVED lines=67> */
.L_x_1842:
[----:B------:R-:W-:Y:S05]  /*a260*/  BSYNC.RECONVERGENT B3 ;  /* 0x0000000000037941 */ /* 0x000fea0003800200 */
.L_x_1841:
        /* <DEDUP_REMOVED lines=78> */
.L_x_1840:
[----:B------:R-:W0:Y:S02]  /*a750*/  DADD R20, R20, 1 ;  /* 0x3ff0000014147429 */ /* 0x000e240000000000 */
[----:B0-----:R-:W-:Y:S01]  /*a760*/  ISETP.GT.AND P0, PT, R21, 0xfffff, PT ;  /* 0x000fffff1500780c */ /* 0x001fe20003f04270 */
[----:B------:R-:W-:Y:S02]  /*a770*/  IMAD.MOV.U32 R2, RZ, RZ, R20 ;  /* 0x000000ffff027224 */ /* 0x000fe400078e0014 */
[----:B------:R-:W-:-:S15]  /*a780*/  IMAD.MOV.U32 R3, RZ, RZ, R21 ;  /* 0x000000ffff037224 */ /* 0x000fde00078e0015 */
[----:B------:R-:W-:-:S15]  /*a790*/  NOP ;  /* 0x0000000000007918 */ /* 0x000fde0000000000 */
[----:B------:R-:W-:-:S15]  /*a7a0*/  NOP ;  /* 0x0000000000007918 */ /* 0x000fde0000000000 */
[----:B------:R-:W-:-:S14]  /*a7b0*/  NOP ;  /* 0x0000000000007918 */ /* 0x000fdc0000000000 */
        /* <DEDUP_REMOVED lines=180> */
.L_x_1844:
[----:B------:R-:W-:Y:S01]  /*b300*/  IMAD.MOV.U32 R4, RZ, RZ, 0x0 ;  /* 0x00000000ff047424 */ /* 0x000fe200078e00ff */
[----:B------:R-:W-:Y:S01]  /*b310*/  LOP3.LUT P0, RZ, R3, 0x7fffffff, RZ, 0xc0, !PT ;  /* 0x7fffffff03ff7812 */ /* 0x000fe2000780c0ff */
[----:B------:R-:W-:-:S06]  /*b320*/  IMAD.MOV.U32 R5, RZ, RZ, 0x7ff00000 ;  /* 0x7ff00000ff057424 */ /* 0x000fcc00078e00ff */
[----:B------:R-:W0:Y:S02]  /*b330*/  DFMA R2, R2, R4, +INF ;  /* 0x7ff000000202742b */ /* 0x000e240000000004 */
[----:B0-----:R-:W-:Y:S02]  /*b340*/  FSEL R20, R2, RZ, P0 ;  /* 0x000000ff02147208 */ /* 0x001fe40000000000 */
[----:B------:R-:W-:-:S07]  /*b350*/  FSEL R21, R3, -QNAN , P0 ;  /* 0xfff0000003157808 */ /* 0x000fce0000000000 */
.L_x_1843:
[----:B------:R-:W-:Y:S05]  /*b360*/  BSYNC.RECONVERGENT B2 ;  /* 0x0000000000027941 */ /* 0x000fea0003800200 */
.L_x_1839:
        /* <DEDUP_REMOVED lines=54> */
.L_x_1846:
[----:B------:R-:W-:Y:S05]  /*b6d0*/  BSYNC.RECONVERGENT B2 ;  /* 0x0000000000027941 */ /* 0x000fea0003800200 */
.L_x_1845:
        /* <DEDUP_REMOVED lines=194> */
[----:B------:R-:W1:Y:S02]  /*c300*/  DMUL R20, R20, 0.5 ;  /* 0x3fe0000014147828 */ /* 0x000e640000000000 */
[----:B-1----:R-:W-:Y:S05]  /*c310*/  BRA `(.L_x_1813) ;  /* 0x0000005000b87947 */ /* 0x002fea0003800000 */
.L_x_1838:
        /* <DEDUP_REMOVED lines=13> */
[----:B0-----:R-:W-:Y:S05]  /*c3f0*/  @P0 BRA `(.L_x_1847) ;  /* 0x0000001800d40947 */ /* 0x001fea0003800000 */
[----:B------:R-:W-:Y:S01]  /*c400*/  ISETP.GT.AND P0, PT, R3, 0xfffff, PT ;  /* 0x000fffff0300780c */ /* 0x000fe20003f04270 */
[----:B------:R-:W-:Y:S01]  /*c410*/  IMAD.MOV.U32 R0, RZ, RZ, R3 ;  /* 0x000000ffff007224 */ /* 0x000fe200078e0003 */
[----:B------:R-:W-:Y:S01]  /*c420*/  BSSY.RECONVERGENT B0, `(.L_x_1848) ;  /* 0x00000bc000007945 */ /* 0x000fe20003800200 */
[----:B------:R-:W-:-:S10]  /*c430*/  IMAD.MOV.U32 R4, RZ, RZ, R2 ;  /* 0x000000ffff047224 */ /* 0x000fd400078e0002 */
        /* <DEDUP_REMOVED lines=13> */
[----:B------:R-:W-:Y:S02]  /*c510*/  IMAD.MOV.U32 R2, RZ, RZ, R4 ;  /* 0x000000ffff027224 */ /* 0x000fe400078e0004 */
[----:B------:R-:W-:Y:S01]  /*c520*/  IMAD.MOV.U32 R4, RZ, RZ, RZ ;  /* 0x000000ffff047224 */ /* 0x000fe200078e00ff */
        /* <DEDUP_REMOVED lines=165> */
.L_x_1849:
[----:B------:R-:W-:Y:S01]  /*cf80*/  IMAD.MOV.U32 R4, RZ, RZ, 0x0 ;  /* 0x00000000ff047424 */ /* 0x000fe200078e00ff */
[----:B------:R-:W-:Y:S01]  /*cf90*/  LOP3.LUT P0, RZ, R3, 0x7fffffff, RZ, 0xc0, !PT ;  /* 0x7fffffff03ff7812 */ /* 0x000fe2000780c0ff */
[----:B------:R-:W-:-:S06]  /*cfa0*/  IMAD.MOV.U32 R5, RZ, RZ, 0x7ff00000 ;  /* 0x7ff00000ff057424 */ /* 0x000fcc00078e00ff */
[----:B------:R-:W0:Y:S02]  /*cfb0*/  DFMA R2, R2, R4, +INF ;  /* 0x7ff000000202742b */ /* 0x000e240000000004 */
[----:B0-----:R-:W-:Y:S02]  /*cfc0*/  FSEL R20, R2, RZ, P0 ;  /* 0x000000ff02147208 */ /* 0x001fe40000000000 */
[----:B------:R-:W-:-:S07]  /*cfd0*/  FSEL R21, R3, -QNAN , P0 ;  /* 0xfff0000003157808 */ /* 0x000fce0000000000 */
.L_x_1850:
[----:B------:R-:W-:Y:S05]  /*cfe0*/  BSYNC.RECONVERGENT B0 ;  /* 0x0000000000007941 */ /* 0x000fea0003800200 */
.L_x_1848:
        /* <DEDUP_REMOVED lines=49> */
.L_x_1852:
[----:B------:R-:W-:Y:S05]  /*d300*/  BSYNC.RECONVERGENT B2 ;  /* 0x0000000000027941 */ /* 0x000fea0003800200 */
.L_x_1851:
        /* <DEDUP_REMOVED lines=196> */
.L_x_1847:
[----:B------:R-:W-:Y:S01]  /*df50*/  LOP3.LUT R3, R33, 0xfffffff8, RZ, 0xc0, !PT ;  /* 0xfffffff821037812 */ /* 0x000fe200078ec0ff */
[----:B------:R-:W-:Y:S01]  /*df60*/  IMAD.MOV.U32 R2, RZ, RZ, RZ ;  /* 0x000000ffff027224 */ /* 0x000fe200078e00ff */
[----:B------:R-:W-:Y:S01]  /*df70*/  BSSY.RECONVERGENT B0, `(.L_x_1853) ;  /* 0x00000eb000007945 */ /* 0x000fe20003800200 */
[----:B------:R-:W-:Y:S02]  /*df80*/  IMAD.MOV.U32 R6, RZ, RZ, RZ ;  /* 0x000000ffff067224 */ /* 0x000fe400078e00ff */
[----:B------:R-:W-:Y:S02]  /*df90*/  IMAD.MOV.U32 R14, RZ, RZ, RZ ;  /* 0x000000ffff0e7224 */ /* 0x000fe400078e00ff */
[----:B------:R-:W0:Y:S02]  /*dfa0*/  DADD R4, R32, -R2 ;  /* 0x0000000020047229 */ /* 0x000e240000000802 */
[----:B0-----:R-:W-:-:S15]  /*dfb0*/  LOP3.LUT R7, R5, 0xfffffff8, RZ, 0xc0, !PT ;  /* 0xfffffff805077812 */ /* 0x001fde00078ec0ff */
[----:B------:R-:W-:-:S15]  /*dfc0*/  NOP ;  /* 0x0000000000007918 */ /* 0x000fde0000000000 */
[----:B------:R-:W-:-:S15]  /*dfd0*/  NOP ;  /* 0x0000000000007918 */ /* 0x000fde0000000000 */
[----:B------:R-:W-:-:S15]  /*dfe0*/  NOP ;  /* 0x0000000000007918 */ /* 0x000fde0000000000 */
[----:B------:R-:W-:-:S02]  /*dff0*/  NOP ;  /* 0x0000000000007918 */ /* 0x000fc40000000000 */
[----:B------:R-:W-:-:S15]  /*e000*/  DMUL R42, R2, R2 ;  /* 0x00000002022a7228 */ /* 0x000fde0000000000 */
        /* <DEDUP_REMOVED lines=66> */
[----:B-1----:R1:W4:-:S15]  /*e430*/  DMUL R36, R4, R36 ;  /* 0x0000002404247228 */ /* 0x00231e0000000000 */
        /* <DEDUP_REMOVED lines=14> */
[----:B------:R1:W0:-:S15]  /*e520*/  DMUL R34, R4, R4 ;  /* 0x0000000404227228 */ /* 0x00021e0000000000 */
        /* <DEDUP_REMOVED lines=9> */
[----:B--234-:R1:W0:Y:S02]  /*e5c0*/  DMUL R40, R12, R12 ;  /* 0x0000000c0c287228 */ /* 0x01c2240000000000 */
.L_x_1854:
        /* <DEDUP_REMOVED lines=25> */
[----:B------:R-:W-:-:S15]  /*e760*/  FSEL R13, R13, R39, P3 ;  /* 0x000000270d0d7208 */ /* 0x000fde0001800000 */
[----:B------:R-:W-:-:S15]  /*e770*/  NOP ;  /* 0x0000000000007918 */ /* 0x000fde0000000000 */
[----:B------:R-:W-:-:S15]  /*e780*/  NOP ;  /* 0x0000000000007918 */ /* 0x000fde0000000000 */
[----:B------:R-:W-:-:S13]  /*e790*/  NOP ;  /* 0x0000000000007918 */ /* 0x000fda0000000000 */
[----:B------:R1:W-:Y:S02]  /*e7a0*/  DSETP.GEU.AND P0, PT, R14, R2, P1 ;  /* 0x000000020e00722a */ /* 0x0003e40000f0e000 */
        /* <DEDUP_REMOVED lines=27> */
[----:B-1----:R-:W-:Y:S01]  /*e960*/  FSEL R50, R12, R38, P3 ;  /* 0x000000260c327208 */ /* 0x002fe20001800000 */
[----:B------:R-:W-:Y:S01]  /*e970*/  IMAD.MOV.U32 R51, RZ, RZ, R13 ;  /* 0x000000ffff337224 */ /* 0x000fe200078e000d */
[----:B------:R-:W-:-:S15]  /*e980*/  FSEL R38, R42, R44, P5 ;  /* 0x0000002c2a267208 */ /* 0x000fde0002800000 */
[----:B------:R-:W-:-:S15]  /*e990*/  NOP ;  /* 0x0000000000007918 */ /* 0x000fde0000000000 */
[----:B------:R-:W-:-:S15]  /*e9a0*/  NOP ;  /* 0x0000000000007918 */ /* 0x000fde0000000000 */
[----:B------:R-:W-:-:S15]  /*e9b0*/  NOP ;  /* 0x0000000000007918 */ /* 0x000fde0000000000 */
[----:B0-----:R-:W0:Y:S02]  /*e9c0*/  DSETP.GEU.AND P3, PT, R56, R46, PT ;  /* 0x0000002e3800722a */ /* 0x001e240003f6e000 */
        /* <DEDUP_REMOVED lines=22> */
[----:B------:R-:W-:-:S15]  /*eb30*/  FSEL R12, R52, R34, P6 ;  /* 0x00000022340c7208 */ /* 0x000fde0003000000 */
[----:B------:R-:W-:-:S15]  /*eb40*/  NOP ;  /* 0x0000000000007918 */ /* 0x000fde0000000000 */
[----:B------:R-:W-:-:S15]  /*eb50*/  NOP ;  /* 0x0000000000007918 */ /* 0x000fde0000000000 */
[----:B------:R-:W-:-:S13]  /*eb60*/  NOP ;  /* 0x0000000000007918 */ /* 0x000fda0000000000 */
[----:B------:R0:W1:Y:S02]  /*eb70*/  DSETP.GEU.AND P2, PT, R58, R20, P2 ;  /* 0x000000143a00722a */ /* 0x000064000174e000 */
[----:B0-----:R-:W-:Y:S02]  /*eb80*/  FSEL R21, R57, R47, P3 ;  /* 0x0000002f39157208 */ /* 0x001fe40001800000 */
[----:B------:R-:W-:-:S15]  /*eb90*/  FSEL R20, R56, R46, P3 ;  /* 0x0000002e38147208 */ /* 0x000fde0001800000 */
[----:B------:R-:W-:-:S15]  /*eba0*/  NOP ;  /* 0x0000000000007918 */ /* 0x000fde0000000000 */
[----:B------:R-:W-:-:S15]  /*ebb0*/  NOP ;  /* 0x0000000000007918 */ /* 0x000fde0000000000 */
[----:B------:R-:W-:-:S15]  /*ebc0*/  NOP ;  /* 0x0000000000007918 */ /* 0x000fde0000000000 */
[----:B-1----:R0:W1:Y:S02]  /*ebd0*/  DSETP.GEU.AND P2, PT, R56, R46, P2 ;  /* 0x0000002e3800722a */ /* 0x002064000174e000 */
[----:B0-----:R-:W-:Y:S01]  /*ebe0*/  FSEL R47, R55, R49, P5 ;  /* 0x00000031372f7208 */ /* 0x001fe20002800000 */
[----:B------:R-:W-:-:S15]  /*ebf0*/  IMAD.MOV.U32 R46, RZ, RZ, R14 ;  /* 0x000000ffff2e7224 */ /* 0x000fde00078e000e */
[----:B------:R-:W-:-:S15]  /*ec00*/  NOP ;  /* 0x0000000000007918 */ /* 0x000fde0000000000 */
[----:B------:R-:W-:-:S15]  /*ec10*/  NOP ;  /* 0x0000000000007918 */ /* 0x000fde0000000000 */
[----:B------:R-:W-:-:S15]  /*ec20*/  NOP ;  /* 0x0000000000007918 */ /* 0x000fde0000000000 */
[----:B------:R-:W-:-:S01]  /*ec30*/  NOP ;  /* 0x0000000000007918 */ /* 0x000fc20000000000 */
        /* <DEDUP_REMOVED lines=8> */
[----:B0-----:R-:W-:Y:S02]  /*ecc0*/  IMAD.MOV.U32 R52, RZ, RZ, R2 ;  /* 0x000000ffff347224 */ /* 0x001fe400078e0002 */
[----:B------:R-:W-:Y:S02]  /*ecd0*/  IMAD.MOV.U32 R53, RZ, RZ, R3 ;  /* 0x000000ffff357224 */ /* 0x000fe400078e0003 */
[----:B------:R-:W-:Y:S02]  /*ece0*/  IMAD.MOV.U32 R2, RZ, RZ, R0 ;  /* 0x000000ffff027224 */ /* 0x000fe400078e0000 */
[----:B------:R-:W-:-:S15]  /*ecf0*/  IMAD.MOV.U32 R3, RZ, RZ, R7 ;  /* 0x000000ffff037224 */ /* 0x000fde00078e0007 */
[----:B------:R-:W-:-:S15]  /*ed00*/  NOP ;  /* 0x0000000000007918 */ /* 0x000fde0000000000 */
[----:B------:R-:W-:-:S15]  /*ed10*/  NOP ;  /* 0x0000000000007918 */ /* 0x000fde0000000000 */
[----:B------:R-:W-:-:S11]  /*ed20*/  NOP ;  /* 0x0000000000007918 */ /* 0x000fd60000000000 */
        /* <DEDUP_REMOVED lines=12> */
[----:B------:R-:W-:Y:S02]  /*edf0*/  IMAD.MOV.U32 R43, RZ, RZ, R5 ;  /* 0x000000ffff2b7224 */ /* 0x000fe400078e0005 */
[----:B------:R-:W-:Y:S01]  /*ee00*/  IMAD.MOV.U32 R40, RZ, RZ, R4 ;  /* 0x000000ffff287224 */ /* 0x000fe200078e0004 */
[----:B------:R-:W-:Y:S06]  /*ee10*/  @!P0 BRA `(.L_x_1854) ;  /* 0xfffffff400ec8947 */ /* 0x000fec000383ffff */
[----:B------:R-:W-:Y:S05]  /*ee20*/  BSYNC.RECONVERGENT B0 ;  /* 0x0000000000007941 */ /* 0x000fea0003800200 */
.L_x_1853:
[----:B------:R-:W0:Y:S01]  /*ee30*/  DADD R42, R42, -1 ;  /* 0xbff000002a2a7429 */ /* 0x000e220000000000 */
[----:B------:R-:W-:-:S15]  /*ee40*/  BSSY.RECONVERGENT B2, `(.L_x_1855) ;  /* 0x0000181000027945 */ /* 0x000fde0003800200 */
[----:B------:R-:W-:-:S15]  /*ee50*/  NOP ;  /* 0x0000000000007918 */ /* 0x000fde0000000000 */
[----:B------:R-:W-:-:S15]  /*ee60*/  NOP ;  /* 0x0000000000007918 */ /* 0x000fde0000000000 */
[----:B------:R-:W-:-:S15]  /*ee70*/  NOP ;  /* 0x0000000000007918 */ /* 0x000fde0000000000 */
[----:B------:R-:W-:-:S03]  /*ee80*/  NOP ;  /* 0x0000000000007918 */ /* 0x000fc60000000000 */
        /* <DEDUP_REMOVED lines=108> */
.L_x_1858:
[----:B------:R-:W-:Y:S05]  /*f550*/  BSYNC.RECONVERGENT B3 ;  /* 0x0000000000037941 */ /* 0x000fea0003800200 */
.L_x_1857:
        /* <DEDUP_REMOVED lines=78> */
.L_x_1856:
        /* <DEDUP_REMOVED lines=187> */
.L_x_1860:
[----:B------:R-:W-:Y:S01]  /*105f0*/  IMAD.MOV.U32 R4, RZ, RZ, 0x0 ;  /* 0x00000000ff047424 */ /* 0x000fe200078e00ff */
[----:B------:R-:W-:Y:S01]  /*10600*/  LOP3.LUT P0, RZ, R3, 0x7fffffff, RZ, 0xc0, !PT ;  /* 0x7fffffff03ff7812 */ /* 0x000fe2000780c0ff */
[----:B------:R-:W-:-:S06]  /*10610*/  IMAD.MOV.U32 R5, RZ, RZ, 0x7ff00000 ;  /* 0x7ff00000ff057424 */ /* 0x000fcc00078e00ff */
[----:B------:R-:W0:Y:S02]  /*10620*/  DFMA R2, R2, R4, +INF ;  /* 0x7ff000000202742b */ /* 0x000e240000000004 */
[----:B0-----:R-:W-:Y:S02]  /*10630*/  FSEL R20, R2, RZ, P0 ;  /* 0x000000ff02147208 */ /* 0x001fe40000000000 */
[----:B------:R-:W-:-:S07]  /*10640*/  FSEL R21, R3, -QNAN , P0 ;  /* 0xfff0000003157808 */ /* 0x000fce0000000000 */
.L_x_1859:
[----:B------:R-:W-:Y:S05]  /*10650*/  BSYNC.RECONVERGENT B2 ;  /* 0x0000000000027941 */ /* 0x000fea0003800200 */
.L_x_1855:
        /* <DEDUP_REMOVED lines=54> */
.L_x_1862:
[----:B------:R-:W-:Y:S05]  /*109c0*/  BSYNC.RECONVERGENT B2 ;  /* 0x0000000000027941 */ /* 0x000fea0003800200 */
.L_x_1861:
        /* <DEDUP_REMOVED lines=194> */
[----:B------:R-:W0:Y:S02]  /*115f0*/  DMUL R20, R20, 0.5 ;  /* 0x3fe0000014147828 */ /* 0x000e240000000000 */
.L_x_1813:
[----:B------:R-:W-:Y:S05]  /*11600*/  BSYNC.RECONVERGENT B1 ;  /* 0x0000000000017941 */ /* 0x000fea0003800200 */
.L_x_1806:
[----:B------:R-:W1:Y:S01]  /*11610*/  LDCU.128 UR20, c[0x0][0xfd0] ;  /* 0x0001fa00ff1477ac */ /* 0x000e620008000c00 */
[----:B------:R-:W-:Y:S01]  /*11620*/  BSSY.RECONVERGENT B2, `(.L_x_1863) ;  /* 0x00004ab000027945 */ /* 0x000fe20003800200 */
[----:B-1----:R-:W-:-:S15]  /*11630*/  DMUL R2, R6, UR22 ;  /* 0x0000001606027c28 */ /* 0x002fde0008000000 */
[----:B------:R-:W-:-:S15]  /*11640*/  NOP ;  /* 0x0000000000007918 */ /* 0x000fde0000000000 */
[----:B------:R-:W-:-:S15]  /*11650*/  NOP ;  /* 0x0000000000007918 */ /* 0x000fde0000000000 */
[----:B------:R-:W-:-:S15]  /*11660*/  NOP ;  /* 0x0000000000007918 */ /* 0x000fde0000000000 */
[----:B------:R-:W-:-:S04]  /*11670*/  NOP ;  /* 0x0000000000007918 */ /* 0x000fc80000000000 */
[----:B------:R-:W0:-:S15]  /*11680*/  DMUL R6, R6, UR20 ;  /* 0x0000001406067c28 */ /* 0x000e1e0008000000 */
[----:B------:R-:W-:-:S15]  /*11690*/  NOP ;  /* 0x0000000000007918 */ /* 0x000fde0000000000 */
[----:B------:R-:W-:-:S15]  /*116a0*/  NOP ;  /* 0x0000000000007918 */ /* 0x000fde0000000000 */
[----:B------:R-:W-:-:S15]  /*116b0*/  NOP ;  /* 0x0000000000007918 */ /* 0x000fde0000000000 */
[----:B------:R-:W-:-:S04]  /*116c0*/  NOP ;  /* 0x0000000000007918 */ /* 0x000fc80000000000 */
[----:B0-----:R-:W0:Y:S02]  /*116d0*/  DFMA R22, R20, UR22, R6 ;  /* 0x0000001614167c2b */ /* 0x001e240008000006 */
[----:B0-----:R-:W-:-:S04]  /*116e0*/  LOP3.LUT R5, R23, 0x7fffffff, RZ, 0xc0, !PT ;  /* 0x7fffffff17057812 */ /* 0x001fc800078ec0ff */
[----:B------:R-:W-:-:S15]  /*116f0*/  LOP3.LUT P0, RZ, R5, R22, RZ, 0xfc, !PT ;  /* 0x0000001605ff7212 */ /* 0x000fde000780fcff */
[----:B------:R-:W-:-:S15]  /*11700*/  NOP ;  /* 0x0000000000007918 */ /* 0x000fde0000000000 */
[----:B------:R-:W-:-:S15]  /*11710*/  NOP ;  /* 0x0000000000007918 */ /* 0x000fde0000000000 */
[----:B------:R-:W-:-:S13]  /*11720*/  NOP ;  /* 0x0000000000007918 */ /* 0x000fda0000000000 */
[----:B------:R0:W1:Y:S02]  /*11730*/  DFMA R2, R20, UR20, -R2 ;  /* 0x0000001414027c2b */ /* 0x0000640008000802 */
[----:B01----:R-:W-:Y:S05]  /*11740*/  @P0 BRA `(.L_x_1864) ;  /* 0x0000000400dc0947 */ /* 0x003fea0003800000 */
        /* <DEDUP_REMOVED lines=119> */
.L_x_1864:
        /* <DEDUP_REMOVED lines=10> */
[----:B------:R0:W1:Y:S02]  /*11f60*/  @!P0 DMUL R2, RZ, R22 ;  /* 0x00000016ff028228 */ /* 0x0000640000000000 */
[----:B01----:R-:W-:Y:S05]  /*11f70*/  @!P0 BRA `(.L_x_1868) ;  /* 0x0000000000c48947 */ /* 0x003fea0003800000 */
        /* <DEDUP_REMOVED lines=44> */
[----:B-----5:R-:W-:Y:S05]  /*12240*/  CALL.REL.NOINC `($_ZN2at6native57_GLOBAL__N__f3eca4a2_24_ForeachBinaryOpScalar_cu_86b9896c25multi_tensor_apply_kernelINS1_18TensorListMetadataILi2EEENS1_21BinaryOpScalarFunctorIN3c107complexIdEELi2ELi1ELi1EEEJNS1_13power_functorIS8_EES8_EEEvT_T0_DpT1_$__internal_trig_reduction_slowpathd) ;  /* 0x000009c800707944 */ /* 0x020fea0003c00000 */
[----:B------:R-:W-:Y:S02]  /*12250*/  IMAD.MOV.U32 R2, RZ, RZ, R6 ;  /* 0x000000ffff027224 */ /* 0x000fe400078e0006 */
[----:B------:R-:W-:-:S07]  /*12260*/  IMAD.MOV.U32 R3, RZ, RZ, R7 ;  /* 0x000000ffff037224 */ /* 0x000fce00078e0007 */
.L_x_1870:
[----:B------:R-:W-:Y:S05]  /*12270*/  BSYNC.RECONVERGENT B4 ;  /* 0x0000000000047941 */ /* 0x000fea0003800200 */
.L_x_1869:
[----:B------:R-:W-:-:S07]  /*12280*/  VIADD R0, R4, 0x1 ;  /* 0x0000000104007836 */ /* 0x000fce0000000000 */
.L_x_1868:
[----:B------:R-:W-:Y:S05]  /*12290*/  BSYNC.RECONVERGENT B3 ;  /* 0x0000000000037941 */ /* 0x000fea0003800200 */
.L_x_1867:
        /* <DEDUP_REMOVED lines=73> */
[----:B------:R0:W1:Y:S02]  /*12730*/  @!P1 DMUL R2, RZ, R22 ;  /* 0x00000016ff029228 */ /* 0x0000640000000000 */
        /* <DEDUP_REMOVED lines=46> */
[----:B------:R-:W-:Y:S02]  /*12a20*/  IMAD.MOV.U32 R2, RZ, RZ, R6 ;  /* 0x000000ffff027224 */ /* 0x000fe400078e0006 */
[----:B------:R-:W-:-:S07]  /*12a30*/  IMAD.MOV.U32 R3, RZ, RZ, R7 ;  /* 0x000000ffff037224 */ /* 0x000fce00078e0007 */
.L_x_1872:
[----:B------:R-:W-:Y:S05]  /*12a40*/  BSYNC.RECONVERGENT B3 ;  /* 0x0000000000037941 */ /* 0x000fea0003800200 */
.L_x_1871:
        /* <DEDUP_REMOVED lines=64> */
.L_x_1866:
        /* <DEDUP_REMOVED lines=15> */
.L_x_1873:
        /* <DEDUP_REMOVED lines=133> */
.L_x_1876:
[----:B------:R-:W-:Y:S05]  /*13790*/  BSYNC.RECONVERGENT B0 ;  /* 0x0000000000007941 */ /* 0x000fea0003800200 */
.L_x_1875:
[C---:B-1----:R-:W-:Y:S01]  /*137a0*/  LEA.HI R0, R35.reuse, 0xffffff09, RZ, 0xc ;  /* 0xffffff0923007811 */ /* 0x042fe200078f60ff */
[----:B------:R-:W-:Y:S01]  /*137b0*/  BSSY.RECONVERGENT B3, `(.L_x_1877) ;  /* 0x0000041000037945 */ /* 0x000fe20003800200 */
[----:B------:R-:W-:Y:S01]  /*137c0*/  LOP3.LUT R35, R35, 0xfffff, RZ, 0xc0, !PT ;  /* 0x000fffff23237812 */ /* 0x000fe200078ec0ff */
[----:B------:R1:W2:Y:S01]  /*137d0*/  @!P2 DMUL R36, RZ, R22 ;  /* 0x00000016ff24a228 */ /* 0x0002a20000000000 */
[----:B0-----:R-:W-:Y:S01]  /*137e0*/  LOP3.LUT R3, R0, 0xffff, RZ, 0xc0, !PT ;  /* 0x0000ffff00037812 */ /* 0x001fe200078ec0ff */
[----:B------:R-:W-:Y:S01]  /*137f0*/  IMAD.MOV.U32 R32, RZ, RZ, RZ ;  /* 0x000000ffff207224 */ /* 0x000fe200078e00ff */
[----:B------:R-:W-:Y:S02]  /*13800*/  LOP3.LUT R35, R35, 0x7fe00000, RZ, 0xfc, !PT ;  /* 0x7fe0000023237812 */ /* 0x000fe400078efcff */
[----:B------:R-:W-:-:S04]  /*13810*/  LEA.HI R2, R3, R0, RZ, 0x11 ;  /* 0x0000000003027211 */ /* 0x000fc800078f88ff */
[----:B------:R-:W-:-:S04]  /*13820*/  PRMT R2, R2, 0x9910, RZ ;  /* 0x0000991002027816 */ /* 0x000fc800000000ff */
[----:B------:R-:W-:-:S04]  /*13830*/  SHF.R.S32.HI R2, RZ, 0x1, R2 ;  /* 0x00000001ff027819 */ /* 0x000fc80000011402 */
[----:B------:R-:W-:-:S05]  /*13840*/  PRMT R33, R2, 0x9910, RZ ;  /* 0x0000991002217816 */ /* 0x000fca00000000ff */
[----:B------:R-:W-:Y:S01]  /*13850*/  IMAD.IADD R21, R0, 0x1, -R33 ;  /* 0x0000000100157824 */ /* 0x000fe200078e0a21 */
[----:B------:R-:W-:Y:S01]  /*13860*/  LEA R33, R33, 0x3ff00000, 0x14 ;  /* 0x3ff0000021217811 */ /* 0x000fe200078ea0ff */
[----:B------:R-:W-:-:S03]  /*13870*/  @!P2 IMAD.MOV.U32 R0, RZ, RZ, 0x1 ;  /* 0x00000001ff00a424 */ /* 0x000fc600078e00ff */
[----:B------:R-:W-:Y:S01]  /*13880*/  LEA R21, R21, 0x3ff00000, 0x14 ;  /* 0x3ff0000015157811 */ /* 0x000fe200078ea0ff */
[----:B-12---:R-:W-:Y:S06]  /*13890*/  @!P2 BRA `(.L_x_1878) ;  /* 0x0000000000c8a947 */ /* 0x006fec0003800000 */
        /* <DEDUP_REMOVED lines=48> */
.L_x_1880:
[----:B------:R-:W-:Y:S05]  /*13ba0*/  BSYNC.RECONVERGENT B4 ;  /* 0x0000000000047941 */ /* 0x000fea0003800200 */
.L_x_1879:
[----:B------:R-:W-:-:S07]  /*13bb0*/  VIADD R0, R0, 0x1 ;  /* 0x0000000100007836 */ /* 0x000fce0000000000 */
.L_x_1878:
[----:B------:R-:W-:Y:S05]  /*13bc0*/  BSYNC.RECONVERGENT B3 ;  /* 0x0000000000037941 */ /* 0x000fea0003800200 */
.L_x_1877:
[----:B------:R-:W0:Y:S01]  /*13bd0*/  LDCU.64 UR10, c[0x4][0xe8] ;  /* 0x01001d00ff0a77ac */ /* 0x000e220008000a00 */
[----:B------:R-:W-:-:S05]  /*13be0*/  IMAD.SHL.U32 R2, R0, 0x40, RZ ;  /* 0x0000004000027824 */ /* 0x000fca00078e00ff */
[----:B------:R-:W-:-:S04]  /*13bf0*/  LOP3.LUT R2, R2, 0x40, RZ, 0xc0, !PT ;  /* 0x0000004002027812 */ /* 0x000fc800078ec0ff */
[----:B0-----:R-:W-:-:S05]  /*13c00*/  IADD3 R2, P0, PT, R2, UR10, RZ ;  /* 0x0000000a02027c10 */ /* 0x001fca000ff1e0ff */
[----:B------:R-:W-:-:S05]  /*13c10*/  IMAD.X R3, RZ, RZ, UR11, P0 ;  /* 0x0000000bff037e24 */ /* 0x000fca00080e06ff */
[----:B------:R-:W2:Y:S04]  /*13c20*/  LDG.E.128.CONSTANT R12, desc[UR14][R2.64] ;  /* 0x0000000e020c7981 */ /* 0x000ea8000c1e9d00 */
[----:B------:R-:W3:Y:S04]  /*13c30*/  LDG.E.128.CONSTANT R4, desc[UR14][R2.64+0x10] ;  /* 0x0000100e02047981 */ /* 0x000ee8000c1e9d00 */
[----:B------:R0:W4:Y:S01]  /*13c40*/  LDG.E.128.CONSTANT R8, desc[UR14][R2.64+0x20] ;  /* 0x0000200e02087981 */ /* 0x000122000c1e9d00 */
[----:B------:R-:W-:Y:S01]  /*13c50*/  LOP3.LUT R20, R0, 0x1, RZ, 0xc0, !PT ;  /* 0x0000000100147812 */ /* 0x000fe200078ec0ff */
[----:B------:R-:W-:Y:S01]  /*13c60*/  IMAD.MOV.U32 R40, RZ, RZ, 0x20fd8164 ;  /* 0x20fd8164ff287424 */ /* 0x000fe200078e00ff */
[----:B------:R-:W-:Y:S01]  /*13c70*/  DMUL R38, R36, R36 ;  /* 0x0000002424267228 */ /* 0x000fe20000000000 */
        /* <DEDUP_REMOVED lines=8> */
[----:B------:R-:W0:-:S15]  /*13d00*/  DSETP.NEU.AND P1, PT, |R22|, +INF , PT ;  /* 0x7ff000001600742a */ /* 0x000e1e0003f2d200 */
[----:B------:R-:W-:-:S15]  /*13d10*/  NOP ;  /* 0x0000000000007918 */ /* 0x000fde0000000000 */
[----:B------:R-:W-:-:S15]  /*13d20*/  NOP ;  /* 0x0000000000007918 */ /* 0x000fde0000000000 */
[----:B------:R-:W-:-:S15]  /*13d30*/  NOP ;  /* 0x0000000000007918 */ /* 0x000fde0000000000 */
[----:B------:R-:W-:-:S04]  /*13d40*/  NOP ;  /* 0x0000000000007918 */ /* 0x000fc80000000000 */
[----:B0-----:R-:W-:-:S15]  /*13d50*/  @!P1 DMUL R2, RZ, R22 ;  /* 0x00000016ff029228 */ /* 0x001fde0000000000 */
        /* <DEDUP_REMOVED lines=107> */
.L_x_1882:
[----:B------:R-:W-:Y:S05]  /*14410*/  BSYNC.RECONVERGENT B3 ;  /* 0x0000000000037941 */ /* 0x000fea0003800200 */
.L_x_1881:
        /* <DEDUP_REMOVED lines=23> */
[----:B0-----:R0:W3:Y:S02]  /*14590*/  DFMA R14, R22, R12, R14 ;  /* 0x0000000c160e722b */ /* 0x0010e4000000000e */
[----:B0-----:R-:W-:Y:S02]  /*145a0*/  IMAD.MOV.U32 R12, RZ, RZ, RZ ;  /* 0x000000ffff0c7224 */ /* 0x001fe400078e00ff */
[----:B------:R-:W-:-:S15]  /*145b0*/  IMAD.MOV.U32 R13, RZ, RZ, R21 ;  /* 0x000000ffff0d7224 */ /* 0x000fde00078e0015 */
        /* <DEDUP_REMOVED lines=56> */
[----:B0-----:R2:W4:Y:S02]  /*14940*/  DMUL R22, R12, R34 ;  /* 0x000000220c167228 */ /* 0x0015240000000000 */
[----:B--234-:R-:W-:Y:S05]  /*14950*/  BRA `(.L_x_1865) ;  /* 0x0000001400dc7947 */ /* 0x01cfea0003800000 */
.L_x_1874:
        /* <DEDUP_REMOVED lines=115> */
[----:B-1----:R-:W-:Y:S01]  /*15090*/  FSEL R32, R6, RZ, P0 ;  /* 0x000000ff06207208 */ /* 0x002fe20000000000 */
[----:B------:R-:W-:Y:S01]  /*150a0*/  @!P1 IMAD.MOV.U32 R4, RZ, RZ, RZ ;  /* 0x000000ffff049224 */ /* 0x000fe200078e00ff */
[----:B------:R-:W-:Y:S01]  /*150b0*/  FSEL R33, R7, RZ, P0 ;  /* 0x000000ff07217208 */ /* 0x000fe20000000000 */
[----:B------:R-:W-:Y:S02]  /*150c0*/  @!P1 IMAD.IADD R8, R8, 0x1, -R3 ;  /* 0x0000000108089824 */ /* 0x000fe400078e0a03 */
[----:B------:R-:W-:-:S03]  /*150d0*/  @!P1 IMAD R3, R3, 0x100000, R5 ;  /* 0x0010000003039824 */ /* 0x000fc600078e0205 */
[----:B------:R-:W-:-:S15]  /*150e0*/  @!P1 LEA R5, R8, 0x3ff00000, 0x14 ;  /* 0x3ff0000008059811 */ /* 0x000fde00078ea0ff */
[----:B------:R-:W-:-:S15]  /*150f0*/  NOP ;  /* 0x0000000000007918 */ /* 0x000fde0000000000 */
[----:B------:R-:W-:-:S15]  /*15100*/  NOP ;  /* 0x0000000000007918 */ /* 0x000fde0000000000 */
[----:B------:R-:W-:-:S07]  /*15110*/  NOP ;  /* 0x0000000000007918 */ /* 0x000fce0000000000 */
[----:B------:R0:W1:Y:S02]  /*15120*/  @!P1 DMUL R32, R2, R4 ;  /* 0x0000000402209228 */ /* 0x0000640000000000 */
.L_x_1884:
[----:B------:R-:W-:Y:S05]  /*15130*/  BSYNC.RECONVERGENT B0 ;  /* 0x0000000000007941 */ /* 0x000fea0003800200 */
.L_x_1883:
[----:B------:R-:W-:Y:S01]  /*15140*/  BSSY.RECONVERGENT B3, `(.L_x_1885) ;  /* 0x0000035000037945 */ /* 0x000fe20003800200 */
[----:B0-----:R0:W2:Y:S01]  /*15150*/  @!P2 DMUL R2, RZ, R22 ;  /* 0x00000016ff02a228 */ /* 0x0010a20000000000 */
[----:B------:R-:W-:Y:S02]  /*15160*/  @!P2 IMAD.MOV.U32 R0, RZ, RZ, 0x1 ;  /* 0x00000001ff00a424 */ /* 0x000fe400078e00ff */
        /* <DEDUP_REMOVED lines=45> */
[----:B-1---5:R-:W-:Y:S05]  /*15440*/  CALL.REL.NOINC `($_ZN2at6native57_GLOBAL__N__f3eca4a2_24_ForeachBinaryOpScalar_cu_86b9896c25multi_tensor_apply_kernelINS1_18TensorListMetadataILi2EEENS1_21BinaryOpScalarFunctorIN3c107complexIdEELi2ELi1ELi1EEEJNS1_13power_functorIS8_EES8_EEEvT_T0_DpT1_$__internal_trig_reduction_slowpathd) ;  /* 0x0000099400f07944 */ /* 0x022fea0003c00000 */
[----:B------:R-:W-:Y:S02]  /*15450*/  IMAD.MOV.U32 R2, RZ, RZ, R6 ;  /* 0x000000ffff027224 */ /* 0x000fe400078e0006 */
[----:B------:R-:W-:-:S07]  /*15460*/  IMAD.MOV.U32 R3, RZ, RZ, R7 ;  /* 0x000000ffff037224 */ /* 0x000fce00078e0007 */
.L_x_1888:
[----:B------:R-:W-:Y:S05]  /*15470*/  BSYNC.RECONVERGENT B4 ;  /* 0x0000000000047941 */ /* 0x000fea0003800200 */
.L_x_1887:
[----:B------:R-:W-:-:S07]  /*15480*/  VIADD R0, R4, 0x1 ;  /* 0x0000000104007836 */ /* 0x000fce0000000000 */
.L_x_1886:
[----:B------:R-:W-:Y:S05]  /*15490*/  BSYNC.RECONVERGENT B3 ;  /* 0x0000000000037941 */ /* 0x000fea0003800200 */
.L_x_1885:
        /* <DEDUP_REMOVED lines=120> */
[----:B------:R-:W-:Y:S02]  /*15c20*/  IMAD.MOV.U32 R2, RZ, RZ, R6 ;  /* 0x000000ffff027224 */ /* 0x000fe400078e0006 */
[----:B------:R-:W-:-:S07]  /*15c30*/  IMAD.MOV.U32 R3, RZ, RZ, R7 ;  /* 0x000000ffff037224 */ /* 0x000fce00078e0007 */
.L_x_1890:
[----:B------:R-:W-:Y:S05]  /*15c40*/  BSYNC.RECONVERGENT B3 ;  /* 0x0000000000037941 */ /* 0x000fea0003800200 */
.L_x_1889:
        /* <DEDUP_REMOVED lines=18> */
[----:B-1----:R-:W-:-:S15]  /*15d70*/  DMUL R20, R32, R20 ;  /* 0x0000001420147228 */ /* 0x002fde0000000000 */
        /* <DEDUP_REMOVED lines=52> */
[----:B------:R0:W1:Y:S02]  /*160c0*/  DMUL R22, R32, R22 ;  /* 0x0000001620167228 */ /* 0x0000640000000000 */
.L_x_1865:
[----:B------:R-:W-:Y:S05]  /*160d0*/  BSYNC.RECONVERGENT B2 ;  /* 0x0000000000027941 */ /* 0x000fea0003800200 */
.L_x_1863:
[----:B-----5:R-:W2:Y:S01]  /*160e0*/  DSETP.NAN.AND P0, PT, R18, R18, PT ;  /* 0x000000121200722a */ /* 0x020ea20003f08000 */
[----:B------:R-:W-:-:S15]  /*160f0*/  BSSY.RECONVERGENT B1, `(.L_x_1891) ;  /* 0x0001113000017945 */ /* 0x000fde0003800200 */
[----:B------:R-:W-:-:S15]  /*16100*/  NOP ;  /* 0x0000000000007918 */ /* 0x000fde0000000000 */
[----:B------:R-:W-:-:S15]  /*16110*/  NOP ;  /* 0x0000000000007918 */ /* 0x000fde0000000000 */
[----:B------:R-:W-:-:S15]  /*16120*/  NOP ;  /* 0x0000000000007918 */ /* 0x000fde0000000000 */
[----:B------:R-:W-:-:S03]  /*16130*/  NOP ;  /* 0x0000000000007918 */ /* 0x000fc60000000000 */
[----:B--2---:R-:W2:Y:S02]  /*16140*/  DSETP.NAN.OR P0, PT, R16, R16, P0 ;  /* 0x000000101000722a */ /* 0x004ea40000708400 */
[----:B--2---:R-:W-:Y:S05]  /*16150*/  @P0 BRA `(.L_x_1892) ;  /* 0x000000f0007c0947 */ /* 0x004fea0003800000 */
        /* <DEDUP_REMOVED lines=12> */
[----:B------:R-:W2:Y:S02]  /*16220*/  DADD R6, -RZ, |R16| ;  /* 0x00000000ff067229 */ /* 0x000ea40000000510 */
[----:B--2---:R-:W-:Y:S02]  /*16230*/  FSEL R10, R6, R2, !P1 ;  /* 0x00000002060a7208 */ /* 0x004fe40004800000 */
[----:B------:R-:W-:Y:S02]  /*16240*/  FSEL R11, R7, R3, !P1 ;  /* 0x00000003070b7208 */ /* 0x000fe40004800000 */
[----:B0-----:R-:W-:Y:S02]  /*16250*/  FSEL R32, R2, R6, !P1 ;  /* 0x0000000602207208 */ /* 0x001fe40004800000 */
[----:B------:R-:W-:-:S15]  /*16260*/  FSEL R33, R3, R7, !P1 ;  /* 0x0000000703217208 */ /* 0x000fde0004800000 */
[----:B------:R-:W-:-:S15]  /*16270*/  NOP ;  /* 0x0000000000007918 */ /* 0x000fde0000000000 */
[----:B------:R-:W-:-:S15]  /*16280*/  NOP ;  /* 0x0000000000007918 */ /* 0x000fde0000000000 */
[----:B------:R-:W-:-:S11]  /*16290*/  NOP ;  /* 0x0000000000007918 */ /* 0x000fd60000000000 */
        /* <DEDUP_REMOVED lines=57> */
[----:B------:R-:W-:-:S13]  /*16630*/  FSETP.GT.FTZ.AND P0, PT, R9, -1.6999999284744262695, PT ;  /* 0xbfd999990900780b */ /* 0x000fda0003f14000 */
[----:B------:R-:W-:Y:S05]  /*16640*/  @P0 BRA !P1, `(.L_x_1898) ;  /* 0x0000000c00140947 */ /* 0x000fea0004800000 */
[----:B------:R-:W0:Y:S01]  /*16650*/  DADD R8, R8, 1 ;  /* 0x3ff0000008087429 */ /* 0x000e220000000000 */
[----:B------:R-:W-:Y:S01]  /*16660*/  IMAD.MOV.U32 R15, RZ, RZ, -0x3ff ;  /* 0xfffffc01ff0f7424 */ /* 0x000fe200078e00ff */
[----:B0-----:R-:W-:Y:S01]  /*16670*/  ISETP.GT.AND P0, PT, R9, 0xfffff, PT ;  /* 0x000fffff0900780c */ /* 0x001fe20003f04270 */
[--C-:B------:R-:W-:Y:S02]  /*16680*/  IMAD.MOV.U32 R2, RZ, RZ, R8.reuse ;  /* 0x000000ffff027224 */ /* 0x100fe400078e0008 */
[--C-:B------:R-:W-:Y:S02]  /*16690*/  IMAD.MOV.U32 R3, RZ, RZ, R9.reuse ;  /* 0x000000ffff037224 */ /* 0x100fe400078e0009 */
[----:B------:R-:W-:Y:S02]  /*166a0*/  IMAD.MOV.U32 R0, RZ, RZ, R9 ;  /* 0x000000ffff007224 */ /* 0x000fe400078e0009 */
[----:B------:R-:W-:-:S06]  /*166b0*/  IMAD.MOV.U32 R6, RZ, RZ, R8 ;  /* 0x000000ffff067224 */ /* 0x000fcc00078e0008 */
        /* <DEDUP_REMOVED lines=16> */
[----:B------:R-:W-:Y:S01]  /*167c0*/  @P1 FSEL R9, R5, -QNAN , P2 ;  /* 0xfff0000005091808 */ /* 0x000fe20001000000 */
[----:B------:R-:W-:Y:S06]  /*167d0*/  @P1 BRA `(.L_x_1899) ;  /* 0x0000001000bc1947 */ /* 0x000fec0003800000 */
        /* <DEDUP_REMOVED lines=171> */
[----:B---34-:R-:W-:Y:S05]  /*17290*/  BRA `(.L_x_1899) ;  /* 0x00000008000c7947 */ /* 0x018fea0003800000 */
.L_x_1898:
        /* <DEDUP_REMOVED lines=52> */
[----:B-1----:R-:W-:Y:S05]  /*175e0*/  CALL.REL.NOINC `($__internal_68_$__cuda_sm20_div_rn_f64_full) ;  /* 0x0000096c00587944 */ /* 0x002fea0003c00000 */
.L_x_1901:
[----:B------:R-:W-:Y:S05]  /*175f0*/  BSYNC.RECONVERGENT B3 ;  /* 0x0000000000037941 */ /* 0x000fea0003800200 */
.L_x_1900:
        /* <DEDUP_REMOVED lines=77> */
.L_x_1899:
[----:B------:R-:W-:Y:S05]  /*17ad0*/  BSYNC.RECONVERGENT B2 ;  /* 0x0000000000027941 */ /* 0x000fea0003800200 */
.L_x_1897:
[----:B------:R-:W3:Y:S01]  /*17ae0*/  MUFU.RCP64H R3, R33 ;  /* 0x0000002100037308 */ /* 0x000ee20000001800 */
        /* <DEDUP_REMOVED lines=8> */
[----:B---3--:R-:W3:-:S15]  /*17b70*/  DFMA R4, -R32, R2, 1 ;  /* 0x3ff000002004742b */ /* 0x008ede0000000102 */
        /* <DEDUP_REMOVED lines=29> */
[----:B---3--:R-:W3:-:S15]  /*17d50*/  DFMA R6, -R32, R4, R10 ;  /* 0x000000042006722b */ /* 0x008ede000000010a */
[----:B------:R-:W-:-:S15]  /*17d60*/  NOP ;  /* 0x0000000000007918 */ /* 0x000fde0000000000 */
[----:B------:R-:W-:-:S15]  /*17d70*/  NOP ;  /* 0x0000000000007918 */ /* 0x000fde0000000000 */
[----:B------:R-:W-:-:S15]  /*17d80*/  NOP ;  /* 0x0000000000007918 */ /* 0x000fde0000000000 */
[----:B------:R-:W-:-:S04]  /*17d90*/  NOP ;  /* 0x0000000000007918 */ /* 0x000fc80000000000 */
[----:B---3--:R-:W3:Y:S02]  /*17da0*/  DFMA R2, R2, R6, R4 ;  /* 0x000000060202722b */ /* 0x008ee40000000004 */
[----:B---3--:R-:W-:-:S05]  /*17db0*/  FFMA R0, RZ, R33, R3 ;  /* 0x00000021ff007223 */ /* 0x008fca0000000003 */
[----:B------:R-:W-:-:S13]  /*17dc0*/  FSETP.GT.AND P0, PT, |R0|, 1.469367938527859385e-39, PT ;  /* 0x001000000000780b */ /* 0x000fda0003f04200 */
[----:B------:R-:W-:Y:S05]  /*17dd0*/  @P0 BRA P2, `(.L_x_1903) ;  /* 0x0000000000180947 */ /* 0x000fea0001000000 */
[----:B------:R-:W-:Y:S01]  /*17de0*/  IMAD.MOV.U32 R4, RZ, RZ, R10 ;  /* 0x000000ffff047224 */ /* 0x000fe200078e000a */
[----:B------:R-:W-:Y:S01]  /*17df0*/  MOV R0, 0x17e40 ;  /* 0x00017e4000007802 */ /* 0x000fe20000000f00 */
[----:B------:R-:W-:Y:S02]  /*17e00*/  IMAD.MOV.U32 R5, RZ, RZ, R11 ;  /* 0x000000ffff057224 */ /* 0x000fe400078e000b */
[----:B------:R-:W-:Y:S02]  /*17e10*/  IMAD.MOV.U32 R2, RZ, RZ, R32 ;  /* 0x000000ffff027224 */ /* 0x000fe400078e0020 */
[----:B------:R-:W-:-:S07]  /*17e20*/  IMAD.MOV.U32 R3, RZ, RZ, R33 ;  /* 0x000000ffff037224 */ /* 0x000fce00078e0021 */
[----:B012---:R-:W-:Y:S05]  /*17e30*/  CALL.REL.NOINC `($__internal_68_$__cuda_sm20_div_rn_f64_full) ;  /* 0x0000096400447944 */ /* 0x007fea0003c00000 */
.L_x_1903:
[----:B------:R-:W-:Y:S05]  /*17e40*/  BSYNC.RECONVERGENT B2 ;  /* 0x0000000000027941 */ /* 0x000fea0003800200 */
.L_x_1902:
[----:B------:R-:W-:Y:S01]  /*17e50*/  IMAD.MOV.U32 R6, RZ, RZ, -0x2449a4b7 ;  /* 0xdbb65b49ff067424 */ /* 0x000fe200078e00ff */
[----:B------:R-:W-:Y:S01]  /*17e60*/  UMOV UR10, 0x2a25ff7e ;  /* 0x2a25ff7e000a7882 */ /* 0x000fe20000000000 */
[----:B------:R-:W-:Y:S01]  /*17e70*/  IMAD.MOV.U32 R7, RZ, RZ, 0x3f2d3b63 ;  /* 0x3f2d3b63ff077424 */ /* 0x000fe200078e00ff */
[----:B------:R-:W-:Y:S01]  /*17e80*/  UMOV UR11, 0x3ef53e1d ;  /* 0x3ef53e1d000b7882 */ /* 0x000fe20000000000 */
[----:B------:R-:W3:Y:S01]  /*17e90*/  DMUL R4, R2, R2 ;  /* 0x0000000202047228 */ /* 0x000ee20000000000 */
[----:B------:R-:W-:Y:S01]  /*17ea0*/  ISETP.GE.AND P2, PT, R17, RZ, PT ;  /* 0x000000ff1100720c */ /* 0x000fe20003f46270 */
[----:B------:R-:W-:Y:S03]  /*17eb0*/  BSSY.RECONVERGENT B0, `(.L_x_1904) ;  /* 0x00000ac000007945 */ /* 0x000fe60003800200 */
[----:B------:R-:W-:-:S15]  /*17ec0*/  @P1 PLOP3.LUT P0, PT, P2, PT, PT, 0x80, 0x8 ;  /* 0x000000000008181c */ /* 0x000fde000170f070 */
[----:B------:R-:W-:-:S15]  /*17ed0*/  NOP ;  /* 0x0000000000007918 */ /* 0x000fde0000000000 */
[----:B------:R-:W-:-:S15]  /*17ee0*/  NOP ;  /* 0x0000000000007918 */ /* 0x000fde0000000000 */
[----:B------:R-:W-:-:S14]  /*17ef0*/  NOP ;  /* 0x0000000000007918 */ /* 0x000fdc0000000000 */
[----:B---3--:R-:W3:Y:S01]  /*17f00*/  DFMA R6, R4, -UR10, R6 ;  /* 0x8000000a04067c2b */ /* 0x008ee20008000006 */
[----:B------:R-:W-:Y:S01]  /*17f10*/  UMOV UR10, 0x8dde082e ;  /* 0x8dde082e000a7882 */ /* 0x000fe20000000000 */
[----:B------:R-:W-:-:S15]  /*17f20*/  UMOV UR11, 0x3f531278 ;  /* 0x3f531278000b7882 */ /* 0x000fde0000000000 */
[----:B------:R-:W-:-:S15]  /*17f30*/  NOP ;  /* 0x0000000000007918 */ /* 0x000fde0000000000 */
[----:B------:R-:W-:-:S15]  /*17f40*/  NOP ;  /* 0x0000000000007918 */ /* 0x000fde0000000000 */
[----:B------:R-:W-:-:S15]  /*17f50*/  NOP ;  /* 0x0000000000007918 */ /* 0x000fde0000000000 */
[----:B------:R-:W-:-:S02]  /*17f60*/  NOP ;  /* 0x0000000000007918 */ /* 0x000fc40000000000 */
[----:B---3--:R-:W3:Y:S01]  /*17f70*/  DFMA R6, R4, R6, -UR10 ;  /* 0x8000000a04067e2b */ /* 0x008ee20008000006 */
[----:B------:R-:W-:Y:S01]  /*17f80*/  UMOV UR10, 0xc8249315 ;  /* 0xc8249315000a7882 */ /* 0x000fe20000000000 */
[----:B------:R-:W-:-:S15]  /*17f90*/  UMOV UR11, 0x3f6f9690 ;  /* 0x3f6f9690000b7882 */ /* 0x000fde0000000000 */
[----:B------:R-:W-:-:S15]  /*17fa0*/  NOP ;  /* 0x0000000000007918 */ /* 0x000fde0000000000 */
[----:B------:R-:W-:-:S15]  /*17fb0*/  NOP ;  /* 0x0000000000007918 */ /* 0x000fde0000000000 */
[----:B------:R-:W-:-:S15]  /*17fc0*/  NOP ;  /* 0x0000000000007918 */ /* 0x000fde0000000000 */
[----:B------:R-:W-:-:S02]  /*17fd0*/  NOP ;  /* 0x0000000000007918 */ /* 0x000fc40000000000 */
[----:B---3--:R-:W3:Y:S01]  /*17fe0*/  DFMA R6, R4, R6, UR10 ;  /* 0x0000000a04067e2b */ /* 0x008ee20008000006 */
        /* <DEDUP_REMOVED lines=104> */
[----:B---3--:R-:W3:-:S15]  /*18670*/  DFMA R6, R4, R6, -UR10 ;  /* 0x8000000a04067e2b */ /* 0x008ede0008000006 */
        /* <DEDUP_REMOVED lines=9> */
[----:B---3--:R3:W4:Y:S02]  /*18710*/  DFMA R6, R6, R2, R2 ;  /* 0x000000020606722b */ /* 0x0087240000000002 */
[----:B---3--:R-:W-:Y:S02]  /*18720*/  @P1 IMAD.MOV.U32 R2, RZ, RZ, 0x54442d18 ;  /* 0x54442d18ff021424 */ /* 0x008fe400078e00ff */
[----:B------:R-:W-:-:S15]  /*18730*/  @P1 IMAD.MOV.U32 R3, RZ, RZ, 0x400921fb ;  /* 0x400921fbff031424 */ /* 0x000fde00078e00ff */
[----:B------:R-:W-:-:S15]  /*18740*/  NOP ;  /* 0x0000000000007918 */ /* 0x000fde0000000000 */
[----:B------:R-:W-:-:S15]  /*18750*/  NOP ;  /* 0x0000000000007918 */ /* 0x000fde0000000000 */
[----:B------:R-:W-:-:S15]  /*18760*/  NOP ;  /* 0x0000000000007918 */ /* 0x000fde0000000000 */
[----:B----4-:R-:W3:Y:S02]  /*18770*/  @P1 DADD R2, -R6, R2 ;  /* 0x0000000006021229 */ /* 0x010ee40000000102 */
[----:B---3--:R-:W-:Y:S02]  /*18780*/  @P1 FSEL R2, R2, R6, !P0 ;  /* 0x0000000602021208 */ /* 0x008fe40004000000 */
[----:B------:R-:W-:Y:S02]  /*18790*/  @P1 FSEL R3, R3, R7, !P0 ;  /* 0x0000000703031208 */ /* 0x000fe40004000000 */
[----:B------:R-:W-:-:S15]  /*187a0*/  @!P1 PLOP3.LUT P0, PT, P2, PT, PT, 0x80, 0x8 ;  /* 0x000000000008981c */ /* 0x000fde000170f070 */
[----:B------:R-:W-:-:S15]  /*187b0*/  NOP ;  /* 0x0000000000007918 */ /* 0x000fde0000000000 */
[----:B------:R-:W-:-:S15]  /*187c0*/  NOP ;  /* 0x0000000000007918 */ /* 0x000fde0000000000 */
[----:B------:R-:W-:-:S13]  /*187d0*/  NOP ;  /* 0x0000000000007918 */ /* 0x000fda0000000000 */
[----:B------:R-:W3:Y:S02]  /*187e0*/  @!P1 DADD R4, -RZ, -R6 ;  /* 0x00000000ff049229 */ /* 0x000ee40000000906 */
[----:B---3--:R-:W-:Y:S01]  /*187f0*/  @!P1 FSEL R4, R6, R4, !P0 ;  /* 0x0000000406049208 */ /* 0x008fe20004000000 */
[----:B------:R-:W-:Y:S01]  /*18800*/  @!P1 IMAD.MOV.U32 R6, RZ, RZ, 0x54442d18 ;  /* 0x54442d18ff069424 */ /* 0x000fe200078e00ff */
[----:B------:R-:W-:Y:S01]  /*18810*/  @!P1 FSEL R5, R7, R5, !P0 ;  /* 0x0000000507059208 */ /* 0x000fe20004000000 */
[----:B------:R-:W-:-:S15]  /*18820*/  @!P1 IMAD.MOV.U32 R7, RZ, RZ, 0x3ff921fb ;  /* 0x3ff921fbff079424 */ /* 0x000fde00078e00ff */
[----:B------:R-:W-:-:S15]  /*18830*/  NOP ;  /* 0x0000000000007918 */ /* 0x000fde0000000000 */
[----:B------:R-:W-:-:S15]  /*18840*/  NOP ;  /* 0x0000000000007918 */ /* 0x000fde0000000000 */
[----:B------:R-:W-:-:S14]  /*18850*/  NOP ;  /* 0x0000000000007918 */ /* 0x000fdc0000000000 */
[----:B------:R-:W3:-:S15]  /*18860*/  DSETP.NEU.AND P3, PT, R32, RZ, PT ;  /* 0x000000ff2000722a */ /* 0x000ede0003f6d000 */
[----:B------:R-:W-:-:S15]  /*18870*/  NOP ;  /* 0x0000000000007918 */ /* 0x000fde0000000000 */
[----:B------:R-:W-:-:S15]  /*18880*/  NOP ;  /* 0x0000000000007918 */ /* 0x000fde0000000000 */
[----:B------:R-:W-:-:S15]  /*18890*/  NOP ;  /* 0x0000000000007918 */ /* 0x000fde0000000000 */
[----:B------:R-:W-:-:S04]  /*188a0*/  NOP ;  /* 0x0000000000007918 */ /* 0x000fc80000000000 */
[----:B------:R4:W0:Y:S02]  /*188b0*/  @!P1 DADD R2, R4, R6 ;  /* 0x0000000004029229 */ /* 0x0008240000000006 */
[----:B0--34-:R-:W-:Y:S05]  /*188c0*/  @!P3 BRA `(.L_x_1905) ;  /* 0x000000000020b947 */ /* 0x019fea0003800000 */
[----:B------:R-:W-:Y:S02]  /*188d0*/  IMAD.MOV.U32 R5, RZ, RZ, 0x7f3321d2 ;  /* 0x7f3321d2ff057424 */ /* 0x000fe400078e00ff */
[----:B------:R-:W-:-:S03]  /*188e0*/  IMAD.MOV.U32 R7, RZ, RZ, 0x4002d97c ;  /* 0x4002d97cff077424 */ /* 0x000fc600078e00ff */
[----:B------:R-:W-:Y:S02]  /*188f0*/  FSEL R5, R5, 3.37028055040000000000e+12, !P0 ;  /* 0x54442d1805057808 */ /* 0x000fe40004000000 */
[----:B------:R-:W-:Y:S01]  /*18900*/  FSEL R7, R7, 1.8213495016098022461, !P0 ;  /* 0x3fe921fb07077808 */ /* 0x000fe20004000000 */
[----:B------:R-:W0:Y:S02]  /*18910*/  DSETP.NEU.AND P0, PT, |R16|, |R18|, PT ;  /* 0x400000121000722a */ /* 0x000e240003f0d200 */
[----:B0-----:R-:W-:Y:S02]  /*18920*/  FSEL R2, R5, R2, !P0 ;  /* 0x0000000205027208 */ /* 0x001fe40004000000 */
[----:B------:R-:W-:Y:S01]  /*18930*/  FSEL R3, R7, R3, !P0 ;  /* 0x0000000307037208 */ /* 0x000fe20004000000 */
[----:B------:R-:W-:Y:S06]  /*18940*/  BRA `(.L_x_1906) ;  /* 0x0000000000087947 */ /* 0x000fec0003800000 */
.L_x_1905:
[----:B------:R-:W-:Y:S02]  /*18950*/  FSEL R2, RZ, 3.37028055040000000000e+12, P0 ;  /* 0x54442d18ff027808 */ /* 0x000fe40000000000 */
[----:B------:R-:W-:-:S07]  /*18960*/  FSEL R3, RZ, 2.1426990032196044922, P0 ;  /* 0x400921fbff037808 */ /* 0x000fce0000000000 */
.L_x_1906:
[----:B------:R-:W-:Y:S05]  /*18970*/  BSYNC.RECONVERGENT B0 ;  /* 0x0000000000007941 */ /* 0x000fea0003800200 */
.L_x_1904:
[----:B------:R0:W3:Y:S02]  /*18980*/  DADD R16, |R16|, |R18| ;  /* 0x0000000010107229 */ /* 0x0000e40000000612 */
[----:B0-----:R-:W-:-:S15]  /*18990*/  LOP3.LUT R19, R3, 0x80000000, R19, 0xb8, !PT ;  /* 0x8000000003137812 */ /* 0x001fde00078eb813 */
[----:B------:R-:W-:-:S15]  /*189a0*/  NOP ;  /* 0x0000000000007918 */ /* 0x000fde0000000000 */
[----:B------:R-:W-:-:S15]  /*189b0*/  NOP ;  /* 0x0000000000007918 */ /* 0x000fde0000000000 */
[----:B------:R-:W-:-:S15]  /*189c0*/  NOP ;  /* 0x0000000000007918 */ /* 0x000fde0000000000 */
[----:B------:R-:W-:-:S02]  /*189d0*/  NOP ;  /* 0x0000000000007918 */ /* 0x000fc40000000000 */
[----:B---3--:R-:W0:Y:S02]  /*189e0*/  DSETP.NAN.AND P0, PT, R16, R16, PT ;  /* 0x000000101000722a */ /* 0x008e240003f08000 */
[----:B0-----:R-:W-:Y:S02]  /*189f0*/  FSEL R2, R16, R2, P0 ;  /* 0x0000000210027208 */ /* 0x001fe40000000000 */
[----:B------:R-:W-:-:S15]  /*18a00*/  FSEL R3, R17, R19, P0 ;  /* 0x0000001311037208 */ /* 0x000fde0000000000 */
[----:B------:R-:W-:-:S15]  /*18a10*/  NOP ;  /* 0x0000000000007918 */ /* 0x000fde0000000000 */
[----:B------:R-:W-:-:S15]  /*18a20*/  NOP ;  /* 0x0000000000007918 */ /* 0x000fde0000000000 */
[----:B------:R-:W-:-:S15]  /*18a30*/  NOP ;  /* 0x0000000000007918 */ /* 0x000fde0000000000 */
[----:B--2---:R-:W0:Y:S02]  /*18a40*/  DMUL R8, R8, 0.5 ;  /* 0x3fe0000008087828 */ /* 0x004e240000000000 */
[----:B0-----:R-:W-:Y:S05]  /*18a50*/  BRA `(.L_x_1907) ;  /* 0x000000e400f07947 */ /* 0x001fea0003800000 */
.L_x_1896:
        /* <DEDUP_REMOVED lines=14> */
[----:B------:R-:W-:Y:S01]  /*18b40*/  IMAD.MOV.U32 R5, RZ, RZ, R3 ;  /* 0x000000ffff057224 */ /* 0x000fe200078e0003 */
[----:B------:R-:W-:Y:S01]  /*18b50*/  BSSY.RECONVERGENT B0, `(.L_x_1909) ;  /* 0x00000ec000007945 */ /* 0x000fe20003800200 */
[----:B------:R-:W0:Y:S01]  /*18b60*/  MUFU.RCP64H R3, R33 ;  /* 0x0000002100037308 */ /* 0x000e220000001800 */
[----:B------:R-:W-:Y:S01]  /*18b70*/  IMAD.MOV.U32 R4, RZ, RZ, R2 ;  /* 0x000000ffff047224 */ /* 0x000fe200078e0002 */
[----:B------:R-:W-:Y:S01]  /*18b80*/  FSETP.GEU.AND P5, PT, |R11|, 6.5827683646048100446e-37, PT ;  /* 0x036000000b00780b */ /* 0x000fe20003fae200 */
[----:B------:R-:W-:Y:S01]  /*18b90*/  IMAD.MOV.U32 R2, RZ, RZ, 0x1 ;  /* 0x00000001ff027424 */ /* 0x000fe200078e00ff */
[----:B------:R-:W-:Y:S01]  /*18ba0*/  ISETP.GT.AND P0, PT, R5, 0xfffff, PT ;  /* 0x000fffff0500780c */ /* 0x000fe20003f04270 */
[----:B------:R-:W-:Y:S02]  /*18bb0*/  IMAD.MOV.U32 R0, RZ, RZ, R5 ;  /* 0x000000ffff007224 */ /* 0x000fe400078e0005 */
[----:B------:R-:W-:-:S10]  /*18bc0*/  IMAD.MOV.U32 R12, RZ, RZ, R4 ;  /* 0x000000ffff0c7224 */ /* 0x000fd400078e0004 */
[----:B------:R-:W2:Y:S02]  /*18bd0*/  @!P0 DMUL R4, R4, 1.80143985094819840000e+16 ;  /* 0x4350000004048828 */ /* 0x000ea40000000000 */
[----:B--2---:R-:W-:Y:S02]  /*18be0*/  @!P0 IMAD.MOV.U32 R0, RZ, RZ, R5 ;  /* 0x000000ffff008224 */ /* 0x004fe400078e0005 */
[----:B------:R-:W-:-:S15]  /*18bf0*/  @!P0 IMAD.MOV.U32 R12, RZ, RZ, R4 ;  /* 0x000000ffff0c8224 */ /* 0x000fde00078e0004 */
        /* <DEDUP_REMOVED lines=38> */
[----:B0-----:R0:W2:Y:S02]  /*18e60*/  DFMA R2, R2, R8, R6 ;  /* 0x000000080202722b */ /* 0x0010a40000000006 */
[----:B0-----:R-:W-:Y:S02]  /*18e70*/  VIADD R6, R0, 0xffffffff ;  /* 0xffffffff00067836 */ /* 0x001fe40000000000 */
[----:B--2---:R-:W-:-:S03]  /*18e80*/  FFMA R9, RZ, R33, R3 ;  /* 0x00000021ff097223 */ /* 0x004fc60000000003 */
[----:B------:R-:W-:Y:S02]  /*18e90*/  ISETP.GE.U32.AND P2, PT, R6, 0x7fefffff, PT ;  /* 0x7fefffff0600780c */ /* 0x000fe40003f46070 */
[----:B------:R-:W-:-:S11]  /*18ea0*/  FSETP.GT.AND P4, PT, |R9|, 1.469367938527859385e-39, PT ;  /* 0x001000000900780b */ /* 0x000fd60003f84200 */
[----:B------:R-:W-:Y:S01]  /*18eb0*/  @P2 IMAD.MOV.U32 R6, RZ, RZ, 0x0 ;  /* 0x00000000ff062424 */ /* 0x000fe200078e00ff */
[----:B------:R-:W-:Y:S01]  /*18ec0*/  @P2 LOP3.LUT P3, RZ, R5, 0x7fffffff, RZ, 0xc0, !PT ;  /* 0x7fffffff05ff2812 */ /* 0x000fe2000786c0ff */
[----:B------:R-:W-:-:S15]  /*18ed0*/  @P2 IMAD.MOV.U32 R7, RZ, RZ, 0x7ff00000 ;  /* 0x7ff00000ff072424 */ /* 0x000fde00078e00ff */
[----:B------:R-:W-:-:S15]  /*18ee0*/  NOP ;  /* 0x0000000000007918 */ /* 0x000fde0000000000 */
[----:B------:R-:W-:-:S12]  /*18ef0*/  NOP ;  /* 0x0000000000007918 */ /* 0x000fd80000000000 */
[----:B------:R-:W0:Y:S02]  /*18f00*/  @P2 DFMA R6, R4, R6, +INF ;  /* 0x7ff000000406242b */ /* 0x000e240000000006 */
[----:B0-----:R-:W-:Y:S01]  /*18f10*/  @P2 FSEL R9, R7, -QNAN , P3 ;  /* 0xfff0000007092808 */ /* 0x001fe20001800000 */
[----:B------:R-:W-:Y:S01]  /*18f20*/  IMAD.MOV.U32 R7, RZ, RZ, -0x3ff ;  /* 0xfffffc01ff077424 */ /* 0x000fe200078e00ff */
[----:B------:R-:W-:Y:S01]  /*18f30*/  @P2 FSEL R8, R6, RZ, P3 ;  /* 0x000000ff06082208 */ /* 0x000fe20001800000 */
[----:B------:R-:W-:Y:S01]  /*18f40*/  @!P0 IMAD.MOV.U32 R7, RZ, RZ, -0x435 ;  /* 0xfffffbcbff078424 */ /* 0x000fe200078e00ff */
        /* <DEDUP_REMOVED lines=172> */
.L_x_1910:
[----:B------:R-:W-:Y:S05]  /*19a10*/  BSYNC.RECONVERGENT B0 ;  /* 0x0000000000007941 */ /* 0x000fea0003800200 */
.L_x_1909:
[----:B------:R-:W-:Y:S04]  /*19a20*/  BSSY.RECONVERGENT B2, `(.L_x_1911) ;  /* 0x0000008000027945 */ /* 0x000fe80003800200 */
[----:B------:R-:W-:Y:S05]  /*19a30*/  @P4 BRA P5, `(.L_x_1912) ;  /* 0x0000000000184947 */ /* 0x000fea0002800000 */
[----:B------:R-:W-:Y:S01]  /*19a40*/  IMAD.MOV.U32 R4, RZ, RZ, R10 ;  /* 0x000000ffff047224 */ /* 0x000fe200078e000a */
[----:B------:R-:W-:Y:S01]  /*19a50*/  MOV R0, 0x19aa0 ;  /* 0x00019aa000007802 */ /* 0x000fe20000000f00 */
[----:B------:R-:W-:Y:S02]  /*19a60*/  IMAD.MOV.U32 R5, RZ, RZ, R11 ;  /* 0x000000ffff057224 */ /* 0x000fe400078e000b */
[----:B------:R-:W-:Y:S02]  /*19a70*/  IMAD.MOV.U32 R2, RZ, RZ, R32 ;  /* 0x000000ffff027224 */ /* 0x000fe400078e0020 */
[----:B------:R-:W-:-:S07]  /*19a80*/  IMAD.MOV.U32 R3, RZ, RZ, R33 ;  /* 0x000000ffff037224 */ /* 0x000fce00078e0021 */
[----:B012---:R-:W-:Y:S05]  /*19a90*/  CALL.REL.NOINC `($__internal_68_$__cuda_sm20_div_rn_f64_full) ;  /* 0x00000948002c7944 */ /* 0x007fea0003c00000 */
.L_x_1912:
[----:B------:R-:W-:Y:S05]  /*19aa0*/  BSYNC.RECONVERGENT B2 ;  /* 0x0000000000027941 */ /* 0x000fea0003800200 */
.L_x_1911:
        /* <DEDUP_REMOVED lines=176> */
.L_x_1914:
[----:B------:R-:W-:Y:S02]  /*1a5b0*/  FSEL R2, RZ, 3.37028055040000000000e+12, P0 ;  /* 0x54442d18ff027808 */ /* 0x000fe40000000000 */
[----:B------:R-:W-:-:S07]  /*1a5c0*/  FSEL R3, RZ, 2.1426990032196044922, P0 ;  /* 0x400921fbff037808 */ /* 0x000fce0000000000 */
.L_x_1915:
[----:B------:R-:W-:Y:S05]  /*1a5d0*/  BSYNC.RECONVERGENT B0 ;  /* 0x0000000000007941 */ /* 0x000fea0003800200 */
.L_x_1913:
        /* <DEDUP_REMOVED lines=14> */
.L_x_1908:
        /* <DEDUP_REMOVED lines=73> */
[----:B------:R-:W4:-:S15]  /*1ab50*/  DADD R12, R12, R12 ;  /* 0x000000000c0c7229 */ /* 0x000f1e000000000c */
        /* <DEDUP_REMOVED lines=24> */
[----:B----4-:R2:W4:-:S15]  /*1ace0*/  DMUL R48, R8, R12 ;  /* 0x0000000c08307228 */ /* 0x01051e0000000000 */
[----:B------:R-:W-:-:S15]  /*1acf0*/  NOP ;  /* 0x0000000000007918 */ /* 0x000fde0000000000 */
[----:B------:R-:W-:-:S15]  /*1ad00*/  NOP ;  /* 0x0000000000007918 */ /* 0x000fde0000000000 */
[----:B------:R-:W-:-:S15]  /*1ad10*/  NOP ;  /* 0x0000000000007918 */ /* 0x000fde0000000000 */
[----:B------:R-:W-:-:S04]  /*1ad20*/  NOP ;  /* 0x0000000000007918 */ /* 0x000fc80000000000 */
[----:B---34-:R2:W0:Y:S02]  /*1ad30*/  DMUL R40, R8, R8 ;  /* 0x0000000808287228 */ /* 0x0184240000000000 */
.L_x_1917:
        /* <DEDUP_REMOVED lines=25> */
[----:B------:R-:W-:-:S15]  /*1aed0*/  FSEL R9, R9, R39, P3 ;  /* 0x0000002709097208 */ /* 0x000fde0001800000 */
[----:B------:R-:W-:-:S15]  /*1aee0*/  NOP ;  /* 0x0000000000007918 */ /* 0x000fde0000000000 */
[----:B------:R-:W-:-:S15]  /*1aef0*/  NOP ;  /* 0x0000000000007918 */ /* 0x000fde0000000000 */
[----:B------:R-:W-:-:S13]  /*1af00*/  NOP ;  /* 0x0000000000007918 */ /* 0x000fda0000000000 */
[----:B------:R2:W-:Y:S02]  /*1af10*/  DSETP.GEU.AND P0, PT, R12, R2, P1 ;  /* 0x000000020c00722a */ /* 0x0005e40000f0e000 */
        /* <DEDUP_REMOVED lines=27> */
[----:B--2---:R-:W-:Y:S01]  /*1b0d0*/  FSEL R50, R8, R38, P3 ;  /* 0x0000002608327208 */ /* 0x004fe20001800000 */
        /* <DEDUP_REMOVED lines=32> */
[----:B------:R0:W2:Y:S02]  /*1b2e0*/  DSETP.GEU.AND P2, PT, R58, R14, P2 ;  /* 0x0000000e3a00722a */ /* 0x0000a4000174e000 */
[----:B0-----:R-:W-:Y:S02]  /*1b2f0*/  FSEL R15, R57, R47, P3 ;  /* 0x0000002f390f7208 */ /* 0x001fe40001800000 */
[----:B------:R-:W-:-:S15]  /*1b300*/  FSEL R14, R56, R46, P3 ;  /* 0x0000002e380e7208 */ /* 0x000fde0001800000 */
[----:B------:R-:W-:-:S15]  /*1b310*/  NOP ;  /* 0x0000000000007918 */ /* 0x000fde0000000000 */
[----:B------:R-:W-:-:S15]  /*1b320*/  NOP ;  /* 0x0000000000007918 */ /* 0x000fde0000000000 */
[----:B------:R-:W-:-:S15]  /*1b330*/  NOP ;  /* 0x0000000000007918 */ /* 0x000fde0000000000 */
[----:B--2---:R0:W2:Y:S02]  /*1b340*/  DSETP.GEU.AND P2, PT, R56, R46, P2 ;  /* 0x0000002e3800722a */ /* 0x0040a4000174e000 */
[----:B0-----:R-:W-:Y:S01]  /*1b350*/  FSEL R47, R55, R49, P5 ;  /* 0x00000031372f7208 */ /* 0x001fe20002800000 */
[----:B------:R-:W-:-:S15]  /*1b360*/  IMAD.MOV.U32 R46, RZ, RZ, R12 ;  /* 0x000000ffff2e7224 */ /* 0x000fde00078e000c */
[----:B------:R-:W-:-:S15]  /*1b370*/  NOP ;  /* 0x0000000000007918 */ /* 0x000fde0000000000 */
[----:B------:R-:W-:-:S15]  /*1b380*/  NOP ;  /* 0x0000000000007918 */ /* 0x000fde0000000000 */
[----:B------:R-:W-:-:S15]  /*1b390*/  NOP ;  /* 0x0000000000007918 */ /* 0x000fde0000000000 */
[----:B------:R-:W-:-:S01]  /*1b3a0*/  NOP ;  /* 0x0000000000007918 */ /* 0x000fc20000000000 */
        /* <DEDUP_REMOVED lines=8> */
[----:B0-----:R-:W-:Y:S02]  /*1b430*/  IMAD.MOV.U32 R52, RZ, RZ, R2 ;  /* 0x000000ffff347224 */ /* 0x001fe400078e0002 */
[----:B------:R-:W-:Y:S02]  /*1b440*/  IMAD.MOV.U32 R53, RZ, RZ, R3 ;  /* 0x000000ffff357224 */ /* 0x000fe400078e0003 */
[----:B------:R-:W-:Y:S02]  /*1b450*/  IMAD.MOV.U32 R2, RZ, RZ, R0 ;  /* 0x000000ffff027224 */ /* 0x000fe400078e0000 */
[----:B------:R-:W-:-:S15]  /*1b460*/  IMAD.MOV.U32 R3, RZ, RZ, R7 ;  /* 0x000000ffff037224 */ /* 0x000fde00078e0007 */
[----:B------:R-:W-:-:S15]  /*1b470*/  NOP ;  /* 0x0000000000007918 */ /* 0x000fde0000000000 */
[----:B------:R-:W-:-:S15]  /*1b480*/  NOP ;  /* 0x0000000000007918 */ /* 0x000fde0000000000 */
[----:B------:R-:W-:-:S11]  /*1b490*/  NOP ;  /* 0x0000000000007918 */ /* 0x000fd60000000000 */
        /* <DEDUP_REMOVED lines=16> */
.L_x_1916:
        /* <DEDUP_REMOVED lines=257> */
.L_x_1919:
        /* <DEDUP_REMOVED lines=53> */
.L_x_1922:
[----:B------:R-:W-:Y:S05]  /*1c900*/  BSYNC.RECONVERGENT B3 ;  /* 0x0000000000037941 */ /* 0x000fea0003800200 */
.L_x_1921:
        /* <DEDUP_REMOVED lines=77> */
.L_x_1920:
[----:B------:R-:W-:Y:S05]  /*1cde0*/  BSYNC.RECONVERGENT B2 ;  /* 0x0000000000027941 */ /* 0x000fea0003800200 */
.L_x_1918:
        /* <DEDUP_REMOVED lines=54> */
.L_x_1924:
[----:B------:R-:W-:Y:S05]  /*1d150*/  BSYNC.RECONVERGENT B2 ;  /* 0x0000000000027941 */ /* 0x000fea0003800200 */
.L_x_1923:
        /* <DEDUP_REMOVED lines=176> */
.L_x_1926:
[----:B------:R-:W-:Y:S02]  /*1dc60*/  FSEL R2, RZ, 3.37028055040000000000e+12, P0 ;  /* 0x54442d18ff027808 */ /* 0x000fe40000000000 */
[----:B------:R-:W-:-:S07]  /*1dc70*/  FSEL R3, RZ, 2.1426990032196044922, P0 ;  /* 0x400921fbff037808 */ /* 0x000fce0000000000 */
.L_x_1927:
[----:B------:R-:W-:Y:S05]  /*1dc80*/  BSYNC.RECONVERGENT B0 ;  /* 0x0000000000007941 */ /* 0x000fea0003800200 */
.L_x_1925:
        /* <DEDUP_REMOVED lines=14> */
.L_x_1895:
[----:B------:R-:W0:Y:S01]  /*1dd70*/  MUFU.RCP64H R5, R33 ;  /* 0x0000002100057308 */ /* 0x000e220000001800 */
[----:B------:R-:W-:Y:S01]  /*1dd80*/  IMAD.MOV.U32 R4, RZ, RZ, 0x1 ;  /* 0x00000001ff047424 */ /* 0x000fe200078e00ff */
[----:B------:R-:W-:Y:S01]  /*1dd90*/  ISETP.LT.U32.AND P0, PT, R2, R6, PT ;  /* 0x000000060200720c */ /* 0x000fe20003f01070 */
[----:B------:R-:W-:Y:S01]  /*1dda0*/  UMOV UR11, 0x7fefffff ;  /* 0x7fefffff000b7882 */ /* 0x000fe20000000000 */
[----:B------:R-:W-:Y:S01]  /*1ddb0*/  UMOV UR10, 0xffffffff ;  /* 0xffffffff000a7882 */ /* 0x000fe20000000000 */
[----:B------:R-:W-:Y:S01]  /*1ddc0*/  UMOV UR12, UR11 ;  /* 0x0000000b000c7c82 */ /* 0x000fe20008000000 */
[----:B------:R-:W-:Y:S01]  /*1ddd0*/  ISETP.LT.U32.AND.EX P0, PT, R3, R7, PT, P0 ;  /* 0x000000070300720c */ /* 0x000fe20003f01100 */
[----:B------:R-:W-:Y:S01]  /*1dde0*/  IMAD.MOV.U32 R36, RZ, RZ, 0x0 ;  /* 0x00000000ff247424 */ /* 0x000fe200078e00ff */
[----:B------:R-:W-:Y:S01]  /*1ddf0*/  BSSY.RECONVERGENT B0, `(.L_x_1928) ;  /* 0x000013d000007945 */ /* 0x000fe20003800200 */
[----:B------:R-:W-:Y:S01]  /*1de00*/  IMAD.MOV.U32 R37, RZ, RZ, 0x3fd80000 ;  /* 0x3fd80000ff257424 */ /* 0x000fe200078e00ff */
[----:B------:R-:W-:Y:S01]  /*1de10*/  FSETP.GEU.AND P5, PT, |R11|, 6.5827683646048100446e-37, PT ;  /* 0x036000000b00780b */ /* 0x000fe20003fae200 */
        /* <DEDUP_REMOVED lines=10> */
[----:B0-----:R0:W2:Y:S02]  /*1dec0*/  DFMA R12, R4, R8, R4 ;  /* 0x00000008040c722b */ /* 0x0010a40000000004 */
[----:B0-----:R-:W-:Y:S02]  /*1ded0*/  SEL R4, R2, R6, P0 ;  /* 0x0000000602047207 */ /* 0x001fe40000000000 */
[----:B------:R-:W-:Y:S02]  /*1dee0*/  SEL R5, R3, R7, P0 ;  /* 0x0000000703057207 */ /* 0x000fe40000000000 */
[----:B------:R-:W-:-:S04]  /*1def0*/  ISETP.GT.U32.AND P0, PT, R6, R2, PT ;  /* 0x000000020600720c */ /* 0x000fc80003f04070 */
[----:B------:R-:W-:-:S04]  /*1df00*/  ISETP.GT.U32.AND.EX P0, PT, R7, R3, PT, P0 ;  /* 0x000000030700720c */ /* 0x000fc80003f04100 */
[----:B------:R-:W-:Y:S02]  /*1df10*/  SEL R7, R7, R3, P0 ;  /* 0x0000000307077207 */ /* 0x000fe40000000000 */
[----:B------:R-:W-:Y:S01]  /*1df20*/  SEL R6, R6, R2, P0 ;  /* 0x0000000206067207 */ /* 0x000fe20000000000 */
[----:B------:R-:W-:Y:S01]  /*1df30*/  IMAD.MOV.U32 R2, RZ, RZ, RZ ;  /* 0x000000ffff027224 */ /* 0x000fe200078e00ff */
[----:B------:R-:W-:-:S04]  /*1df40*/  LOP3.LUT R0, R7, 0xffc00000, RZ, 0xc0, !PT ;  /* 0xffc0000007007812 */ /* 0x000fc800078ec0ff */
[----:B------:R-:W-:-:S15]  /*1df50*/  LOP3.LUT R3, R0, 0x7fd00000, RZ, 0x3c, !PT ;  /* 0x7fd0000000037812 */ /* 0x000fde00078e3cff */
[----:B------:R-:W-:-:S15]  /*1df60*/  NOP ;  /* 0x0000000000007918 */ /* 0x000fde0000000000 */
[----:B------:R-:W-:-:S12]  /*1df70*/  NOP ;  /* 0x0000000000007918 */ /* 0x000fd80000000000 */
        /* <DEDUP_REMOVED lines=10> */
[----:B--2---:R-:W0:-:S15]  /*1e020*/  DFMA R14, -R32, R12, 1 ;  /* 0x3ff00000200e742b */ /* 0x004e1e000000010c */
        /* <DEDUP_REMOVED lines=30> */
[----:B0-----:R-:W-:Y:S02]  /*1e210*/  IMAD.MOV.U32 R12, RZ, RZ, R9 ;  /* 0x000000ffff0c7224 */ /* 0x001fe400078e0009 */
[----:B------:R-:W-:-:S15]  /*1e220*/  IMAD.U32 R14, RZ, RZ, UR12 ;  /* 0x0000000cff0e7e24 */ /* 0x000fde000f8e00ff */
[----:B------:R-:W-:-:S15]  /*1e230*/  NOP ;  /* 0x0000000000007918 */ /* 0x000fde0000000000 */
[----:B------:R-:W-:-:S15]  /*1e240*/  NOP ;  /* 0x0000000000007918 */ /* 0x000fde0000000000 */
[----:B------:R-:W-:-:S15]  /*1e250*/  NOP ;  /* 0x0000000000007918 */ /* 0x000fde0000000000 */
[----:B------:R-:W0:Y:S02]  /*1e260*/  DSETP.MIN.AND P0, P3, R8, UR10, PT ;  /* 0x0000000a08007e2a */ /* 0x000e24000bb00000 */
[----:B0-----:R-:W-:Y:S01]  /*1e270*/  FSEL R13, R12, UR12, P0 ;  /* 0x0000000c0c0d7c08 */ /* 0x001fe20008000000 */
[----:B------:R-:W-:Y:S01]  /*1e280*/  IMAD.MOV.U32 R12, RZ, RZ, R8 ;  /* 0x000000ffff0c7224 */ /* 0x000fe200078e0008 */
[----:B------:R-:W-:Y:S01]  /*1e290*/  @P3 LOP3.LUT R13, R14, 0x80000, RZ, 0xfc, !PT ;  /* 0x000800000e0d3812 */ /* 0x000fe200078efcff */
[----:B------:R-:W-:Y:S01]  /*1e2a0*/  IMAD.MOV.U32 R14, RZ, RZ, RZ ;  /* 0x000000ffff0e7224 */ /* 0x000fe200078e00ff */
[----:B------:R-:W-:Y:S02]  /*1e2b0*/  ISETP.GE.U32.AND P3, PT, R5, 0x7ff00000, PT ;  /* 0x7ff000000500780c */ /* 0x000fe40003f66070 */
[----:B------:R-:W0:Y:S01]  /*1e2c0*/  MUFU.RSQ64H R15, R13 ;  /* 0x0000000d000f7308 */ /* 0x000e220000001c00 */
[----:B------:R-:W-:-:S15]  /*1e2d0*/  SEL R12, R12, UR10, P0 ;  /* 0x0000000a0c0c7c07 */ /* 0x000fde0008000000 */
[----:B------:R-:W-:-:S15]  /*1e2e0*/  NOP ;  /* 0x0000000000007918 */ /* 0x000fde0000000000 */
[----:B------:R-:W-:-:S15]  /*1e2f0*/  NOP ;  /* 0x0000000000007918 */ /* 0x000fde0000000000 */
[----:B------:R-:W-:-:S10]  /*1e300*/  NOP ;  /* 0x0000000000007918 */ /* 0x000fd40000000000 */
        /* <DEDUP_REMOVED lines=25> */
[----:B0-----:R0:W2:Y:S02]  /*1e4a0*/  DMUL R34, R8, R34 ;  /* 0x0000002208227228 */ /* 0x0010a40000000000 */
        /* <DEDUP_REMOVED lines=11> */
[----:B--2---:R-:W0:Y:S02]  /*1e560*/  DMUL R34, R34, R8 ;  /* 0x0000000822227228 */ /* 0x004e240000000000 */
        /* <DEDUP_REMOVED lines=12> */
[----:B------:R-:W-:Y:S01]  /*1e630*/  ISETP.GE.U32.AND P2, PT, R0, 0x7fefffff, PT ;  /* 0x7fefffff0000780c */ /* 0x000fe20003f46070 */
[----:B------:R-:W-:-:S05]  /*1e640*/  FFMA R0, RZ, R33, R3 ;  /* 0x00000021ff007223 */ /* 0x000fca0000000003 */
[----:B------:R-:W-:Y:S01]  /*1e650*/  FSETP.GT.AND P4, PT, |R0|, 1.469367938527859385e-39, PT ;  /* 0x001000000000780b */ /* 0x000fe20003f84200 */
[----:B------:R-:W-:Y:S02]  /*1e660*/  IMAD.MOV.U32 R0, RZ, RZ, -0x3ff ;  /* 0xfffffc01ff007424 */ /* 0x000fe400078e00ff */
[----:B------:R-:W-:-:S04]  /*1e670*/  @!P0 IMAD.MOV.U32 R0, RZ, RZ, -0x435 ;  /* 0xfffffbcbff008424 */ /* 0x000fc800078e00ff */
        /* <DEDUP_REMOVED lines=180> */
.L_x_1929:
[----:B------:R-:W-:Y:S05]  /*1f1c0*/  BSYNC.RECONVERGENT B0 ;  /* 0x0000000000007941 */ /* 0x000fea0003800200 */
.L_x_1928:
        /* <DEDUP_REMOVED lines=8> */
.L_x_1931:
[----:B------:R-:W-:Y:S05]  /*1f250*/  BSYNC.RECONVERGENT B2 ;  /* 0x0000000000027941 */ /* 0x000fea0003800200 */
.L_x_1930:
        /* <DEDUP_REMOVED lines=176> */
.L_x_1933:
[----:B------:R-:W-:Y:S02]  /*1fd60*/  FSEL R2, RZ, 3.37028055040000000000e+12, P0 ;  /* 0x54442d18ff027808 */ /* 0x000fe40000000000 */
[----:B------:R-:W-:-:S07]  /*1fd70*/  FSEL R3, RZ, 2.1426990032196044922, P0 ;  /* 0x400921fbff037808 */ /* 0x000fce0000000000 */
.L_x_1934:
[----:B------:R-:W-:Y:S05]  /*1fd80*/  BSYNC.RECONVERGENT B0 ;  /* 0x0000000000007941 */ /* 0x000fea0003800200 */
.L_x_1932:
        /* <DEDUP_REMOVED lines=8> */
[----:B------:R-:W-:Y:S01]  /*1fe10*/  FSEL R3, R17, R19, P0 ;  /* 0x0000001311037208 */ /* 0x000fe20000000000 */
[----:B------:R-:W-:Y:S06]  /*1fe20*/  BRA `(.L_x_1907) ;  /* 0x0000007000fc7947 */ /* 0x000fec0003800000 */
.L_x_1894:
[----:B------:R-:W-:Y:S01]  /*1fe30*/  UMOV UR10, 0x6a3f9475 ;  /* 0x6a3f9475000a7882 */ /* 0x000fe20000000000 */
[----:B------:R-:W-:Y:S02]  /*1fe40*/  UMOV UR11, 0x20ca2fe7 ;  /* 0x20ca2fe7000b7882 */ /* 0x000fe40000000000 */
[----:B------:R-:W0:Y:S02]  /*1fe50*/  DSETP.GEU.AND P0, PT, R10, UR10, PT ;  /* 0x0000000a0a007e2a */ /* 0x000e24000bf0e000 */
[----:B0-----:R-:W-:Y:S05]  /*1fe60*/  @!P0 BRA `(.L_x_1935) ;  /* 0x0000002000248947 */ /* 0x001fea0003800000 */
[----:B------:R-:W0:Y:S01]  /*1fe70*/  DMUL R8, R10, R10 ;  /* 0x0000000a0a087228 */ /* 0x000e220000000000 */
[----:B------:R-:W-:Y:S01]  /*1fe80*/  BSSY.RECONVERGENT B2, `(.L_x_1936) ;  /* 0x000014c000027945 */ /* 0x000fe20003800200 */
[C---:B0-----:R-:W-:Y:S02]  /*1fe90*/  FSETP.GEU.FTZ.AND P1, PT, R9.reuse, 1.7916666269302368164, PT ;  /* 0x3fe555550900780b */ /* 0x041fe40003f3e000 */
[----:B------:R-:W-:-:S13]  /*1fea0*/  FSETP.GT.FTZ.AND P0, PT, R9, -1.6999999284744262695, PT ;  /* 0xbfd999990900780b */ /* 0x000fda0003f14000 */
[----:B------:R-:W-:Y:S05]  /*1feb0*/  @P0 BRA !P1, `(.L_x_1937) ;  /* 0x0000000c00140947 */ /* 0x000fea0004800000 */
[----:B------:R-:W0:Y:S02]  /*1fec0*/  DADD R2, R8, 1 ;  /* 0x3ff0000008027429 */ /* 0x000e240000000000 */
[----:B0-----:R-:W-:Y:S01]  /*1fed0*/  ISETP.GT.AND P0, PT, R3, 0xfffff, PT ;  /* 0x000fffff0300780c */ /* 0x001fe20003f04270 */
[--C-:B------:R-:W-:Y:S02]  /*1fee0*/  IMAD.MOV.U32 R6, RZ, RZ, R2.reuse ;  /* 0x000000ffff067224 */ /* 0x100fe400078e0002 */
[--C-:B------:R-:W-:Y:S02]  /*1fef0*/  IMAD.MOV.U32 R7, RZ, RZ, R3.reuse ;  /* 0x000000ffff077224 */ /* 0x100fe400078e0003 */
        /* <DEDUP_REMOVED lines=15> */
[----:B------:R0:W2:Y:S02]  /*1fff0*/  @P1 DFMA R2, R6, R4, +INF ;  /* 0x7ff000000602142b */ /* 0x0000a40000000004 */
[----:B0-----:R-:W-:Y:S01]  /*20000*/  IMAD.MOV.U32 R7, RZ, RZ, -0x3ff ;  /* 0xfffffc01ff077424 */ /* 0x001fe200078e00ff */
[----:B--2---:R-:W-:Y:S01]  /*20010*/  @P1 FSEL R4, R2, RZ, P2 ;  /* 0x000000ff02041208 */ /* 0x004fe20001000000 */
[----:B------:R-:W-:Y:S01]  /*20020*/  @!P0 IMAD.MOV.U32 R7, RZ, RZ, -0x435 ;  /* 0xfffffbcbff078424 */ /* 0x000fe200078e00ff */
        /* <DEDUP_REMOVED lines=174> */
.L_x_1937:
        /* <DEDUP_REMOVED lines=53> */
.L_x_1940:
[----:B------:R-:W-:Y:S05]  /*20e60*/  BSYNC.RECONVERGENT B3 ;  /* 0x0000000000037941 */ /* 0x000fea0003800200 */
.L_x_1939:
        /* <DEDUP_REMOVED lines=77> */
.L_x_1938:
[----:B------:R-:W-:Y:S05]  /*21340*/  BSYNC.RECONVERGENT B2 ;  /* 0x0000000000027941 */ /* 0x000fea0003800200 */
.L_x_1936:
[----:B------:R-:W-:Y:S01]  /*21350*/  IMAD.MOV.U32 R2, RZ, RZ, -0x2449a4b7 ;  /* 0xdbb65b49ff027424 */ /* 0x000fe200078e00ff */
[----:B------:R-:W-:Y:S01]  /*21360*/  UMOV UR10, 0x2a25ff7e ;  /* 0x2a25ff7e000a7882 */ /* 0x000fe20000000000 */
[----:B------:R-:W-:Y:S01]  /*21370*/  IMAD.MOV.U32 R3, RZ, RZ, 0x3f2d3b63 ;  /* 0x3f2d3b63ff037424 */ /* 0x000fe200078e00ff */
[----:B------:R-:W-:Y:S01]  /*21380*/  UMOV UR11, 0x3ef53e1d ;  /* 0x3ef53e1d000b7882 */ /* 0x000fe20000000000 */
[----:B------:R-:W3:Y:S01]  /*21390*/  DSETP.GEU.AND P2, PT, |R16|, |R18|, PT ;  /* 0x400000121000722a */ /* 0x000ee20003f4e200 */
[----:B------:R-:W-:Y:S01]  /*213a0*/  ISETP.GE.AND P1, PT, R17, RZ, PT ;  /* 0x000000ff1100720c */ /* 0x000fe20003f26270 */
[----:B------:R-:W-:-:S03]  /*213b0*/  IMAD.MOV.U32 R0, RZ, RZ, 0x7f3321d2 ;  /* 0x7f3321d2ff007424 */ /* 0x000fc600078e00ff */
[----:B---3--:R-:W-:-:S15]  /*213c0*/  @P2 PLOP3.LUT P0, PT, P1, PT, PT, 0x80, 0x8 ;  /* 0x000000000008281c */ /* 0x008fde0000f0f070 */
[----:B------:R-:W-:-:S15]  /*213d0*/  NOP ;  /* 0x0000000000007918 */ /* 0x000fde0000000000 */
[----:B------:R-:W-:-:S15]  /*213e0*/  NOP ;  /* 0x0000000000007918 */ /* 0x000fde0000000000 */
[----:B------:R-:W-:-:S14]  /*213f0*/  NOP ;  /* 0x0000000000007918 */ /* 0x000fdc0000000000 */
[----:B------:R-:W3:Y:S01]  /*21400*/  DFMA R2, R8, -UR10, R2 ;  /* 0x8000000a08027c2b */ /* 0x000ee20008000002 */
        /* <DEDUP_REMOVED lines=123> */
[----:B---3--:R0:W3:Y:S02]  /*21bc0*/  DMUL R2, R8, R2 ;  /* 0x0000000208027228 */ /* 0x0080e40000000000 */
[----:B0-----:R-:W-:Y:S02]  /*21bd0*/  @!P2 IMAD.MOV.U32 R8, RZ, RZ, 0x54442d18 ;  /* 0x54442d18ff08a424 */ /* 0x001fe400078e00ff */
[----:B------:R-:W-:-:S15]  /*21be0*/  @!P2 IMAD.MOV.U32 R9, RZ, RZ, 0x3ff921fb ;  /* 0x3ff921fbff09a424 */ /* 0x000fde00078e00ff */
[----:B------:R-:W-:-:S15]  /*21bf0*/  NOP ;  /* 0x0000000000007918 */ /* 0x000fde0000000000 */
[----:B------:R-:W-:-:S15]  /*21c00*/  NOP ;  /* 0x0000000000007918 */ /* 0x000fde0000000000 */
[----:B------:R-:W-:-:S15]  /*21c10*/  NOP ;  /* 0x0000000000007918 */ /* 0x000fde0000000000 */
[----:B---3--:R0:W3:Y:S02]  /*21c20*/  DFMA R10, R10, R2, R10 ;  /* 0x000000020a0a722b */ /* 0x0080e4000000000a */
[----:B0-----:R-:W-:Y:S02]  /*21c30*/  @P2 IMAD.MOV.U32 R2, RZ, RZ, 0x54442d18 ;  /* 0x54442d18ff022424 */ /* 0x001fe400078e00ff */
[----:B------:R-:W-:-:S15]  /*21c40*/  @P2 IMAD.MOV.U32 R3, RZ, RZ, 0x400921fb ;  /* 0x400921fbff032424 */ /* 0x000fde00078e00ff */
[----:B------:R-:W-:-:S15]  /*21c50*/  NOP ;  /* 0x0000000000007918 */ /* 0x000fde0000000000 */
[----:B------:R-:W-:-:S15]  /*21c60*/  NOP ;  /* 0x0000000000007918 */ /* 0x000fde0000000000 */
[----:B------:R-:W-:-:S15]  /*21c70*/  NOP ;  /* 0x0000000000007918 */ /* 0x000fde0000000000 */
[----:B---3--:R-:W0:Y:S02]  /*21c80*/  @P2 DADD R2, -R10, R2 ;  /* 0x000000000a022229 */ /* 0x008e240000000102 */
[----:B0-----:R-:W-:Y:S02]  /*21c90*/  @P2 FSEL R2, R2, R10, !P0 ;  /* 0x0000000a02022208 */ /* 0x001fe40004000000 */
[----:B------:R-:W-:Y:S02]  /*21ca0*/  @P2 FSEL R3, R3, R11, !P0 ;  /* 0x0000000b03032208 */ /* 0x000fe40004000000 */
[----:B------:R-:W-:-:S15]  /*21cb0*/  @!P2 PLOP3.LUT P0, PT, P1, PT, PT, 0x80, 0x8 ;  /* 0x000000000008a81c */ /* 0x000fde0000f0f070 */
[----:B------:R-:W-:-:S15]  /*21cc0*/  NOP ;  /* 0x0000000000007918 */ /* 0x000fde0000000000 */
[----:B------:R-:W-:-:S15]  /*21cd0*/  NOP ;  /* 0x0000000000007918 */ /* 0x000fde0000000000 */
[----:B------:R-:W-:-:S13]  /*21ce0*/  NOP ;  /* 0x0000000000007918 */ /* 0x000fda0000000000 */
[----:B------:R-:W0:Y:S02]  /*21cf0*/  @!P2 DADD R6, -RZ, -R10 ;  /* 0x00000000ff06a229 */ /* 0x000e24000000090a */
[----:B0-----:R-:W-:Y:S02]  /*21d00*/  @!P2 FSEL R6, R10, R6, !P0 ;  /* 0x000000060a06a208 */ /* 0x001fe40004000000 */
[----:B------:R-:W-:-:S15]  /*21d10*/  @!P2 FSEL R7, R11, R7, !P0 ;  /* 0x000000070b07a208 */ /* 0x000fde0004000000 */
[----:B------:R-:W-:-:S15]  /*21d20*/  NOP ;  /* 0x0000000000007918 */ /* 0x000fde0000000000 */
[----:B------:R-:W-:-:S15]  /*21d30*/  NOP ;  /* 0x0000000000007918 */ /* 0x000fde0000000000 */
[----:B------:R-:W-:-:S15]  /*21d40*/  NOP ;  /* 0x0000000000007918 */ /* 0x000fde0000000000 */
[----:B------:R0:W-:Y:S02]  /*21d50*/  @!P2 DADD R2, R6, R8 ;  /* 0x000000000602a229 */ /* 0x0001e40000000008 */
[----:B0-----:R-:W-:Y:S01]  /*21d60*/  IMAD.MOV.U32 R6, RZ, RZ, 0x4002d97c ;  /* 0x4002d97cff067424 */ /* 0x001fe200078e00ff */
[----:B------:R-:W-:-:S04]  /*21d70*/  FSEL R9, R0, 3.37028055040000000000e+12, !P0 ;  /* 0x54442d1800097808 */ /* 0x000fc80004000000 */
[----:B------:R-:W-:-:S15]  /*21d80*/  FSEL R7, R6, 1.8213495016098022461, !P0 ;  /* 0x3fe921fb06077808 */ /* 0x000fde0004000000 */
[----:B------:R-:W-:-:S15]  /*21d90*/  NOP ;  /* 0x0000000000007918 */ /* 0x000fde0000000000 */
[----:B------:R-:W-:-:S15]  /*21da0*/  NOP ;  /* 0x0000000000007918 */ /* 0x000fde0000000000 */
[----:B------:R-:W-:-:S12]  /*21db0*/  NOP ;  /* 0x0000000000007918 */ /* 0x000fd80000000000 */
[----:B------:R-:W0:Y:S02]  /*21dc0*/  DSETP.NEU.AND P3, PT, |R16|, |R18|, PT ;  /* 0x400000121000722a */ /* 0x000e240003f6d200 */
[----:B0-----:R-:W-:Y:S02]  /*21dd0*/  FSEL R7, R7, R3, !P3 ;  /* 0x0000000307077208 */ /* 0x001fe40005800000 */
[----:B------:R-:W-:-:S15]  /*21de0*/  FSEL R3, R9, R2, !P3 ;  /* 0x0000000209037208 */ /* 0x000fde0005800000 */
[----:B------:R-:W-:-:S15]  /*21df0*/  NOP ;  /* 0x0000000000007918 */ /* 0x000fde0000000000 */
[----:B------:R-:W-:-:S15]  /*21e00*/  NOP ;  /* 0x0000000000007918 */ /* 0x000fde0000000000 */
[----:B------:R-:W-:-:S15]  /*21e10*/  NOP ;  /* 0x0000000000007918 */ /* 0x000fde0000000000 */
        /* <DEDUP_REMOVED lines=12> */
[----:B--2---:R0:W2:Y:S02]  /*21ee0*/  DMUL R8, R4, 0.5 ;  /* 0x3fe0000004087828 */ /* 0x0040a40000000000 */
[----:B0-2---:R-:W-:Y:S05]  /*21ef0*/  BRA `(.L_x_1907) ;  /* 0x0000005000c87947 */ /* 0x005fea0003800000 */
.L_x_1935:
[----:B------:R-:W-:Y:S01]  /*21f00*/  IMAD.MOV.U32 R4, RZ, RZ, -0x2449a4b7 ;  /* 0xdbb65b49ff047424 */ /* 0x000fe200078e00ff */
[----:B------:R-:W-:Y:S01]  /*21f10*/  UMOV UR10, 0x2a25ff7e ;  /* 0x2a25ff7e000a7882 */ /* 0x000fe20000000000 */
[----:B------:R-:W-:Y:S01]  /*21f20*/  IMAD.MOV.U32 R5, RZ, RZ, 0x3f2d3b63 ;  /* 0x3f2d3b63ff057424 */ /* 0x000fe200078e00ff */
[----:B------:R-:W-:Y:S01]  /*21f30*/  UMOV UR11, 0x3ef53e1d ;  /* 0x3ef53e1d000b7882 */ /* 0x000fe20000000000 */
[----:B------:R-:W0:Y:S01]  /*21f40*/  DMUL R6, R10, R10 ;  /* 0x0000000a0a067228 */ /* 0x000e220000000000 */
[----:B------:R-:W-:Y:S01]  /*21f50*/  ISETP.GE.AND P2, PT, R17, RZ, PT ;  /* 0x000000ff1100720c */ /* 0x000fe20003f46270 */
[----:B------:R-:W-:-:S03]  /*21f60*/  IMAD.MOV.U32 R0, RZ, RZ, 0x7f3321d2 ;  /* 0x7f3321d2ff007424 */ /* 0x000fc600078e00ff */
        /* <DEDUP_REMOVED lines=133> */
[----:B0-----:R0:W2:Y:S02]  /*227c0*/  DFMA R8, R10, R4, R10 ;  /* 0x000000040a08722b */ /* 0x0010a4000000000a */
[----:B0-----:R-:W-:Y:S02]  /*227d0*/  @P1 IMAD.MOV.U32 R4, RZ, RZ, 0x54442d18 ;  /* 0x54442d18ff041424 */ /* 0x001fe400078e00ff */
[----:B------:R-:W-:-:S15]  /*227e0*/  @P1 IMAD.MOV.U32 R5, RZ, RZ, 0x400921fb ;  /* 0x400921fbff051424 */ /* 0x000fde00078e00ff */
[----:B------:R-:W-:-:S15]  /*227f0*/  NOP ;  /* 0x0000000000007918 */ /* 0x000fde0000000000 */
[----:B------:R-:W-:-:S15]  /*22800*/  NOP ;  /* 0x0000000000007918 */ /* 0x000fde0000000000 */
[----:B------:R-:W-:-:S15]  /*22810*/  NOP ;  /* 0x0000000000007918 */ /* 0x000fde0000000000 */
[----:B--2---:R-:W0:Y:S02]  /*22820*/  @P1 DADD R4, -R8, R4 ;  /* 0x0000000008041229 */ /* 0x004e240000000104 */
[----:B0-----:R-:W-:Y:S02]  /*22830*/  @P1 FSEL R4, R4, R8, !P0 ;  /* 0x0000000804041208 */ /* 0x001fe40004000000 */
[----:B------:R-:W-:Y:S02]  /*22840*/  @P1 FSEL R5, R5, R9, !P0 ;  /* 0x0000000905051208 */ /* 0x000fe40004000000 */
[----:B------:R-:W-:-:S04]  /*22850*/  @!P1 PLOP3.LUT P0, PT, P2, PT, PT, 0x80, 0x8 ;  /* 0x000000000008981c */ /* 0x000fc8000170f070 */
[----:B------:R-:W-:-:S15]  /*22860*/  FSEL R13, R0, 3.37028055040000000000e+12, !P0 ;  /* 0x54442d18000d7808 */ /* 0x000fde0004000000 */
[----:B------:R-:W-:-:S15]  /*22870*/  NOP ;  /* 0x0000000000007918 */ /* 0x000fde0000000000 */
[----:B------:R-:W-:-:S15]  /*22880*/  NOP ;  /* 0x0000000000007918 */ /* 0x000fde0000000000 */
[----:B------:R-:W-:-:S09]  /*22890*/  NOP ;  /* 0x0000000000007918 */ /* 0x000fd20000000000 */
[----:B------:R-:W0:Y:S02]  /*228a0*/  @!P1 DADD R6, -RZ, -R8 ;  /* 0x00000000ff069229 */ /* 0x000e240000000908 */
[----:B0-----:R-:W-:Y:S01]  /*228b0*/  @!P1 FSEL R6, R8, R6, !P0 ;  /* 0x0000000608069208 */ /* 0x001fe20004000000 */
[----:B------:R-:W-:Y:S01]  /*228c0*/  @!P1 IMAD.MOV.U32 R8, RZ, RZ, 0x54442d18 ;  /* 0x54442d18ff089424 */ /* 0x000fe200078e00ff */
[----:B------:R-:W-:Y:S01]  /*228d0*/  @!P1 FSEL R7, R9, R7, !P0 ;  /* 0x0000000709079208 */ /* 0x000fe20004000000 */
[----:B------:R-:W-:-:S15]  /*228e0*/  @!P1 IMAD.MOV.U32 R9, RZ, RZ, 0x3ff921fb ;  /* 0x3ff921fbff099424 */ /* 0x000fde00078e00ff */
[----:B------:R-:W-:-:S15]  /*228f0*/  NOP ;  /* 0x0000000000007918 */ /* 0x000fde0000000000 */
[----:B------:R-:W-:-:S15]  /*22900*/  NOP ;  /* 0x0000000000007918 */ /* 0x000fde0000000000 */
[----:B------:R-:W-:-:S14]  /*22910*/  NOP ;  /* 0x0000000000007918 */ /* 0x000fdc0000000000 */
[----:B------:R0:W-:Y:S02]  /*22920*/  @!P1 DADD R4, R6, R8 ;  /* 0x0000000006049229 */ /* 0x0001e40000000008 */
[----:B0-----:R-:W-:-:S05]  /*22930*/  IMAD.MOV.U32 R6, RZ, RZ, 0x4002d97c ;  /* 0x4002d97cff067424 */ /* 0x001fca00078e00ff */
        /* <DEDUP_REMOVED lines=10> */
[----:B------:R0:W2:Y:S02]  /*229e0*/  DADD R2, |R16|, |R18| ;  /* 0x0000000010027229 */ /* 0x0000a40000000612 */
[----:B0-----:R-:W-:-:S15]  /*229f0*/  LOP3.LUT R19, R7, 0x80000000, R19, 0xb8, !PT ;  /* 0x8000000007137812 */ /* 0x001fde00078eb813 */
[----:B------:R-:W-:-:S15]  /*22a00*/  NOP ;  /* 0x0000000000007918 */ /* 0x000fde0000000000 */
[----:B------:R-:W-:-:S15]  /*22a10*/  NOP ;  /* 0x0000000000007918 */ /* 0x000fde0000000000 */
[----:B------:R-:W-:-:S15]  /*22a20*/  NOP ;  /* 0x0000000000007918 */ /* 0x000fde0000000000 */
[----:B------:R-:W-:-:S02]  /*22a30*/  NOP ;  /* 0x0000000000007918 */ /* 0x000fc40000000000 */
[----:B------:R-:W-:-:S15]  /*22a40*/  DMUL R8, R10, 0.5 ;  /* 0x3fe000000a087828 */ /* 0x000fde0000000000 */
[----:B------:R-:W-:-:S15]  /*22a50*/  NOP ;  /* 0x0000000000007918 */ /* 0x000fde0000000000 */
[----:B------:R-:W-:-:S15]  /*22a60*/  NOP ;  /* 0x0000000000007918 */ /* 0x000fde0000000000 */
[----:B------:R-:W-:-:S15]  /*22a70*/  NOP ;  /* 0x0000000000007918 */ /* 0x000fde0000000000 */
[----:B------:R-:W-:-:S04]  /*22a80*/  NOP ;  /* 0x0000000000007918 */ /* 0x000fc80000000000 */
[----:B--2---:R-:W0:Y:S02]  /*22a90*/  DSETP.NAN.AND P1, PT, R2, R2, PT ;  /* 0x000000020200722a */ /* 0x004e240003f28000 */
[----:B0-----:R-:W-:Y:S02]  /*22aa0*/  FSEL R2, R2, R5, P1 ;  /* 0x0000000502027208 */ /* 0x001fe40000800000 */
[----:B------:R-:W-:-:S15]  /*22ab0*/  FSEL R3, R3, R19, P1 ;  /* 0x0000001303037208 */ /* 0x000fde0000800000 */
[----:B------:R-:W-:-:S15]  /*22ac0*/  NOP ;  /* 0x0000000000007918 */ /* 0x000fde0000000000 */
[----:B------:R-:W-:-:S15]  /*22ad0*/  NOP ;  /* 0x0000000000007918 */ /* 0x000fde0000000000 */
[----:B------:R-:W-:-:S15]  /*22ae0*/  NOP ;  /* 0x0000000000007918 */ /* 0x000fde0000000000 */
[----:B------:R0:W2:Y:S02]  /*22af0*/  DMUL R8, R10, R8 ;  /* 0x000000080a087228 */ /* 0x0000a40000000000 */
[----:B0-2---:R-:W-:Y:S05]  /*22b00*/  BRA `(.L_x_1907) ;  /* 0x0000004400c47947 */ /* 0x005fea0003800000 */
.L_x_1893:
        /* <DEDUP_REMOVED lines=50> */
[----:B-1----:R-:W-:Y:S05]  /*22e30*/  CALL.REL.NOINC `($__internal_68_$__cuda_sm20_div_rn_f64_full) ;  /* 0x000008b400447944 */ /* 0x002fea0003c00000 */
[----:B------:R-:W-:Y:S02]  /*22e40*/  IMAD.MOV.U32 R8, RZ, RZ, R2 ;  /* 0x000000ffff087224 */ /* 0x000fe400078e0002 */
[----:B------:R-:W-:-:S07]  /*22e50*/  IMAD.MOV.U32 R9, RZ, RZ, R3 ;  /* 0x000000ffff097224 */ /* 0x000fce00078e0003 */
.L_x_1942:
[----:B------:R-:W-:Y:S05]  /*22e60*/  BSYNC.RECONVERGENT B2 ;  /* 0x0000000000027941 */ /* 0x000fea0003800200 */
.L_x_1941:
        /* <DEDUP_REMOVED lines=51> */
.L_x_1944:
[----:B------:R-:W-:Y:S05]  /*231a0*/  BSYNC.RECONVERGENT B2 ;  /* 0x0000000000027941 */ /* 0x000fea0003800200 */
.L_x_1943:
[----:B------:R-:W0:Y:S01]  /*231b0*/  MUFU.RCP64H R5, R33 ;  /* 0x0000002100057308 */ /* 0x000e220000001800 */
[----:B------:R-:W-:Y:S01]  /*231c0*/  DADD R8, -RZ, |R8| ;  /* 0x00000000ff087229 */ /* 0x000fe20000000508 */
[----:B------:R-:W-:Y:S01]  /*231d0*/  IMAD.MOV.U32 R4, RZ, RZ, 0x1 ;  /* 0x00000001ff047424 */ /* 0x000fe200078e00ff */
[----:B------:R-:W-:Y:S01]  /*231e0*/  UMOV UR11, 0x7fefffff ;  /* 0x7fefffff000b7882 */ /* 0x000fe20000000000 */
[----:B------:R-:W-:Y:S01]  /*231f0*/  UMOV UR10, 0xffffffff ;  /* 0xffffffff000a7882 */ /* 0x000fe20000000000 */
[----:B------:R-:W-:Y:S01]  /*23200*/  UMOV UR12, UR11 ;  /* 0x0000000b000c7c82 */ /* 0x000fe20008000000 */
[----:B------:R-:W-:Y:S01]  /*23210*/  IMAD.MOV.U32 R36, RZ, RZ, 0x0 ;  /* 0x00000000ff247424 */ /* 0x000fe200078e00ff */
[----:B------:R-:W-:Y:S01]  /*23220*/  BSSY.RECONVERGENT B0, `(.L_x_1945) ;  /* 0x0000147000007945 */ /* 0x000fe20003800200 */
[----:B------:R-:W-:Y:S01]  /*23230*/  IMAD.MOV.U32 R37, RZ, RZ, 0x3fd80000 ;  /* 0x3fd80000ff257424 */ /* 0x000fe200078e00ff */
[----:B------:R-:W-:-:S15]  /*23240*/  FSETP.GEU.AND P4, PT, |R11|, 6.5827683646048100446e-37, PT ;  /* 0x036000000b00780b */ /* 0x000fde0003f8e200 */
[----:B------:R-:W-:-:S15]  /*23250*/  NOP ;  /* 0x0000000000007918 */ /* 0x000fde0000000000 */
[----:B------:R-:W-:-:S15]  /*23260*/  NOP ;  /* 0x0000000000007918 */ /* 0x000fde0000000000 */
[----:B------:R-:W-:-:S11]  /*23270*/  NOP ;  /* 0x0000000000007918 */ /* 0x000fd60000000000 */
[----:B------:R-:W2:Y:S02]  /*23280*/  DADD R2, -RZ, |R2| ;  /* 0x00000000ff027229 */ /* 0x000ea40000000502 */
[----:B--2---:R-:W-:-:S04]  /*23290*/  ISETP.LT.U32.AND P0, PT, R2, R8, PT ;  /* 0x000000080200720c */ /* 0x004fc80003f01070 */
[----:B------:R-:W-:-:S15]  /*232a0*/  ISETP.LT.U32.AND.EX P0, PT, R3, R9, PT, P0 ;  /* 0x000000090300720c */ /* 0x000fde0003f01100 */
[----:B------:R-:W-:-:S15]  /*232b0*/  NOP ;  /* 0x0000000000007918 */ /* 0x000fde0000000000 */
[----:B------:R-:W-:-:S15]  /*232c0*/  NOP ;  /* 0x0000000000007918 */ /* 0x000fde0000000000 */
[----:B------:R-:W-:-:S13]  /*232d0*/  NOP ;  /* 0x0000000000007918 */ /* 0x000fda0000000000 */
        /* <DEDUP_REMOVED lines=14> */
[----:B------:R-:W-:-:S15]  /*233c0*/  ISETP.GT.U32.AND.EX P0, PT, R9, R3, PT, P0 ;  /* 0x000000030900720c */ /* 0x000fde0003f04100 */
[----:B------:R-:W-:-:S15]  /*233d0*/  NOP ;  /* 0x0000000000007918 */ /* 0x000fde0000000000 */
[----:B------:R-:W-:-:S15]  /*233e0*/  NOP ;  /* 0x0000000000007918 */ /* 0x000fde0000000000 */
[----:B------:R-:W-:-:S09]  /*233f0*/  NOP ;  /* 0x0000000000007918 */ /* 0x000fd20000000000 */
[----:B--2---:R-:W0:-:S15]  /*23400*/  DFMA R12, -R32, R6, 1 ;  /* 0x3ff00000200c742b */ /* 0x004e1e0000000106 */
[----:B------:R-:W-:-:S15]  /*23410*/  NOP ;  /* 0x0000000000007918 */ /* 0x000fde0000000000 */
[----:B------:R-:W-:-:S15]  /*23420*/  NOP ;  /* 0x0000000000007918 */ /* 0x000fde0000000000 */
[----:B------:R-:W-:-:S15]  /*23430*/  NOP ;  /* 0x0000000000007918 */ /* 0x000fde0000000000 */
[----:B------:R-:W-:-:S04]  /*23440*/  NOP ;  /* 0x0000000000007918 */ /* 0x000fc80000000000 */
[----:B0-----:R0:W-:Y:S02]  /*23450*/  DFMA R14, R6, R12, R6 ;  /* 0x0000000c060e722b */ /* 0x0011e40000000006 */
[----:B0-----:R-:W-:Y:S02]  /*23460*/  SEL R7, R9, R3, P0 ;  /* 0x0000000309077207 */ /* 0x001fe40000000000 */
[----:B------:R-:W-:Y:S01]  /*23470*/  SEL R6, R8, R2, P0 ;  /* 0x0000000208067207 */ /* 0x000fe20000000000 */
[----:B------:R-:W-:Y:S01]  /*23480*/  IMAD.MOV.U32 R2, RZ, RZ, RZ ;  /* 0x000000ffff027224 */ /* 0x000fe200078e00ff */
[----:B------:R-:W-:-:S04]  /*23490*/  LOP3.LUT R0, R7, 0xffc00000, RZ, 0xc0, !PT ;  /* 0xffc0000007007812 */ /* 0x000fc800078ec0ff */
[----:B------:R-:W-:-:S15]  /*234a0*/  LOP3.LUT R3, R0, 0x7fd00000, RZ, 0x3c, !PT ;  /* 0x7fd0000000037812 */ /* 0x000fde00078e3cff */
[----:B------:R-:W-:-:S15]  /*234b0*/  NOP ;  /* 0x0000000000007918 */ /* 0x000fde0000000000 */
[----:B------:R-:W-:-:S15]  /*234c0*/  NOP ;  /* 0x0000000000007918 */ /* 0x000fde0000000000 */
[----:B------:R-:W-:-:S09]  /*234d0*/  NOP ;  /* 0x0000000000007918 */ /* 0x000fd20000000000 */
        /* <DEDUP_REMOVED lines=26> */
[----:B------:R-:W0:-:S15]  /*23680*/  DFMA R34, -R32, R2, R10 ;  /* 0x000000022022722b */ /* 0x000e1e000000010a */
[----:B------:R-:W-:-:S15]  /*23690*/  NOP ;  /* 0x0000000000007918 */ /* 0x000fde0000000000 */
[----:B------:R-:W-:-:S15]  /*236a0*/  NOP ;  /* 0x0000000000007918 */ /* 0x000fde0000000000 */
[----:B------:R-:W-:-:S15]  /*236b0*/  NOP ;  /* 0x0000000000007918 */ /* 0x000fde0000000000 */
[----:B------:R-:W-:-:S04]  /*236c0*/  NOP ;  /* 0x0000000000007918 */ /* 0x000fc80000000000 */
[----:B0-----:R0:W-:Y:S02]  /*236d0*/  DFMA R2, R14, R34, R2 ;  /* 0x000000220e02722b */ /* 0x0011e40000000002 */
[----:B0-----:R-:W-:-:S15]  /*236e0*/  IMAD.U32 R14, RZ, RZ, UR12 ;  /* 0x0000000cff0e7e24 */ /* 0x001fde000f8e00ff */
        /* <DEDUP_REMOVED lines=250> */
.L_x_1946:
[----:B------:R-:W-:Y:S05]  /*24690*/  BSYNC.RECONVERGENT B0 ;  /* 0x0000000000007941 */ /* 0x000fea0003800200 */
.L_x_1945:
[----:B------:R-:W-:Y:S01]  /*246a0*/  BSSY.RECONVERGENT B2, `(.L_x_1947) ;  /* 0x0000009000027945 */ /* 0x000fe20003800200 */
[----:B------:R3:W4:Y:S03]  /*246b0*/  DSETP.GEU.AND P1, PT, |R16|, |R18|, PT ;  /* 0x400000121000722a */ /* 0x0007260003f2e200 */
[----:B----4-:R-:W-:Y:S05]  /*246c0*/  @P3 BRA P4, `(.L_x_1948) ;  /* 0x0000000000183947 */ /* 0x010fea0002000000 */
[----:B------:R-:W-:Y:S01]  /*246d0*/  IMAD.MOV.U32 R4, RZ, RZ, R10 ;  /* 0x000000ffff047224 */ /* 0x000fe200078e000a */
[----:B------:R-:W-:Y:S01]  /*246e0*/  MOV R0, 0x24730 ;  /* 0x0002473000007802 */ /* 0x000fe20000000f00 */
[----:B------:R-:W-:Y:S02]  /*246f0*/  IMAD.MOV.U32 R5, RZ, RZ, R11 ;  /* 0x000000ffff057224 */ /* 0x000fe400078e000b */
[----:B------:R-:W-:Y:S02]  /*24700*/  IMAD.MOV.U32 R2, RZ, RZ, R32 ;  /* 0x000000ffff027224 */ /* 0x000fe400078e0020 */
[----:B------:R-:W-:-:S07]  /*24710*/  IMAD.MOV.U32 R3, RZ, RZ, R33 ;  /* 0x000000ffff037224 */ /* 0x000fce00078e0021 */
[----:B0123--:R-:W-:Y:S05]  /*24720*/  CALL.REL.NOINC `($__internal_68_$__cuda_sm20_div_rn_f64_full) ;  /* 0x0000089c00087944 */ /* 0x00ffea0003c00000 */
.L_x_1948:
[----:B------:R-:W-:Y:S05]  /*24730*/  BSYNC.RECONVERGENT B2 ;  /* 0x0000000000027941 */ /* 0x000fea0003800200 */
.L_x_1947:
[----:B------:R-:W-:Y:S01]  /*24740*/  IMAD.MOV.U32 R6, RZ, RZ, -0x2449a4b7 ;  /* 0xdbb65b49ff067424 */ /* 0x000fe200078e00ff */
[----:B------:R-:W-:Y:S01]  /*24750*/  UMOV UR10, 0x2a25ff7e ;  /* 0x2a25ff7e000a7882 */ /* 0x000fe20000000000 */
[----:B------:R-:W-:Y:S01]  /*24760*/  IMAD.MOV.U32 R7, RZ, RZ, 0x3f2d3b63 ;  /* 0x3f2d3b63ff077424 */ /* 0x000fe200078e00ff */
[----:B------:R-:W-:Y:S01]  /*24770*/  UMOV UR11, 0x3ef53e1d ;  /* 0x3ef53e1d000b7882 */ /* 0x000fe20000000000 */
[----:B------:R-:W4:Y:S01]  /*24780*/  DMUL R4, R2, R2 ;  /* 0x0000000202047228 */ /* 0x000f220000000000 */
[----:B------:R-:W-:Y:S01]  /*24790*/  ISETP.GE.AND P2, PT, R17, RZ, PT ;  /* 0x000000ff1100720c */ /* 0x000fe20003f46270 */
[----:B------:R-:W-:Y:S03]  /*247a0*/  BSSY.RECONVERGENT B0, `(.L_x_1949) ;  /* 0x00000ac000007945 */ /* 0x000fe60003800200 */
[----:B------:R-:W-:-:S15]  /*247b0*/  @P1 PLOP3.LUT P0, PT, P2, PT, PT, 0x80, 0x8 ;  /* 0x000000000008181c */ /* 0x000fde000170f070 */
[----:B------:R-:W-:-:S15]  /*247c0*/  NOP ;  /* 0x0000000000007918 */ /* 0x000fde0000000000 */
[----:B------:R-:W-:-:S15]  /*247d0*/  NOP ;  /* 0x0000000000007918 */ /* 0x000fde0000000000 */
[----:B------:R-:W-:-:S14]  /*247e0*/  NOP ;  /* 0x0000000000007918 */ /* 0x000fdc0000000000 */
[----:B----4-:R-:W4:Y:S01]  /*247f0*/  DFMA R6, R4, -UR10, R6 ;  /* 0x8000000a04067c2b */ /* 0x010f220008000006 */
[----:B------:R-:W-:Y:S01]  /*24800*/  UMOV UR10, 0x8dde082e ;  /* 0x8dde082e000a7882 */ /* 0x000fe20000000000 */
[----:B------:R-:W-:-:S15]  /*24810*/  UMOV UR11, 0x3f531278 ;  /* 0x3f531278000b7882 */ /* 0x000fde0000000000 */
[----:B------:R-:W-:-:S15]  /*24820*/  NOP ;  /* 0x0000000000007918 */ /* 0x000fde0000000000 */
[----:B------:R-:W-:-:S15]  /*24830*/  NOP ;  /* 0x0000000000007918 */ /* 0x000fde0000000000 */
[----:B------:R-:W-:-:S15]  /*24840*/  NOP ;  /* 0x0000000000007918 */ /* 0x000fde0000000000 */
[----:B------:R-:W-:-:S02]  /*24850*/  NOP ;  /* 0x0000000000007918 */ /* 0x000fc40000000000 */
[----:B----4-:R-:W4:Y:S01]  /*24860*/  DFMA R6, R4, R6, -UR10 ;  /* 0x8000000a04067e2b */ /* 0x010f220008000006 */
[----:B------:R-:W-:Y:S01]  /*24870*/  UMOV UR10, 0xc8249315 ;  /* 0xc8249315000a7882 */ /* 0x000fe20000000000 */
[----:B------:R-:W-:-:S15]  /*24880*/  UMOV UR11, 0x3f6f9690 ;  /* 0x3f6f9690000b7882 */ /* 0x000fde0000000000 */
[----:B------:R-:W-:-:S15]  /*24890*/  NOP ;  /* 0x0000000000007918 */ /* 0x000fde0000000000 */
[----:B------:R-:W-:-:S15]  /*248a0*/  NOP ;  /* 0x0000000000007918 */ /* 0x000fde0000000000 */
[----:B------:R-:W-:-:S15]  /*248b0*/  NOP ;  /* 0x0000000000007918 */ /* 0x000fde0000000000 */
[----:B------:R-:W-:-:S02]  /*248c0*/  NOP ;  /* 0x0000000000007918 */ /* 0x000fc40000000000 */
[----:B----4-:R-:W4:Y:S01]  /*248d0*/  DFMA R6, R4, R6, UR10 ;  /* 0x0000000a04067e2b */ /* 0x010f220008000006 */
        /* <DEDUP_REMOVED lines=104> */
[----:B----4-:R-:W4:-:S15]  /*24f60*/  DFMA R6, R4, R6, -UR10 ;  /* 0x8000000a04067e2b */ /* 0x010f1e0008000006 */
        /* <DEDUP_REMOVED lines=9> */
[----:B----4-:R4:W5:Y:S02]  /*25000*/  DFMA R6, R6, R2, R2 ;  /* 0x000000020606722b */ /* 0x0109640000000002 */
[----:B----4-:R-:W-:Y:S02]  /*25010*/  @P1 IMAD.MOV.U32 R2, RZ, RZ, 0x54442d18 ;  /* 0x54442d18ff021424 */ /* 0x010fe400078e00ff */
[----:B------:R-:W-:-:S15]  /*25020*/  @P1 IMAD.MOV.U32 R3, RZ, RZ, 0x400921fb ;  /* 0x400921fbff031424 */ /* 0x000fde00078e00ff */
[----:B------:R-:W-:-:S15]  /*25030*/  NOP ;  /* 0x0000000000007918 */ /* 0x000fde0000000000 */
[----:B------:R-:W-:-:S15]  /*25040*/  NOP ;  /* 0x0000000000007918 */ /* 0x000fde0000000000 */
[----:B------:R-:W-:-:S15]  /*25050*/  NOP ;  /* 0x0000000000007918 */ /* 0x000fde0000000000 */
[----:B-----5:R-:W4:Y:S02]  /*25060*/  @P1 DADD R2, -R6, R2 ;  /* 0x0000000006021229 */ /* 0x020f240000000102 */
[----:B----4-:R-:W-:Y:S02]  /*25070*/  @P1 FSEL R2, R2, R6, !P0 ;  /* 0x0000000602021208 */ /* 0x010fe40004000000 */
[----:B------:R-:W-:Y:S02]  /*25080*/  @P1 FSEL R3, R3, R7, !P0 ;  /* 0x0000000703031208 */ /* 0x000fe40004000000 */
[----:B------:R-:W-:-:S15]  /*25090*/  @!P1 PLOP3.LUT P0, PT, P2, PT, PT, 0x80, 0x8 ;  /* 0x000000000008981c */ /* 0x000fde000170f070 */
[----:B------:R-:W-:-:S15]  /*250a0*/  NOP ;  /* 0x0000000000007918 */ /* 0x000fde0000000000 */
[----:B------:R-:W-:-:S15]  /*250b0*/  NOP ;  /* 0x0000000000007918 */ /* 0x000fde0000000000 */
[----:B------:R-:W-:-:S13]  /*250c0*/  NOP ;  /* 0x0000000000007918 */ /* 0x000fda0000000000 */
[----:B------:R-:W4:Y:S02]  /*250d0*/  @!P1 DADD R4, -RZ, -R6 ;  /* 0x00000000ff049229 */ /* 0x000f240000000906 */
[----:B----4-:R-:W-:Y:S01]  /*250e0*/  @!P1 FSEL R4, R6, R4, !P0 ;  /* 0x0000000406049208 */ /* 0x010fe20004000000 */
[----:B------:R-:W-:Y:S01]  /*250f0*/  @!P1 IMAD.MOV.U32 R6, RZ, RZ, 0x54442d18 ;  /* 0x54442d18ff069424 */ /* 0x000fe200078e00ff */
[----:B------:R-:W-:Y:S01]  /*25100*/  @!P1 FSEL R5, R7, R5, !P0 ;  /* 0x0000000507059208 */ /* 0x000fe20004000000 */
[----:B------:R-:W-:-:S15]  /*25110*/  @!P1 IMAD.MOV.U32 R7, RZ, RZ, 0x3ff921fb ;  /* 0x3ff921fbff079424 */ /* 0x000fde00078e00ff */
[----:B------:R-:W-:-:S15]  /*25120*/  NOP ;  /* 0x0000000000007918 */ /* 0x000fde0000000000 */
[----:B------:R-:W-:-:S15]  /*25130*/  NOP ;  /* 0x0000000000007918 */ /* 0x000fde0000000000 */
[----:B------:R-:W-:-:S14]  /*25140*/  NOP ;  /* 0x0000000000007918 */ /* 0x000fdc0000000000 */
[----:B------:R-:W4:-:S15]  /*25150*/  DSETP.NEU.AND P3, PT, R32, RZ, PT ;  /* 0x000000ff2000722a */ /* 0x000f1e0003f6d000 */
[----:B------:R-:W-:-:S15]  /*25160*/  NOP ;  /* 0x0000000000007918 */ /* 0x000fde0000000000 */
[----:B------:R-:W-:-:S15]  /*25170*/  NOP ;  /* 0x0000000000007918 */ /* 0x000fde0000000000 */
[----:B------:R-:W-:-:S15]  /*25180*/  NOP ;  /* 0x0000000000007918 */ /* 0x000fde0000000000 */
[----:B------:R-:W-:-:S04]  /*25190*/  NOP ;  /* 0x0000000000007918 */ /* 0x000fc80000000000 */
[----:B------:R0:W0:Y:S02]  /*251a0*/  @!P1 DADD R2, R4, R6 ;  /* 0x0000000004029229 */ /* 0x0000240000000006 */
[----:B0---4-:R-:W-:Y:S05]  /*251b0*/  @!P3 BRA `(.L_x_1950) ;  /* 0x000000000020b947 */ /* 0x011fea0003800000 */
        /* <DEDUP_REMOVED lines=8> */
.L_x_1950:
[----:B------:R-:W-:Y:S02]  /*25240*/  FSEL R2, RZ, 3.37028055040000000000e+12, P0 ;  /* 0x54442d18ff027808 */ /* 0x000fe40000000000 */
[----:B------:R-:W-:-:S07]  /*25250*/  FSEL R3, RZ, 2.1426990032196044922, P0 ;  /* 0x400921fbff037808 */ /* 0x000fce0000000000 */
.L_x_1951:
[----:B------:R-:W-:Y:S05]  /*25260*/  BSYNC.RECONVERGENT B0 ;  /* 0x0000000000007941 */ /* 0x000fea0003800200 */
.L_x_1949:
[----:B---3--:R0:W3:Y:S02]  /*25270*/  DADD R16, |R16|, |R18| ;  /* 0x0000000010107229 */ /* 0x0080e40000000612 */
        /* <DEDUP_REMOVED lines=11> */
[----:B--2---:R-:W0:Y:S02]  /*25330*/  DADD R8, R8, 1 ;  /* 0x3ff0000008087429 */ /* 0x004e240000000000 */
[----:B0-----:R-:W-:Y:S05]  /*25340*/  BRA `(.L_x_1907) ;  /* 0x0000001c00b47947 */ /* 0x001fea0003800000 */
.L_x_1892:
[----:B------:R-:W-:Y:S01]  /*25350*/  DSETP.GT.AND P1, PT, |R18|, |R16|, PT ;  /* 0x400000101200722a */ /* 0x000fe20003f24200 */
[----:B------:R-:W-:-:S15]  /*25360*/  BSSY.RECONVERGENT B0, `(.L_x_1952) ;  /* 0x0000128000007945 */ /* 0x000fde0003800200 */
[----:B------:R-:W-:-:S15]  /*25370*/  NOP ;  /* 0x0000000000007918 */ /* 0x000fde0000000000 */
[----:B------:R-:W-:-:S15]  /*25380*/  NOP ;  /* 0x0000000000007918 */ /* 0x000fde0000000000 */
[----:B------:R-:W-:-:S15]  /*25390*/  NOP ;  /* 0x0000000000007918 */ /* 0x000fde0000000000 */
[----:B------:R-:W-:-:S03]  /*253a0*/  NOP ;  /* 0x0000000000007918 */ /* 0x000fc60000000000 */
[----:B------:R-:W-:-:S15]  /*253b0*/  DADD R12, -RZ, |R18| ;  /* 0x00000000ff0c7229 */ /* 0x000fde0000000512 */
[----:B------:R-:W-:-:S15]  /*253c0*/  NOP ;  /* 0x0000000000007918 */ /* 0x000fde0000000000 */
[----:B------:R-:W-:-:S15]  /*253d0*/  NOP ;  /* 0x0000000000007918 */ /* 0x000fde0000000000 */
[----:B------:R-:W-:-:S15]  /*253e0*/  NOP ;  /* 0x0000000000007918 */ /* 0x000fde0000000000 */
[----:B------:R-:W-:-:S04]  /*253f0*/  NOP ;  /* 0x0000000000007918 */ /* 0x000fc80000000000 */
[----:B------:R-:W2:Y:S02]  /*25400*/  DADD R14, -RZ, |R16| ;  /* 0x00000000ff0e7229 */ /* 0x000ea40000000510 */
[----:B--2---:R-:W-:Y:S02]  /*25410*/  FSEL R11, R13, R15, P1 ;  /* 0x0000000f0d0b7208 */ /* 0x004fe40000800000 */
[----:B------:R-:W-:-:S15]  /*25420*/  FSEL R10, R12, R14, P1 ;  /* 0x0000000e0c0a7208 */ /* 0x000fde0000800000 */
[----:B------:R-:W-:-:S15]  /*25430*/  NOP ;  /* 0x0000000000007918 */ /* 0x000fde0000000000 */
[----:B------:R-:W-:-:S15]  /*25440*/  NOP ;  /* 0x0000000000007918 */ /* 0x000fde0000000000 */
[----:B------:R-:W-:-:S15]  /*25450*/  NOP ;  /* 0x0000000000007918 */ /* 0x000fde0000000000 */
[----:B------:R-:W2:-:S15]  /*25460*/  DSETP.GEU.AND P0, PT, |R18|, 1.4916681462400413487e-154, PT ;  /* 0x200000001200742a */ /* 0x000e9e0003f0e200 */
[----:B------:R-:W-:-:S15]  /*25470*/  NOP ;  /* 0x0000000000007918 */ /* 0x000fde0000000000 */
[----:B------:R-:W-:-:S15]  /*25480*/  NOP ;  /* 0x0000000000007918 */ /* 0x000fde0000000000 */
[----:B------:R-:W-:-:S15]  /*25490*/  NOP ;  /* 0x0000000000007918 */ /* 0x000fde0000000000 */
[----:B------:R-:W-:-:S04]  /*254a0*/  NOP ;  /* 0x0000000000007918 */ /* 0x000fc80000000000 */
[----:B--2---:R-:W2:-:S15]  /*254b0*/  DSETP.LT.AND P0, PT, |R16|, 1.4916681462400413487e-154, !P0 ;  /* 0x200000001000742a */ /* 0x004e9e0004701200 */
[----:B------:R-:W-:-:S15]  /*254c0*/  NOP ;  /* 0x0000000000007918 */ /* 0x000fde0000000000 */
[----:B------:R-:W-:-:S15]  /*254d0*/  NOP ;  /* 0x0000000000007918 */ /* 0x000fde0000000000 */
[----:B------:R-:W-:-:S15]  /*254e0*/  NOP ;  /* 0x0000000000007918 */ /* 0x000fde0000000000 */
[----:B------:R-:W-:-:S04]  /*254f0*/  NOP ;  /* 0x0000000000007918 */ /* 0x000fc80000000000 */
[----:B--2---:R-:W2:-:S15]  /*25500*/  @P0 DMUL R4, R18, 4 ;  /* 0x4010000012040828 */ /* 0x004e9e0000000000 */
[----:B------:R-:W-:-:S15]  /*25510*/  NOP ;  /* 0x0000000000007918 */ /* 0x000fde0000000000 */
[----:B------:R-:W-:-:S15]  /*25520*/  NOP ;  /* 0x0000000000007918 */ /* 0x000fde0000000000 */
[----:B------:R-:W-:-:S15]  /*25530*/  NOP ;  /* 0x0000000000007918 */ /* 0x000fde0000000000 */
[----:B------:R-:W-:-:S04]  /*25540*/  NOP ;  /* 0x0000000000007918 */ /* 0x000fc80000000000 */
[----:B------:R-:W-:-:S15]  /*25550*/  @P0 DMUL R2, R16, 4 ;  /* 0x4010000010020828 */ /* 0x000fde0000000000 */
[----:B------:R-:W-:-:S15]  /*25560*/  NOP ;  /* 0x0000000000007918 */ /* 0x000fde0000000000 */
[----:B------:R-:W-:-:S15]  /*25570*/  NOP ;  /* 0x0000000000007918 */ /* 0x000fde0000000000 */
[----:B------:R-:W-:-:S15]  /*25580*/  NOP ;  /* 0x0000000000007918 */ /* 0x000fde0000000000 */
[----:B------:R-:W-:-:S04]  /*25590*/  NOP ;  /* 0x0000000000007918 */ /* 0x000fc80000000000 */
[----:B--2---:R-:W2:-:S15]  /*255a0*/  @P0 DMUL R4, R4, R4 ;  /* 0x0000000404040228 */ /* 0x004e9e0000000000 */
[----:B------:R-:W-:-:S15]  /*255b0*/  NOP ;  /* 0x0000000000007918 */ /* 0x000fde0000000000 */
[----:B------:R-:W-:-:S15]  /*255c0*/  NOP ;  /* 0x0000000000007918 */ /* 0x000fde0000000000 */
[----:B------:R-:W-:-:S15]  /*255d0*/  NOP ;  /* 0x0000000000007918 */ /* 0x000fde0000000000 */
[----:B------:R-:W-:-:S04]  /*255e0*/  NOP ;  /* 0x0000000000007918 */ /* 0x000fc80000000000 */
[----:B--2---:R2:W-:Y:S02]  /*255f0*/  @P0 DFMA R4, R2, R2, R4 ;  /* 0x000000020204022b */ /* 0x0045e40000000004 */
[----:B--2---:R-:W2:Y:S01]  /*25600*/  MUFU.RCP64H R3, R11 ;  /* 0x0000000b00037308 */ /* 0x004ea20000001800 */
[----:B------:R-:W-:-:S15]  /*25610*/  IMAD.MOV.U32 R2, RZ, RZ, 0x1 ;  /* 0x00000001ff027424 */ /* 0x000fde00078e00ff */
[----:B------:R-:W-:-:S15]  /*25620*/  NOP ;  /* 0x0000000000007918 */ /* 0x000fde0000000000 */
[----:B------:R-:W-:-:S15]  /*25630*/  NOP ;  /* 0x0000000000007918 */ /* 0x000fde0000000000 */
[----:B------:R-:W-:-:S15]  /*25640*/  NOP ;  /* 0x0000000000007918 */ /* 0x000fde0000000000 */
[----:B------:R-:W-:-:S01]  /*25650*/  NOP ;  /* 0x0000000000007918 */ /* 0x000fc20000000000 */
[----:B------:R-:W3:-:S15]  /*25660*/  @!P0 DMUL R6, R18, R18 ;  /* 0x0000001212068228 */ /* 0x000ede0000000000 */
[----:B------:R-:W-:-:S15]  /*25670*/  NOP ;  /* 0x0000000000007918 */ /* 0x000fde0000000000 */
[----:B------:R-:W-:-:S15]  /*25680*/  NOP ;  /* 0x0000000000007918 */ /* 0x000fde0000000000 */
[----:B------:R-:W-:-:S15]  /*25690*/  NOP ;  /* 0x0000000000007918 */ /* 0x000fde0000000000 */
[----:B------:R-:W-:-:S04]  /*256a0*/  NOP ;  /* 0x0000000000007918 */ /* 0x000fc80000000000 */
[----:B---3--:R-:W-:-:S15]  /*256b0*/  @!P0 DFMA R6, R16, R16, R6 ;  /* 0x000000101006822b */ /* 0x008fde0000000006 */
[----:B------:R-:W-:-:S15]  /*256c0*/  NOP ;  /* 0x0000000000007918 */ /* 0x000fde0000000000 */
[----:B------:R-:W-:-:S15]  /*256d0*/  NOP ;  /* 0x0000000000007918 */ /* 0x000fde0000000000 */
[----:B------:R-:W-:-:S15]  /*256e0*/  NOP ;  /* 0x0000000000007918 */ /* 0x000fde0000000000 */
[----:B------:R-:W-:-:S04]  /*256f0*/  NOP ;  /* 0x0000000000007918 */ /* 0x000fc80000000000 */
[----:B------:R-:W3:Y:S02]  /*25700*/  @P0 DMUL R6, R4, 0.0625 ;  /* 0x3fb0000004060828 */ /* 0x000ee40000000000 */
[----:B---3--:R-:W-:Y:S01]  /*25710*/  ISETP.GT.AND P0, PT, R7, 0xfffff, PT ;  /* 0x000fffff0700780c */ /* 0x008fe20003f04270 */
[----:B------:R-:W-:Y:S01]  /*25720*/  IMAD.MOV.U32 R0, RZ, RZ, R7 ;  /* 0x000000ffff007224 */ /* 0x000fe200078e0007 */
[----:B------:R-:W-:Y:S01]  /*25730*/  FSEL R4, R14, R12, P1 ;  /* 0x0000000c0e047208 */ /* 0x000fe20000800000 */
[----:B0-----:R-:W-:Y:S01]  /*25740*/  IMAD.MOV.U32 R32, RZ, RZ, R6 ;  /* 0x000000ffff207224 */ /* 0x001fe200078e0006 */
[----:B------:R-:W-:-:S04]  /*25750*/  FSEL R5, R15, R13, P1 ;  /* 0x0000000d0f057208 */ /* 0x000fc80000800000 */
[----:B------:R-:W-:-:S15]  /*25760*/  FSETP.GEU.AND P5, PT, |R5|, 6.5827683646048100446e-37, PT ;  /* 0x036000000500780b */ /* 0x000fde0003fae200 */
        /* <DEDUP_REMOVED lines=18> */
[----:B------:R-:W0:Y:S02]  /*25890*/  @!P0 DMUL R6, R6, 1.80143985094819840000e+16 ;  /* 0x4350000006068828 */ /* 0x000e240000000000 */
[----:B0-----:R-:W-:Y:S02]  /*258a0*/  @!P0 IMAD.MOV.U32 R0, RZ, RZ, R7 ;  /* 0x000000ffff008224 */ /* 0x001fe400078e0007 */
[----:B------:R-:W-:-:S15]  /*258b0*/  @!P0 IMAD.MOV.U32 R32, RZ, RZ, R6 ;  /* 0x000000ffff208224 */ /* 0x000fde00078e0006 */
        /* <DEDUP_REMOVED lines=25> */
[----:B--2---:R-:W-:Y:S01]  /*25a50*/  FFMA R12, RZ, R11, R3 ;  /* 0x0000000bff0c7223 */ /* 0x004fe20000000003 */
[----:B------:R-:W-:Y:S02]  /*25a60*/  IMAD.MOV.U32 R13, RZ, RZ, -0x3ff ;  /* 0xfffffc01ff0d7424 */ /* 0x000fe400078e00ff */
[----:B------:R-:W-:Y:S01]  /*25a70*/  @!P0 IMAD.MOV.U32 R13, RZ, RZ, -0x435 ;  /* 0xfffffbcbff0d8424 */ /* 0x000fe200078e00ff */
[----:B------:R-:W-:Y:S02]  /*25a80*/  ISETP.GE.U32.AND P2, PT, R8, 0x7fefffff, PT ;  /* 0x7fefffff0800780c */ /* 0x000fe40003f46070 */
[----:B------:R-:W-:-:S11]  /*25a90*/  FSETP.GT.AND P4, PT, |R12|, 1.469367938527859385e-39, PT ;  /* 0x001000000c00780b */ /* 0x000fd60003f84200 */
[----:B------:R-:W-:Y:S01]  /*25aa0*/  @P2 IMAD.MOV.U32 R8, RZ, RZ, 0x0 ;  /* 0x00000000ff082424 */ /* 0x000fe200078e00ff */
[----:B------:R-:W-:Y:S01]  /*25ab0*/  @P2 LOP3.LUT P3, RZ, R7, 0x7fffffff, RZ, 0xc0, !PT ;  /* 0x7fffffff07ff2812 */ /* 0x000fe2000786c0ff */
[----:B------:R-:W-:-:S15]  /*25ac0*/  @P2 IMAD.MOV.U32 R9, RZ, RZ, 0x7ff00000 ;  /* 0x7ff00000ff092424 */ /* 0x000fde00078e00ff */
[----:B------:R-:W-:-:S15]  /*25ad0*/  NOP ;  /* 0x0000000000007918 */ /* 0x000fde0000000000 */
[----:B------:R-:W-:-:S11]  /*25ae0*/  NOP ;  /* 0x0000000000007918 */ /* 0x000fd60000000000 */
        /* <DEDUP_REMOVED lines=175> */
.L_x_1953:
[----:B------:R-:W-:Y:S05]  /*265e0*/  BSYNC.RECONVERGENT B0 ;  /* 0x0000000000007941 */ /* 0x000fea0003800200 */
.L_x_1952:
[----:B------:R-:W-:Y:S04]  /*265f0*/  BSSY.RECONVERGENT B2, `(.L_x_1954) ;  /* 0x0000006000027945 */ /* 0x000fe80003800200 */
[----:B------:R-:W-:Y:S05]  /*26600*/  @P4 BRA P5, `(.L_x_1955) ;  /* 0x0000000000104947 */ /* 0x000fea0002800000 */
[----:B------:R-:W-:Y:S01]  /*26610*/  IMAD.MOV.U32 R2, RZ, RZ, R10 ;  /* 0x000000ffff027224 */ /* 0x000fe200078e000a */
[----:B------:R-:W-:Y:S01]  /*26620*/  MOV R0, 0x26650 ;  /* 0x0002665000007802 */ /* 0x000fe20000000f00 */
[----:B------:R-:W-:-:S07]  /*26630*/  IMAD.MOV.U32 R3, RZ, RZ, R11 ;  /* 0x000000ffff037224 */ /* 0x000fce00078e000b */
[----:B012---:R-:W-:Y:S05]  /*26640*/  CALL.REL.NOINC `($__internal_68_$__cuda_sm20_div_rn_f64_full) ;  /* 0x0000087c00407944 */ /* 0x007fea0003c00000 */
.L_x_1955:
[----:B------:R-:W-:Y:S05]  /*26650*/  BSYNC.RECONVERGENT B2 ;  /* 0x0000000000027941 */ /* 0x000fea0003800200 */
.L_x_1954:
[----:B------:R-:W-:Y:S01]  /*26660*/  IMAD.MOV.U32 R6, RZ, RZ, -0x2449a4b7 ;  /* 0xdbb65b49ff067424 */ /* 0x000fe200078e00ff */
[----:B------:R-:W-:Y:S01]  /*26670*/  UMOV UR10, 0x2a25ff7e ;  /* 0x2a25ff7e000a7882 */ /* 0x000fe20000000000 */
[----:B------:R-:W-:Y:S01]  /*26680*/  IMAD.MOV.U32 R7, RZ, RZ, 0x3f2d3b63 ;  /* 0x3f2d3b63ff077424 */ /* 0x000fe200078e00ff */
[----:B------:R-:W-:Y:S01]  /*26690*/  UMOV UR11, 0x3ef53e1d ;  /* 0x3ef53e1d000b7882 */ /* 0x000fe20000000000 */
[----:B------:R-:W3:Y:S01]  /*266a0*/  DMUL R4, R2, R2 ;  /* 0x0000000202047228 */ /* 0x000ee20000000000 */
[----:B------:R-:W-:Y:S01]  /*266b0*/  ISETP.GE.AND P2, PT, R17, RZ, PT ;  /* 0x000000ff1100720c */ /* 0x000fe20003f46270 */
[----:B------:R-:W-:Y:S03]  /*266c0*/  BSSY.RECONVERGENT B0, `(.L_x_1956) ;  /* 0x00000ac000007945 */ /* 0x000fe60003800200 */
[----:B------:R-:W-:-:S15]  /*266d0*/  @!P1 PLOP3.LUT P0, PT, P2, PT, PT, 0x80, 0x8 ;  /* 0x000000000008981c */ /* 0x000fde000170f070 */
        /* <DEDUP_REMOVED lines=133> */
[----:B---3--:R-:W-:Y:S02]  /*26f30*/  @!P1 IMAD.MOV.U32 R2, RZ, RZ, 0x54442d18 ;  /* 0x54442d18ff029424 */ /* 0x008fe400078e00ff */
[----:B------:R-:W-:-:S15]  /*26f40*/  @!P1 IMAD.MOV.U32 R3, RZ, RZ, 0x400921fb ;  /* 0x400921fbff039424 */ /* 0x000fde00078e00ff */
[----:B------:R-:W-:-:S15]  /*26f50*/  NOP ;  /* 0x0000000000007918 */ /* 0x000fde0000000000 */
[----:B------:R-:W-:-:S15]  /*26f60*/  NOP ;  /* 0x0000000000007918 */ /* 0x000fde0000000000 */
[----:B------:R-:W-:-:S15]  /*26f70*/  NOP ;  /* 0x0000000000007918 */ /* 0x000fde0000000000 */
[----:B----4-:R-:W3:Y:S02]  /*26f80*/  @!P1 DADD R2, -R6, R2 ;  /* 0x0000000006029229 */ /* 0x010ee40000000102 */
[----:B---3--:R-:W-:Y:S02]  /*26f90*/  @!P1 FSEL R2, R2, R6, !P0 ;  /* 0x0000000602029208 */ /* 0x008fe40004000000 */
[----:B------:R-:W-:Y:S02]  /*26fa0*/  @!P1 FSEL R3, R3, R7, !P0 ;  /* 0x0000000703039208 */ /* 0x000fe40004000000 */
[----:B------:R-:W-:-:S15]  /*26fb0*/  @P1 PLOP3.LUT P0, PT, P2, PT, PT, 0x80, 0x8 ;  /* 0x000000000008181c */ /* 0x000fde000170f070 */
[----:B------:R-:W-:-:S15]  /*26fc0*/  NOP ;  /* 0x0000000000007918 */ /* 0x000fde0000000000 */
[----:B------:R-:W-:-:S15]  /*26fd0*/  NOP ;  /* 0x0000000000007918 */ /* 0x000fde0000000000 */
[----:B------:R-:W-:-:S13]  /*26fe0*/  NOP ;  /* 0x0000000000007918 */ /* 0x000fda0000000000 */
[----:B------:R-:W3:Y:S02]  /*26ff0*/  @P1 DADD R4, -RZ, -R6 ;  /* 0x00000000ff041229 */ /* 0x000ee40000000906 */
[----:B---3--:R-:W-:Y:S01]  /*27000*/  @P1 FSEL R4, R6, R4, !P0 ;  /* 0x0000000406041208 */ /* 0x008fe20004000000 */
[----:B------:R-:W-:Y:S01]  /*27010*/  @P1 IMAD.MOV.U32 R6, RZ, RZ, 0x54442d18 ;  /* 0x54442d18ff061424 */ /* 0x000fe200078e00ff */
[----:B------:R-:W-:Y:S01]  /*27020*/  @P1 FSEL R5, R7, R5, !P0 ;  /* 0x0000000507051208 */ /* 0x000fe20004000000 */
[----:B------:R-:W-:-:S15]  /*27030*/  @P1 IMAD.MOV.U32 R7, RZ, RZ, 0x3ff921fb ;  /* 0x3ff921fbff071424 */ /* 0x000fde00078e00ff */
        /* <DEDUP_REMOVED lines=8> */
[----:B------:R4:W0:Y:S02]  /*270c0*/  @P1 DADD R2, R4, R6 ;  /* 0x0000000004021229 */ /* 0x0008240000000006 */
        /* <DEDUP_REMOVED lines=9> */
.L_x_1957:
[----:B------:R-:W-:Y:S02]  /*27160*/  FSEL R2, RZ, 3.37028055040000000000e+12, P0 ;  /* 0x54442d18ff027808 */ /* 0x000fe40000000000 */
[----:B------:R-:W-:-:S07]  /*27170*/  FSEL R3, RZ, 2.1426990032196044922, P0 ;  /* 0x400921fbff037808 */ /* 0x000fce0000000000 */
.L_x_1958:
[----:B------:R-:W-:Y:S05]  /*27180*/  BSYNC.RECONVERGENT B0 ;  /* 0x0000000000007941 */ /* 0x000fea0003800200 */
.L_x_1956:
        /* <DEDUP_REMOVED lines=8> */
[----:B------:R-:W-:-:S07]  /*27210*/  FSEL R3, R17, R19, P0 ;  /* 0x0000001311037208 */ /* 0x000fce0000000000 */
.L_x_1907:
[----:B------:R-:W-:Y:S05]  /*27220*/  BSYNC.RECONVERGENT B1 ;  /* 0x0000000000017941 */ /* 0x000fea0003800200 */
.L_x_1891:
[----:B------:R-:W0:Y:S01]  /*27230*/  LDCU.128 UR20, c[0x0][0xfd0] ;  /* 0x0001fa00ff1477ac */ /* 0x000e220008000c00 */
[----:B------:R-:W-:Y:S01]  /*27240*/  BSSY.RECONVERGENT B2, `(.L_x_1959) ;  /* 0x0000496000027945 */ /* 0x000fe20003800200 */
[----:B0-----:R-:W-:-:S15]  /*27250*/  DMUL R4, R2, UR22 ;  /* 0x0000001602047c28 */ /* 0x001fde0008000000 */
[----:B------:R-:W-:-:S15]  /*27260*/  NOP ;  /* 0x0000000000007918 */ /* 0x000fde0000000000 */
[----:B------:R-:W-:-:S15]  /*27270*/  NOP ;  /* 0x0000000000007918 */ /* 0x000fde0000000000 */
[----:B------:R-:W-:-:S15]  /*27280*/  NOP ;  /* 0x0000000000007918 */ /* 0x000fde0000000000 */
[----:B------:R-:W-:-:S04]  /*27290*/  NOP ;  /* 0x0000000000007918 */ /* 0x000fc80000000000 */
[----:B------:R-:W2:-:S15]  /*272a0*/  DMUL R2, R2, UR20 ;  /* 0x0000001402027c28 */ /* 0x000e9e0008000000 */
[----:B------:R-:W-:-:S15]  /*272b0*/  NOP ;  /* 0x0000000000007918 */ /* 0x000fde0000000000 */
[----:B------:R-:W-:-:S15]  /*272c0*/  NOP ;  /* 0x0000000000007918 */ /* 0x000fde0000000000 */
[----:B------:R-:W-:-:S15]  /*272d0*/  NOP ;  /* 0x0000000000007918 */ /* 0x000fde0000000000 */
[----:B------:R-:W-:-:S04]  /*272e0*/  NOP ;  /* 0x0000000000007918 */ /* 0x000fc80000000000 */
[----:B--2---:R-:W0:Y:S02]  /*272f0*/  DFMA R18, R8, UR22, R2 ;  /* 0x0000001608127c2b */ /* 0x004e240008000002 */
[----:B0-----:R-:W-:-:S04]  /*27300*/  LOP3.LUT R3, R19, 0x7fffffff, RZ, 0xc0, !PT ;  /* 0x7fffffff13037812 */ /* 0x001fc800078ec0ff */
[----:B------:R-:W-:-:S15]  /*27310*/  LOP3.LUT P0, RZ, R3, R18, RZ, 0xfc, !PT ;  /* 0x0000001203ff7212 */ /* 0x000fde000780fcff */
[----:B------:R-:W-:-:S15]  /*27320*/  NOP ;  /* 0x0000000000007918 */ /* 0x000fde0000000000 */
[----:B------:R-:W-:-:S15]  /*27330*/  NOP ;  /* 0x0000000000007918 */ /* 0x000fde0000000000 */
[----:B------:R-:W-:-:S13]  /*27340*/  NOP ;  /* 0x0000000000007918 */ /* 0x000fda0000000000 */
[----:B------:R0:W2:Y:S02]  /*27350*/  DFMA R8, R8, UR20, -R4 ;  /* 0x0000001408087c2b */ /* 0x0000a40008000804 */
        /* <DEDUP_REMOVED lines=127> */
.L_x_1965:
[----:B------:R-:W-:Y:S05]  /*27b50*/  BSYNC.RECONVERGENT B0 ;  /* 0x0000000000007941 */ /* 0x000fea0003800200 */
.L_x_1964:
        /* <DEDUP_REMOVED lines=47> */
[----:B-12---:R-:W-:Y:S05]  /*27e50*/  CALL.REL.NOINC `($_ZN2at6native57_GLOBAL__N__f3eca4a2_24_ForeachBinaryOpScalar_cu_86b9896c25multi_tensor_apply_kernelINS1_18TensorListMetadataILi2EEENS1_21BinaryOpScalarFunctorIN3c107complexIdEELi2ELi1ELi1EEEJNS1_13power_functorIS8_EES8_EEEvT_T0_DpT1_$__internal_trig_reduction_slowpathd) ;  /* 0x0000086c006c7944 */ /* 0x006fea0003c00000 */
[----:B------:R-:W-:Y:S02]  /*27e60*/  IMAD.MOV.U32 R2, RZ, RZ, R6 ;  /* 0x000000ffff027224 */ /* 0x000fe400078e0006 */
[----:B------:R-:W-:-:S07]  /*27e70*/  IMAD.MOV.U32 R3, RZ, RZ, R7 ;  /* 0x000000ffff037224 */ /* 0x000fce00078e0007 */
.L_x_1969:
[----:B------:R-:W-:Y:S05]  /*27e80*/  BSYNC.RECONVERGENT B4 ;  /* 0x0000000000047941 */ /* 0x000fea0003800200 */
.L_x_1968:
[----:B------:R-:W-:Y:S01]  /*27e90*/  VIADD R0, R4, 0x1 ;  /* 0x0000000104007836 */ /* 0x000fe20000000000 */
[----:B------:R-:W-:Y:S06]  /*27ea0*/  BRA `(.L_x_1970) ;  /* 0x0000000000087947 */ /* 0x000fec0003800000 */
.L_x_1967:
[----:B0-----:R0:W3:Y:S02]  /*27eb0*/  DMUL R2, RZ, R18 ;  /* 0x00000012ff027228 */ /* 0x0010e40000000000 */
[----:B0--3--:R-:W-:-:S07]  /*27ec0*/  IMAD.MOV.U32 R0, RZ, RZ, 0x1 ;  /* 0x00000001ff007424 */ /* 0x009fce00078e00ff */
.L_x_1970:
[----:B------:R-:W-:Y:S05]  /*27ed0*/  BSYNC.RECONVERGENT B3 ;  /* 0x0000000000037941 */ /* 0x000fea0003800200 */
.L_x_1966:
[----:B------:R-:W0:Y:S01]  /*27ee0*/  LDCU.64 UR10, c[0x4][0xe8] ;  /* 0x01001d00ff0a77ac */ /* 0x000e220008000a00 */
[----:B------:R-:W-:-:S05]  /*27ef0*/  IMAD.SHL.U32 R4, R0, 0x40, RZ ;  /* 0x0000004000047824 */ /* 0x000fca00078e00ff */
[----:B------:R-:W-:-:S04]  /*27f00*/  LOP3.LUT R4, R4, 0x40, RZ, 0xc0, !PT ;  /* 0x0000004004047812 */ /* 0x000fc800078ec0ff */
[----:B0-----:R-:W-:-:S05]  /*27f10*/  IADD3 R16, P0, PT, R4, UR10, RZ ;  /* 0x0000000a04107c10 */ /* 0x001fca000ff1e0ff */
[----:B------:R-:W-:-:S05]  /*27f20*/  IMAD.X R17, RZ, RZ, UR11, P0 ;  /* 0x0000000bff117e24 */ /* 0x000fca00080e06ff */
[----:B------:R-:W3:Y:S04]  /*27f30*/  LDG.E.128.CONSTANT R12, desc[UR14][R16.64] ;  /* 0x0000000e100c7981 */ /* 0x000ee8000c1e9d00 */
[----:B------:R-:W4:Y:S04]  /*27f40*/  LDG.E.128.CONSTANT R4, desc[UR14][R16.64+0x10] ;  /* 0x0000100e10047981 */ /* 0x000f28000c1e9d00 */
[----:B------:R-:W5:Y:S01]  /*27f50*/  LDG.E.128.CONSTANT R8, desc[UR14][R16.64+0x20] ;  /* 0x0000200e10087981 */ /* 0x000f62000c1e9d00 */
        /* <DEDUP_REMOVED lines=106> */
[----:B------:R-:W-:Y:S02]  /*28600*/  IMAD.MOV.U32 R2, RZ, RZ, R6 ;  /* 0x000000ffff027224 */ /* 0x000fe400078e0006 */
[----:B------:R-:W-:Y:S01]  /*28610*/  IMAD.MOV.U32 R3, RZ, RZ, R7 ;  /* 0x000000ffff037224 */ /* 0x000fe200078e0007 */
[----:B------:R-:W-:Y:S06]  /*28620*/  BRA `(.L_x_1973) ;  /* 0x0000000000087947 */ /* 0x000fec0003800000 */
.L_x_1972:
[----:B------:R0:W3:Y:S02]  /*28630*/  DMUL R2, RZ, R18 ;  /* 0x00000012ff027228 */ /* 0x0000e40000000000 */
[----:B0--3--:R-:W-:-:S07]  /*28640*/  IMAD.MOV.U32 R0, RZ, RZ, RZ ;  /* 0x000000ffff007224 */ /* 0x009fce00078e00ff */
.L_x_1973:
[----:B------:R-:W-:Y:S05]  /*28650*/  BSYNC.RECONVERGENT B3 ;  /* 0x0000000000037941 */ /* 0x000fea0003800200 */
.L_x_1971:
        /* <DEDUP_REMOVED lines=10> */
[----:B------:R-:W3:Y:S02]  /*28700*/  DMUL R34, R2, R2 ;  /* 0x0000000202227228 */ /* 0x000ee40000000000 */
[----:B------:R-:W-:Y:S01]  /*28710*/  ISETP.NE.U32.AND P0, PT, R36, 0x1, PT ;  /* 0x000000012400780c */ /* 0x000fe20003f05070 */
[----:B------:R-:W-:-:S03]  /*28720*/  IMAD.MOV.U32 R36, RZ, RZ, 0x20fd8164 ;  /* 0x20fd8164ff247424 */ /* 0x000fc600078e00ff */
[----:B------:R-:W-:Y:S02]  /*28730*/  FSEL R37, -R37, 0.11223486810922622681, !P0 ;  /* 0x3de5db6525257808 */ /* 0x000fe40004000100 */
[----:B------:R-:W-:-:S15]  /*28740*/  FSEL R36, R36, -8.06006814911005101289e+34, !P0 ;  /* 0xf9785eba24247808 */ /* 0x000fde0004000000 */
[----:B------:R-:W-:-:S15]  /*28750*/  NOP ;  /* 0x0000000000007918 */ /* 0x000fde0000000000 */
[----:B------:R-:W-:-:S15]  /*28760*/  NOP ;  /* 0x0000000000007918 */ /* 0x000fde0000000000 */
[----:B------:R-:W-:-:S11]  /*28770*/  NOP ;  /* 0x0000000000007918 */ /* 0x000fd60000000000 */
[----:B--2---:R-:W-:-:S15]  /*28780*/  DMUL R16, R32, R16 ;  /* 0x0000001020107228 */ /* 0x004fde0000000000 */
        /* <DEDUP_REMOVED lines=52> */
[----:B------:R3:W4:Y:S02]  /*28ad0*/  DMUL R18, R32, R18 ;  /* 0x0000001220127228 */ /* 0x0007240000000000 */
[----:B---34-:R-:W-:Y:S05]  /*28ae0*/  BRA `(.L_x_1974) ;  /* 0x00000030002c7947 */ /* 0x018fea0003800000 */
.L_x_1963:
        /* <DEDUP_REMOVED lines=125> */
.L_x_1976:
[----:B------:R-:W-:Y:S05]  /*292c0*/  BSYNC.RECONVERGENT B0 ;  /* 0x0000000000007941 */ /* 0x000fea0003800200 */
.L_x_1975:
[C---:B--2---:R-:W-:Y:S01]  /*292d0*/  LEA.HI R0, R35.reuse, 0xffffff09, RZ, 0xc ;  /* 0xffffff0923007811 */ /* 0x044fe200078f60ff */
[----:B------:R-:W2:Y:S01]  /*292e0*/  DSETP.NEU.AND P0, PT, |R18|, +INF , PT ;  /* 0x7ff000001200742a */ /* 0x000ea20003f0d200 */
[----:B------:R-:W-:Y:S01]  /*292f0*/  LOP3.LUT R35, R35, 0xfffff, RZ, 0xc0, !PT ;  /* 0x000fffff23237812 */ /* 0x000fe200078ec0ff */
[----:B------:R-:W-:Y:S01]  /*29300*/  BSSY.RECONVERGENT B3, `(.L_x_1977) ;  /* 0x0000040000037945 */ /* 0x000fe20003800200 */
        /* <DEDUP_REMOVED lines=8> */
[----:B------:R-:W-:-:S04]  /*29390*/  LEA R33, R33, 0x3ff00000, 0x14 ;  /* 0x3ff0000021217811 */ /* 0x000fc800078ea0ff */
[----:B------:R-:W-:Y:S01]  /*293a0*/  LEA R17, R17, 0x3ff00000, 0x14 ;  /* 0x3ff0000011117811 */ /* 0x000fe200078ea0ff */
[----:B--2---:R-:W-:Y:S06]  /*293b0*/  @!P0 BRA `(.L_x_1978) ;  /* 0x0000000000c88947 */ /* 0x004fec0003800000 */
        /* <DEDUP_REMOVED lines=44> */
[----:B-1----:R-:W-:Y:S05]  /*29680*/  CALL.REL.NOINC `($_ZN2at6native57_GLOBAL__N__f3eca4a2_24_ForeachBinaryOpScalar_cu_86b9896c25multi_tensor_apply_kernelINS1_18TensorListMetadataILi2EEENS1_21BinaryOpScalarFunctorIN3c107complexIdEELi2ELi1ELi1EEEJNS1_13power_functorIS8_EES8_EEEvT_T0_DpT1_$__internal_trig_reduction_slowpathd) ;  /* 0x0000085400607944 */ /* 0x002fea0003c00000 */
[----:B------:R-:W-:Y:S02]  /*29690*/  IMAD.MOV.U32 R2, RZ, RZ, R6 ;  /* 0x000000ffff027224 */ /* 0x000fe400078e0006 */
[----:B------:R-:W-:-:S07]  /*296a0*/  IMAD.MOV.U32 R3, RZ, RZ, R7 ;  /* 0x000000ffff037224 */ /* 0x000fce00078e0007 */
.L_x_1980:
[----:B------:R-:W-:Y:S05]  /*296b0*/  BSYNC.RECONVERGENT B4 ;  /* 0x0000000000047941 */ /* 0x000fea0003800200 */
.L_x_1979:
[----:B------:R-:W-:Y:S01]  /*296c0*/  VIADD R0, R4, 0x1 ;  /* 0x0000000104007836 */ /* 0x000fe20000000000 */
[----:B------:R-:W-:Y:S06]  /*296d0*/  BRA `(.L_x_1981) ;  /* 0x0000000000087947 */ /* 0x000fec0003800000 */
.L_x_1978:
[----:B------:R0:W2:Y:S02]  /*296e0*/  DMUL R2, RZ, R18 ;  /* 0x00000012ff027228 */ /* 0x0000a40000000000 */
[----:B0-2---:R-:W-:-:S07]  /*296f0*/  IMAD.MOV.U32 R0, RZ, RZ, 0x1 ;  /* 0x00000001ff007424 */ /* 0x005fce00078e00ff */
.L_x_1981:
[----:B------:R-:W-:Y:S05]  /*29700*/  BSYNC.RECONVERGENT B3 ;  /* 0x0000000000037941 */ /* 0x000fea0003800200 */
.L_x_1977:
        /* <DEDUP_REMOVED lines=124> */
[----:B------:R-:W-:Y:S02]  /*29ed0*/  IMAD.MOV.U32 R2, RZ, RZ, R6 ;  /* 0x000000ffff027224 */ /* 0x000fe400078e0006 */
[----:B------:R-:W-:Y:S01]  /*29ee0*/  IMAD.MOV.U32 R3, RZ, RZ, R7 ;  /* 0x000000ffff037224 */ /* 0x000fe200078e0007 */
[----:B------:R-:W-:Y:S06]  /*29ef0*/  BRA `(.L_x_1984) ;  /* 0x0000000000087947 */ /* 0x000fec0003800000 */
.L_x_1983:
[----:B------:R0:W2:Y:S02]  /*29f00*/  DMUL R2, RZ, R18 ;  /* 0x00000012ff027228 */ /* 0x0000a40000000000 */
[----:B0-2---:R-:W-:-:S07]  /*29f10*/  IMAD.MOV.U32 R0, RZ, RZ, RZ ;  /* 0x000000ffff007224 */ /* 0x005fce00078e00ff */
.L_x_1984:
[----:B------:R-:W-:Y:S05]  /*29f20*/  BSYNC.RECONVERGENT B3 ;  /* 0x0000000000037941 */ /* 0x000fea0003800200 */
.L_x_1982:
        /* <DEDUP_REMOVED lines=83> */
[----:B0--34-:R-:W-:Y:S05]  /*2a460*/  BRA `(.L_x_1974) ;  /* 0x0000001400cc7947 */ /* 0x019fea0003800000 */
.L_x_1962:
        /* <DEDUP_REMOVED lines=10> */
.L_x_1985:
[----:B------:R-:W0:Y:S02]  /*2a510*/  DADD R16, R18, -R18 ;  /* 0x0000000012107229 */ /* 0x000e240000000812 */
[----:B0-----:R-:W-:Y:S02]  /*2a520*/  IMAD.MOV.U32 R18, RZ, RZ, R16 ;  /* 0x000000ffff127224 */ /* 0x001fe400078e0010 */
[----:B------:R-:W-:Y:S01]  /*2a530*/  IMAD.MOV.U32 R19, RZ, RZ, R17 ;  /* 0x000000ffff137224 */ /* 0x000fe200078e0011 */
[----:B------:R-:W-:Y:S06]  /*2a540*/  BRA `(.L_x_1974) ;  /* 0x0000001400947947 */ /* 0x000fec0003800000 */
.L_x_1961:
        /* <DEDUP_REMOVED lines=50> */
.L_x_1989:
[----:B------:R-:W-:Y:S05]  /*2a870*/  BSYNC.RECONVERGENT B4 ;  /* 0x0000000000047941 */ /* 0x000fea0003800200 */
.L_x_1988:
[----:B------:R-:W-:Y:S01]  /*2a880*/  VIADD R0, R4, 0x1 ;  /* 0x0000000104007836 */ /* 0x000fe20000000000 */
[----:B------:R-:W-:Y:S06]  /*2a890*/  BRA `(.L_x_1990) ;  /* 0x0000000000087947 */ /* 0x000fec0003800000 */
.L_x_1987:
[----:B------:R0:W2:Y:S02]  /*2a8a0*/  DMUL R2, RZ, R18 ;  /* 0x00000012ff027228 */ /* 0x0000a40000000000 */
[----:B0-2---:R-:W-:-:S07]  /*2a8b0*/  IMAD.MOV.U32 R0, RZ, RZ, 0x1 ;  /* 0x00000001ff007424 */ /* 0x005fce00078e00ff */
.L_x_1990:
[----:B------:R-:W-:Y:S05]  /*2a8c0*/  BSYNC.RECONVERGENT B3 ;  /* 0x0000000000037941 */ /* 0x000fea0003800200 */
.L_x_1986:
        /* <DEDUP_REMOVED lines=117> */
.L_x_1992:
[----:B------:R0:W2:Y:S02]  /*2b020*/  DMUL R2, RZ, R18 ;  /* 0x00000012ff027228 */ /* 0x0000a40000000000 */
[----:B0-2---:R-:W-:-:S07]  /*2b030*/  IMAD.MOV.U32 R0, RZ, RZ, RZ ;  /* 0x000000ffff007224 */ /* 0x005fce00078e00ff */
.L_x_1993:
[----:B------:R-:W-:Y:S05]  /*2b040*/  BSYNC.RECONVERGENT B3 ;  /* 0x0000000000037941 */ /* 0x000fea0003800200 */
.L_x_1991:
        /* <DEDUP_REMOVED lines=64> */
.L_x_1960:
        /* <DEDUP_REMOVED lines=108> */
[----:B------:R-:W0:Y:S02]  /*2bb10*/  DADD R4, R8, +INF ;  /* 0x7ff0000008047429 */ /* 0x000e240000000000 */
[----:B0-----:R-:W-:Y:S01]  /*2bb20*/  FSEL R16, R4, RZ, P0 ;  /* 0x000000ff04107208 */ /* 0x001fe20000000000 */
[----:B------:R-:W-:Y:S01]  /*2bb30*/  @!P1 IMAD.MOV.U32 R4, RZ, RZ, RZ ;  /* 0x000000ffff049224 */ /* 0x000fe200078e00ff */
[----:B------:R-:W-:Y:S02]  /*2bb40*/  FSEL R17, R5, RZ, P0 ;  /* 0x000000ff05117208 */ /* 0x000fe40000000000 */
[----:B------:R-:W-:-:S15]  /*2bb50*/  @!P1 LEA R5, R6, 0x3ff00000, 0x14 ;  /* 0x3ff0000006059811 */ /* 0x000fde00078ea0ff */
[----:B------:R-:W-:-:S15]  /*2bb60*/  NOP ;  /* 0x0000000000007918 */ /* 0x000fde0000000000 */
[----:B------:R-:W-:-:S15]  /*2bb70*/  NOP ;  /* 0x0000000000007918 */ /* 0x000fde0000000000 */
[----:B------:R-:W-:-:S13]  /*2bb80*/  NOP ;  /* 0x0000000000007918 */ /* 0x000fda0000000000 */
[----:B------:R0:W2:Y:S02]  /*2bb90*/  @!P1 DMUL R16, R2, R4 ;  /* 0x0000000402109228 */ /* 0x0000a40000000000 */
.L_x_1974:
[----:B------:R-:W-:Y:S05]  /*2bba0*/  BSYNC.RECONVERGENT B2 ;  /* 0x0000000000027941 */ /* 0x000fea0003800200 */
.L_x_1959:
[----:B------:R-:W3:Y:S01]  /*2bbb0*/  DSETP.NAN.AND P0, PT, R30, R30, PT ;  /* 0x0000001e1e00722a */ /* 0x000ee20003f08000 */
[----:B------:R-:W-:-:S15]  /*2bbc0*/  BSSY.RECONVERGENT B1, `(.L_x_1994) ;  /* 0x0001113000017945 */ /* 0x000fde0003800200 */
[----:B------:R-:W-:-:S15]  /*2bbd0*/  NOP ;  /* 0x0000000000007918 */ /* 0x000fde0000000000 */
[----:B------:R-:W-:-:S15]  /*2bbe0*/  NOP ;  /* 0x0000000000007918 */ /* 0x000fde0000000000 */
[----:B------:R-:W-:-:S15]  /*2bbf0*/  NOP ;  /* 0x0000000000007918 */ /* 0x000fde0000000000 */
[----:B------:R-:W-:-:S03]  /*2bc00*/  NOP ;  /* 0x0000000000007918 */ /* 0x000fc60000000000 */
[----:B---3--:R-:W3:Y:S02]  /*2bc10*/  DSETP.NAN.OR P0, PT, R28, R28, P0 ;  /* 0x0000001c1c00722a */ /* 0x008ee40000708400 */
[----:B---3--:R-:W-:Y:S05]  /*2bc20*/  @P0 BRA `(.L_x_1995) ;  /* 0x000000f0007c0947 */ /* 0x008fea0003800000 */
[----:B------:R-:W-:Y:S01]  /*2bc30*/  DSETP.GEU.AND P1, PT, |R28|, |R30|, PT ;  /* 0x4000001e1c00722a */ /* 0x000fe20003f2e200 */
[----:B------:R-:W-:Y:S01]  /*2bc40*/  UMOV UR10, 0x85ebc8a0 ;  /* 0x85ebc8a0000a7882 */ /* 0x000fe20000000000 */
[----:B------:R-:W-:-:S15]  /*2bc50*/  UMOV UR11, 0x7fd1ccf3 ;  /* 0x7fd1ccf3000b7882 */ /* 0x000fde0000000000 */
        /* <DEDUP_REMOVED lines=272> */
[----:B0---4-:R-:W-:Y:S05]  /*2cd60*/  BRA `(.L_x_2002) ;  /* 0x00000008000c7947 */ /* 0x011fea0003800000 */
.L_x_2001:
        /* <DEDUP_REMOVED lines=52> */
[----:B-12---:R-:W-:Y:S05]  /*2d0b0*/  CALL.REL.NOINC `($__internal_68_$__cuda_sm20_div_rn_f64_full) ;  /* 0x0000081000a47944 */ /* 0x006fea0003c00000 */
.L_x_2004:
[----:B------:R-:W-:Y:S05]  /*2d0c0*/  BSYNC.RECONVERGENT B3 ;  /* 0x0000000000037941 */ /* 0x000fea0003800200 */
.L_x_2003:
        /* <DEDUP_REMOVED lines=76> */
[----:B0-----:R0:W3:Y:S02]  /*2d590*/  DADD R8, R8, R12 ;  /* 0x0000000008087229 */ /* 0x0010e4000000000c */
.L_x_2002:
[----:B------:R-:W-:Y:S05]  /*2d5a0*/  BSYNC.RECONVERGENT B2 ;  /* 0x0000000000027941 */ /* 0x000fea0003800200 */
.L_x_2000:
[----:B------:R-:W4:Y:S01]  /*2d5b0*/  MUFU.RCP64H R3, R33 ;  /* 0x0000002100037308 */ /* 0x000f220000001800 */
        /* <DEDUP_REMOVED lines=8> */
[----:B----4-:R-:W4:-:S15]  /*2d640*/  DFMA R4, -R32, R2, 1 ;  /* 0x3ff000002004742b */ /* 0x010f1e0000000102 */
        /* <DEDUP_REMOVED lines=29> */
[----:B----4-:R-:W4:-:S15]  /*2d820*/  DFMA R6, -R32, R4, R10 ;  /* 0x000000042006722b */ /* 0x010f1e000000010a */
[----:B------:R-:W-:-:S15]  /*2d830*/  NOP ;  /* 0x0000000000007918 */ /* 0x000fde0000000000 */
[----:B------:R-:W-:-:S15]  /*2d840*/  NOP ;  /* 0x0000000000007918 */ /* 0x000fde0000000000 */
[----:B------:R-:W-:-:S15]  /*2d850*/  NOP ;  /* 0x0000000000007918 */ /* 0x000fde0000000000 */
[----:B------:R-:W-:-:S04]  /*2d860*/  NOP ;  /* 0x0000000000007918 */ /* 0x000fc80000000000 */
[----:B----4-:R-:W4:Y:S02]  /*2d870*/  DFMA R2, R2, R6, R4 ;  /* 0x000000060202722b */ /* 0x010f240000000004 */
[----:B----4-:R-:W-:-:S05]  /*2d880*/  FFMA R0, RZ, R33, R3 ;  /* 0x00000021ff007223 */ /* 0x010fca0000000003 */
[----:B------:R-:W-:-:S13]  /*2d890*/  FSETP.GT.AND P0, PT, |R0|, 1.469367938527859385e-39, PT ;  /* 0x001000000000780b */ /* 0x000fda0003f04200 */
[----:B------:R-:W-:Y:S05]  /*2d8a0*/  @P0 BRA P2, `(.L_x_2006) ;  /* 0x0000000000180947 */ /* 0x000fea0001000000 */
[----:B------:R-:W-:Y:S01]  /*2d8b0*/  IMAD.MOV.U32 R4, RZ, RZ, R10 ;  /* 0x000000ffff047224 */ /* 0x000fe200078e000a */
[----:B------:R-:W-:Y:S01]  /*2d8c0*/  MOV R0, 0x2d910 ;  /* 0x0002d91000007802 */ /* 0x000fe20000000f00 */
[----:B------:R-:W-:Y:S02]  /*2d8d0*/  IMAD.MOV.U32 R5, RZ, RZ, R11 ;  /* 0x000000ffff057224 */ /* 0x000fe400078e000b */
[----:B------:R-:W-:Y:S02]  /*2d8e0*/  IMAD.MOV.U32 R2, RZ, RZ, R32 ;  /* 0x000000ffff027224 */ /* 0x000fe400078e0020 */
[----:B------:R-:W-:-:S07]  /*2d8f0*/  IMAD.MOV.U32 R3, RZ, RZ, R33 ;  /* 0x000000ffff037224 */ /* 0x000fce00078e0021 */
[----:B0123--:R-:W-:Y:S05]  /*2d900*/  CALL.REL.NOINC `($__internal_68_$__cuda_sm20_div_rn_f64_full) ;  /* 0x0000080800907944 */ /* 0x00ffea0003c00000 */
.L_x_2006:
[----:B------:R-:W-:Y:S05]  /*2d910*/  BSYNC.RECONVERGENT B2 ;  /* 0x0000000000027941 */ /* 0x000fea0003800200 */
.L_x_2005:
        /* <DEDUP_REMOVED lines=176> */
.L_x_2008:
[----:B------:R-:W-:Y:S02]  /*2e420*/  FSEL R2, RZ, 3.37028055040000000000e+12, P0 ;  /* 0x54442d18ff027808 */ /* 0x000fe40000000000 */
[----:B------:R-:W-:-:S07]  /*2e430*/  FSEL R3, RZ, 2.1426990032196044922, P0 ;  /* 0x400921fbff037808 */ /* 0x000fce0000000000 */
.L_x_2009:
[----:B------:R-:W-:Y:S05]  /*2e440*/  BSYNC.RECONVERGENT B0 ;  /* 0x0000000000007941 */ /* 0x000fea0003800200 */
.L_x_2007:
[----:B------:R0:W4:Y:S02]  /*2e450*/  DADD R28, |R28|, |R30| ;  /* 0x000000001c1c7229 */ /* 0x000124000000061e */
[----:B0-----:R-:W-:-:S15]  /*2e460*/  LOP3.LUT R31, R3, 0x80000000, R31, 0xb8, !PT ;  /* 0x80000000031f7812 */ /* 0x001fde00078eb81f */
[----:B------:R-:W-:-:S15]  /*2e470*/  NOP ;  /* 0x0000000000007918 */ /* 0x000fde0000000000 */
[----:B------:R-:W-:-:S15]  /*2e480*/  NOP ;  /* 0x0000000000007918 */ /* 0x000fde0000000000 */
[----:B------:R-:W-:-:S15]  /*2e490*/  NOP ;  /* 0x0000000000007918 */ /* 0x000fde0000000000 */
[----:B------:R-:W-:-:S02]  /*2e4a0*/  NOP ;  /* 0x0000000000007918 */ /* 0x000fc40000000000 */
[----:B----4-:R-:W0:Y:S02]  /*2e4b0*/  DSETP.NAN.AND P0, PT, R28, R28, PT ;  /* 0x0000001c1c00722a */ /* 0x010e240003f08000 */
[----:B0-----:R-:W-:Y:S02]  /*2e4c0*/  FSEL R2, R28, R2, P0 ;  /* 0x000000021c027208 */ /* 0x001fe40000000000 */
[----:B------:R-:W-:-:S15]  /*2e4d0*/  FSEL R3, R29, R31, P0 ;  /* 0x0000001f1d037208 */ /* 0x000fde0000000000 */
[----:B------:R-:W-:-:S15]  /*2e4e0*/  NOP ;  /* 0x0000000000007918 */ /* 0x000fde0000000000 */
[----:B------:R-:W-:-:S15]  /*2e4f0*/  NOP ;  /* 0x0000000000007918 */ /* 0x000fde0000000000 */
[----:B------:R-:W-:-:S15]  /*2e500*/  NOP ;  /* 0x0000000000007918 */ /* 0x000fde0000000000 */
[----:B---3--:R-:W0:Y:S02]  /*2e510*/  DMUL R8, R8, 0.5 ;  /* 0x3fe0000008087828 */ /* 0x008e240000000000 */
[----:B0-----:R-:W-:Y:S05]  /*2e520*/  BRA `(.L_x_2010) ;  /* 0x000000e400f07947 */ /* 0x001fea0003800000 */
.L_x_1999:
        /* <DEDUP_REMOVED lines=23> */
[----:B------:R-:W3:Y:S02]  /*2e6a0*/  @!P0 DMUL R4, R4, 1.80143985094819840000e+16 ;  /* 0x4350000004048828 */ /* 0x000ee40000000000 */
[----:B---3--:R-:W-:Y:S02]  /*2e6b0*/  @!P0 IMAD.MOV.U32 R0, RZ, RZ, R5 ;  /* 0x000000ffff008224 */ /* 0x008fe400078e0005 */
        /* <DEDUP_REMOVED lines=39> */
[----:B0-----:R0:W3:Y:S02]  /*2e930*/  DFMA R2, R2, R8, R6 ;  /* 0x000000080202722b */ /* 0x0010e40000000006 */
[----:B0-----:R-:W-:Y:S02]  /*2e940*/  VIADD R6, R0, 0xffffffff ;  /* 0xffffffff00067836 */ /* 0x001fe40000000000 */
[----:B---3--:R-:W-:-:S03]  /*2e950*/  FFMA R9, RZ, R33, R3 ;  /* 0x00000021ff097223 */ /* 0x008fc60000000003 */
        /* <DEDUP_REMOVED lines=184> */
.L_x_2013:
[----:B------:R-:W-:Y:S05]  /*2f4e0*/  BSYNC.RECONVERGENT B0 ;  /* 0x0000000000007941 */ /* 0x000fea0003800200 */
.L_x_2012:
[----:B------:R-:W-:Y:S04]  /*2f4f0*/  BSSY.RECONVERGENT B2, `(.L_x_2014) ;  /* 0x0000008000027945 */ /* 0x000fe80003800200 */
[----:B------:R-:W-:Y:S05]  /*2f500*/  @P4 BRA P5, `(.L_x_2015) ;  /* 0x0000000000184947 */ /* 0x000fea0002800000 */
[----:B------:R-:W-:Y:S01]  /*2f510*/  IMAD.MOV.U32 R4, RZ, RZ, R10 ;  /* 0x000000ffff047224 */ /* 0x000fe200078e000a */
[----:B------:R-:W-:Y:S01]  /*2f520*/  MOV R0, 0x2f570 ;  /* 0x0002f57000007802 */ /* 0x000fe20000000f00 */
[----:B------:R-:W-:Y:S02]  /*2f530*/  IMAD.MOV.U32 R5, RZ, RZ, R11 ;  /* 0x000000ffff057224 */ /* 0x000fe400078e000b */
[----:B------:R-:W-:Y:S02]  /*2f540*/  IMAD.MOV.U32 R2, RZ, RZ, R32 ;  /* 0x000000ffff027224 */ /* 0x000fe400078e0020 */
[----:B------:R-:W-:-:S07]  /*2f550*/  IMAD.MOV.U32 R3, RZ, RZ, R33 ;  /* 0x000000ffff037224 */ /* 0x000fce00078e0021 */
[----:B0123--:R-:W-:Y:S05]  /*2f560*/  CALL.REL.NOINC `($__internal_68_$__cuda_sm20_div_rn_f64_full) ;  /* 0x000007ec00787944 */ /* 0x00ffea0003c00000 */
.L_x_2015:
[----:B------:R-:W-:Y:S05]  /*2f570*/  BSYNC.RECONVERGENT B2 ;  /* 0x0000000000027941 */ /* 0x000fea0003800200 */
.L_x_2014:
        /* <DEDUP_REMOVED lines=176> */
.L_x_2017:
[----:B------:R-:W-:Y:S02]  /*30080*/  FSEL R2, RZ, 3.37028055040000000000e+12, P0 ;  /* 0x54442d18ff027808 */ /* 0x000fe40000000000 */
[----:B------:R-:W-:-:S07]  /*30090*/  FSEL R3, RZ, 2.1426990032196044922, P0 ;  /* 0x400921fbff037808 */ /* 0x000fce0000000000 */
.L_x_2018:
[----:B------:R-:W-:Y:S05]  /*300a0*/  BSYNC.RECONVERGENT B0 ;  /* 0x0000000000007941 */ /* 0x000fea0003800200 */
.L_x_2016:
        /* <DEDUP_REMOVED lines=14> */
.L_x_2011:
        /* <DEDUP_REMOVED lines=73> */
[----:B------:R-:W5:-:S15]  /*30620*/  DADD R12, R12, R12 ;  /* 0x000000000c0c7229 */ /* 0x000f5e000000000c */
        /* <DEDUP_REMOVED lines=29> */
[----:B----4-:R3:W0:Y:S02]  /*30800*/  DMUL R40, R8, R8 ;  /* 0x0000000808287228 */ /* 0x0106240000000000 */
.L_x_2020:
[----:B------:R-:W3:Y:S02]  /*30810*/  DSETP.GEU.AND P1, PT, R42, R52, PT ;  /* 0x000000342a00722a */ /* 0x000ee40003f2e000 */
[----:B---3--:R-:W-:Y:S02]  /*30820*/  FSEL R12, R52, R42, P1 ;  /* 0x0000002a340c7208 */ /* 0x008fe40000800000 */
[----:B------:R-:W-:Y:S02]  /*30830*/  FSEL R13, R53, R43, P1 ;  /* 0x0000002b350d7208 */ /* 0x000fe40000800000 */
[----:B------:R-:W-:Y:S02]  /*30840*/  FSEL R5, R43, R53, P1 ;  /* 0x000000352b057208 */ /* 0x000fe40000800000 */
[----:B------:R-:W-:-:S15]  /*30850*/  FSEL R6, R42, R52, P1 ;  /* 0x000000342a067208 */ /* 0x000fde0000800000 */
[----:B------:R-:W-:-:S15]  /*30860*/  NOP ;  /* 0x0000000000007918 */ /* 0x000fde0000000000 */
[----:B------:R-:W-:-:S15]  /*30870*/  NOP ;  /* 0x0000000000007918 */ /* 0x000fde0000000000 */
[----:B------:R-:W-:-:S11]  /*30880*/  NOP ;  /* 0x0000000000007918 */ /* 0x000fd60000000000 */
[----:B------:R-:W3:Y:S02]  /*30890*/  DSETP.GEU.AND P2, PT, R12, R2, PT ;  /* 0x000000020c00722a */ /* 0x000ee40003f4e000 */
[----:B---3--:R-:W-:Y:S02]  /*308a0*/  FSEL R54, R2, R12, P2 ;  /* 0x0000000c02367208 */ /* 0x008fe40001000000 */
[----:B------:R-:W-:-:S15]  /*308b0*/  FSEL R55, R3, R13, P2 ;  /* 0x0000000d03377208 */ /* 0x000fde0001000000 */
[----:B------:R-:W-:-:S15]  /*308c0*/  NOP ;  /* 0x0000000000007918 */ /* 0x000fde0000000000 */
[----:B------:R-:W-:-:S15]  /*308d0*/  NOP ;  /* 0x0000000000007918 */ /* 0x000fde0000000000 */
[----:B------:R-:W-:-:S15]  /*308e0*/  NOP ;  /* 0x0000000000007918 */ /* 0x000fde0000000000 */
        /* <DEDUP_REMOVED lines=10> */
[----:B------:R-:W-:Y:S02]  /*30990*/  FSEL R42, R38, R8, P3 ;  /* 0x00000008262a7208 */ /* 0x000fe40001800000 */
[----:B------:R-:W-:-:S15]  /*309a0*/  FSEL R9, R9, R39, P3 ;  /* 0x0000002709097208 */ /* 0x000fde0001800000 */
[----:B------:R-:W-:-:S15]  /*309b0*/  NOP ;  /* 0x0000000000007918 */ /* 0x000fde0000000000 */
[----:B------:R-:W-:-:S15]  /*309c0*/  NOP ;  /* 0x0000000000007918 */ /* 0x000fde0000000000 */
[----:B------:R-:W-:-:S13]  /*309d0*/  NOP ;  /* 0x0000000000007918 */ /* 0x000fda0000000000 */
[----:B------:R3:W-:Y:S02]  /*309e0*/  DSETP.GEU.AND P0, PT, R12, R2, P1 ;  /* 0x000000020c00722a */ /* 0x0007e40000f0e000 */
        /* <DEDUP_REMOVED lines=8> */
[----:B------:R-:W-:-:S15]  /*30a70*/  FSEL R39, R43, R45, P5 ;  /* 0x0000002d2b277208 */ /* 0x000fde0002800000 */
[----:B------:R-:W-:-:S15]  /*30a80*/  NOP ;  /* 0x0000000000007918 */ /* 0x000fde0000000000 */
[----:B------:R-:W-:-:S15]  /*30a90*/  NOP ;  /* 0x0000000000007918 */ /* 0x000fde0000000000 */
[----:B------:R-:W-:-:S13]  /*30aa0*/  NOP ;  /* 0x0000000000007918 */ /* 0x000fda0000000000 */
        /* <DEDUP_REMOVED lines=15> */
[----:B---3--:R-:W-:Y:S01]  /*30ba0*/  FSEL R50, R8, R38, P3 ;  /* 0x0000002608327208 */ /* 0x008fe20001800000 */
        /* <DEDUP_REMOVED lines=32> */
[----:B------:R0:W3:Y:S02]  /*30db0*/  DSETP.GEU.AND P2, PT, R58, R14, P2 ;  /* 0x0000000e3a00722a */ /* 0x0000e4000174e000 */
[----:B0-----:R-:W-:Y:S02]  /*30dc0*/  FSEL R15, R57, R47, P3 ;  /* 0x0000002f390f7208 */ /* 0x001fe40001800000 */
[----:B------:R-:W-:-:S15]  /*30dd0*/  FSEL R14, R56, R46, P3 ;  /* 0x0000002e380e7208 */ /* 0x000fde0001800000 */
[----:B------:R-:W-:-:S15]  /*30de0*/  NOP ;  /* 0x0000000000007918 */ /* 0x000fde0000000000 */
[----:B------:R-:W-:-:S15]  /*30df0*/  NOP ;  /* 0x0000000000007918 */ /* 0x000fde0000000000 */
[----:B------:R-:W-:-:S15]  /*30e00*/  NOP ;  /* 0x0000000000007918 */ /* 0x000fde0000000000 */
[----:B---3--:R0:W3:Y:S02]  /*30e10*/  DSETP.GEU.AND P2, PT, R56, R46, P2 ;  /* 0x0000002e3800722a */ /* 0x0080e4000174e000 */
[----:B0-----:R-:W-:Y:S01]  /*30e20*/  FSEL R47, R55, R49, P5 ;  /* 0x00000031372f7208 */ /* 0x001fe20002800000 */
[----:B------:R-:W-:-:S15]  /*30e30*/  IMAD.MOV.U32 R46, RZ, RZ, R12 ;  /* 0x000000ffff2e7224 */ /* 0x000fde00078e000c */
[----:B------:R-:W-:-:S15]  /*30e40*/  NOP ;  /* 0x0000000000007918 */ /* 0x000fde0000000000 */
[----:B------:R-:W-:-:S15]  /*30e50*/  NOP ;  /* 0x0000000000007918 */ /* 0x000fde0000000000 */
[----:B------:R-:W-:-:S15]  /*30e60*/  NOP ;  /* 0x0000000000007918 */ /* 0x000fde0000000000 */
[----:B------:R-:W-:-:S01]  /*30e70*/  NOP ;  /* 0x0000000000007918 */ /* 0x000fc20000000000 */
        /* <DEDUP_REMOVED lines=8> */
[----:B0-----:R-:W-:Y:S02]  /*30f00*/  IMAD.MOV.U32 R52, RZ, RZ, R2 ;  /* 0x000000ffff347224 */ /* 0x001fe400078e0002 */
[----:B------:R-:W-:Y:S02]  /*30f10*/  IMAD.MOV.U32 R53, RZ, RZ, R3 ;  /* 0x000000ffff357224 */ /* 0x000fe400078e0003 */
[----:B------:R-:W-:Y:S02]  /*30f20*/  IMAD.MOV.U32 R2, RZ, RZ, R0 ;  /* 0x000000ffff027224 */ /* 0x000fe400078e0000 */
[----:B------:R-:W-:-:S15]  /*30f30*/  IMAD.MOV.U32 R3, RZ, RZ, R7 ;  /* 0x000000ffff037224 */ /* 0x000fde00078e0007 */
[----:B------:R-:W-:-:S15]  /*30f40*/  NOP ;  /* 0x0000000000007918 */ /* 0x000fde0000000000 */
[----:B------:R-:W-:-:S15]  /*30f50*/  NOP ;  /* 0x0000000000007918 */ /* 0x000fde0000000000 */
[----:B------:R-:W-:-:S11]  /*30f60*/  NOP ;  /* 0x0000000000007918 */ /* 0x000fd60000000000 */
[----:B---3--:R-:W0:Y:S02]  /*30f70*/  DSETP.GEU.AND P2, PT, R42, R40, P2 ;  /* 0x000000282a00722a */ /* 0x008e24000174e000 */
        /* <DEDUP_REMOVED lines=15> */
.L_x_2019:
        /* <DEDUP_REMOVED lines=257> */
.L_x_2022:
        /* <DEDUP_REMOVED lines=53> */
.L_x_2025:
[----:B------:R-:W-:Y:S05]  /*323d0*/  BSYNC.RECONVERGENT B3 ;  /* 0x0000000000037941 */ /* 0x000fea0003800200 */
.L_x_2024:
        /* <DEDUP_REMOVED lines=77> */
.L_x_2023:
[----:B------:R-:W-:Y:S05]  /*328b0*/  BSYNC.RECONVERGENT B2 ;  /* 0x0000000000027941 */ /* 0x000fea0003800200 */
.L_x_2021:
        /* <DEDUP_REMOVED lines=54> */
.L_x_2027:
[----:B------:R-:W-:Y:S05]  /*32c20*/  BSYNC.RECONVERGENT B2 ;  /* 0x0000000000027941 */ /* 0x000fea0003800200 */
.L_x_2026:
        /* <DEDUP_REMOVED lines=176> */
.L_x_2029:
[----:B------:R-:W-:Y:S02]  /*33730*/  FSEL R2, RZ, 3.37028055040000000000e+12, P0 ;  /* 0x54442d18ff027808 */ /* 0x000fe40000000000 */
[----:B------:R-:W-:-:S07]  /*33740*/  FSEL R3, RZ, 2.1426990032196044922, P0 ;  /* 0x400921fbff037808 */ /* 0x000fce0000000000 */
.L_x_2030:
[----:B------:R-:W-:Y:S05]  /*33750*/  BSYNC.RECONVERGENT B0 ;  /* 0x0000000000007941 */ /* 0x000fea0003800200 */
.L_x_2028:
        /* <DEDUP_REMOVED lines=14> */
.L_x_1998:
        /* <DEDUP_REMOVED lines=21> */
[----:B0-----:R0:W3:Y:S02]  /*33990*/  DFMA R12, R4, R8, R4 ;  /* 0x00000008040c722b */ /* 0x0010e40000000004 */
        /* <DEDUP_REMOVED lines=21> */
[----:B---3--:R-:W0:-:S15]  /*33af0*/  DFMA R14, -R32, R12, 1 ;  /* 0x3ff00000200e742b */ /* 0x008e1e000000010c */
        /* <DEDUP_REMOVED lines=19> */
[----:B---3--:R-:W-:-:S15]  /*33c30*/  DFMA R8, R8, R8, R2 ;  /* 0x000000080808722b */ /* 0x008fde0000000002 */
        /* <DEDUP_REMOVED lines=51> */
[----:B0-----:R0:W3:Y:S02]  /*33f70*/  DMUL R34, R8, R34 ;  /* 0x0000002208227228 */ /* 0x0010e40000000000 */
        /* <DEDUP_REMOVED lines=11> */
[----:B---3--:R-:W0:Y:S02]  /*34030*/  DMUL R34, R34, R8 ;  /* 0x0000000822227228 */ /* 0x008e240000000000 */
        /* <DEDUP_REMOVED lines=197> */
.L_x_2032:
[----:B------:R-:W-:Y:S05]  /*34c90*/  BSYNC.RECONVERGENT B0 ;  /* 0x0000000000007941 */ /* 0x000fea0003800200 */
.L_x_2031:
        /* <DEDUP_REMOVED lines=8> */
.L_x_2034:
[----:B------:R-:W-:Y:S05]  /*34d20*/  BSYNC.RECONVERGENT B2 ;  /* 0x0000000000027941 */ /* 0x000fea0003800200 */
.L_x_2033:
        /* <DEDUP_REMOVED lines=176> */
.L_x_2036:
[----:B------:R-:W-:Y:S02]  /*35830*/  FSEL R2, RZ, 3.37028055040000000000e+12, P0 ;  /* 0x54442d18ff027808 */ /* 0x000fe40000000000 */
[----:B------:R-:W-:-:S07]  /*35840*/  FSEL R3, RZ, 2.1426990032196044922, P0 ;  /* 0x400921fbff037808 */ /* 0x000fce0000000000 */
.L_x_2037:
[----:B------:R-:W-:Y:S05]  /*35850*/  BSYNC.RECONVERGENT B0 ;  /* 0x0000000000007941 */ /* 0x000fea0003800200 */
.L_x_2035:
        /* <DEDUP_REMOVED lines=8> */
[----:B------:R-:W-:Y:S01]  /*358e0*/  FSEL R3, R29, R31, P0 ;  /* 0x0000001f1d037208 */ /* 0x000fe20000000000 */
[----:B------:R-:W-:Y:S06]  /*358f0*/  BRA `(.L_x_2010) ;  /* 0x0000007000fc7947 */ /* 0x000fec0003800000 */
.L_x_1997:
        /* <DEDUP_REMOVED lines=28> */
[----:B------:R0:W3:Y:S02]  /*35ac0*/  @P1 DFMA R2, R6, R4, +INF ;  /* 0x7ff000000602142b */ /* 0x0000e40000000004 */
[----:B0-----:R-:W-:Y:S01]  /*35ad0*/  IMAD.MOV.U32 R7, RZ, RZ, -0x3ff ;  /* 0xfffffc01ff077424 */ /* 0x001fe200078e00ff */
[----:B---3--:R-:W-:Y:S01]  /*35ae0*/  @P1 FSEL R4, R2, RZ, P2 ;  /* 0x000000ff02041208 */ /* 0x008fe20001000000 */
        /* <DEDUP_REMOVED lines=175> */
.L_x_2040:
        /* <DEDUP_REMOVED lines=53> */
.L_x_2043:
[----:B------:R-:W-:Y:S05]  /*36930*/  BSYNC.RECONVERGENT B3 ;  /* 0x0000000000037941 */ /* 0x000fea0003800200 */
.L_x_2042:
        /* <DEDUP_REMOVED lines=77> */
.L_x_2041:
[----:B------:R-:W-:Y:S05]  /*36e10*/  BSYNC.RECONVERGENT B2 ;  /* 0x0000000000027941 */ /* 0x000fea0003800200 */
.L_x_2039:
[----:B------:R-:W-:Y:S01]  /*36e20*/  IMAD.MOV.U32 R2, RZ, RZ, -0x2449a4b7 ;  /* 0xdbb65b49ff027424 */ /* 0x000fe200078e00ff */
[----:B------:R-:W-:Y:S01]  /*36e30*/  UMOV UR10, 0x2a25ff7e ;  /* 0x2a25ff7e000a7882 */ /* 0x000fe20000000000 */
[----:B------:R-:W-:Y:S01]  /*36e40*/  IMAD.MOV.U32 R3, RZ, RZ, 0x3f2d3b63 ;  /* 0x3f2d3b63ff037424 */ /* 0x000fe200078e00ff */
[----:B------:R-:W-:Y:S01]  /*36e50*/  UMOV UR11, 0x3ef53e1d ;  /* 0x3ef53e1d000b7882 */ /* 0x000fe20000000000 */
[----:B------:R-:W4:Y:S01]  /*36e60*/  DSETP.GEU.AND P2, PT, |R28|, |R30|, PT ;  /* 0x4000001e1c00722a */ /* 0x000f220003f4e200 */
[----:B------:R-:W-:Y:S01]  /*36e70*/  ISETP.GE.AND P1, PT, R29, RZ, PT ;  /* 0x000000ff1d00720c */ /* 0x000fe20003f26270 */
[----:B------:R-:W-:-:S03]  /*36e80*/  IMAD.MOV.U32 R0, RZ, RZ, 0x7f3321d2 ;  /* 0x7f3321d2ff007424 */ /* 0x000fc600078e00ff */
[----:B----4-:R-:W-:-:S15]  /*36e90*/  @P2 PLOP3.LUT P0, PT, P1, PT, PT, 0x80, 0x8 ;  /* 0x000000000008281c */ /* 0x010fde0000f0f070 */
[----:B------:R-:W-:-:S15]  /*36ea0*/  NOP ;  /* 0x0000000000007918 */ /* 0x000fde0000000000 */
[----:B------:R-:W-:-:S15]  /*36eb0*/  NOP ;  /* 0x0000000000007918 */ /* 0x000fde0000000000 */
[----:B------:R-:W-:-:S14]  /*36ec0*/  NOP ;  /* 0x0000000000007918 */ /* 0x000fdc0000000000 */
[----:B------:R-:W4:Y:S01]  /*36ed0*/  DFMA R2, R8, -UR10, R2 ;  /* 0x8000000a08027c2b */ /* 0x000f220008000002 */
        /* <DEDUP_REMOVED lines=123> */
[----:B----4-:R0:W4:Y:S02]  /*37690*/  DMUL R2, R8, R2 ;  /* 0x0000000208027228 */ /* 0x0101240000000000 */
[----:B0-----:R-:W-:Y:S02]  /*376a0*/  @!P2 IMAD.MOV.U32 R8, RZ, RZ, 0x54442d18 ;  /* 0x54442d18ff08a424 */ /* 0x001fe400078e00ff */
[----:B------:R-:W-:-:S15]  /*376b0*/  @!P2 IMAD.MOV.U32 R9, RZ, RZ, 0x3ff921fb ;  /* 0x3ff921fbff09a424 */ /* 0x000fde00078e00ff */
[----:B------:R-:W-:-:S15]  /*376c0*/  NOP ;  /* 0x0000000000007918 */ /* 0x000fde0000000000 */
[----:B------:R-:W-:-:S15]  /*376d0*/  NOP ;  /* 0x0000000000007918 */ /* 0x000fde0000000000 */
[----:B------:R-:W-:-:S15]  /*376e0*/  NOP ;  /* 0x0000000000007918 */ /* 0x000fde0000000000 */
[----:B----4-:R0:W4:Y:S02]  /*376f0*/  DFMA R10, R10, R2, R10 ;  /* 0x000000020a0a722b */ /* 0x010124000000000a */
[----:B0-----:R-:W-:Y:S02]  /*37700*/  @P2 IMAD.MOV.U32 R2, RZ, RZ, 0x54442d18 ;  /* 0x54442d18ff022424 */ /* 0x001fe400078e00ff */
[----:B------:R-:W-:-:S15]  /*37710*/  @P2 IMAD.MOV.U32 R3, RZ, RZ, 0x400921fb ;  /* 0x400921fbff032424 */ /* 0x000fde00078e00ff */
[----:B------:R-:W-:-:S15]  /*37720*/  NOP ;  /* 0x0000000000007918 */ /* 0x000fde0000000000 */
[----:B------:R-:W-:-:S15]  /*37730*/  NOP ;  /* 0x0000000000007918 */ /* 0x000fde0000000000 */
[----:B------:R-:W-:-:S15]  /*37740*/  NOP ;  /* 0x0000000000007918 */ /* 0x000fde0000000000 */
[----:B----4-:R-:W0:Y:S02]  /*37750*/  @P2 DADD R2, -R10, R2 ;  /* 0x000000000a022229 */ /* 0x010e240000000102 */
        /* <DEDUP_REMOVED lines=37> */
[----:B---3--:R0:W3:Y:S02]  /*379b0*/  DMUL R8, R4, 0.5 ;  /* 0x3fe0000004087828 */ /* 0x0080e40000000000 */
[----:B0--3--:R-:W-:Y:S05]  /*379c0*/  BRA `(.L_x_2010) ;  /* 0x0000005000c87947 */ /* 0x009fea0003800000 */
.L_x_2038:
        /* <DEDUP_REMOVED lines=140> */
[----:B0-----:R0:W3:Y:S02]  /*38290*/  DFMA R8, R10, R4, R10 ;  /* 0x000000040a08722b */ /* 0x0010e4000000000a */
        /* <DEDUP_REMOVED lines=44> */
[----:B---3--:R-:W0:Y:S02]  /*38560*/  DSETP.NAN.AND P1, PT, R2, R2, PT ;  /* 0x000000020200722a */ /* 0x008e240003f28000 */
[----:B0-----:R-:W-:Y:S02]  /*38570*/  FSEL R2, R2, R5, P1 ;  /* 0x0000000502027208 */ /* 0x001fe40000800000 */
[----:B------:R-:W-:-:S15]  /*38580*/  FSEL R3, R3, R31, P1 ;  /* 0x0000001f03037208 */ /* 0x000fde0000800000 */
[----:B------:R-:W-:-:S15]  /*38590*/  NOP ;  /* 0x0000000000007918 */ /* 0x000fde0000000000 */
[----:B------:R-:W-:-:S15]  /*385a0*/  NOP ;  /* 0x0000000000007918 */ /* 0x000fde0000000000 */
[----:B------:R-:W-:-:S15]  /*385b0*/  NOP ;  /* 0x0000000000007918 */ /* 0x000fde0000000000 */
[----:B------:R0:W3:Y:S02]  /*385c0*/  DMUL R8, R10, R8 ;  /* 0x000000080a087228 */ /* 0x0000e40000000000 */
[----:B0--3--:R-:W-:Y:S05]  /*385d0*/  BRA `(.L_x_2010) ;  /* 0x0000004400c47947 */ /* 0x009fea0003800000 */
.L_x_1996:
        /* <DEDUP_REMOVED lines=50> */
[----:B-12---:R-:W-:Y:S05]  /*38900*/  CALL.REL.NOINC `($__internal_68_$__cuda_sm20_div_rn_f64_full) ;  /* 0x0000075800907944 */ /* 0x006fea0003c00000 */
[----:B------:R-:W-:Y:S02]  /*38910*/  IMAD.MOV.U32 R8, RZ, RZ, R2 ;  /* 0x000000ffff087224 */ /* 0x000fe400078e0002 */
[----:B------:R-:W-:-:S07]  /*38920*/  IMAD.MOV.U32 R9, RZ, RZ, R3 ;  /* 0x000000ffff097224 */ /* 0x000fce00078e0003 */
.L_x_2045:
[----:B------:R-:W-:Y:S05]  /*38930*/  BSYNC.RECONVERGENT B2 ;  /* 0x0000000000027941 */ /* 0x000fea0003800200 */
.L_x_2044:
        /* <DEDUP_REMOVED lines=51> */
.L_x_2047:
[----:B------:R-:W-:Y:S05]  /*38c70*/  BSYNC.RECONVERGENT B2 ;  /* 0x0000000000027941 */ /* 0x000fea0003800200 */
.L_x_2046:
        /* <DEDUP_REMOVED lines=13> */
[----:B------:R-:W3:Y:S02]  /*38d50*/  DADD R2, -RZ, |R2| ;  /* 0x00000000ff027229 */ /* 0x000ee40000000502 */
[----:B---3--:R-:W-:-:S04]  /*38d60*/  ISETP.LT.U32.AND P0, PT, R2, R8, PT ;  /* 0x000000080200720c */ /* 0x008fc80003f01070 */
        /* <DEDUP_REMOVED lines=18> */
[----:B------:R-:W-:-:S15]  /*38e90*/  ISETP.GT.U32.AND.EX P0, PT, R9, R3, PT, P0 ;  /* 0x000000030900720c */ /* 0x000fde0003f04100 */
[----:B------:R-:W-:-:S15]  /*38ea0*/  NOP ;  /* 0x0000000000007918 */ /* 0x000fde0000000000 */
[----:B------:R-:W-:-:S15]  /*38eb0*/  NOP ;  /* 0x0000000000007918 */ /* 0x000fde0000000000 */
[----:B------:R-:W-:-:S09]  /*38ec0*/  NOP ;  /* 0x0000000000007918 */ /* 0x000fd20000000000 */
[----:B---3--:R-:W0:-:S15]  /*38ed0*/  DFMA R12, -R32, R6, 1 ;  /* 0x3ff00000200c742b */ /* 0x008e1e0000000106 */
        /* <DEDUP_REMOVED lines=296> */
.L_x_2049:
[----:B------:R-:W-:Y:S05]  /*3a160*/  BSYNC.RECONVERGENT B0 ;  /* 0x0000000000007941 */ /* 0x000fea0003800200 */
.L_x_2048:
[----:B------:R-:W-:Y:S01]  /*3a170*/  BSSY.RECONVERGENT B2, `(.L_x_2050) ;  /* 0x0000009000027945 */ /* 0x000fe20003800200 */
[----:B------:R4:W0:Y:S03]  /*3a180*/  DSETP.GEU.AND P1, PT, |R28|, |R30|, PT ;  /* 0x4000001e1c00722a */ /* 0x0008260003f2e200 */
[----:B0-----:R-:W-:Y:S05]  /*3a190*/  @P3 BRA P4, `(.L_x_2051) ;  /* 0x0000000000183947 */ /* 0x001fea0002000000 */
[----:B------:R-:W-:Y:S01]  /*3a1a0*/  IMAD.MOV.U32 R4, RZ, RZ, R10 ;  /* 0x000000ffff047224 */ /* 0x000fe200078e000a */
[----:B------:R-:W-:Y:S01]  /*3a1b0*/  MOV R0, 0x3a200 ;  /* 0x0003a20000007802 */ /* 0x000fe20000000f00 */
[----:B------:R-:W-:Y:S02]  /*3a1c0*/  IMAD.MOV.U32 R5, RZ, RZ, R11 ;  /* 0x000000ffff057224 */ /* 0x000fe400078e000b */
[----:B------:R-:W-:Y:S02]  /*3a1d0*/  IMAD.MOV.U32 R2, RZ, RZ, R32 ;  /* 0x000000ffff027224 */ /* 0x000fe400078e0020 */
[----:B------:R-:W-:-:S07]  /*3a1e0*/  IMAD.MOV.U32 R3, RZ, RZ, R33 ;  /* 0x000000ffff037224 */ /* 0x000fce00078e0021 */
[----:B-1234-:R-:W-:Y:S05]  /*3a1f0*/  CALL.REL.NOINC `($__internal_68_$__cuda_sm20_div_rn_f64_full) ;  /* 0x0000074000547944 */ /* 0x01efea0003c00000 */
.L_x_2051:
[----:B------:R-:W-:Y:S05]  /*3a200*/  BSYNC.RECONVERGENT B2 ;  /* 0x0000000000027941 */ /* 0x000fea0003800200 */
.L_x_2050:
[----:B------:R-:W-:Y:S01]  /*3a210*/  IMAD.MOV.U32 R6, RZ, RZ, -0x2449a4b7 ;  /* 0xdbb65b49ff067424 */ /* 0x000fe200078e00ff */
[----:B------:R-:W-:Y:S01]  /*3a220*/  UMOV UR10, 0x2a25ff7e ;  /* 0x2a25ff7e000a7882 */ /* 0x000fe20000000000 */
[----:B------:R-:W-:Y:S01]  /*3a230*/  IMAD.MOV.U32 R7, RZ, RZ, 0x3f2d3b63 ;  /* 0x3f2d3b63ff077424 */ /* 0x000fe200078e00ff */
[----:B------:R-:W-:Y:S01]  /*3a240*/  UMOV UR11, 0x3ef53e1d ;  /* 0x3ef53e1d000b7882 */ /* 0x000fe20000000000 */
[----:B------:R-:W0:Y:S01]  /*3a250*/  DMUL R4, R2, R2 ;  /* 0x0000000202047228 */ /* 0x000e220000000000 */
[----:B------:R-:W-:Y:S01]  /*3a260*/  ISETP.GE.AND P2, PT, R29, RZ, PT ;  /* 0x000000ff1d00720c */ /* 0x000fe20003f46270 */
[----:B------:R-:W-:Y:S03]  /*3a270*/  BSSY.RECONVERGENT B0, `(.L_x_2052) ;  /* 0x00000ac000007945 */ /* 0x000fe60003800200 */
        /* <DEDUP_REMOVED lines=133> */
[----:B0-----:R0:W5:Y:S02]  /*3aad0*/  DFMA R6, R6, R2, R2 ;  /* 0x000000020606722b */ /* 0x0011640000000002 */
[----:B0-----:R-:W-:Y:S02]  /*3aae0*/  @P1 IMAD.MOV.U32 R2, RZ, RZ, 0x54442d18 ;  /* 0x54442d18ff021424 */ /* 0x001fe400078e00ff */
[----:B------:R-:W-:-:S15]  /*3aaf0*/  @P1 IMAD.MOV.U32 R3, RZ, RZ, 0x400921fb ;  /* 0x400921fbff031424 */ /* 0x000fde00078e00ff */
[----:B------:R-:W-:-:S15]  /*3ab00*/  NOP ;  /* 0x0000000000007918 */ /* 0x000fde0000000000 */
[----:B------:R-:W-:-:S15]  /*3ab10*/  NOP ;  /* 0x0000000000007918 */ /* 0x000fde0000000000 */
[----:B------:R-:W-:-:S15]  /*3ab20*/  NOP ;  /* 0x0000000000007918 */ /* 0x000fde0000000000 */
[----:B-----5:R-:W0:Y:S02]  /*3ab30*/  @P1 DADD R2, -R6, R2 ;  /* 0x0000000006021229 */ /* 0x020e240000000102 */
[----:B0-----:R-:W-:Y:S02]  /*3ab40*/  @P1 FSEL R2, R2, R6, !P0 ;  /* 0x0000000602021208 */ /* 0x001fe40004000000 */
[----:B------:R-:W-:Y:S02]  /*3ab50*/  @P1 FSEL R3, R3, R7, !P0 ;  /* 0x0000000703031208 */ /* 0x000fe40004000000 */
[----:B------:R-:W-:-:S15]  /*3ab60*/  @!P1 PLOP3.LUT P0, PT, P2, PT, PT, 0x80, 0x8 ;  /* 0x000000000008981c */ /* 0x000fde000170f070 */
[----:B------:R-:W-:-:S15]  /*3ab70*/  NOP ;  /* 0x0000000000007918 */ /* 0x000fde0000000000 */
[----:B------:R-:W-:-:S15]  /*3ab80*/  NOP ;  /* 0x0000000000007918 */ /* 0x000fde0000000000 */
[----:B------:R-:W-:-:S13]  /*3ab90*/  NOP ;  /* 0x0000000000007918 */ /* 0x000fda0000000000 */
        /* <DEDUP_REMOVED lines=8> */
[----:B------:R-:W0:-:S15]  /*3ac20*/  DSETP.NEU.AND P3, PT, R32, RZ, PT ;  /* 0x000000ff2000722a */ /* 0x000e1e0003f6d000 */
[----:B------:R-:W-:-:S15]  /*3ac30*/  NOP ;  /* 0x0000000000007918 */ /* 0x000fde0000000000 */
[----:B------:R-:W-:-:S15]  /*3ac40*/  NOP ;  /* 0x0000000000007918 */ /* 0x000fde0000000000 */
[----:B------:R-:W-:-:S15]  /*3ac50*/  NOP ;  /* 0x0000000000007918 */ /* 0x000fde0000000000 */
[----:B------:R-:W-:-:S04]  /*3ac60*/  NOP ;  /* 0x0000000000007918 */ /* 0x000fc80000000000 */
[----:B------:R0:W0:Y:S02]  /*3ac70*/  @!P1 DADD R2, R4, R6 ;  /* 0x0000000004029229 */ /* 0x0000240000000006 */
[----:B0-----:R-:W-:Y:S05]  /*3ac80*/  @!P3 BRA `(.L_x_2053) ;  /* 0x000000000020b947 */ /* 0x001fea0003800000 */
        /* <DEDUP_REMOVED lines=8> */
.L_x_2053:
[----:B------:R-:W-:Y:S02]  /*3ad10*/  FSEL R2, RZ, 3.37028055040000000000e+12, P0 ;  /* 0x54442d18ff027808 */ /* 0x000fe40000000000 */
[----:B------:R-:W-:-:S07]  /*3ad20*/  FSEL R3, RZ, 2.1426990032196044922, P0 ;  /* 0x400921fbff037808 */ /* 0x000fce0000000000 */
.L_x_2054:
[----:B------:R-:W-:Y:S05]  /*3ad30*/  BSYNC.RECONVERGENT B0 ;  /* 0x0000000000007941 */ /* 0x000fea0003800200 */
.L_x_2052:
[----:B----4-:R0:W4:Y:S02]  /*3ad40*/  DADD R28, |R28|, |R30| ;  /* 0x000000001c1c7229 */ /* 0x010124000000061e */
        /* <DEDUP_REMOVED lines=11> */
[----:B---3--:R-:W0:Y:S02]  /*3ae00*/  DADD R8, R8, 1 ;  /* 0x3ff0000008087429 */ /* 0x008e240000000000 */
[----:B0-----:R-:W-:Y:S05]  /*3ae10*/  BRA `(.L_x_2010) ;  /* 0x0000001c00b47947 */ /* 0x001fea0003800000 */
.L_x_1995:
        /* <DEDUP_REMOVED lines=11> */
[----:B------:R-:W3:Y:S02]  /*3aed0*/  DADD R14, -RZ, |R28| ;  /* 0x00000000ff0e7229 */ /* 0x000ee4000000051c */
[----:B---3--:R-:W-:Y:S02]  /*3aee0*/  FSEL R11, R13, R15, P1 ;  /* 0x0000000f0d0b7208 */ /* 0x008fe40000800000 */
[----:B------:R-:W-:-:S15]  /*3aef0*/  FSEL R10, R12, R14, P1 ;  /* 0x0000000e0c0a7208 */ /* 0x000fde0000800000 */
[----:B------:R-:W-:-:S15]  /*3af00*/  NOP ;  /* 0x0000000000007918 */ /* 0x000fde0000000000 */
[----:B------:R-:W-:-:S15]  /*3af10*/  NOP ;  /* 0x0000000000007918 */ /* 0x000fde0000000000 */
[----:B------:R-:W-:-:S15]  /*3af20*/  NOP ;  /* 0x0000000000007918 */ /* 0x000fde0000000000 */
[----:B------:R-:W3:-:S15]  /*3af30*/  DSETP.GEU.AND P0, PT, |R30|, 1.4916681462400413487e-154, PT ;  /* 0x200000001e00742a */ /* 0x000ede0003f0e200 */
[----:B------:R-:W-:-:S15]  /*3af40*/  NOP ;  /* 0x0000000000007918 */ /* 0x000fde0000000000 */
[----:B------:R-:W-:-:S15]  /*3af50*/  NOP ;  /* 0x0000000000007918 */ /* 0x000fde0000000000 */
[----:B------:R-:W-:-:S15]  /*3af60*/  NOP ;  /* 0x0000000000007918 */ /* 0x000fde0000000000 */
[----:B------:R-:W-:-:S04]  /*3af70*/  NOP ;  /* 0x0000000000007918 */ /* 0x000fc80000000000 */
[----:B---3--:R-:W0:-:S15]  /*3af80*/  DSETP.LT.AND P0, PT, |R28|, 1.4916681462400413487e-154, !P0 ;  /* 0x200000001c00742a */ /* 0x008e1e0004701200 */
[----:B------:R-:W-:-:S15]  /*3af90*/  NOP ;  /* 0x0000000000007918 */ /* 0x000fde0000000000 */
[----:B------:R-:W-:-:S15]  /*3afa0*/  NOP ;  /* 0x0000000000007918 */ /* 0x000fde0000000000 */
[----:B------:R-:W-:-:S15]  /*3afb0*/  NOP ;  /* 0x0000000000007918 */ /* 0x000fde0000000000 */
[----:B------:R-:W-:-:S04]  /*3afc0*/  NOP ;  /* 0x0000000000007918 */ /* 0x000fc80000000000 */
[----:B0-----:R-:W0:-:S15]  /*3afd0*/  @P0 DMUL R4, R30, 4 ;  /* 0x401000001e040828 */ /* 0x001e1e0000000000 */
        /* <DEDUP_REMOVED lines=9> */
[----:B0-----:R-:W0:-:S15]  /*3b070*/  @P0 DMUL R4, R4, R4 ;  /* 0x0000000404040228 */ /* 0x001e1e0000000000 */
[----:B------:R-:W-:-:S15]  /*3b080*/  NOP ;  /* 0x0000000000007918 */ /* 0x000fde0000000000 */
[----:B------:R-:W-:-:S15]  /*3b090*/  NOP ;  /* 0x0000000000007918 */ /* 0x000fde0000000000 */
[----:B------:R-:W-:-:S15]  /*3b0a0*/  NOP ;  /* 0x0000000000007918 */ /* 0x000fde0000000000 */
[----:B------:R-:W-:-:S04]  /*3b0b0*/  NOP ;  /* 0x0000000000007918 */ /* 0x000fc80000000000 */
[----:B0-----:R0:W-:Y:S02]  /*3b0c0*/  @P0 DFMA R4, R2, R2, R4 ;  /* 0x000000020204022b */ /* 0x0011e40000000004 */
[----:B0-----:R-:W0:Y:S01]  /*3b0d0*/  MUFU.RCP64H R3, R11 ;  /* 0x0000000b00037308 */ /* 0x001e220000001800 */
        /* <DEDUP_REMOVED lines=19> */
[----:B------:R-:W-:Y:S01]  /*3b210*/  IMAD.MOV.U32 R32, RZ, RZ, R6 ;  /* 0x000000ffff207224 */ /* 0x000fe200078e0006 */
[----:B------:R-:W-:-:S04]  /*3b220*/  FSEL R5, R15, R13, P1 ;  /* 0x0000000d0f057208 */ /* 0x000fc80000800000 */
[----:B------:R-:W-:-:S15]  /*3b230*/  FSETP.GEU.AND P5, PT, |R5|, 6.5827683646048100446e-37, PT ;  /* 0x036000000500780b */ /* 0x000fde0003fae200 */
[----:B------:R-:W-:-:S15]  /*3b240*/  NOP ;  /* 0x0000000000007918 */ /* 0x000fde0000000000 */
[----:B------:R-:W-:-:S15]  /*3b250*/  NOP ;  /* 0x0000000000007918 */ /* 0x000fde0000000000 */
[----:B------:R-:W-:-:S09]  /*3b260*/  NOP ;  /* 0x0000000000007918 */ /* 0x000fd20000000000 */
        /* <DEDUP_REMOVED lines=43> */
[----:B---3--:R-:W-:Y:S01]  /*3b520*/  FFMA R12, RZ, R11, R3 ;  /* 0x0000000bff0c7223 */ /* 0x008fe20000000003 */
        /* <DEDUP_REMOVED lines=184> */
.L_x_2056:
[----:B------:R-:W-:Y:S05]  /*3c0b0*/  BSYNC.RECONVERGENT B0 ;  /* 0x0000000000007941 */ /* 0x000fea0003800200 */
.L_x_2055:
[----:B------:R-:W-:Y:S04]  /*3c0c0*/  BSSY.RECONVERGENT B2, `(.L_x_2057) ;  /* 0x0000006000027945 */ /* 0x000fe80003800200 */
[----:B------:R-:W-:Y:S05]  /*3c0d0*/  @P4 BRA P5, `(.L_x_2058) ;  /* 0x0000000000104947 */ /* 0x000fea0002800000 */
[----:B------:R-:W-:Y:S01]  /*3c0e0*/  IMAD.MOV.U32 R2, RZ, RZ, R10 ;  /* 0x000000ffff027224 */ /* 0x000fe200078e000a */
[----:B------:R-:W-:Y:S01]  /*3c0f0*/  MOV R0, 0x3c120 ;  /* 0x0003c12000007802 */ /* 0x000fe20000000f00 */
[----:B------:R-:W-:-:S07]  /*3c100*/  IMAD.MOV.U32 R3, RZ, RZ, R11 ;  /* 0x000000ffff037224 */ /* 0x000fce00078e000b */
[----:B0123--:R-:W-:Y:S05]  /*3c110*/  CALL.REL.NOINC `($__internal_68_$__cuda_sm20_div_rn_f64_full) ;  /* 0x00000720008c7944 */ /* 0x00ffea0003c00000 */
.L_x_2058:
[----:B------:R-:W-:Y:S05]  /*3c120*/  BSYNC.RECONVERGENT B2 ;  /* 0x0000000000027941 */ /* 0x000fea0003800200 */
.L_x_2057:
[----:B------:R-:W-:Y:S01]  /*3c130*/  IMAD.MOV.U32 R6, RZ, RZ, -0x2449a4b7 ;  /* 0xdbb65b49ff067424 */ /* 0x000fe200078e00ff */
[----:B------:R-:W-:Y:S01]  /*3c140*/  UMOV UR10, 0x2a25ff7e ;  /* 0x2a25ff7e000a7882 */ /* 0x000fe20000000000 */
[----:B------:R-:W-:Y:S01]  /*3c150*/  IMAD.MOV.U32 R7, RZ, RZ, 0x3f2d3b63 ;  /* 0x3f2d3b63ff077424 */ /* 0x000fe200078e00ff */
[----:B------:R-:W-:Y:S01]  /*3c160*/  UMOV UR11, 0x3ef53e1d ;  /* 0x3ef53e1d000b7882 */ /* 0x000fe20000000000 */
[----:B------:R-:W4:Y:S01]  /*3c170*/  DMUL R4, R2, R2 ;  /* 0x0000000202047228 */ /* 0x000f220000000000 */
[----:B------:R-:W-:Y:S01]  /*3c180*/  ISETP.GE.AND P2, PT, R29, RZ, PT ;  /* 0x000000ff1d00720c */ /* 0x000fe20003f46270 */
[----:B------:R-:W-:Y:S03]  /*3c190*/  BSSY.RECONVERGENT B0, `(.L_x_2059) ;  /* 0x00000ac000007945 */ /* 0x000fe60003800200 */
[----:B------:R-:W-:-:S15]  /*3c1a0*/  @!P1 PLOP3.LUT P0, PT, P2, PT, PT, 0x80, 0x8 ;  /* 0x000000000008981c */ /* 0x000fde000170f070 */
        /* <DEDUP_REMOVED lines=133> */
[----:B----4-:R-:W-:Y:S02]  /*3ca00*/  @!P1 IMAD.MOV.U32 R2, RZ, RZ, 0x54442d18 ;  /* 0x54442d18ff029424 */ /* 0x010fe400078e00ff */
[----:B------:R-:W-:-:S15]  /*3ca10*/  @!P1 IMAD.MOV.U32 R3, RZ, RZ, 0x400921fb ;  /* 0x400921fbff039424 */ /* 0x000fde00078e00ff */
[----:B------:R-:W-:-:S15]  /*3ca20*/  NOP ;  /* 0x0000000000007918 */ /* 0x000fde0000000000 */
[----:B------:R-:W-:-:S15]  /*3ca30*/  NOP ;  /* 0x0000000000007918 */ /* 0x000fde0000000000 */
[----:B------:R-:W-:-:S15]  /*3ca40*/  NOP ;  /* 0x0000000000007918 */ /* 0x000fde0000000000 */
[----:B-----5:R-:W4:Y:S02]  /*3ca50*/  @!P1 DADD R2, -R6, R2 ;  /* 0x0000000006029229 */ /* 0x020f240000000102 */
[----:B----4-:R-:W-:Y:S02]  /*3ca60*/  @!P1 FSEL R2, R2, R6, !P0 ;  /* 0x0000000602029208 */ /* 0x010fe40004000000 */
[----:B------:R-:W-:Y:S02]  /*3ca70*/  @!P1 FSEL R3, R3, R7, !P0 ;  /* 0x0000000703039208 */ /* 0x000fe40004000000 */
[----:B------:R-:W-:-:S15]  /*3ca80*/  @P1 PLOP3.LUT P0, PT, P2, PT, PT, 0x80, 0x8 ;  /* 0x000000000008181c */ /* 0x000fde000170f070 */
[----:B------:R-:W-:-:S15]  /*3ca90*/  NOP ;  /* 0x0000000000007918 */ /* 0x000fde0000000000 */
[----:B------:R-:W-:-:S15]  /*3caa0*/  NOP ;  /* 0x0000000000007918 */ /* 0x000fde0000000000 */
[----:B------:R-:W-:-:S13]  /*3cab0*/  NOP ;  /* 0x0000000000007918 */ /* 0x000fda0000000000 */
[----:B------:R-:W4:Y:S02]  /*3cac0*/  @P1 DADD R4, -RZ, -R6 ;  /* 0x00000000ff041229 */ /* 0x000f240000000906 */
[----:B----4-:R-:W-:Y:S01]  /*3cad0*/  @P1 FSEL R4, R6, R4, !P0 ;  /* 0x0000000406041208 */ /* 0x010fe20004000000 */
[----:B------:R-:W-:Y:S01]  /*3cae0*/  @P1 IMAD.MOV.U32 R6, RZ, RZ, 0x54442d18 ;  /* 0x54442d18ff061424 */ /* 0x000fe200078e00ff */
[----:B------:R-:W-:Y:S01]  /*3caf0*/  @P1 FSEL R5, R7, R5, !P0 ;  /* 0x0000000507051208 */ /* 0x000fe20004000000 */
[----:B------:R-:W-:-:S15]  /*3cb00*/  @P1 IMAD.MOV.U32 R7, RZ, RZ, 0x3ff921fb ;  /* 0x3ff921fbff071424 */ /* 0x000fde00078e00ff */
        /* <DEDUP_REMOVED lines=8> */
[----:B------:R0:W0:Y:S02]  /*3cb90*/  @P1 DADD R2, R4, R6 ;  /* 0x0000000004021229 */ /* 0x0000240000000006 */
        /* <DEDUP_REMOVED lines=9> */
.L_x_2060:
[----:B------:R-:W-:Y:S02]  /*3cc30*/  FSEL R2, RZ, 3.37028055040000000000e+12, P0 ;  /* 0x54442d18ff027808 */ /* 0x000fe40000000000 */
[----:B------:R-:W-:-:S07]  /*3cc40*/  FSEL R3, RZ, 2.1426990032196044922, P0 ;  /* 0x400921fbff037808 */ /* 0x000fce0000000000 */
.L_x_2061:
[----:B------:R-:W-:Y:S05]  /*3cc50*/  BSYNC.RECONVERGENT B0 ;  /* 0x0000000000007941 */ /* 0x000fea0003800200 */
.L_x_2059:
        /* <DEDUP_REMOVED lines=8> */
[----:B------:R-:W-:-:S07]  /*3cce0*/  FSEL R3, R29, R31, P0 ;  /* 0x0000001f1d037208 */ /* 0x000fce0000000000 */
.L_x_2010:
[----:B------:R-:W-:Y:S05]  /*3ccf0*/  BSYNC.RECONVERGENT B1 ;  /* 0x0000000000017941 */ /* 0x000fea0003800200 */
.L_x_1994:
[----:B------:R-:W0:Y:S01]  /*3cd00*/  LDCU.128 UR20, c[0x0][0xfd0] ;  /* 0x0001fa00ff1477ac */ /* 0x000e220008000c00 */
[----:B------:R-:W-:Y:S01]  /*3cd10*/  BSSY.RECONVERGENT B2, `(.L_x_2062) ;  /* 0x0000496000027945 */ /* 0x000fe20003800200 */
[----:B0-----:R-:W-:-:S15]  /*3cd20*/  DMUL R4, R2, UR22 ;  /* 0x0000001602047c28 */ /* 0x001fde0008000000 */
[----:B------:R-:W-:-:S15]  /*3cd30*/  NOP ;  /* 0x0000000000007918 */ /* 0x000fde0000000000 */
[----:B------:R-:W-:-:S15]  /*3cd40*/  NOP ;  /* 0x0000000000007918 */ /* 0x000fde0000000000 */
[----:B------:R-:W-:-:S15]  /*3cd50*/  NOP ;  /* 0x0000000000007918 */ /* 0x000fde0000000000 */
[----:B------:R-:W-:-:S04]  /*3cd60*/  NOP ;  /* 0x0000000000007918 */ /* 0x000fc80000000000 */
[----:B------:R-:W3:-:S15]  /*3cd70*/  DMUL R2, R2, UR20 ;  /* 0x0000001402027c28 */ /* 0x000ede0008000000 */
[----:B------:R-:W-:-:S15]  /*3cd80*/  NOP ;  /* 0x0000000000007918 */ /* 0x000fde0000000000 */
[----:B------:R-:W-:-:S15]  /*3cd90*/  NOP ;  /* 0x0000000000007918 */ /* 0x000fde0000000000 */
[----:B------:R-:W-:-:S15]  /*3cda0*/  NOP ;  /* 0x0000000000007918 */ /* 0x000fde0000000000 */
[----:B------:R-:W-:-:S04]  /*3cdb0*/  NOP ;  /* 0x0000000000007918 */ /* 0x000fc80000000000 */
[----:B---3--:R-:W0:Y:S02]  /*3cdc0*/  DFMA R30, R8, UR22, R2 ;  /* 0x00000016081e7c2b */ /* 0x008e240008000002 */
[----:B0-----:R-:W-:-:S04]  /*3cdd0*/  LOP3.LUT R3, R31, 0x7fffffff, RZ, 0xc0, !PT ;  /* 0x7fffffff1f037812 */ /* 0x001fc800078ec0ff */
[----:B------:R-:W-:-:S15]  /*3cde0*/  LOP3.LUT P0, RZ, R3, R30, RZ, 0xfc, !PT ;  /* 0x0000001e03ff7212 */ /* 0x000fde000780fcff */
[----:B------:R-:W-:-:S15]  /*3cdf0*/  NOP ;  /* 0x0000000000007918 */ /* 0x000fde0000000000 */
[----:B------:R-:W-:-:S15]  /*3ce00*/  NOP ;  /* 0x0000000000007918 */ /* 0x000fde0000000000 */
[----:B------:R-:W-:-:S13]  /*3ce10*/  NOP ;  /* 0x0000000000007918 */ /* 0x000fda0000000000 */
[----:B------:R0:W3:Y:S02]  /*3ce20*/  DFMA R8, R8, UR20, -R4 ;  /* 0x0000001408087c2b */ /* 0x0000e40008000804 */
        /* <DEDUP_REMOVED lines=126> */
[----:B------:R0:W3:Y:S02]  /*3d610*/  @!P0 DMUL R32, R2, R4 ;  /* 0x0000000402208228 */ /* 0x0000e40000000000 */
.L_x_2068:
[----:B------:R-:W-:Y:S05]  /*3d620*/  BSYNC.RECONVERGENT B0 ;  /* 0x0000000000007941 */ /* 0x000fea0003800200 */
.L_x_2067:
        /* <DEDUP_REMOVED lines=42> */
[----:B0-----:R0:W4:Y:S02]  /*3d8d0*/  DFMA R2, R2, -UR10, R6 ;  /* 0x8000000a02027c2b */ /* 0x0011240008000006 */
[----:B0---4-:R-:W-:Y:S05]  /*3d8e0*/  @!P0 BRA `(.L_x_2072) ;  /* 0x0000000000188947 */ /* 0x011fea0003800000 */
[----:B------:R-:W-:Y:S01]  /*3d8f0*/  IMAD.MOV.U32 R6, RZ, RZ, R30 ;  /* 0x000000ffff067224 */ /* 0x000fe200078e001e */
[----:B------:R-:W-:Y:S01]  /*3d900*/  MOV R12, 0x3d930 ;  /* 0x0003d930000c7802 */ /* 0x000fe20000000f00 */
[----:B------:R-:W-:-:S07]  /*3d910*/  IMAD.MOV.U32 R14, RZ, RZ, R31 ;  /* 0x000000ffff0e7224 */ /* 0x000fce00078e001f */
[----:B-123--:R-:W-:Y:S05]  /*3d920*/  CALL.REL.NOINC `($_ZN2at6native57_GLOBAL__N__f3eca4a2_24_ForeachBinaryOpScalar_cu_86b9896c25multi_tensor_apply_kernelINS1_18TensorListMetadataILi2EEENS1_21BinaryOpScalarFunctorIN3c107complexIdEELi2ELi1ELi1EEEJNS1_13power_functorIS8_EES8_EEEvT_T0_DpT1_$__internal_trig_reduction_slowpathd) ;  /* 0x0000071000b87944 */ /* 0x00efea0003c00000 */
[----:B------:R-:W-:Y:S02]  /*3d930*/  IMAD.MOV.U32 R2, RZ, RZ, R6 ;  /* 0x000000ffff027224 */ /* 0x000fe400078e0006 */
[----:B------:R-:W-:-:S07]  /*3d940*/  IMAD.MOV.U32 R3, RZ, RZ, R7 ;  /* 0x000000ffff037224 */ /* 0x000fce00078e0007 */
.L_x_2072:
[----:B------:R-:W-:Y:S05]  /*3d950*/  BSYNC.RECONVERGENT B4 ;  /* 0x0000000000047941 */ /* 0x000fea0003800200 */
.L_x_2071:
[----:B------:R-:W-:Y:S01]  /*3d960*/  VIADD R0, R4, 0x1 ;  /* 0x0000000104007836 */ /* 0x000fe20000000000 */
[----:B------:R-:W-:Y:S06]  /*3d970*/  BRA `(.L_x_2073) ;  /* 0x0000000000087947 */ /* 0x000fec0003800000 */
.L_x_2070:
[----:B0-----:R0:W4:Y:S02]  /*3d980*/  DMUL R2, RZ, R30 ;  /* 0x0000001eff027228 */ /* 0x0011240000000000 */
[----:B0---4-:R-:W-:-:S07]  /*3d990*/  IMAD.MOV.U32 R0, RZ, RZ, 0x1 ;  /* 0x00000001ff007424 */ /* 0x011fce00078e00ff */
.L_x_2073:
[----:B------:R-:W-:Y:S05]  /*3d9a0*/  BSYNC.RECONVERGENT B3 ;  /* 0x0000000000037941 */ /* 0x000fea0003800200 */
.L_x_2069:
[----:B------:R-:W0:Y:S01]  /*3d9b0*/  LDCU.64 UR10, c[0x4][0xe8] ;  /* 0x01001d00ff0a77ac */ /* 0x000e220008000a00 */
[----:B------:R-:W-:-:S05]  /*3d9c0*/  IMAD.SHL.U32 R4, R0, 0x40, RZ ;  /* 0x0000004000047824 */ /* 0x000fca00078e00ff */
[----:B------:R-:W-:-:S04]  /*3d9d0*/  LOP3.LUT R4, R4, 0x40, RZ, 0xc0, !PT ;  /* 0x0000004004047812 */ /* 0x000fc800078ec0ff */
[----:B0-----:R-:W-:-:S05]  /*3d9e0*/  IADD3 R28, P0, PT, R4, UR10, RZ ;  /* 0x0000000a041c7c10 */ /* 0x001fca000ff1e0ff */
[----:B------:R-:W-:-:S05]  /*3d9f0*/  IMAD.X R29, RZ, RZ, UR11, P0 ;  /* 0x0000000bff1d7e24 */ /* 0x000fca00080e06ff */
[----:B------:R-:W4:Y:S04]  /*3da00*/  LDG.E.128.CONSTANT R12, desc[UR14][R28.64] ;  /* 0x0000000e1c0c7981 */ /* 0x000f28000c1e9d00 */
[----:B------:R-:W5:Y:S04]  /*3da10*/  LDG.E.128.CONSTANT R4, desc[UR14][R28.64+0x10] ;  /* 0x0000100e1c047981 */ /* 0x000f68000c1e9d00 */
[----:B------:R-:W2:Y:S01]  /*3da20*/  LDG.E.128.CONSTANT R8, desc[UR14][R28.64+0x20] ;  /* 0x0000200e1c087981 */ /* 0x000ea2000c1e9d00 */
[----:B------:R-:W-:Y:S01]  /*3da30*/  LOP3.LUT R36, R0, 0x1, RZ, 0xc0, !PT ;  /* 0x0000000100247812 */ /* 0x000fe200078ec0ff */
[----:B------:R-:W-:Y:S01]  /*3da40*/  IMAD.MOV.U32 R37, RZ, RZ, 0x3da8ff83 ;  /* 0x3da8ff83ff257424 */ /* 0x000fe200078e00ff */
[----:B------:R-:W4:Y:S01]  /*3da50*/  DMUL R34, R2, R2 ;  /* 0x0000000202227228 */ /* 0x000f220000000000 */
        /* <DEDUP_REMOVED lines=101> */
[----:B-1-3--:R-:W-:Y:S05]  /*3e0b0*/  CALL.REL.NOINC `($_ZN2at6native57_GLOBAL__N__f3eca4a2_24_ForeachBinaryOpScalar_cu_86b9896c25multi_tensor_apply_kernelINS1_18TensorListMetadataILi2EEENS1_21BinaryOpScalarFunctorIN3c107complexIdEELi2ELi1ELi1EEEJNS1_13power_functorIS8_EES8_EEEvT_T0_DpT1_$__internal_trig_reduction_slowpathd) ;  /* 0x0000070800d47944 */ /* 0x00afea0003c00000 */
[----:B------:R-:W-:Y:S02]  /*3e0c0*/  IMAD.MOV.U32 R0, RZ, RZ, R4 ;  /* 0x000000ffff007224 */ /* 0x000fe400078e0004 */
[----:B------:R-:W-:Y:S02]  /*3e0d0*/  IMAD.MOV.U32 R2, RZ, RZ, R6 ;  /* 0x000000ffff027224 */ /* 0x000fe400078e0006 */
[----:B------:R-:W-:Y:S01]  /*3e0e0*/  IMAD.MOV.U32 R3, RZ, RZ, R7 ;  /* 0x000000ffff037224 */ /* 0x000fe200078e0007 */
[----:B------:R-:W-:Y:S06]  /*3e0f0*/  BRA `(.L_x_2076) ;  /* 0x0000000000087947 */ /* 0x000fec0003800000 */
.L_x_2075:
[----:B------:R0:W2:Y:S02]  /*3e100*/  DMUL R2, RZ, R30 ;  /* 0x0000001eff027228 */ /* 0x0000a40000000000 */
[----:B0-2---:R-:W-:-:S07]  /*3e110*/  IMAD.MOV.U32 R0, RZ, RZ, RZ ;  /* 0x000000ffff007224 */ /* 0x005fce00078e00ff */
.L_x_2076:
[----:B------:R-:W-:Y:S05]  /*3e120*/  BSYNC.RECONVERGENT B3 ;  /* 0x0000000000037941 */ /* 0x000fea0003800200 */
.L_x_2074:
[----:B------:R-:W0:Y:S01]  /*3e130*/  LDCU.64 UR10, c[0x4][0xe8] ;  /* 0x01001d00ff0a77ac */ /* 0x000e220008000a00 */
[----:B------:R-:W-:-:S05]  /*3e140*/  IMAD.SHL.U32 R4, R0, 0x40, RZ ;  /* 0x0000004000047824 */ /* 0x000fca00078e00ff */
[----:B------:R-:W-:-:S04]  /*3e150*/  LOP3.LUT R4, R4, 0x40, RZ, 0xc0, !PT ;  /* 0x0000004004047812 */ /* 0x000fc800078ec0ff */
[----:B0-----:R-:W-:-:S05]  /*3e160*/  IADD3 R30, P0, PT, R4, UR10, RZ ;  /* 0x0000000a041e7c10 */ /* 0x001fca000ff1e0ff */
        /* <DEDUP_REMOVED lines=14> */
[----:B---3--:R-:W-:-:S15]  /*3e250*/  DMUL R28, R32, R28 ;  /* 0x0000001c201c7228 */ /* 0x008fde0000000000 */
        /* <DEDUP_REMOVED lines=52> */
[----:B------:R0:W3:Y:S02]  /*3e5a0*/  DMUL R30, R32, R30 ;  /* 0x0000001e201e7228 */ /* 0x0000e40000000000 */
[----:B0--3--:R-:W-:Y:S05]  /*3e5b0*/  BRA `(.L_x_2077) ;  /* 0x00000030002c7947 */ /* 0x009fea0003800000 */
.L_x_2066:
        /* <DEDUP_REMOVED lines=125> */
.L_x_2079:
[----:B------:R-:W-:Y:S05]  /*3ed90*/  BSYNC.RECONVERGENT B0 ;  /* 0x0000000000007941 */ /* 0x000fea0003800200 */
.L_x_2078:
[C---:B---3--:R-:W-:Y:S01]  /*3eda0*/  LEA.HI R0, R35.reuse, 0xffffff09, RZ, 0xc ;  /* 0xffffff0923007811 */ /* 0x048fe200078f60ff */
[----:B------:R-:W3:Y:S01]  /*3edb0*/  DSETP.NEU.AND P0, PT, |R30|, +INF , PT ;  /* 0x7ff000001e00742a */ /* 0x000ee20003f0d200 */
        /* <DEDUP_REMOVED lines=12> */
[----:B---3--:R-:W-:Y:S06]  /*3ee80*/  @!P0 BRA `(.L_x_2081) ;  /* 0x0000000000c88947 */ /* 0x008fec0003800000 */
        /* <DEDUP_REMOVED lines=47> */
.L_x_2083:
[----:B------:R-:W-:Y:S05]  /*3f180*/  BSYNC.RECONVERGENT B4 ;  /* 0x0000000000047941 */ /* 0x000fea0003800200 */
.L_x_2082:
[----:B------:R-:W-:Y:S01]  /*3f190*/  VIADD R0, R4, 0x1 ;  /* 0x0000000104007836 */ /* 0x000fe20000000000 */
[----:B------:R-:W-:Y:S06]  /*3f1a0*/  BRA `(.L_x_2084) ;  /* 0x0000000000087947 */ /* 0x000fec0003800000 */
.L_x_2081:
[----:B------:R0:W3:Y:S02]  /*3f1b0*/  DMUL R2, RZ, R30 ;  /* 0x0000001eff027228 */ /* 0x0000e40000000000 */
[----:B0--3--:R-:W-:-:S07]  /*3f1c0*/  IMAD.MOV.U32 R0, RZ, RZ, 0x1 ;  /* 0x00000001ff007424 */ /* 0x009fce00078e00ff */
.L_x_2084:
[----:B------:R-:W-:Y:S05]  /*3f1d0*/  BSYNC.RECONVERGENT B3 ;  /* 0x0000000000037941 */ /* 0x000fea0003800200 */
.L_x_2080:
        /* <DEDUP_REMOVED lines=77> */
[----:B0-----:R0:W3:Y:S02]  /*3f6b0*/  DMUL R36, R32, R36 ;  /* 0x0000002420247228 */ /* 0x0010e40000000000 */
[----:B0--3--:R-:W-:Y:S05]  /*3f6c0*/  @!P1 BRA `(.L_x_2086) ;  /* 0x0000000000c09947 */ /* 0x009fea0003800000 */
        /* <DEDUP_REMOVED lines=48> */
.L_x_2086:
[----:B------:R0:W3:Y:S02]  /*3f9d0*/  DMUL R2, RZ, R30 ;  /* 0x0000001eff027228 */ /* 0x0000e40000000000 */
[----:B0--3--:R-:W-:-:S07]  /*3f9e0*/  IMAD.MOV.U32 R0, RZ, RZ, RZ ;  /* 0x000000ffff007224 */ /* 0x009fce00078e00ff */
.L_x_2087:
[----:B------:R-:W-:Y:S05]  /*3f9f0*/  BSYNC.RECONVERGENT B3 ;  /* 0x0000000000037941 */ /* 0x000fea0003800200 */
.L_x_2085:
        /* <DEDUP_REMOVED lines=23> */
[----:B0-----:R0:W4:Y:S02]  /*3fb70*/  DFMA R14, R30, R12, R14 ;  /* 0x0000000c1e0e722b */ /* 0x001124000000000e */
[----:B0-----:R-:W-:Y:S02]  /*3fb80*/  IMAD.MOV.U32 R12, RZ, RZ, RZ ;  /* 0x000000ffff0c7224 */ /* 0x001fe400078e00ff */
[----:B------:R-:W-:-:S15]  /*3fb90*/  IMAD.MOV.U32 R13, RZ, RZ, R29 ;  /* 0x000000ffff0d7224 */ /* 0x000fde00078e001d */
        /* <DEDUP_REMOVED lines=58> */
.L_x_2065:
        /* <DEDUP_REMOVED lines=10> */
.L_x_2088:
[----:B------:R-:W0:Y:S02]  /*3ffe0*/  DADD R28, R30, -R30 ;  /* 0x000000001e1c7229 */ /* 0x000e24000000081e */
[----:B0-----:R-:W-:Y:S02]  /*3fff0*/  IMAD.MOV.U32 R30, RZ, RZ, R28 ;  /* 0x000000ffff1e7224 */ /* 0x001fe400078e001c */
[----:B------:R-:W-:Y:S01]  /*40000*/  IMAD.MOV.U32 R31, RZ, RZ, R29 ;  /* 0x000000ffff1f7224 */ /* 0x000fe200078e001d */
[----:B------:R-:W-:Y:S06]  /*40010*/  BRA `(.L_x_2077) ;  /* 0x0000001400947947 */ /* 0x000fec0003800000 */
.L_x_2064:
        /* <DEDUP_REMOVED lines=50> */
.L_x_2092:
[----:B------:R-:W-:Y:S05]  /*40340*/  BSYNC.RECONVERGENT B4 ;  /* 0x0000000000047941 */ /* 0x000fea0003800200 */
.L_x_2091:
[----:B------:R-:W-:Y:S01]  /*40350*/  VIADD R0, R4, 0x1 ;  /* 0x0000000104007836 */ /* 0x000fe20000000000 */
[----:B------:R-:W-:Y:S06]  /*40360*/  BRA `(.L_x_2093) ;  /* 0x0000000000087947 */ /* 0x000fec0003800000 */
.L_x_2090:
[----:B------:R0:W3:Y:S02]  /*40370*/  DMUL R2, RZ, R30 ;  /* 0x0000001eff027228 */ /* 0x0000e40000000000 */
[----:B0--3--:R-:W-:-:S07]  /*40380*/  IMAD.MOV.U32 R0, RZ, RZ, 0x1 ;  /* 0x00000001ff007424 */ /* 0x009fce00078e00ff */
.L_x_2093:
[----:B------:R-:W-:Y:S05]  /*40390*/  BSYNC.RECONVERGENT B3 ;  /* 0x0000000000037941 */ /* 0x000fea0003800200 */
.L_x_2089:
        /* <DEDUP_REMOVED lines=117> */
.L_x_2095:
[----:B------:R0:W3:Y:S02]  /*40af0*/  DMUL R2, RZ, R30 ;  /* 0x0000001eff027228 */ /* 0x0000e40000000000 */
[----:B0--3--:R-:W-:-:S07]  /*40b00*/  IMAD.MOV.U32 R0, RZ, RZ, RZ ;  /* 0x000000ffff007224 */ /* 0x009fce00078e00ff */
.L_x_2096:
[----:B------:R-:W-:Y:S05]  /*40b10*/  BSYNC.RECONVERGENT B3 ;  /* 0x0000000000037941 */ /* 0x000fea0003800200 */
.L_x_2094:
        /* <DEDUP_REMOVED lines=64> */
.L_x_2063:
        /* <DEDUP_REMOVED lines=116> */
[----:B------:R0:W3:Y:S02]  /*41660*/  @!P1 DMUL R28, R2, R4 ;  /* 0x00000004021c9228 */ /* 0x0000e40000000000 */
.L_x_2077:
[----:B------:R-:W-:Y:S05]  /*41670*/  BSYNC.RECONVERGENT B2 ;  /* 0x0000000000027941 */ /* 0x000fea0003800200 */
.L_x_2062:
[----:B------:R-:W4:Y:S01]  /*41680*/  DSETP.NAN.AND P0, PT, R26, R26, PT ;  /* 0x0000001a1a00722a */ /* 0x000f220003f08000 */
[----:B------:R-:W-:-:S15]  /*41690*/  BSSY.RECONVERGENT B1, `(.L_x_2097) ;  /* 0x0001113000017945 */ /* 0x000fde0003800200 */
[----:B------:R-:W-:-:S15]  /*416a0*/  NOP ;  /* 0x0000000000007918 */ /* 0x000fde0000000000 */
[----:B------:R-:W-:-:S15]  /*416b0*/  NOP ;  /* 0x0000000000007918 */ /* 0x000fde0000000000 */
[----:B------:R-:W-:-:S15]  /*416c0*/  NOP ;  /* 0x0000000000007918 */ /* 0x000fde0000000000 */
[----:B------:R-:W-:-:S03]  /*416d0*/  NOP ;  /* 0x0000000000007918 */ /* 0x000fc60000000000 */
[----:B----4-:R-:W4:Y:S02]  /*416e0*/  DSETP.NAN.OR P0, PT, R24, R24, P0 ;  /* 0x000000181800722a */ /* 0x010f240000708400 */
[----:B----4-:R-:W-:Y:S05]  /*416f0*/  @P0 BRA `(.L_x_2098) ;  /* 0x000000f0007c0947 */ /* 0x010fea0003800000 */
        /* <DEDUP_REMOVED lines=46> */
[----:B------:R0:W4:Y:S01]  /*419e0*/  DSETP.GEU.AND P0, PT, R4, UR10, PT ;  /* 0x0000000a04007e2a */ /* 0x000122000bf0e000 */
        /* <DEDUP_REMOVED lines=8> */
[----:B----4-:R-:W0:Y:S02]  /*41a70*/  DSETP.GT.OR P0, PT, R4, UR10, !P0 ;  /* 0x0000000a04007e2a */ /* 0x010e24000c704400 */
        /* <DEDUP_REMOVED lines=66> */
[----:B----4-:R-:W-:Y:S01]  /*41ea0*/  LOP3.LUT R2, R0, 0x80000000, RZ, 0x3c, !PT ;  /* 0x8000000000027812 */ /* 0x010fe200078e3cff */
[----:B------:R-:W-:-:S15]  /*41eb0*/  IMAD.MOV.U32 R3, RZ, RZ, 0x43300000 ;  /* 0x43300000ff037424 */ /* 0x000fde00078e00ff */
[----:B------:R-:W-:-:S15]  /*41ec0*/  NOP ;  /* 0x0000000000007918 */ /* 0x000fde0000000000 */
[----:B------:R-:W-:-:S15]  /*41ed0*/  NOP ;  /* 0x0000000000007918 */ /* 0x000fde0000000000 */
[----:B------:R-:W-:-:S15]  /*41ee0*/  NOP ;  /* 0x0000000000007918 */ /* 0x000fde0000000000 */
[----:B------:R-:W-:-:S01]  /*41ef0*/  NOP ;  /* 0x0000000000007918 */ /* 0x000fc20000000000 */
        /* <DEDUP_REMOVED lines=109> */
[----:B------:R-:W4:Y:S01]  /*425d0*/  DFMA R12, R34, R12, UR10 ;  /* 0x0000000a220c7e2b */ /* 0x000f22000800000c */
        /* <DEDUP_REMOVED lines=11> */
[----:B----4-:R-:W0:-:S15]  /*42690*/  DMUL R12, R34, R12 ;  /* 0x0000000c220c7228 */ /* 0x010e1e0000000000 */
        /* <DEDUP_REMOVED lines=25> */
[----:B0---4-:R-:W-:Y:S05]  /*42830*/  BRA `(.L_x_2105) ;  /* 0x00000008000c7947 */ /* 0x011fea0003800000 */
.L_x_2104:
        /* <DEDUP_REMOVED lines=52> */
[----:B-123--:R-:W-:Y:S05]  /*42b80*/  CALL.REL.NOINC `($__internal_68_$__cuda_sm20_div_rn_f64_full) ;  /* 0x000006b400f07944 */ /* 0x00efea0003c00000 */
.L_x_2107:
[----:B------:R-:W-:Y:S05]  /*42b90*/  BSYNC.RECONVERGENT B3 ;  /* 0x0000000000037941 */ /* 0x000fea0003800200 */
.L_x_2106:
        /* <DEDUP_REMOVED lines=76> */
[----:B0-----:R0:W4:Y:S02]  /*43060*/  DADD R8, R8, R12 ;  /* 0x0000000008087229 */ /* 0x001124000000000c */
.L_x_2105:
[----:B------:R-:W-:Y:S05]  /*43070*/  BSYNC.RECONVERGENT B2 ;  /* 0x0000000000027941 */ /* 0x000fea0003800200 */
.L_x_2103:
[----:B------:R-:W5:Y:S01]  /*43080*/  MUFU.RCP64H R3, R33 ;  /* 0x0000002100037308 */ /* 0x000f620000001800 */
        /* <DEDUP_REMOVED lines=8> */
[----:B-----5:R-:W5:-:S15]  /*43110*/  DFMA R4, -R32, R2, 1 ;  /* 0x3ff000002004742b */ /* 0x020f5e0000000102 */
[----:B------:R-:W-:-:S15]  /*43120*/  NOP ;  /* 0x0000000000007918 */ /* 0x000fde0000000000 */
[----:B------:R-:W-:-:S15]  /*43130*/  NOP ;  /* 0x0000000000007918 */ /* 0x000fde0000000000 */
[----:B------:R-:W-:-:S15]  /*43140*/  NOP ;  /* 0x0000000000007918 */ /* 0x000fde0000000000 */
[----:B------:R-:W-:-:S04]  /*43150*/  NOP ;  /* 0x0000000000007918 */ /* 0x000fc80000000000 */
[----:B-----5:R-:W5:-:S15]  /*43160*/  DFMA R4, R4, R4, R4 ;  /* 0x000000040404722b */ /* 0x020f5e0000000004 */
        /* <DEDUP_REMOVED lines=19> */
[----:B-----5:R-:W5:-:S15]  /*432a0*/  DMUL R4, R10, R2 ;  /* 0x000000020a047228 */ /* 0x020f5e0000000000 */
[----:B------:R-:W-:-:S15]  /*432b0*/  NOP ;  /* 0x0000000000007918 */ /* 0x000fde0000000000 */
[----:B------:R-:W-:-:S15]  /*432c0*/  NOP ;  /* 0x0000000000007918 */ /* 0x000fde0000000000 */
[----:B------:R-:W-:-:S15]  /*432d0*/  NOP ;  /* 0x0000000000007918 */ /* 0x000fde0000000000 */
[----:B------:R-:W-:-:S04]  /*432e0*/  NOP ;  /* 0x0000000000007918 */ /* 0x000fc80000000000 */
[----:B-----5:R-:W5:-:S15]  /*432f0*/  DFMA R6, -R32, R4, R10 ;  /* 0x000000042006722b */ /* 0x020f5e000000010a */
[----:B------:R-:W-:-:S15]  /*43300*/  NOP ;  /* 0x0000000000007918 */ /* 0x000fde0000000000 */
[----:B------:R-:W-:-:S15]  /*43310*/  NOP ;  /* 0x0000000000007918 */ /* 0x000fde0000000000 */
[----:B------:R-:W-:-:S15]  /*43320*/  NOP ;  /* 0x0000000000007918 */ /* 0x000fde0000000000 */
[----:B------:R-:W-:-:S04]  /*43330*/  NOP ;  /* 0x0000000000007918 */ /* 0x000fc80000000000 */
[----:B-----5:R-:W5:Y:S02]  /*43340*/  DFMA R2, R2, R6, R4 ;  /* 0x000000060202722b */ /* 0x020f640000000004 */
[----:B-----5:R-:W-:-:S05]  /*43350*/  FFMA R0, RZ, R33, R3 ;  /* 0x00000021ff007223 */ /* 0x020fca0000000003 */
[----:B------:R-:W-:-:S13]  /*43360*/  FSETP.GT.AND P0, PT, |R0|, 1.469367938527859385e-39, PT ;  /* 0x001000000000780b */ /* 0x000fda0003f04200 */
[----:B------:R-:W-:Y:S05]  /*43370*/  @P0 BRA P2, `(.L_x_2109) ;  /* 0x0000000000180947 */ /* 0x000fea0001000000 */
[----:B------:R-:W-:Y:S01]  /*43380*/  IMAD.MOV.U32 R4, RZ, RZ, R10 ;  /* 0x000000ffff047224 */ /* 0x000fe200078e000a */
[----:B------:R-:W-:Y:S01]  /*43390*/  MOV R0, 0x433e0 ;  /* 0x000433e000007802 */ /* 0x000fe20000000f00 */
[----:B------:R-:W-:Y:S02]  /*433a0*/  IMAD.MOV.U32 R5, RZ, RZ, R11 ;  /* 0x000000ffff057224 */ /* 0x000fe400078e000b */
[----:B------:R-:W-:Y:S02]  /*433b0*/  IMAD.MOV.U32 R2, RZ, RZ, R32 ;  /* 0x000000ffff027224 */ /* 0x000fe400078e0020 */
[----:B------:R-:W-:-:S07]  /*433c0*/  IMAD.MOV.U32 R3, RZ, RZ, R33 ;  /* 0x000000ffff037224 */ /* 0x000fce00078e0021 */
[----:B01234-:R-:W-:Y:S05]  /*433d0*/  CALL.REL.NOINC `($__internal_68_$__cuda_sm20_div_rn_f64_full) ;  /* 0x000006ac00dc7944 */ /* 0x01ffea0003c00000 */
.L_x_2109:
[----:B------:R-:W-:Y:S05]  /*433e0*/  BSYNC.RECONVERGENT B2 ;  /* 0x0000000000027941 */ /* 0x000fea0003800200 */
.L_x_2108:
[----:B------:R-:W-:Y:S01]  /*433f0*/  IMAD.MOV.U32 R6, RZ, RZ, -0x2449a4b7 ;  /* 0xdbb65b49ff067424 */ /* 0x000fe200078e00ff */
[----:B------:R-:W-:Y:S01]  /*43400*/  UMOV UR10, 0x2a25ff7e ;  /* 0x2a25ff7e000a7882 */ /* 0x000fe20000000000 */
[----:B------:R-:W-:Y:S01]  /*43410*/  IMAD.MOV.U32 R7, RZ, RZ, 0x3f2d3b63 ;  /* 0x3f2d3b63ff077424 */ /* 0x000fe200078e00ff */
[----:B------:R-:W-:Y:S01]  /*43420*/  UMOV UR11, 0x3ef53e1d ;  /* 0x3ef53e1d000b7882 */ /* 0x000fe20000000000 */
[----:B------:R-:W5:Y:S01]  /*43430*/  DMUL R4, R2, R2 ;  /* 0x0000000202047228 */ /* 0x000f620000000000 */
[----:B------:R-:W-:Y:S01]  /*43440*/  ISETP.GE.AND P2, PT, R25, RZ, PT ;  /* 0x000000ff1900720c */ /* 0x000fe20003f46270 */
[----:B------:R-:W-:Y:S03]  /*43450*/  BSSY.RECONVERGENT B0, `(.L_x_2110) ;  /* 0x00000ac000007945 */ /* 0x000fe60003800200 */
[----:B------:R-:W-:-:S15]  /*43460*/  @P1 PLOP3.LUT P0, PT, P2, PT, PT, 0x80, 0x8 ;  /* 0x000000000008181c */ /* 0x000fde000170f070 */
[----:B------:R-:W-:-:S15]  /*43470*/  NOP ;  /* 0x0000000000007918 */ /* 0x000fde0000000000 */
[----:B------:R-:W-:-:S15]  /*43480*/  NOP ;  /* 0x0000000000007918 */ /* 0x000fde0000000000 */
[----:B------:R-:W-:-:S14]  /*43490*/  NOP ;  /* 0x0000000000007918 */ /* 0x000fdc0000000000 */
[----:B-----5:R-:W5:Y:S01]  /*434a0*/  DFMA R6, R4, -UR10, R6 ;  /* 0x8000000a04067c2b */ /* 0x020f620008000006 */
[----:B------:R-:W-:Y:S01]  /*434b0*/  UMOV UR10, 0x8dde082e ;  /* 0x8dde082e000a7882 */ /* 0x000fe20000000000 */
[----:B------:R-:W-:-:S15]  /*434c0*/  UMOV UR11, 0x3f531278 ;  /* 0x3f531278000b7882 */ /* 0x000fde0000000000 */
[----:B------:R-:W-:-:S15]  /*434d0*/  NOP ;  /* 0x0000000000007918 */ /* 0x000fde0000000000 */
[----:B------:R-:W-:-:S15]  /*434e0*/  NOP ;  /* 0x0000000000007918 */ /* 0x000fde0000000000 */
[----:B------:R-:W-:-:S15]  /*434f0*/  NOP ;  /* 0x0000000000007918 */ /* 0x000fde0000000000 */
[----:B------:R-:W-:-:S02]  /*43500*/  NOP ;  /* 0x0000000000007918 */ /* 0x000fc40000000000 */
[----:B-----5:R-:W5:Y:S01]  /*43510*/  DFMA R6, R4, R6, -UR10 ;  /* 0x8000000a04067e2b */ /* 0x020f620008000006 */
[----:B------:R-:W-:Y:S01]  /*43520*/  UMOV UR10, 0xc8249315 ;  /* 0xc8249315000a7882 */ /* 0x000fe20000000000 */
[----:B------:R-:W-:-:S15]  /*43530*/  UMOV UR11, 0x3f6f9690 ;  /* 0x3f6f9690000b7882 */ /* 0x000fde0000000000 */
[----:B------:R-:W-:-:S15]  /*43540*/  NOP ;  /* 0x0000000000007918 */ /* 0x000fde0000000000 */
[----:B------:R-:W-:-:S15]  /*43550*/  NOP ;  /* 0x0000000000007918 */ /* 0x000fde0000000000 */
[----:B------:R-:W-:-:S15]  /*43560*/  NOP ;  /* 0x0000000000007918 */ /* 0x000fde0000000000 */
[----:B------:R-:W-:-:S02]  /*43570*/  NOP ;  /* 0x0000000000007918 */ /* 0x000fc40000000000 */
[----:B-----5:R-:W5:Y:S01]  /*43580*/  DFMA R6, R4, R6, UR10 ;  /* 0x0000000a04067e2b */ /* 0x020f620008000006 */
        /* <DEDUP_REMOVED lines=104> */
[----:B-----5:R-:W5:-:S15]  /*43c10*/  DFMA R6, R4, R6, -UR10 ;  /* 0x8000000a04067e2b */ /* 0x020f5e0008000006 */
        /* <DEDUP_REMOVED lines=9> */
[----:B-----5:R5:W0:Y:S02]  /*43cb0*/  DFMA R6, R6, R2, R2 ;  /* 0x000000020606722b */ /* 0x020a240000000002 */
[----:B-----5:R-:W-:Y:S02]  /*43cc0*/  @P1 IMAD.MOV.U32 R2, RZ, RZ, 0x54442d18 ;  /* 0x54442d18ff021424 */ /* 0x020fe400078e00ff */
[----:B------:R-:W-:-:S15]  /*43cd0*/  @P1 IMAD.MOV.U32 R3, RZ, RZ, 0x400921fb ;  /* 0x400921fbff031424 */ /* 0x000fde00078e00ff */
[----:B------:R-:W-:-:S15]  /*43ce0*/  NOP ;  /* 0x0000000000007918 */ /* 0x000fde0000000000 */
[----:B------:R-:W-:-:S15]  /*43cf0*/  NOP ;  /* 0x0000000000007918 */ /* 0x000fde0000000000 */
[----:B------:R-:W-:-:S15]  /*43d00*/  NOP ;  /* 0x0000000000007918 */ /* 0x000fde0000000000 */
[----:B0-----:R-:W0:Y:S02]  /*43d10*/  @P1 DADD R2, -R6, R2 ;  /* 0x0000000006021229 */ /* 0x001e240000000102 */
        /* <DEDUP_REMOVED lines=29> */
.L_x_2111:
[----:B------:R-:W-:Y:S02]  /*43ef0*/  FSEL R2, RZ, 3.37028055040000000000e+12, P0 ;  /* 0x54442d18ff027808 */ /* 0x000fe40000000000 */
[----:B------:R-:W-:-:S07]  /*43f00*/  FSEL R3, RZ, 2.1426990032196044922, P0 ;  /* 0x400921fbff037808 */ /* 0x000fce0000000000 */
.L_x_2112:
[----:B------:R-:W-:Y:S05]  /*43f10*/  BSYNC.RECONVERGENT B0 ;  /* 0x0000000000007941 */ /* 0x000fea0003800200 */
.L_x_2110:
[----:B------:R0:W5:Y:S02]  /*43f20*/  DADD R24, |R24|, |R26| ;  /* 0x0000000018187229 */ /* 0x000164000000061a */
[----:B0-----:R-:W-:-:S15]  /*43f30*/  LOP3.LUT R27, R3, 0x80000000, R27, 0xb8, !PT ;  /* 0x80000000031b7812 */ /* 0x001fde00078eb81b */
[----:B------:R-:W-:-:S15]  /*43f40*/  NOP ;  /* 0x0000000000007918 */ /* 0x000fde0000000000 */
[----:B------:R-:W-:-:S15]  /*43f50*/  NOP ;  /* 0x0000000000007918 */ /* 0x000fde0000000000 */
[----:B------:R-:W-:-:S15]  /*43f60*/  NOP ;  /* 0x0000000000007918 */ /* 0x000fde0000000000 */
[----:B------:R-:W-:-:S02]  /*43f70*/  NOP ;  /* 0x0000000000007918 */ /* 0x000fc40000000000 */
[----:B-----5:R-:W0:Y:S02]  /*43f80*/  DSETP.NAN.AND P0, PT, R24, R24, PT ;  /* 0x000000181800722a */ /* 0x020e240003f08000 */
[----:B0-----:R-:W-:Y:S02]  /*43f90*/  FSEL R2, R24, R2, P0 ;  /* 0x0000000218027208 */ /* 0x001fe40000000000 */
[----:B------:R-:W-:-:S15]  /*43fa0*/  FSEL R3, R25, R27, P0 ;  /* 0x0000001b19037208 */ /* 0x000fde0000000000 */
[----:B------:R-:W-:-:S15]  /*43fb0*/  NOP ;  /* 0x0000000000007918 */ /* 0x000fde0000000000 */
[----:B------:R-:W-:-:S15]  /*43fc0*/  NOP ;  /* 0x0000000000007918 */ /* 0x000fde0000000000 */
[----:B------:R-:W-:-:S15]  /*43fd0*/  NOP ;  /* 0x0000000000007918 */ /* 0x000fde0000000000 */
[----:B----4-:R-:W0:Y:S02]  /*43fe0*/  DMUL R8, R8, 0.5 ;  /* 0x3fe0000008087828 */ /* 0x010e240000000000 */
[----:B0-----:R-:W-:Y:S05]  /*43ff0*/  BRA `(.L_x_2113) ;  /* 0x000000e400f07947 */ /* 0x001fea0003800000 */
.L_x_2102:
        /* <DEDUP_REMOVED lines=23> */
[----:B------:R-:W4:Y:S02]  /*44170*/  @!P0 DMUL R4, R4, 1.80143985094819840000e+16 ;  /* 0x4350000004048828 */ /* 0x000f240000000000 */
[----:B----4-:R-:W-:Y:S02]  /*44180*/  @!P0 IMAD.MOV.U32 R0, RZ, RZ, R5 ;  /* 0x000000ffff008224 */ /* 0x010fe400078e0005 */
        /* <DEDUP_REMOVED lines=39> */
[----:B0-----:R0:W4:Y:S02]  /*44400*/  DFMA R2, R2, R8, R6 ;  /* 0x000000080202722b */ /* 0x0011240000000006 */
[----:B0-----:R-:W-:Y:S02]  /*44410*/  VIADD R6, R0, 0xffffffff ;  /* 0xffffffff00067836 */ /* 0x001fe40000000000 */
[----:B----4-:R-:W-:-:S03]  /*44420*/  FFMA R9, RZ, R33, R3 ;  /* 0x00000021ff097223 */ /* 0x010fc60000000003 */
        /* <DEDUP_REMOVED lines=184> */
.L_x_2116:
[----:B------:R-:W-:Y:S05]  /*44fb0*/  BSYNC.RECONVERGENT B0 ;  /* 0x0000000000007941 */ /* 0x000fea0003800200 */
.L_x_2115:
[----:B------:R-:W-:Y:S04]  /*44fc0*/  BSSY.RECONVERGENT B2, `(.L_x_2117) ;  /* 0x0000008000027945 */ /* 0x000fe80003800200 */
[----:B------:R-:W-:Y:S05]  /*44fd0*/  @P4 BRA P5, `(.L_x_2118) ;  /* 0x0000000000184947 */ /* 0x000fea0002800000 */
[----:B------:R-:W-:Y:S01]  /*44fe0*/  IMAD.MOV.U32 R4, RZ, RZ, R10 ;  /* 0x000000ffff047224 */ /* 0x000fe200078e000a */
[----:B------:R-:W-:Y:S01]  /*44ff0*/  MOV R0, 0x45040 ;  /* 0x0004504000007802 */ /* 0x000fe20000000f00 */
[----:B------:R-:W-:Y:S02]  /*45000*/  IMAD.MOV.U32 R5, RZ, RZ, R11 ;  /* 0x000000ffff057224 */ /* 0x000fe400078e000b */
[----:B------:R-:W-:Y:S02]  /*45010*/  IMAD.MOV.U32 R2, RZ, RZ, R32 ;  /* 0x000000ffff027224 */ /* 0x000fe400078e0020 */
[----:B------:R-:W-:-:S07]  /*45020*/  IMAD.MOV.U32 R3, RZ, RZ, R33 ;  /* 0x000000ffff037224 */ /* 0x000fce00078e0021 */
[----:B01234-:R-:W-:Y:S05]  /*45030*/  CALL.REL.NOINC `($__internal_68_$__cuda_sm20_div_rn_f64_full) ;  /* 0x0000069000c47944 */ /* 0x01ffea0003c00000 */
.L_x_2118:
[----:B------:R-:W-:Y:S05]  /*45040*/  BSYNC.RECONVERGENT B2 ;  /* 0x0000000000027941 */ /* 0x000fea0003800200 */
.L_x_2117:
        /* <DEDUP_REMOVED lines=176> */
.L_x_2120:
[----:B------:R-:W-:Y:S02]  /*45b50*/  FSEL R2, RZ, 3.37028055040000000000e+12, P0 ;  /* 0x54442d18ff027808 */ /* 0x000fe40000000000 */
[----:B------:R-:W-:-:S07]  /*45b60*/  FSEL R3, RZ, 2.1426990032196044922, P0 ;  /* 0x400921fbff037808 */ /* 0x000fce0000000000 */
.L_x_2121:
[----:B------:R-:W-:Y:S05]  /*45b70*/  BSYNC.RECONVERGENT B0 ;  /* 0x0000000000007941 */ /* 0x000fea0003800200 */
.L_x_2119:
        /* <DEDUP_REMOVED lines=14> */
.L_x_2114:
        /* <DEDUP_REMOVED lines=98> */
[----:B-1----:R4:W1:-:S15]  /*46280*/  DMUL R48, R8, R12 ;  /* 0x0000000c08307228 */ /* 0x00285e0000000000 */
[----:B------:R-:W-:-:S15]  /*46290*/  NOP ;  /* 0x0000000000007918 */ /* 0x000fde0000000000 */
[----:B------:R-:W-:-:S15]  /*462a0*/  NOP ;  /* 0x0000000000007918 */ /* 0x000fde0000000000 */
[----:B------:R-:W-:-:S15]  /*462b0*/  NOP ;  /* 0x0000000000007918 */ /* 0x000fde0000000000 */
[----:B------:R-:W-:-:S04]  /*462c0*/  NOP ;  /* 0x0000000000007918 */ /* 0x000fc80000000000 */
[----:B-1----:R4:W0:Y:S02]  /*462d0*/  DMUL R40, R8, R8 ;  /* 0x0000000808287228 */ /* 0x0028240000000000 */
.L_x_2123:
[----:B------:R-:W4:Y:S02]  /*462e0*/  DSETP.GEU.AND P1, PT, R42, R52, PT ;  /* 0x000000342a00722a */ /* 0x000f240003f2e000 */
[----:B----4-:R-:W-:Y:S02]  /*462f0*/  FSEL R12, R52, R42, P1 ;  /* 0x0000002a340c7208 */ /* 0x010fe40000800000 */
        /* <DEDUP_REMOVED lines=132> */
.L_x_2122:
        /* <DEDUP_REMOVED lines=257> */
.L_x_2125:
        /* <DEDUP_REMOVED lines=52> */
[----:B--23--:R-:W-:Y:S05]  /*47e90*/  CALL.REL.NOINC `($__internal_68_$__cuda_sm20_div_rn_f64_full) ;  /* 0x00000664002c7944 */ /* 0x00cfea0003c00000 */
.L_x_2128:
[----:B------:R-:W-:Y:S05]  /*47ea0*/  BSYNC.RECONVERGENT B3 ;  /* 0x0000000000037941 */ /* 0x000fea0003800200 */
.L_x_2127:
        /* <DEDUP_REMOVED lines=77> */
.L_x_2126:
[----:B------:R-:W-:Y:S05]  /*48380*/  BSYNC.RECONVERGENT B2 ;  /* 0x0000000000027941 */ /* 0x000fea0003800200 */
.L_x_2124:
        /* <DEDUP_REMOVED lines=54> */
.L_x_2130:
[----:B------:R-:W-:Y:S05]  /*486f0*/  BSYNC.RECONVERGENT B2 ;  /* 0x0000000000027941 */ /* 0x000fea0003800200 */
.L_x_2129:
        /* <DEDUP_REMOVED lines=176> */
.L_x_2132:
[----:B------:R-:W-:Y:S02]  /*49200*/  FSEL R2, RZ, 3.37028055040000000000e+12, P0 ;  /* 0x54442d18ff027808 */ /* 0x000fe40000000000 */
[----:B------:R-:W-:-:S07]  /*49210*/  FSEL R3, RZ, 2.1426990032196044922, P0 ;  /* 0x400921fbff037808 */ /* 0x000fce0000000000 */
.L_x_2133:
[----:B------:R-:W-:Y:S05]  /*49220*/  BSYNC.RECONVERGENT B0 ;  /* 0x0000000000007941 */ /* 0x000fea0003800200 */
.L_x_2131:
        /* <DEDUP_REMOVED lines=12> */
[----:B-1----:R-:W0:Y:S02]  /*492f0*/  DMUL R8, R8, 0.5 ;  /* 0x3fe0000008087828 */ /* 0x002e240000000000 */
[----:B0-----:R-:W-:Y:S05]  /*49300*/  BRA `(.L_x_2113) ;  /* 0x00000094002c7947 */ /* 0x001fea0003800000 */
.L_x_2101:
        /* <DEDUP_REMOVED lines=21> */
[----:B0-----:R0:W4:Y:S02]  /*49460*/  DFMA R12, R4, R8, R4 ;  /* 0x00000008040c722b */ /* 0x0011240000000004 */
        /* <DEDUP_REMOVED lines=21> */
[----:B----4-:R-:W0:-:S15]  /*495c0*/  DFMA R14, -R32, R12, 1 ;  /* 0x3ff00000200e742b */ /* 0x010e1e000000010c */
        /* <DEDUP_REMOVED lines=19> */
[----:B----4-:R-:W-:-:S15]  /*49700*/  DFMA R8, R8, R8, R2 ;  /* 0x000000080808722b */ /* 0x010fde0000000002 */
        /* <DEDUP_REMOVED lines=51> */
[----:B0-----:R0:W4:Y:S02]  /*49a40*/  DMUL R34, R8, R34 ;  /* 0x0000002208227228 */ /* 0x0011240000000000 */
        /* <DEDUP_REMOVED lines=11> */
[----:B----4-:R-:W0:Y:S02]  /*49b00*/  DMUL R34, R34, R8 ;  /* 0x0000000822227228 */ /* 0x010e240000000000 */
        /* <DEDUP_REMOVED lines=197> */
.L_x_2135:
[----:B------:R-:W-:Y:S05]  /*4a760*/  BSYNC.RECONVERGENT B0 ;  /* 0x0000000000007941 */ /* 0x000fea0003800200 */
.L_x_2134:
        /* <DEDUP_REMOVED lines=8> */
.L_x_2137:
[----:B------:R-:W-:Y:S05]  /*4a7f0*/  BSYNC.RECONVERGENT B2 ;  /* 0x0000000000027941 */ /* 0x000fea0003800200 */
.L_x_2136:
        /* <DEDUP_REMOVED lines=176> */
.L_x_2139:
[----:B------:R-:W-:Y:S02]  /*4b300*/  FSEL R2, RZ, 3.37028055040000000000e+12, P0 ;  /* 0x54442d18ff027808 */ /* 0x000fe40000000000 */
[----:B------:R-:W-:-:S07]  /*4b310*/  FSEL R3, RZ, 2.1426990032196044922, P0 ;  /* 0x400921fbff037808 */ /* 0x000fce0000000000 */
.L_x_2140:
[----:B------:R-:W-:Y:S05]  /*4b320*/  BSYNC.RECONVERGENT B0 ;  /* 0x0000000000007941 */ /* 0x000fea0003800200 */
.L_x_2138:
        /* <DEDUP_REMOVED lines=8> */
[----:B------:R-:W-:Y:S01]  /*4b3b0*/  FSEL R3, R25, R27, P0 ;  /* 0x0000001b19037208 */ /* 0x000fe20000000000 */
[----:B------:R-:W-:Y:S06]  /*4b3c0*/  BRA `(.L_x_2113) ;  /* 0x0000007000fc7947 */ /* 0x000fec0003800000 */
.L_x_2100:
        /* <DEDUP_REMOVED lines=28> */
[----:B------:R0:W4:Y:S02]  /*4b590*/  @P1 DFMA R2, R6, R4, +INF ;  /* 0x7ff000000602142b */ /* 0x0001240000000004 */
[----:B0-----:R-:W-:Y:S01]  /*4b5a0*/  IMAD.MOV.U32 R7, RZ, RZ, -0x3ff ;  /* 0xfffffc01ff077424 */ /* 0x001fe200078e00ff */
[----:B----4-:R-:W-:Y:S01]  /*4b5b0*/  @P1 FSEL R4, R2, RZ, P2 ;  /* 0x000000ff02041208 */ /* 0x010fe20001000000 */
        /* <DEDUP_REMOVED lines=175> */
.L_x_2143:
        /* <DEDUP_REMOVED lines=53> */
.L_x_2146:
[----:B------:R-:W-:Y:S05]  /*4c400*/  BSYNC.RECONVERGENT B3 ;  /* 0x0000000000037941 */ /* 0x000fea0003800200 */
.L_x_2145:
        /* <DEDUP_REMOVED lines=77> */
.L_x_2144:
[----:B------:R-:W-:Y:S05]  /*4c8e0*/  BSYNC.RECONVERGENT B2 ;  /* 0x0000000000027941 */ /* 0x000fea0003800200 */
.L_x_2142:
[----:B------:R-:W-:Y:S01]  /*4c8f0*/  IMAD.MOV.U32 R2, RZ, RZ, -0x2449a4b7 ;  /* 0xdbb65b49ff027424 */ /* 0x000fe200078e00ff */
[----:B------:R-:W-:Y:S01]  /*4c900*/  UMOV UR10, 0x2a25ff7e ;  /* 0x2a25ff7e000a7882 */ /* 0x000fe20000000000 */
[----:B------:R-:W-:Y:S01]  /*4c910*/  IMAD.MOV.U32 R3, RZ, RZ, 0x3f2d3b63 ;  /* 0x3f2d3b63ff037424 */ /* 0x000fe200078e00ff */
[----:B------:R-:W-:Y:S01]  /*4c920*/  UMOV UR11, 0x3ef53e1d ;  /* 0x3ef53e1d000b7882 */ /* 0x000fe20000000000 */
[----:B------:R-:W5:Y:S01]  /*4c930*/  DSETP.GEU.AND P2, PT, |R24|, |R26|, PT ;  /* 0x4000001a1800722a */ /* 0x000f620003f4e200 */
[----:B------:R-:W-:Y:S01]  /*4c940*/  ISETP.GE.AND P1, PT, R25, RZ, PT ;  /* 0x000000ff1900720c */ /* 0x000fe20003f26270 */
[----:B------:R-:W-:-:S03]  /*4c950*/  IMAD.MOV.U32 R0, RZ, RZ, 0x7f3321d2 ;  /* 0x7f3321d2ff007424 */ /* 0x000fc600078e00ff */
[----:B-----5:R-:W-:-:S15]  /*4c960*/  @P2 PLOP3.LUT P0, PT, P1, PT, PT, 0x80, 0x8 ;  /* 0x000000000008281c */ /* 0x020fde0000f0f070 */
[----:B------:R-:W-:-:S15]  /*4c970*/  NOP ;  /* 0x0000000000007918 */ /* 0x000fde0000000000 */
[----:B------:R-:W-:-:S15]  /*4c980*/  NOP ;  /* 0x0000000000007918 */ /* 0x000fde0000000000 */
[----:B------:R-:W-:-:S14]  /*4c990*/  NOP ;  /* 0x0000000000007918 */ /* 0x000fdc0000000000 */
[----:B------:R-:W5:Y:S01]  /*4c9a0*/  DFMA R2, R8, -UR10, R2 ;  /* 0x8000000a08027c2b */ /* 0x000f620008000002 */
        /* <DEDUP_REMOVED lines=123> */
[----:B-----5:R0:W5:Y:S02]  /*4d160*/  DMUL R2, R8, R2 ;  /* 0x0000000208027228 */ /* 0x0201640000000000 */
[----:B0-----:R-:W-:Y:S02]  /*4d170*/  @!P2 IMAD.MOV.U32 R8, RZ, RZ, 0x54442d18 ;  /* 0x54442d18ff08a424 */ /* 0x001fe400078e00ff */
[----:B------:R-:W-:-:S15]  /*4d180*/  @!P2 IMAD.MOV.U32 R9, RZ, RZ, 0x3ff921fb ;  /* 0x3ff921fbff09a424 */ /* 0x000fde00078e00ff */
[----:B------:R-:W-:-:S15]  /*4d190*/  NOP ;  /* 0x0000000000007918 */ /* 0x000fde0000000000 */
[----:B------:R-:W-:-:S15]  /*4d1a0*/  NOP ;  /* 0x0000000000007918 */ /* 0x000fde0000000000 */
[----:B------:R-:W-:-:S15]  /*4d1b0*/  NOP ;  /* 0x0000000000007918 */ /* 0x000fde0000000000 */
[----:B-----5:R0:W5:Y:S02]  /*4d1c0*/  DFMA R10, R10, R2, R10 ;  /* 0x000000020a0a722b */ /* 0x020164000000000a */
        /* <DEDUP_REMOVED lines=43> */
[----:B----4-:R0:W4:Y:S02]  /*4d480*/  DMUL R8, R4, 0.5 ;  /* 0x3fe0000004087828 */ /* 0x0101240000000000 */
[----:B0---4-:R-:W-:Y:S05]  /*4d490*/  BRA `(.L_x_2113) ;  /* 0x0000005000c87947 */ /* 0x011fea0003800000 */
.L_x_2141:
        /* <DEDUP_REMOVED lines=140> */
[----:B0-----:R0:W4:Y:S02]  /*4dd60*/  DFMA R8, R10, R4, R10 ;  /* 0x000000040a08722b */ /* 0x001124000000000a */
        /* <DEDUP_REMOVED lines=44> */
[----:B----4-:R-:W0:Y:S02]  /*4e030*/  DSETP.NAN.AND P1, PT, R2, R2, PT ;  /* 0x000000020200722a */ /* 0x010e240003f28000 */
[----:B0-----:R-:W-:Y:S02]  /*4e040*/  FSEL R2, R2, R5, P1 ;  /* 0x0000000502027208 */ /* 0x001fe40000800000 */
[----:B------:R-:W-:-:S15]  /*4e050*/  FSEL R3, R3, R27, P1 ;  /* 0x0000001b03037208 */ /* 0x000fde0000800000 */
[----:B------:R-:W-:-:S15]  /*4e060*/  NOP ;  /* 0x0000000000007918 */ /* 0x000fde0000000000 */
[----:B------:R-:W-:-:S15]  /*4e070*/  NOP ;  /* 0x0000000000007918 */ /* 0x000fde0000000000 */
[----:B------:R-:W-:-:S15]  /*4e080*/  NOP ;  /* 0x0000000000007918 */ /* 0x000fde0000000000 */
[----:B------:R0:W4:Y:S02]  /*4e090*/  DMUL R8, R10, R8 ;  /* 0x000000080a087228 */ /* 0x0001240000000000 */
[----:B0---4-:R-:W-:Y:S05]  /*4e0a0*/  BRA `(.L_x_2113) ;  /* 0x0000004400c47947 */ /* 0x011fea0003800000 */
.L_x_2099:
        /* <DEDUP_REMOVED lines=50> */
[----:B-123--:R-:W-:Y:S05]  /*4e3d0*/  CALL.REL.NOINC `($__internal_68_$__cuda_sm20_div_rn_f64_full) ;  /* 0x000005fc00dc7944 */ /* 0x00efea0003c00000 */
[----:B------:R-:W-:Y:S02]  /*4e3e0*/  IMAD.MOV.U32 R8, RZ, RZ, R2 ;  /* 0x000000ffff087224 */ /* 0x000fe400078e0002 */
[----:B------:R-:W-:-:S07]  /*4e3f0*/  IMAD.MOV.U32 R9, RZ, RZ, R3 ;  /* 0x000000ffff097224 */ /* 0x000fce00078e0003 */
.L_x_2148:
[----:B------:R-:W-:Y:S05]  /*4e400*/  BSYNC.RECONVERGENT B2 ;  /* 0x0000000000027941 */ /* 0x000fea0003800200 */
.L_x_2147:
        /* <DEDUP_REMOVED lines=51> */
.L_x_2150:
[----:B------:R-:W-:Y:S05]  /*4e740*/  BSYNC.RECONVERGENT B2 ;  /* 0x0000000000027941 */ /* 0x000fea0003800200 */
.L_x_2149:
        /* <DEDUP_REMOVED lines=13> */
[----:B------:R-:W4:Y:S02]  /*4e820*/  DADD R2, -RZ, |R2| ;  /* 0x00000000ff027229 */ /* 0x000f240000000502 */
[----:B----4-:R-:W-:-:S04]  /*4e830*/  ISETP.LT.U32.AND P0, PT, R2, R8, PT ;  /* 0x000000080200720c */ /* 0x010fc80003f01070 */
        /* <DEDUP_REMOVED lines=18> */
[----:B------:R-:W-:-:S15]  /*4e960*/  ISETP.GT.U32.AND.EX P0, PT, R9, R3, PT, P0 ;  /* 0x000000030900720c */ /* 0x000fde0003f04100 */
[----:B------:R-:W-:-:S15]  /*4e970*/  NOP ;  /* 0x0000000000007918 */ /* 0x000fde0000000000 */
[----:B------:R-:W-:-:S15]  /*4e980*/  NOP ;  /* 0x0000000000007918 */ /* 0x000fde0000000000 */
[----:B------:R-:W-:-:S09]  /*4e990*/  NOP ;  /* 0x0000000000007918 */ /* 0x000fd20000000000 */
[----:B----4-:R-:W0:-:S15]  /*4e9a0*/  DFMA R12, -R32, R6, 1 ;  /* 0x3ff00000200c742b */ /* 0x010e1e0000000106 */
        /* <DEDUP_REMOVED lines=296> */
.L_x_2152:
[----:B------:R-:W-:Y:S05]  /*4fc30*/  BSYNC.RECONVERGENT B0 ;  /* 0x0000000000007941 */ /* 0x000fea0003800200 */
.L_x_2151:
[----:B------:R-:W-:Y:S01]  /*4fc40*/  BSSY.RECONVERGENT B2, `(.L_x_2153) ;  /* 0x0000009000027945 */ /* 0x000fe20003800200 */
[----:B------:R0:W0:Y:S03]  /*4fc50*/  DSETP.GEU.AND P1, PT, |R24|, |R26|, PT ;  /* 0x4000001a1800722a */ /* 0x0000260003f2e200 */
[----:B------:R-:W-:Y:S05]  /*4fc60*/  @P3 BRA P4, `(.L_x_2154) ;  /* 0x0000000000183947 */ /* 0x000fea0002000000 */
[----:B------:R-:W-:Y:S01]  /*4fc70*/  IMAD.MOV.U32 R4, RZ, RZ, R10 ;  /* 0x000000ffff047224 */ /* 0x000fe200078e000a */
[----:B------:R-:W-:Y:S01]  /*4fc80*/  MOV R0, 0x4fcd0 ;  /* 0x0004fcd000007802 */ /* 0x000fe20000000f00 */
[----:B------:R-:W-:Y:S02]  /*4fc90*/  IMAD.MOV.U32 R5, RZ, RZ, R11 ;  /* 0x000000ffff057224 */ /* 0x000fe400078e000b */
[----:B------:R-:W-:Y:S02]  /*4fca0*/  IMAD.MOV.U32 R2, RZ, RZ, R32 ;  /* 0x000000ffff027224 */ /* 0x000fe400078e0020 */
[----:B------:R-:W-:-:S07]  /*4fcb0*/  IMAD.MOV.U32 R3, RZ, RZ, R33 ;  /* 0x000000ffff037224 */ /* 0x000fce00078e0021 */
[----:B01234-:R-:W-:Y:S05]  /*4fcc0*/  CALL.REL.NOINC `($__internal_68_$__cuda_sm20_div_rn_f64_full) ;  /* 0x000005e400a07944 */ /* 0x01ffea0003c00000 */
.L_x_2154:
[----:B------:R-:W-:Y:S05]  /*4fcd0*/  BSYNC.RECONVERGENT B2 ;  /* 0x0000000000027941 */ /* 0x000fea0003800200 */
.L_x_2153:
[----:B------:R-:W-:Y:S01]  /*4fce0*/  IMAD.MOV.U32 R6, RZ, RZ, -0x2449a4b7 ;  /* 0xdbb65b49ff067424 */ /* 0x000fe200078e00ff */
[----:B------:R-:W-:Y:S01]  /*4fcf0*/  UMOV UR10, 0x2a25ff7e ;  /* 0x2a25ff7e000a7882 */ /* 0x000fe20000000000 */
[----:B------:R-:W-:Y:S01]  /*4fd00*/  IMAD.MOV.U32 R7, RZ, RZ, 0x3f2d3b63 ;  /* 0x3f2d3b63ff077424 */ /* 0x000fe200078e00ff */
[----:B------:R-:W-:Y:S01]  /*4fd10*/  UMOV UR11, 0x3ef53e1d ;  /* 0x3ef53e1d000b7882 */ /* 0x000fe20000000000 */
[----:B------:R-:W5:Y:S01]  /*4fd20*/  DMUL R4, R2, R2 ;  /* 0x0000000202047228 */ /* 0x000f620000000000 */
[----:B------:R-:W-:Y:S01]  /*4fd30*/  ISETP.GE.AND P2, PT, R25, RZ, PT ;  /* 0x000000ff1900720c */ /* 0x000fe20003f46270 */
[----:B------:R-:W-:Y:S03]  /*4fd40*/  BSSY.RECONVERGENT B0, `(.L_x_2155) ;  /* 0x00000ac000007945 */ /* 0x000fe60003800200 */
[----:B0-----:R-:W-:-:S15]  /*4fd50*/  @P1 PLOP3.LUT P0, PT, P2, PT, PT, 0x80, 0x8 ;  /* 0x000000000008181c */ /* 0x001fde000170f070 */
[----:B------:R-:W-:-:S15]  /*4fd60*/  NOP ;  /* 0x0000000000007918 */ /* 0x000fde0000000000 */
[----:B------:R-:W-:-:S15]  /*4fd70*/  NOP ;  /* 0x0000000000007918 */ /* 0x000fde0000000000 */
[----:B------:R-:W-:-:S14]  /*4fd80*/  NOP ;  /* 0x0000000000007918 */ /* 0x000fdc0000000000 */
[----:B-----5:R-:W0:Y:S01]  /*4fd90*/  DFMA R6, R4, -UR10, R6 ;  /* 0x8000000a04067c2b */ /* 0x020e220008000006 */
        /* <DEDUP_REMOVED lines=164> */
.L_x_2156:
[----:B------:R-:W-:Y:S02]  /*507e0*/  FSEL R2, RZ, 3.37028055040000000000e+12, P0 ;  /* 0x54442d18ff027808 */ /* 0x000fe40000000000 */
[----:B------:R-:W-:-:S07]  /*507f0*/  FSEL R3, RZ, 2.1426990032196044922, P0 ;  /* 0x400921fbff037808 */ /* 0x000fce0000000000 */
.L_x_2157:
[----:B------:R-:W-:Y:S05]  /*50800*/  BSYNC.RECONVERGENT B0 ;  /* 0x0000000000007941 */ /* 0x000fea0003800200 */
.L_x_2155:
        /* <DEDUP_REMOVED lines=12> */
[----:B----4-:R-:W0:Y:S02]  /*508d0*/  DADD R8, R8, 1 ;  /* 0x3ff0000008087429 */ /* 0x010e240000000000 */
[----:B0-----:R-:W-:Y:S05]  /*508e0*/  BRA `(.L_x_2113) ;  /* 0x0000001c00b47947 */ /* 0x001fea0003800000 */
.L_x_2098:
        /* <DEDUP_REMOVED lines=11> */
[----:B------:R-:W4:Y:S02]  /*509a0*/  DADD R14, -RZ, |R24| ;  /* 0x00000000ff0e7229 */ /* 0x000f240000000518 */
[----:B----4-:R-:W-:Y:S02]  /*509b0*/  FSEL R11, R13, R15, P1 ;  /* 0x0000000f0d0b7208 */ /* 0x010fe40000800000 */
[----:B------:R-:W-:-:S15]  /*509c0*/  FSEL R10, R12, R14, P1 ;  /* 0x0000000e0c0a7208 */ /* 0x000fde0000800000 */
[----:B------:R-:W-:-:S15]  /*509d0*/  NOP ;  /* 0x0000000000007918 */ /* 0x000fde0000000000 */
[----:B------:R-:W-:-:S15]  /*509e0*/  NOP ;  /* 0x0000000000007918 */ /* 0x000fde0000000000 */
[----:B------:R-:W-:-:S15]  /*509f0*/  NOP ;  /* 0x0000000000007918 */ /* 0x000fde0000000000 */
[----:B------:R-:W4:-:S15]  /*50a00*/  DSETP.GEU.AND P0, PT, |R26|, 1.4916681462400413487e-154, PT ;  /* 0x200000001a00742a */ /* 0x000f1e0003f0e200 */
[----:B------:R-:W-:-:S15]  /*50a10*/  NOP ;  /* 0x0000000000007918 */ /* 0x000fde0000000000 */
[----:B------:R-:W-:-:S15]  /*50a20*/  NOP ;  /* 0x0000000000007918 */ /* 0x000fde0000000000 */
[----:B------:R-:W-:-:S15]  /*50a30*/  NOP ;  /* 0x0000000000007918 */ /* 0x000fde0000000000 */
[----:B------:R-:W-:-:S04]  /*50a40*/  NOP ;  /* 0x0000000000007918 */ /* 0x000fc80000000000 */
[----:B----4-:R-:W0:-:S15]  /*50a50*/  DSETP.LT.AND P0, PT, |R24|, 1.4916681462400413487e-154, !P0 ;  /* 0x200000001800742a */ /* 0x010e1e0004701200 */
        /* <DEDUP_REMOVED lines=26> */
[----:B------:R-:W4:-:S15]  /*50c00*/  @!P0 DMUL R6, R26, R26 ;  /* 0x0000001a1a068228 */ /* 0x000f1e0000000000 */
[----:B------:R-:W-:-:S15]  /*50c10*/  NOP ;  /* 0x0000000000007918 */ /* 0x000fde0000000000 */
[----:B------:R-:W-:-:S15]  /*50c20*/  NOP ;  /* 0x0000000000007918 */ /* 0x000fde0000000000 */
[----:B------:R-:W-:-:S15]  /*50c30*/  NOP ;  /* 0x0000000000007918 */ /* 0x000fde0000000000 */
[----:B------:R-:W-:-:S04]  /*50c40*/  NOP ;  /* 0x0000000000007918 */ /* 0x000fc80000000000 */
[----:B----4-:R-:W-:-:S15]  /*50c50*/  @!P0 DFMA R6, R24, R24, R6 ;  /* 0x000000181806822b */ /* 0x010fde0000000006 */
[----:B------:R-:W-:-:S15]  /*50c60*/  NOP ;  /* 0x0000000000007918 */ /* 0x000fde0000000000 */
[----:B------:R-:W-:-:S15]  /*50c70*/  NOP ;  /* 0x0000000000007918 */ /* 0x000fde0000000000 */
[----:B------:R-:W-:-:S15]  /*50c80*/  NOP ;  /* 0x0000000000007918 */ /* 0x000fde0000000000 */
[----:B------:R-:W-:-:S04]  /*50c90*/  NOP ;  /* 0x0000000000007918 */ /* 0x000fc80000000000 */
[----:B------:R-:W4:Y:S02]  /*50ca0*/  @P0 DMUL R6, R4, 0.0625 ;  /* 0x3fb0000004060828 */ /* 0x000f240000000000 */
[----:B----4-:R-:W-:Y:S01]  /*50cb0*/  ISETP.GT.AND P0, PT, R7, 0xfffff, PT ;  /* 0x000fffff0700780c */ /* 0x010fe20003f04270 */
        /* <DEDUP_REMOVED lines=51> */
[----:B----4-:R-:W-:Y:S01]  /*50ff0*/  FFMA R12, RZ, R11, R3 ;  /* 0x0000000bff0c7223 */ /* 0x010fe20000000003 */
        /* <DEDUP_REMOVED lines=184> */
.L_x_2159:
[----:B------:R-:W-:Y:S05]  /*51b80*/  BSYNC.RECONVERGENT B0 ;  /* 0x0000000000007941 */ /* 0x000fea0003800200 */
.L_x_2158:
[----:B------:R-:W-:Y:S04]  /*51b90*/  BSSY.RECONVERGENT B2, `(.L_x_2160) ;  /* 0x0000006000027945 */ /* 0x000fe80003800200 */
[----:B------:R-:W-:Y:S05]  /*51ba0*/  @P4 BRA P5, `(.L_x_2161) ;  /* 0x0000000000104947 */ /* 0x000fea0002800000 */
[----:B------:R-:W-:Y:S01]  /*51bb0*/  IMAD.MOV.U32 R2, RZ, RZ, R10 ;  /* 0x000000ffff027224 */ /* 0x000fe200078e000a */
[----:B------:R-:W-:Y:S01]  /*51bc0*/  MOV R0, 0x51bf0 ;  /* 0x00051bf000007802 */ /* 0x000fe20000000f00 */
[----:B------:R-:W-:-:S07]  /*51bd0*/  IMAD.MOV.U32 R3, RZ, RZ, R11 ;  /* 0x000000ffff037224 */ /* 0x000fce00078e000b */
[----:B01234-:R-:W-:Y:S05]  /*51be0*/  CALL.REL.NOINC `($__internal_68_$__cuda_sm20_div_rn_f64_full) ;  /* 0x000005c400d87944 */ /* 0x01ffea0003c00000 */
.L_x_2161:
[----:B------:R-:W-:Y:S05]  /*51bf0*/  BSYNC.RECONVERGENT B2 ;  /* 0x0000000000027941 */ /* 0x000fea0003800200 */
.L_x_2160:
[----:B------:R-:W-:Y:S01]  /*51c00*/  IMAD.MOV.U32 R6, RZ, RZ, -0x2449a4b7 ;  /* 0xdbb65b49ff067424 */ /* 0x000fe200078e00ff */
[----:B------:R-:W-:Y:S01]  /*51c10*/  UMOV UR10, 0x2a25ff7e ;  /* 0x2a25ff7e000a7882 */ /* 0x000fe20000000000 */
[----:B------:R-:W-:Y:S01]  /*51c20*/  IMAD.MOV.U32 R7, RZ, RZ, 0x3f2d3b63 ;  /* 0x3f2d3b63ff077424 */ /* 0x000fe200078e00ff */
[----:B------:R-:W-:Y:S01]  /*51c30*/  UMOV UR11, 0x3ef53e1d ;  /* 0x3ef53e1d000b7882 */ /* 0x000fe20000000000 */
[----:B------:R-:W5:Y:S01]  /*51c40*/  DMUL R4, R2, R2 ;  /* 0x0000000202047228 */ /* 0x000f620000000000 */
[----:B------:R-:W-:Y:S01]  /*51c50*/  ISETP.GE.AND P2, PT, R25, RZ, PT ;  /* 0x000000ff1900720c */ /* 0x000fe20003f46270 */
[----:B------:R-:W-:Y:S03]  /*51c60*/  BSSY.RECONVERGENT B0, `(.L_x_2162) ;  /* 0x00000ac000007945 */ /* 0x000fe60003800200 */
[----:B------:R-:W-:-:S15]  /*51c70*/  @!P1 PLOP3.LUT P0, PT, P2, PT, PT, 0x80, 0x8 ;  /* 0x000000000008981c */ /* 0x000fde000170f070 */
        /* <DEDUP_REMOVED lines=133> */
[----:B-----5:R-:W-:Y:S02]  /*524d0*/  @!P1 IMAD.MOV.U32 R2, RZ, RZ, 0x54442d18 ;  /* 0x54442d18ff029424 */ /* 0x020fe400078e00ff */
[----:B------:R-:W-:-:S15]  /*524e0*/  @!P1 IMAD.MOV.U32 R3, RZ, RZ, 0x400921fb ;  /* 0x400921fbff039424 */ /* 0x000fde00078e00ff */
[----:B------:R-:W-:-:S15]  /*524f0*/  NOP ;  /* 0x0000000000007918 */ /* 0x000fde0000000000 */
[----:B------:R-:W-:-:S15]  /*52500*/  NOP ;  /* 0x0000000000007918 */ /* 0x000fde0000000000 */
[----:B------:R-:W-:-:S15]  /*52510*/  NOP ;  /* 0x0000000000007918 */ /* 0x000fde0000000000 */
[----:B0-----:R-:W0:Y:S02]  /*52520*/  @!P1 DADD R2, -R6, R2 ;  /* 0x0000000006029229 */ /* 0x001e240000000102 */
[----:B0-----:R-:W-:Y:S02]  /*52530*/  @!P1 FSEL R2, R2, R6, !P0 ;  /* 0x0000000602029208 */ /* 0x001fe40004000000 */
[----:B------:R-:W-:Y:S02]  /*52540*/  @!P1 FSEL R3, R3, R7, !P0 ;  /* 0x0000000703039208 */ /* 0x000fe40004000000 */
[----:B------:R-:W-:-:S15]  /*52550*/  @P1 PLOP3.LUT P0, PT, P2, PT, PT, 0x80, 0x8 ;  /* 0x000000000008181c */ /* 0x000fde000170f070 */
[----:B------:R-:W-:-:S15]  /*52560*/  NOP ;  /* 0x0000000000007918 */ /* 0x000fde0000000000 */
[----:B------:R-:W-:-:S15]  /*52570*/  NOP ;  /* 0x0000000000007918 */ /* 0x000fde0000000000 */
[----:B------:R-:W-:-:S13]  /*52580*/  NOP ;  /* 0x0000000000007918 */ /* 0x000fda0000000000 */
[----:B------:R-:W0:Y:S02]  /*52590*/  @P1 DADD R4, -RZ, -R6 ;  /* 0x00000000ff041229 */ /* 0x000e240000000906 */
[----:B0-----:R-:W-:Y:S01]  /*525a0*/  @P1 FSEL R4, R6, R4, !P0 ;  /* 0x0000000406041208 */ /* 0x001fe20004000000 */
[----:B------:R-:W-:Y:S01]  /*525b0*/  @P1 IMAD.MOV.U32 R6, RZ, RZ, 0x54442d18 ;  /* 0x54442d18ff061424 */ /* 0x000fe200078e00ff */
[----:B------:R-:W-:Y:S01]  /*525c0*/  @P1 FSEL R5, R7, R5, !P0 ;  /* 0x0000000507051208 */ /* 0x000fe20004000000 */
[----:B------:R-:W-:-:S15]  /*525d0*/  @P1 IMAD.MOV.U32 R7, RZ, RZ, 0x3ff921fb ;  /* 0x3ff921fbff071424 */ /* 0x000fde00078e00ff */
        /* <DEDUP_REMOVED lines=8> */
[----:B------:R0:W0:Y:S02]  /*52660*/  @P1 DADD R2, R4, R6 ;  /* 0x0000000004021229 */ /* 0x0000240000000006 */
        /* <DEDUP_REMOVED lines=9> */
.L_x_2163:
[----:B------:R-:W-:Y:S02]  /*52700*/  FSEL R2, RZ, 3.37028055040000000000e+12, P0 ;  /* 0x54442d18ff027808 */ /* 0x000fe40000000000 */
[----:B------:R-:W-:-:S07]  /*52710*/  FSEL R3, RZ, 2.1426990032196044922, P0 ;  /* 0x400921fbff037808 */ /* 0x000fce0000000000 */
.L_x_2164:
[----:B------:R-:W-:Y:S05]  /*52720*/  BSYNC.RECONVERGENT B0 ;  /* 0x0000000000007941 */ /* 0x000fea0003800200 */
.L_x_2162:
        /* <DEDUP_REMOVED lines=8> */
[----:B------:R-:W-:-:S07]  /*527b0*/  FSEL R3, R25, R27, P0 ;  /* 0x0000001b19037208 */ /* 0x000fce0000000000 */
.L_x_2113:
[----:B------:R-:W-:Y:S05]  /*527c0*/  BSYNC.RECONVERGENT B1 ;  /* 0x0000000000017941 */ /* 0x000fea0003800200 */
.L_x_2097:
[----:B------:R-:W0:Y:S01]  /*527d0*/  LDCU.128 UR20, c[0x0][0xfd0] ;  /* 0x0001fa00ff1477ac */ /* 0x000e220008000c00 */
[----:B------:R-:W-:Y:S01]  /*527e0*/  BSSY.RECONVERGENT B2, `(.L_x_2165) ;  /* 0x0000496000027945 */ /* 0x000fe20003800200 */
[----:B0-----:R-:W-:-:S15]  /*527f0*/  DMUL R4, R2, UR22 ;  /* 0x0000001602047c28 */ /* 0x001fde0008000000 */
[----:B------:R-:W-:-:S15]  /*52800*/  NOP ;  /* 0x0000000000007918 */ /* 0x000fde0000000000 */
[----:B------:R-:W-:-:S15]  /*52810*/  NOP ;  /* 0x0000000000007918 */ /* 0x000fde0000000000 */
[----:B------:R-:W-:-:S15]  /*52820*/  NOP ;  /* 0x0000000000007918 */ /* 0x000fde0000000000 */
[----:B------:R-:W-:-:S04]  /*52830*/  NOP ;  /* 0x0000000000007918 */ /* 0x000fc80000000000 */
[----:B------:R-:W4:-:S15]  /*52840*/  DMUL R2, R2, UR20 ;  /* 0x0000001402027c28 */ /* 0x000f1e0008000000 */
[----:B------:R-:W-:-:S15]  /*52850*/  NOP ;  /* 0x0000000000007918 */ /* 0x000fde0000000000 */
[----:B------:R-:W-:-:S15]  /*52860*/  NOP ;  /* 0x0000000000007918 */ /* 0x000fde0000000000 */
[----:B------:R-:W-:-:S15]  /*52870*/  NOP ;  /* 0x0000000000007918 */ /* 0x000fde0000000000 */
[----:B------:R-:W-:-:S04]  /*52880*/  NOP ;  /* 0x0000000000007918 */ /* 0x000fc80000000000 */
[----:B----4-:R-:W0:Y:S02]  /*52890*/  DFMA R26, R8, UR22, R2 ;  /* 0x00000016081a7c2b */ /* 0x010e240008000002 */
[----:B0-----:R-:W-:-:S04]  /*528a0*/  LOP3.LUT R3, R27, 0x7fffffff, RZ, 0xc0, !PT ;  /* 0x7fffffff1b037812 */ /* 0x001fc800078ec0ff */
[----:B------:R-:W-:-:S15]  /*528b0*/  LOP3.LUT P0, RZ, R3, R26, RZ, 0xfc, !PT ;  /* 0x0000001a03ff7212 */ /* 0x000fde000780fcff */
[----:B------:R-:W-:-:S15]  /*528c0*/  NOP ;  /* 0x0000000000007918 */ /* 0x000fde0000000000 */
[----:B------:R-:W-:-:S15]  /*528d0*/  NOP ;  /* 0x0000000000007918 */ /* 0x000fde0000000000 */
[----:B------:R-:W-:-:S13]  /*528e0*/  NOP ;  /* 0x0000000000007918 */ /* 0x000fda0000000000 */
[----:B------:R0:W4:Y:S02]  /*528f0*/  DFMA R8, R8, UR20, -R4 ;  /* 0x0000001408087c2b */ /* 0x0001240008000804 */
[----:B0---4-:R-:W-:Y:S05]  /*52900*/  @!P0 BRA `(.L_x_2166) ;  /* 0x0000004000388947 */ /* 0x011fea0003800000 */
        /* <DEDUP_REMOVED lines=126> */
.L_x_2171:
[----:B------:R-:W-:Y:S05]  /*530f0*/  BSYNC.RECONVERGENT B0 ;  /* 0x0000000000007941 */ /* 0x000fea0003800200 */
.L_x_2170:
        /* <DEDUP_REMOVED lines=47> */
[----:B-1234-:R-:W-:Y:S05]  /*533f0*/  CALL.REL.NOINC `($_ZN2at6native57_GLOBAL__N__f3eca4a2_24_ForeachBinaryOpScalar_cu_86b9896c25multi_tensor_apply_kernelINS1_18TensorListMetadataILi2EEENS1_21BinaryOpScalarFunctorIN3c107complexIdEELi2ELi1ELi1EEEJNS1_13power_functorIS8_EES8_EEEvT_T0_DpT1_$__internal_trig_reduction_slowpathd) ;  /* 0x000005b800047944 */ /* 0x01efea0003c00000 */
[----:B------:R-:W-:Y:S02]  /*53400*/  IMAD.MOV.U32 R2, RZ, RZ, R6 ;  /* 0x000000ffff027224 */ /* 0x000fe400078e0006 */
[----:B------:R-:W-:-:S07]  /*53410*/  IMAD.MOV.U32 R3, RZ, RZ, R7 ;  /* 0x000000ffff037224 */ /* 0x000fce00078e0007 */
.L_x_2175:
[----:B------:R-:W-:Y:S05]  /*53420*/  BSYNC.RECONVERGENT B4 ;  /* 0x0000000000047941 */ /* 0x000fea0003800200 */
.L_x_2174:
[----:B------:R-:W-:Y:S01]  /*53430*/  VIADD R0, R4, 0x1 ;  /* 0x0000000104007836 */ /* 0x000fe20000000000 */
[----:B------:R-:W-:Y:S06]  /*53440*/  BRA `(.L_x_2176) ;  /* 0x0000000000087947 */ /* 0x000fec0003800000 */
.L_x_2173:
[----:B0-----:R0:W0:Y:S02]  /*53450*/  DMUL R2, RZ, R26 ;  /* 0x0000001aff027228 */ /* 0x0010240000000000 */
[----:B0-----:R-:W-:-:S07]  /*53460*/  IMAD.MOV.U32 R0, RZ, RZ, 0x1 ;  /* 0x00000001ff007424 */ /* 0x001fce00078e00ff */
.L_x_2176:
[----:B------:R-:W-:Y:S05]  /*53470*/  BSYNC.RECONVERGENT B3 ;  /* 0x0000000000037941 */ /* 0x000fea0003800200 */
.L_x_2172:
        /* <DEDUP_REMOVED lines=112> */
[----:B-1--4-:R-:W-:Y:S05]  /*53b80*/  CALL.REL.NOINC `($_ZN2at6native57_GLOBAL__N__f3eca4a2_24_ForeachBinaryOpScalar_cu_86b9896c25multi_tensor_apply_kernelINS1_18TensorListMetadataILi2EEENS1_21BinaryOpScalarFunctorIN3c107complexIdEELi2ELi1ELi1EEEJNS1_13power_functorIS8_EES8_EEEvT_T0_DpT1_$__internal_trig_reduction_slowpathd) ;  /* 0x000005b000207944 */ /* 0x012fea0003c00000 */
[----:B------:R-:W-:Y:S02]  /*53b90*/  IMAD.MOV.U32 R0, RZ, RZ, R4 ;  /* 0x000000ffff007224 */ /* 0x000fe400078e0004 */
[----:B------:R-:W-:Y:S02]  /*53ba0*/  IMAD.MOV.U32 R2, RZ, RZ, R6 ;  /* 0x000000ffff027224 */ /* 0x000fe400078e0006 */
[----:B------:R-:W-:Y:S01]  /*53bb0*/  IMAD.MOV.U32 R3, RZ, RZ, R7 ;  /* 0x000000ffff037224 */ /* 0x000fe200078e0007 */
[----:B------:R-:W-:Y:S06]  /*53bc0*/  BRA `(.L_x_2179) ;  /* 0x0000000000087947 */ /* 0x000fec0003800000 */
.L_x_2178:
[----:B------:R0:W2:Y:S02]  /*53bd0*/  DMUL R2, RZ, R26 ;  /* 0x0000001aff027228 */ /* 0x0000a40000000000 */
[----:B0-2---:R-:W-:-:S07]  /*53be0*/  IMAD.MOV.U32 R0, RZ, RZ, RZ ;  /* 0x000000ffff007224 */ /* 0x005fce00078e00ff */
.L_x_2179:
[----:B------:R-:W-:Y:S05]  /*53bf0*/  BSYNC.RECONVERGENT B3 ;  /* 0x0000000000037941 */ /* 0x000fea0003800200 */
.L_x_2177:
        /* <DEDUP_REMOVED lines=18> */
[----:B----4-:R-:W-:-:S15]  /*53d20*/  DMUL R24, R32, R24 ;  /* 0x0000001820187228 */ /* 0x010fde0000000000 */
        /* <DEDUP_REMOVED lines=53> */
[----:B0---4-:R-:W-:Y:S05]  /*54080*/  BRA `(.L_x_2180) ;  /* 0x00000030002c7947 */ /* 0x011fea0003800000 */
.L_x_2169:
        /* <DEDUP_REMOVED lines=125> */
.L_x_2182:
[----:B------:R-:W-:Y:S05]  /*54860*/  BSYNC.RECONVERGENT B0 ;  /* 0x0000000000007941 */ /* 0x000fea0003800200 */
.L_x_2181:
[C---:B----4-:R-:W-:Y:S01]  /*54870*/  LEA.HI R0, R35.reuse, 0xffffff09, RZ, 0xc ;  /* 0xffffff0923007811 */ /* 0x050fe200078f60ff */
[----:B------:R-:W4:Y:S01]  /*54880*/  DSETP.NEU.AND P0, PT, |R26|, +INF , PT ;  /* 0x7ff000001a00742a */ /* 0x000f220003f0d200 */
        /* <DEDUP_REMOVED lines=12> */
[----:B----4-:R-:W-:Y:S06]  /*54950*/  @!P0 BRA `(.L_x_2184) ;  /* 0x0000000000c88947 */ /* 0x010fec0003800000 */
        /* <DEDUP_REMOVED lines=47> */
.L_x_2186:
[----:B------:R-:W-:Y:S05]  /*54c50*/  BSYNC.RECONVERGENT B4 ;  /* 0x0000000000047941 */ /* 0x000fea0003800200 */
.L_x_2185:
[----:B------:R-:W-:Y:S01]  /*54c60*/  VIADD R0, R4, 0x1 ;  /* 0x0000000104007836 */ /* 0x000fe20000000000 */
[----:B------:R-:W-:Y:S06]  /*54c70*/  BRA `(.L_x_2187) ;  /* 0x0000000000087947 */ /* 0x000fec0003800000 */
.L_x_2184:
[----:B------:R0:W4:Y:S02]  /*54c80*/  DMUL R2, RZ, R26 ;  /* 0x0000001aff027228 */ /* 0x0001240000000000 */
[----:B0---4-:R-:W-:-:S07]  /*54c90*/  IMAD.MOV.U32 R0, RZ, RZ, 0x1 ;  /* 0x00000001ff007424 */ /* 0x011fce00078e00ff */
.L_x_2187:
[----:B------:R-:W-:Y:S05]  /*54ca0*/  BSYNC.RECONVERGENT B3 ;  /* 0x0000000000037941 */ /* 0x000fea0003800200 */
.L_x_2183:
        /* <DEDUP_REMOVED lines=127> */
.L_x_2189:
[----:B------:R0:W2:Y:S02]  /*554a0*/  DMUL R2, RZ, R26 ;  /* 0x0000001aff027228 */ /* 0x0000a40000000000 */
[----:B0-2---:R-:W-:-:S07]  /*554b0*/  IMAD.MOV.U32 R0, RZ, RZ, RZ ;  /* 0x000000ffff007224 */ /* 0x005fce00078e00ff */
.L_x_2190:
[----:B------:R-:W-:Y:S05]  /*554c0*/  BSYNC.RECONVERGENT B3 ;  /* 0x0000000000037941 */ /* 0x000fea0003800200 */
.L_x_2188:
        /* <DEDUP_REMOVED lines=83> */
[----:B0-2-4-:R-:W-:Y:S05]  /*55a00*/  BRA `(.L_x_2180) ;  /* 0x0000001400cc7947 */ /* 0x015fea0003800000 */
.L_x_2168:
        /* <DEDUP_REMOVED lines=10> */
.L_x_2191:
[----:B------:R-:W0:Y:S02]  /*55ab0*/  DADD R24, R26, -R26 ;  /* 0x000000001a187229 */ /* 0x000e24000000081a */
[----:B0-----:R-:W-:Y:S02]  /*55ac0*/  IMAD.MOV.U32 R26, RZ, RZ, R24 ;  /* 0x000000ffff1a7224 */ /* 0x001fe400078e0018 */
[----:B------:R-:W-:Y:S01]  /*55ad0*/  IMAD.MOV.U32 R27, RZ, RZ, R25 ;  /* 0x000000ffff1b7224 */ /* 0x000fe200078e0019 */
[----:B------:R-:W-:Y:S06]  /*55ae0*/  BRA `(.L_x_2180) ;  /* 0x0000001400947947 */ /* 0x000fec0003800000 */
.L_x_2167:
        /* <DEDUP_REMOVED lines=50> */
.L_x_2195:
[----:B------:R-:W-:Y:S05]  /*55e10*/  BSYNC.RECONVERGENT B4 ;  /* 0x0000000000047941 */ /* 0x000fea0003800200 */
.L_x_2194:
[----:B------:R-:W-:Y:S01]  /*55e20*/  VIADD R0, R4, 0x1 ;  /* 0x0000000104007836 */ /* 0x000fe20000000000 */
[----:B------:R-:W-:Y:S06]  /*55e30*/  BRA `(.L_x_2196) ;  /* 0x0000000000087947 */ /* 0x000fec0003800000 */
.L_x_2193:
[----:B------:R0:W4:Y:S02]  /*55e40*/  DMUL R2, RZ, R26 ;  /* 0x0000001aff027228 */ /* 0x0001240000000000 */
[----:B0---4-:R-:W-:-:S07]  /*55e50*/  IMAD.MOV.U32 R0, RZ, RZ, 0x1 ;  /* 0x00000001ff007424 */ /* 0x011fce00078e00ff */
.L_x_2196:
[----:B------:R-:W-:Y:S05]  /*55e60*/  BSYNC.RECONVERGENT B3 ;  /* 0x0000000000037941 */ /* 0x000fea0003800200 */
.L_x_2192:
        /* <DEDUP_REMOVED lines=117> */
.L_x_2198:
[----:B------:R0:W2:Y:S02]  /*565c0*/  DMUL R2, RZ, R26 ;  /* 0x0000001aff027228 */ /* 0x0000a40000000000 */
[----:B0-2---:R-:W-:-:S07]  /*565d0*/  IMAD.MOV.U32 R0, RZ, RZ, RZ ;  /* 0x000000ffff007224 */ /* 0x005fce00078e00ff */
.L_x_2199:
[----:B------:R-:W-:Y:S05]  /*565e0*/  BSYNC.RECONVERGENT B3 ;  /* 0x0000000000037941 */ /* 0x000fea0003800200 */
.L_x_2197:
        /* <DEDUP_REMOVED lines=64> */
.L_x_2166:
        /* <DEDUP_REMOVED lines=116> */
[----:B------:R0:W4:Y:S02]  /*57130*/  @!P1 DMUL R24, R2, R4 ;  /* 0x0000000402189228 */ /* 0x0001240000000000 */
.L_x_2180:
[----:B------:R-:W-:Y:S05]  /*57140*/  BSYNC.RECONVERGENT B2 ;  /* 0x0000000000027941 */ /* 0x000fea0003800200 */
.L_x_2165:
[----:B------:R-:W0:Y:S01]  /*57150*/  S2R R0, SR_TID.X ;  /* 0x0000000000007919 */ /* 0x000e220000002100 */
[----:B------:R-:W5:Y:S01]  /*57160*/  LDCU UR10, c[0x0][0x360] ;  /* 0x00006c00ff0a77ac */ /* 0x000f620008000800 */
[----:B0-----:R-:W-:Y:S01]  /*57170*/  IADD3 R3, P0, PT, R0, UR4, RZ ;  /* 0x0000000400037c10 */ /* 0x001fe2000ff1e0ff */
[----:B-----5:R-:W-:-:S03]  /*57180*/  ULEA UR4, UP0, UR10, UR4, 0x2 ;  /* 0x000000040a047291 */ /* 0x020fc6000f8010ff */
[C---:B------:R-:W-:Y:S01]  /*57190*/  IADD3 R5, P1, PT, R3.reuse, UR10, RZ ;  /* 0x0000000a03057c10 */ /* 0x040fe2000ff3e0ff */
[----:B------:R-:W-:Y:S01]  /*571a0*/  IMAD.X R6, RZ, RZ, UR5, P0 ;  /* 0x00000005ff067e24 */ /* 0x000fe200080e06ff */
[----:B------:R-:W-:Y:S01]  /*571b0*/  ISETP.GE.U32.AND P0, PT, R3, UR16, PT ;  /* 0x0000001003007c0c */ /* 0x000fe2000bf06070 */
[----:B------:R-:W-:Y:S01]  /*571c0*/  UIADD3.X UR5, UPT, UPT, URZ, UR5, URZ, UP0, !UPT ;  /* 0x00000005ff057290 */ /* 0x000fe200087fe4ff */
[C---:B------:R-:W-:Y:S01]  /*571d0*/  IADD3 R7, P2, PT, R5.reuse, UR10, RZ ;  /* 0x0000000a05077c10 */ /* 0x040fe2000ff5e0ff */
[----:B------:R-:W-:Y:S01]  /*571e0*/  IMAD.X R8, RZ, RZ, R6, P1 ;  /* 0x000000ffff087224 */ /* 0x000fe200008e0606 */
[----:B------:R-:W-:Y:S01]  /*571f0*/  ISETP.GE.U32.AND P1, PT, R5, UR16, PT ;  /* 0x0000001005007c0c */ /* 0x000fe2000bf26070 */
[----:B------:R-:W-:Y:S01]  /*57200*/  UISETP.GE.U32.AND UP0, UPT, UR4, UR16, UPT ;  /* 0x000000100400728c */ /* 0x000fe2000bf06070 */
[C---:B------:R-:W-:Y:S01]  /*57210*/  IADD3 R9, P4, PT, R7.reuse, UR10, RZ ;  /* 0x0000000a07097c10 */ /* 0x040fe2000ff9e0ff */
[----:B------:R-:W-:Y:S01]  /*57220*/  IMAD.X R10, RZ, RZ, R8, P2 ;  /* 0x000000ffff0a7224 */ /* 0x000fe200010e0608 */
[----:B------:R-:W-:Y:S01]  /*57230*/  ISETP.GE.U32.AND.EX P0, PT, R6, UR17, PT, P0 ;  /* 0x0000001106007c0c */ /* 0x000fe2000bf06100 */
[----:B------:R-:W-:Y:S01]  /*57240*/  UISETP.GE.U32.AND.EX UP0, UPT, UR5, UR17, UPT, UP0 ;  /* 0x000000110500728c */ /* 0x000fe2000bf06100 */
[----:B------:R-:W-:Y:S01]  /*57250*/  ISETP.GE.U32.AND P2, PT, R7, UR16, PT ;  /* 0x0000001007007c0c */ /* 0x000fe2000bf46070 */
[----:B------:R-:W-:Y:S01]  /*57260*/  IMAD.X R12, RZ, RZ, R10, P4 ;  /* 0x000000ffff0c7224 */ /* 0x000fe200020e060a */
[----:B------:R-:W-:-:S02]  /*57270*/  ISETP.GE.U32.AND.EX P1, PT, R8, UR17, PT, P1 ;  /* 0x0000001108007c0c */ /* 0x000fc4000bf26110 */
[----:B------:R-:W-:Y:S02]  /*57280*/  ISETP.GE.U32.AND P3, PT, R9, UR16, PT ;  /* 0x0000001009007c0c */ /* 0x000fe4000bf66070 */
[----:B------:R-:W-:Y:S02]  /*57290*/  ISETP.GE.U32.AND.EX P2, PT, R10, UR17, PT, P2 ;  /* 0x000000110a007c0c */ /* 0x000fe4000bf46120 */
[----:B------:R-:W-:-:S03]  /*572a0*/  ISETP.GE.U32.AND.EX P3, PT, R12, UR17, PT, P3 ;  /* 0x000000110c007c0c */ /* 0x000fc6000bf66130 */
[----:B------:R-:W-:-:S04]  /*572b0*/  @!P0 LEA R2, P4, R3, UR6, 0x4 ;  /* 0x0000000603028c11 */ /* 0x000fc8000f8820ff */
[----:B------:R-:W-:Y:S02]  /*572c0*/  @!P1 LEA R4, P5, R5, UR6, 0x4 ;  /* 0x0000000605049c11 */ /* 0x000fe4000f8a20ff */
[----:B------:R-:W-:Y:S02]  /*572d0*/  @!P0 LEA.HI.X R3, R3, UR7, R6, 0x4, P4 ;  /* 0x0000000703038c11 */ /* 0x000fe4000a0f2406 */
[----:B------:R-:W-:Y:S02]  /*572e0*/  @!P2 LEA R6, P4, R7, UR6, 0x4 ;  /* 0x000000060706ac11 */ /* 0x000fe4000f8820ff */
[----:B------:R-:W-:Y:S01]  /*572f0*/  @!P1 LEA.HI.X R5, R5, UR7, R8, 0x4, P5 ;  /* 0x0000000705059c11 */ /* 0x000fe2000a8f2408 */
[----:B-1----:R0:W-:Y:S01]  /*57300*/  @!P0 STG.E.128 desc[UR14][R2.64], R20 ;  /* 0x0000001402008986 */ /* 0x0021e2000c101d0e */
[----:B------:R-:W-:Y:S02]  /*57310*/  @!P3 LEA R8, P5, R9, UR6, 0x4 ;  /* 0x000000060908bc11 */ /* 0x000fe4000f8a20ff */
[----:B------:R-:W-:Y:S01]  /*57320*/  @!P2 LEA.HI.X R7, R7, UR7, R10, 0x4, P4 ;  /* 0x000000070707ac11 */ /* 0x000fe2000a0f240a */
[----:B--2---:R0:W-:Y:S01]  /*57330*/  @!P1 STG.E.128 desc[UR14][R4.64], R16 ;  /* 0x0000001004009986 */ /* 0x0041e2000c101d0e */
[----:B------:R-:W-:-:S03]  /*57340*/  @!P3 LEA.HI.X R9, R9, UR7, R12, 0x4, P5 ;  /* 0x000000070909bc11 */ /* 0x000fc6000a8f240c */
[----:B---3--:R0:W-:Y:S04]  /*57350*/  @!P2 STG.E.128 desc[UR14][R6.64], R28 ;  /* 0x0000001c0600a986 */ /* 0x0081e8000c101d0e */
[----:B----4-:R0:W-:Y:S01]  /*57360*/  @!P3 STG.E.128 desc[UR14][R8.64], R24 ;  /* 0x000000180800b986 */ /* 0x0101e2000c101d0e */
[----:B------:R-:W-:Y:S05]  /*57370*/  BRA.U !UP0, `(.L_x_2200) ;  /* 0xfffffa8d08a47547 */ /* 0x000fea000b83ffff */
[----:B------:R-:W-:Y:S05]  /*57380*/  EXIT ;  /* 0x000000000000794d */ /* 0x000fea0003800000 */
.L_x_1805:
[----:B------:R-:W0:Y:S02]  /*57390*/  S2R R33, SR_TID.X ;  /* 0x0000000000217919 */ /* 0x000e240000002100 */
[----:B0-----:R-:W-:-:S03]  /*573a0*/  IMAD.WIDE.U32 R2, R33, 0x4, RZ ;  /* 0x0000000421027825 */ /* 0x001fc600078e00ff */
[----:B------:R-:W-:-:S04]  /*573b0*/  ISETP.GE.U32.AND P0, PT, R2, UR18, PT ;  /* 0x0000001202007c0c */ /* 0x000fc8000bf06070 */
[----:B------:R-:W-:-:S13]  /*573c0*/  ISETP.GE.AND.EX P0, PT, R3, UR10, PT, P0 ;  /* 0x0000000a03007c0c */ /* 0x000fda000bf06300 */
[----:B------:R-:W-:Y:S05]  /*573d0*/  @P0 EXIT ;  /* 0x000000000000094d */ /* 0x000fea0003800000 */
[----:B------:R-:W-:-:S07]  /*573e0*/  IMAD.MOV.U32 R32, RZ, RZ, RZ ;  /* 0x000000ffff207224 */ /* 0x000fce00078e00ff */
.L_x_2595:
[----:B------:R-:W-:-:S04]  /*573f0*/  LEA R2, P0, R33, UR8, 0x6 ;  /* 0x0000000821027c11 */ /* 0x000fc8000f8030ff */
[----:B------:R-:W-:-:S05]  /*57400*/  LEA.HI.X R3, R33, UR9, R32, 0x6, P0 ;  /* 0x0000000921037c11 */ /* 0x000fca00080f3420 */
[----:B------:R-:W2:Y:S04]  /*57410*/  LDG.E.ENL2.256 R16, R8, desc[UR14][R2.64] ;  /* 0xfe00000e0208797e */ /* 0x000ea80008121910 */
[----:B------:R0:W5:Y:S01]  /*57420*/  LDG.E.ENL2.256 R24, R28, desc[UR14][R2.64+0x20] ;  /* 0xfe00010e021c797e */ /* 0x0001620008121918 */
[----:B------:R-:W-:Y:S01]  /*57430*/  BSSY.RECONVERGENT B1, `(.L_x_2201) ;  /* 0x000111f000017945 */ /* 0x000fe20003800200 */
        /* <DEDUP_REMOVED lines=234> */
.L_x_2204:
[----:B------:R-:W-:Y:S01]  /*582e0*/  IMAD.MOV.U32 R2, RZ, RZ, 0x0 ;  /* 0x00000000ff027424 */ /* 0x000fe200078e00ff */
[----:B------:R-:W-:Y:S01]  /*582f0*/  LOP3.LUT P0, RZ, R5, 0x7fffffff, RZ, 0xc0, !PT ;  /* 0x7fffffff05ff7812 */ /* 0x000fe2000780c0ff */
[----:B------:R-:W-:-:S06]  /*58300*/  IMAD.MOV.U32 R3, RZ, RZ, 0x7ff00000 ;  /* 0x7ff00000ff037424 */ /* 0x000fcc00078e00ff */
[----:B------:R-:W0:Y:S02]  /*58310*/  DFMA R4, R4, R2, +INF ;  /* 0x7ff000000404742b */ /* 0x000e240000000002 */
[----:B0-----:R-:W-:Y:S02]  /*58320*/  FSEL R20, R4, RZ, P0 ;  /* 0x000000ff04147208 */ /* 0x001fe40000000000 */
[----:B------:R-:W-:-:S07]  /*58330*/  FSEL R21, R5, -QNAN , P0 ;  /* 0xfff0000005157808 */ /* 0x000fce0000000000 */
.L_x_2205:
[----:B------:R-:W-:Y:S05]  /*58340*/  BSYNC.RECONVERGENT B0 ;  /* 0x0000000000007941 */ /* 0x000fea0003800200 */
.L_x_2203:
        /* <DEDUP_REMOVED lines=67> */
.L_x_2207:
[----:B------:R-:W-:Y:S05]  /*58780*/  BSYNC.RECONVERGENT B2 ;  /* 0x0000000000027941 */ /* 0x000fea0003800200 */
.L_x_2206:
        /* <DEDUP_REMOVED lines=193> */
.L_x_2202:
        /* <DEDUP_REMOVED lines=75> */
.L_x_2211:
[----:B------:R-:W-:Y:S05]  /*59850*/  BSYNC.RECONVERGENT B2 ;  /* 0x0000000000027941 */ /* 0x000fea0003800200 */
.L_x_2210:
        /* <DEDUP_REMOVED lines=51> */
.L_x_2213:
[----:B------:R-:W-:Y:S05]  /*59b90*/  BSYNC.RECONVERGENT B2 ;  /* 0x0000000000027941 */ /* 0x000fea0003800200 */
.L_x_2212:
        /* <DEDUP_REMOVED lines=283> */
.L_x_2215:
[----:B------:R-:W-:Y:S01]  /*5ad50*/  IMAD.MOV.U32 R4, RZ, RZ, 0x0 ;  /* 0x00000000ff047424 */ /* 0x000fe200078e00ff */
[----:B------:R-:W-:Y:S01]  /*5ad60*/  LOP3.LUT P0, RZ, R3, 0x7fffffff, RZ, 0xc0, !PT ;  /* 0x7fffffff03ff7812 */ /* 0x000fe2000780c0ff */
[----:B------:R-:W-:-:S06]  /*5ad70*/  IMAD.MOV.U32 R5, RZ, RZ, 0x7ff00000 ;  /* 0x7ff00000ff057424 */ /* 0x000fcc00078e00ff */
[----:B------:R-:W0:Y:S02]  /*5ad80*/  DFMA R2, R2, R4, +INF ;  /* 0x7ff000000202742b */ /* 0x000e240000000004 */
[----:B0-----:R-:W-:Y:S02]  /*5ad90*/  FSEL R20, R2, RZ, P0 ;  /* 0x000000ff02147208 */ /* 0x001fe40000000000 */
[----:B------:R-:W-:-:S07]  /*5ada0*/  FSEL R21, R3, -QNAN , P0 ;  /* 0xfff0000003157808 */ /* 0x000fce0000000000 */
.L_x_2216:
[----:B------:R-:W-:Y:S05]  /*5adb0*/  BSYNC.RECONVERGENT B0 ;  /* 0x0000000000007941 */ /* 0x000fea0003800200 */
.L_x_2214:
        /* <DEDUP_REMOVED lines=54> */
.L_x_2218:
[----:B------:R-:W-:Y:S05]  /*5b120*/  BSYNC.RECONVERGENT B2 ;  /* 0x0000000000027941 */ /* 0x000fea0003800200 */
.L_x_2217:
        /* <DEDUP_REMOVED lines=196> */
.L_x_2209:
        /* <DEDUP_REMOVED lines=201> */
.L_x_2220:
        /* <DEDUP_REMOVED lines=59> */
.L_x_2224:
[----:B------:R-:W-:Y:S05]  /*5cdb0*/  BSYNC.RECONVERGENT B3 ;  /* 0x0000000000037941 */ /* 0x000fea0003800200 */
.L_x_2223:
        /* <DEDUP_REMOVED lines=78> */
.L_x_2222:
        /* <DEDUP_REMOVED lines=187> */
.L_x_2226:
[----:B------:R-:W-:Y:S01]  /*5de50*/  IMAD.MOV.U32 R2, RZ, RZ, 0x0 ;  /* 0x00000000ff027424 */ /* 0x000fe200078e00ff */
[----:B------:R-:W-:Y:S01]  /*5de60*/  LOP3.LUT P0, RZ, R5, 0x7fffffff, RZ, 0xc0, !PT ;  /* 0x7fffffff05ff7812 */ /* 0x000fe2000780c0ff */
[----:B------:R-:W-:-:S06]  /*5de70*/  IMAD.MOV.U32 R3, RZ, RZ, 0x7ff00000 ;  /* 0x7ff00000ff037424 */ /* 0x000fcc00078e00ff */
[----:B------:R-:W0:Y:S02]  /*5de80*/  DFMA R4, R4, R2, +INF ;  /* 0x7ff000000404742b */ /* 0x000e240000000002 */
[----:B0-----:R-:W-:Y:S02]  /*5de90*/  FSEL R4, R4, RZ, P0 ;  /* 0x000000ff04047208 */ /* 0x001fe40000000000 */
[----:B------:R-:W-:-:S07]  /*5dea0*/  FSEL R5, R5, -QNAN , P0 ;  /* 0xfff0000005057808 */ /* 0x000fce0000000000 */
.L_x_2225:
[----:B------:R-:W-:Y:S05]  /*5deb0*/  BSYNC.RECONVERGENT B2 ;  /* 0x0000000000027941 */ /* 0x000fea0003800200 */
.L_x_2221:
        /* <DEDUP_REMOVED lines=191> */
.L_x_2219:
        /* <DEDUP_REMOVED lines=308> */
.L_x_2229:
[----:B------:R-:W-:Y:S01]  /*5fdf0*/  IMAD.MOV.U32 R4, RZ, RZ, 0x0 ;  /* 0x00000000ff047424 */ /* 0x000fe200078e00ff */
[----:B------:R-:W-:Y:S01]  /*5fe00*/  LOP3.LUT P0, RZ, R3, 0x7fffffff, RZ, 0xc0, !PT ;  /* 0x7fffffff03ff7812 */ /* 0x000fe2000780c0ff */
[----:B------:R-:W-:-:S06]  /*5fe10*/  IMAD.MOV.U32 R5, RZ, RZ, 0x7ff00000 ;  /* 0x7ff00000ff057424 */ /* 0x000fcc00078e00ff */
[----:B------:R-:W0:Y:S02]  /*5fe20*/  DFMA R2, R2, R4, +INF ;  /* 0x7ff000000202742b */ /* 0x000e240000000004 */
[----:B0-----:R-:W-:Y:S02]  /*5fe30*/  FSEL R20, R2, RZ, P0 ;  /* 0x000000ff02147208 */ /* 0x001fe40000000000 */
[----:B------:R-:W-:-:S07]  /*5fe40*/  FSEL R21, R3, -QNAN , P0 ;  /* 0xfff0000003157808 */ /* 0x000fce0000000000 */
.L_x_2230:
[----:B------:R-:W-:Y:S05]  /*5fe50*/  BSYNC.RECONVERGENT B0 ;  /* 0x0000000000007941 */ /* 0x000fea0003800200 */
.L_x_2228:
        /* <DEDUP_REMOVED lines=49> */
.L_x_2232:
[----:B------:R-:W-:Y:S05]  /*60170*/  BSYNC.RECONVERGENT B2 ;  /* 0x0000000000027941 */ /* 0x000fea0003800200 */
.L_x_2231:
        /* <DEDUP_REMOVED lines=192> */
.L_x_2227:
        /* <DEDUP_REMOVED lines=76> */
.L_x_2237:
[----:B------:R-:W-:Y:S05]  /*61240*/  BSYNC.RECONVERGENT B3 ;  /* 0x0000000000037941 */ /* 0x000fea0003800200 */
.L_x_2236:
        /* <DEDUP_REMOVED lines=78> */
.L_x_2235:
        /* <DEDUP_REMOVED lines=187> */
.L_x_2239:
[----:B------:R-:W-:Y:S01]  /*622e0*/  IMAD.MOV.U32 R4, RZ, RZ, 0x0 ;  /* 0x00000000ff047424 */ /* 0x000fe200078e00ff */
[----:B------:R-:W-:Y:S01]  /*622f0*/  LOP3.LUT P0, RZ, R3, 0x7fffffff, RZ, 0xc0, !PT ;  /* 0x7fffffff03ff7812 */ /* 0x000fe2000780c0ff */
[----:B------:R-:W-:-:S06]  /*62300*/  IMAD.MOV.U32 R5, RZ, RZ, 0x7ff00000 ;  /* 0x7ff00000ff057424 */ /* 0x000fcc00078e00ff */
[----:B------:R-:W0:Y:S02]  /*62310*/  DFMA R2, R2, R4, +INF ;  /* 0x7ff000000202742b */ /* 0x000e240000000004 */
[----:B0-----:R-:W-:Y:S02]  /*62320*/  FSEL R20, R2, RZ, P0 ;  /* 0x000000ff02147208 */ /* 0x001fe40000000000 */
[----:B------:R-:W-:-:S07]  /*62330*/  FSEL R21, R3, -QNAN , P0 ;  /* 0xfff0000003157808 */ /* 0x000fce0000000000 */
.L_x_2238:
[----:B------:R-:W-:Y:S05]  /*62340*/  BSYNC.RECONVERGENT B2 ;  /* 0x0000000000027941 */ /* 0x000fea0003800200 */
.L_x_2234:
        /* <DEDUP_REMOVED lines=54> */
.L_x_2241:
[----:B------:R-:W-:Y:S05]  /*626b0*/  BSYNC.RECONVERGENT B2 ;  /* 0x0000000000027941 */ /* 0x000fea0003800200 */
.L_x_2240:
        /* <DEDUP_REMOVED lines=196> */
.L_x_2233:
        /* <DEDUP_REMOVED lines=198> */
.L_x_2244:
[----:B------:R-:W-:Y:S01]  /*63f60*/  IMAD.MOV.U32 R4, RZ, RZ, 0x0 ;  /* 0x00000000ff047424 */ /* 0x000fe200078e00ff */
[----:B------:R-:W-:Y:S01]  /*63f70*/  LOP3.LUT P0, RZ, R3, 0x7fffffff, RZ, 0xc0, !PT ;  /* 0x7fffffff03ff7812 */ /* 0x000fe2000780c0ff */
[----:B------:R-:W-:-:S06]  /*63f80*/  IMAD.MOV.U32 R5, RZ, RZ, 0x7ff00000 ;  /* 0x7ff00000ff057424 */ /* 0x000fcc00078e00ff */
[----:B------:R-:W0:Y:S02]  /*63f90*/  DFMA R2, R2, R4, +INF ;  /* 0x7ff000000202742b */ /* 0x000e240000000004 */
[----:B0-----:R-:W-:Y:S02]  /*63fa0*/  FSEL R20, R2, RZ, P0 ;  /* 0x000000ff02147208 */ /* 0x001fe40000000000 */
[----:B------:R-:W-:-:S07]  /*63fb0*/  FSEL R21, R3, -QNAN , P0 ;  /* 0xfff0000003157808 */ /* 0x000fce0000000000 */
.L_x_2245:
[----:B------:R-:W-:Y:S05]  /*63fc0*/  BSYNC.RECONVERGENT B0 ;  /* 0x0000000000007941 */ /* 0x000fea0003800200 */
.L_x_2243:
        /* <DEDUP_REMOVED lines=49> */
.L_x_2247:
[----:B------:R-:W-:Y:S05]  /*642e0*/  BSYNC.RECONVERGENT B2 ;  /* 0x0000000000027941 */ /* 0x000fea0003800200 */
.L_x_2246:
        /* <DEDUP_REMOVED lines=196> */
.L_x_2242:
        /* <DEDUP_REMOVED lines=68> */
[----:B------:R-:W-:-:S15]  /*65370*/  DADD R46, R14, R14 ;  /* 0x000000000e2e7229 */ /* 0x000fde000000000e */
        /* <DEDUP_REMOVED lines=34> */
[----:B-1234-:R-:W0:Y:S02]  /*655a0*/  DMUL R40, R40, R40 ;  /* 0x0000002828287228 */ /* 0x01ee240000000000 */
.L_x_2249:
        /* <DEDUP_REMOVED lines=61> */
[----:B0-----:R-:W0:-:S15]  /*65980*/  DSETP.GEU.AND P3, PT, R56, R48, PT ;  /* 0x000000303800722a */ /* 0x001e1e0003f6e000 */
[----:B------:R-:W-:-:S15]  /*65990*/  NOP ;  /* 0x0000000000007918 */ /* 0x000fde0000000000 */
[----:B------:R-:W-:-:S15]  /*659a0*/  NOP ;  /* 0x0000000000007918 */ /* 0x000fde0000000000 */
[----:B------:R-:W-:-:S15]  /*659b0*/  NOP ;  /* 0x0000000000007918 */ /* 0x000fde0000000000 */
[----:B------:R-:W-:-:S04]  /*659c0*/  NOP ;  /* 0x0000000000007918 */ /* 0x000fc80000000000 */
        /* <DEDUP_REMOVED lines=12> */
[----:B------:R-:W-:-:S15]  /*65a90*/  FSEL R6, R54, R46, P5 ;  /* 0x0000002e36067208 */ /* 0x000fde0002800000 */
[----:B------:R-:W-:-:S15]  /*65aa0*/  NOP ;  /* 0x0000000000007918 */ /* 0x000fde0000000000 */
[----:B------:R-:W-:-:S15]  /*65ab0*/  NOP ;  /* 0x0000000000007918 */ /* 0x000fde0000000000 */
[----:B------:R-:W-:-:S13]  /*65ac0*/  NOP ;  /* 0x0000000000007918 */ /* 0x000fda0000000000 */
[----:B------:R0:W-:Y:S02]  /*65ad0*/  DSETP.GEU.AND P2, PT, R52, R20, P2 ;  /* 0x000000143400722a */ /* 0x0001e4000174e000 */
[----:B0-----:R-:W-:Y:S02]  /*65ae0*/  FSEL R21, R53, R21, P4 ;  /* 0x0000001535157208 */ /* 0x001fe40002000000 */
[----:B------:R-:W-:-:S03]  /*65af0*/  FSEL R20, R56, R48, P3 ;  /* 0x0000003038147208 */ /* 0x000fc60001800000 */
[----:B------:R-:W-:-:S15]  /*65b00*/  IMAD.MOV.U32 R15, RZ, RZ, R21 ;  /* 0x000000ffff0f7224 */ /* 0x000fde00078e0015 */
[----:B------:R-:W-:-:S15]  /*65b10*/  NOP ;  /* 0x0000000000007918 */ /* 0x000fde0000000000 */
[----:B------:R-:W-:-:S15]  /*65b20*/  NOP ;  /* 0x0000000000007918 */ /* 0x000fde0000000000 */
[----:B------:R-:W-:-:S12]  /*65b30*/  NOP ;  /* 0x0000000000007918 */ /* 0x000fd80000000000 */
        /* <DEDUP_REMOVED lines=8> */
[----:B------:R0:W1:Y:S02]  /*65bc0*/  DSETP.GEU.AND P2, PT, R56, R48, P2 ;  /* 0x000000303800722a */ /* 0x000064000174e000 */
[----:B0-----:R-:W-:Y:S01]  /*65bd0*/  FSEL R49, R57, R49, P3 ;  /* 0x0000003139317208 */ /* 0x001fe20001800000 */
[----:B------:R-:W-:-:S04]  /*65be0*/  IMAD.MOV.U32 R48, RZ, RZ, R6 ;  /* 0x000000ffff307224 */ /* 0x000fc800078e0006 */
[----:B------:R-:W-:-:S15]  /*65bf0*/  IMAD.MOV.U32 R21, RZ, RZ, R49 ;  /* 0x000000ffff157224 */ /* 0x000fde00078e0031 */
[----:B------:R-:W-:-:S15]  /*65c00*/  NOP ;  /* 0x0000000000007918 */ /* 0x000fde0000000000 */
[----:B------:R-:W-:-:S15]  /*65c10*/  NOP ;  /* 0x0000000000007918 */ /* 0x000fde0000000000 */
[----:B------:R-:W-:-:S12]  /*65c20*/  NOP ;  /* 0x0000000000007918 */ /* 0x000fd80000000000 */
[----:B-1----:R0:W1:Y:S02]  /*65c30*/  DSETP.GEU.AND P2, PT, R54, R46, P2 ;  /* 0x0000002e3600722a */ /* 0x002064000174e000 */
[----:B0-----:R-:W-:Y:S01]  /*65c40*/  FSEL R47, R55, R47, P5 ;  /* 0x0000002f372f7208 */ /* 0x001fe20002800000 */
[----:B------:R-:W-:-:S04]  /*65c50*/  IMAD.MOV.U32 R46, RZ, RZ, R0 ;  /* 0x000000ffff2e7224 */ /* 0x000fc800078e0000 */
[----:B------:R-:W-:Y:S02]  /*65c60*/  IMAD.MOV.U32 R49, RZ, RZ, R47 ;  /* 0x000000ffff317224 */ /* 0x000fe400078e002f */
[----:B------:R-:W-:-:S15]  /*65c70*/  IMAD.MOV.U32 R47, RZ, RZ, R51 ;  /* 0x000000ffff2f7224 */ /* 0x000fde00078e0033 */
[----:B------:R-:W-:-:S15]  /*65c80*/  NOP ;  /* 0x0000000000007918 */ /* 0x000fde0000000000 */
[----:B------:R-:W-:-:S15]  /*65c90*/  NOP ;  /* 0x0000000000007918 */ /* 0x000fde0000000000 */
[----:B------:R-:W-:-:S10]  /*65ca0*/  NOP ;  /* 0x0000000000007918 */ /* 0x000fd40000000000 */
        /* <DEDUP_REMOVED lines=18> */
[----:B------:R-:W-:-:S02]  /*65dd0*/  IMAD.MOV.U32 R2, RZ, RZ, R4 ;  /* 0x000000ffff027224 */ /* 0x000fc400078e0004 */
[----:B------:R-:W-:Y:S02]  /*65de0*/  IMAD.MOV.U32 R3, RZ, RZ, R5 ;  /* 0x000000ffff037224 */ /* 0x000fe400078e0005 */
[----:B------:R-:W-:Y:S02]  /*65df0*/  IMAD.MOV.U32 R4, RZ, RZ, R50 ;  /* 0x000000ffff047224 */ /* 0x000fe400078e0032 */
[----:B------:R-:W-:Y:S02]  /*65e00*/  IMAD.MOV.U32 R5, RZ, RZ, R7 ;  /* 0x000000ffff057224 */ /* 0x000fe400078e0007 */
[----:B------:R-:W-:Y:S02]  /*65e10*/  IMAD.MOV.U32 R40, RZ, RZ, R42 ;  /* 0x000000ffff287224 */ /* 0x000fe400078e002a */
[----:B------:R-:W-:Y:S01]  /*65e20*/  IMAD.MOV.U32 R41, RZ, RZ, R43 ;  /* 0x000000ffff297224 */ /* 0x000fe200078e002b */
[----:B------:R-:W-:Y:S06]  /*65e30*/  @!P0 BRA `(.L_x_2249) ;  /* 0xfffffff400dc8947 */ /* 0x000fec000383ffff */
[----:B------:R-:W-:Y:S05]  /*65e40*/  BSYNC.RECONVERGENT B0 ;  /* 0x0000000000007941 */ /* 0x000fea0003800200 */
.L_x_2248:
        /* <DEDUP_REMOVED lines=114> */
.L_x_2253:
[----:B------:R-:W-:Y:S05]  /*66570*/  BSYNC.RECONVERGENT B3 ;  /* 0x0000000000037941 */ /* 0x000fea0003800200 */
.L_x_2252:
        /* <DEDUP_REMOVED lines=78> */
.L_x_2251:
        /* <DEDUP_REMOVED lines=187> */
.L_x_2255:
[----:B------:R-:W-:Y:S01]  /*67610*/  IMAD.MOV.U32 R4, RZ, RZ, 0x0 ;  /* 0x00000000ff047424 */ /* 0x000fe200078e00ff */
[----:B------:R-:W-:Y:S01]  /*67620*/  LOP3.LUT P0, RZ, R3, 0x7fffffff, RZ, 0xc0, !PT ;  /* 0x7fffffff03ff7812 */ /* 0x000fe2000780c0ff */
[----:B------:R-:W-:-:S06]  /*67630*/  IMAD.MOV.U32 R5, RZ, RZ, 0x7ff00000 ;  /* 0x7ff00000ff057424 */ /* 0x000fcc00078e00ff */
[----:B------:R-:W0:Y:S02]  /*67640*/  DFMA R2, R2, R4, +INF ;  /* 0x7ff000000202742b */ /* 0x000e240000000004 */
[----:B0-----:R-:W-:Y:S02]  /*67650*/  FSEL R20, R2, RZ, P0 ;  /* 0x000000ff02147208 */ /* 0x001fe40000000000 */
[----:B------:R-:W-:-:S07]  /*67660*/  FSEL R21, R3, -QNAN , P0 ;  /* 0xfff0000003157808 */ /* 0x000fce0000000000 */
.L_x_2254:
[----:B------:R-:W-:Y:S05]  /*67670*/  BSYNC.RECONVERGENT B2 ;  /* 0x0000000000027941 */ /* 0x000fea0003800200 */
.L_x_2250:
        /* <DEDUP_REMOVED lines=54> */
.L_x_2257:
[----:B------:R-:W-:Y:S05]  /*679e0*/  BSYNC.RECONVERGENT B2 ;  /* 0x0000000000027941 */ /* 0x000fea0003800200 */
.L_x_2256:
        /* <DEDUP_REMOVED lines=195> */
.L_x_2208:
[----:B------:R-:W-:Y:S05]  /*68620*/  BSYNC.RECONVERGENT B1 ;  /* 0x0000000000017941 */ /* 0x000fea0003800200 */
.L_x_2201:
        /* <DEDUP_REMOVED lines=139> */
.L_x_2259:
        /* <DEDUP_REMOVED lines=59> */
.L_x_2265:
[----:B------:R-:W-:Y:S05]  /*69290*/  BSYNC.RECONVERGENT B4 ;  /* 0x0000000000047941 */ /* 0x000fea0003800200 */
.L_x_2264:
[----:B------:R-:W-:-:S07]  /*692a0*/  VIADD R0, R4, 0x1 ;  /* 0x0000000104007836 */ /* 0x000fce0000000000 */
.L_x_2263:
[----:B------:R-:W-:Y:S05]  /*692b0*/  BSYNC.RECONVERGENT B3 ;  /* 0x0000000000037941 */ /* 0x000fea0003800200 */
.L_x_2262:
        /* <DEDUP_REMOVED lines=122> */
.L_x_2267:
[----:B------:R-:W-:Y:S05]  /*69a60*/  BSYNC.RECONVERGENT B3 ;  /* 0x0000000000037941 */ /* 0x000fea0003800200 */
.L_x_2266:
        /* <DEDUP_REMOVED lines=64> */
.L_x_2261:
        /* <DEDUP_REMOVED lines=15> */
.L_x_2268:
        /* <DEDUP_REMOVED lines=133> */
.L_x_2271:
[----:B------:R-:W-:Y:S05]  /*6a7b0*/  BSYNC.RECONVERGENT B0 ;  /* 0x0000000000007941 */ /* 0x000fea0003800200 */
.L_x_2270:
        /* <DEDUP_REMOVED lines=64> */
.L_x_2275:
[----:B------:R-:W-:Y:S05]  /*6abc0*/  BSYNC.RECONVERGENT B4 ;  /* 0x0000000000047941 */ /* 0x000fea0003800200 */
.L_x_2274:
[----:B------:R-:W-:-:S07]  /*6abd0*/  VIADD R0, R0, 0x1 ;  /* 0x0000000100007836 */ /* 0x000fce0000000000 */
.L_x_2273:
[----:B------:R-:W-:Y:S05]  /*6abe0*/  BSYNC.RECONVERGENT B3 ;  /* 0x0000000000037941 */ /* 0x000fea0003800200 */
.L_x_2272:
        /* <DEDUP_REMOVED lines=132> */
.L_x_2277:
[----:B------:R-:W-:Y:S05]  /*6b430*/  BSYNC.RECONVERGENT B3 ;  /* 0x0000000000037941 */ /* 0x000fea0003800200 */
.L_x_2276:
        /* <DEDUP_REMOVED lines=84> */
.L_x_2269:
        /* <DEDUP_REMOVED lines=125> */
.L_x_2279:
[----:B------:R-:W-:Y:S05]  /*6c150*/  BSYNC.RECONVERGENT B0 ;  /* 0x0000000000007941 */ /* 0x000fea0003800200 */
.L_x_2278:
        /* <DEDUP_REMOVED lines=51> */
.L_x_2283:
[----:B------:R-:W-:Y:S05]  /*6c490*/  BSYNC.RECONVERGENT B4 ;  /* 0x0000000000047941 */ /* 0x000fea0003800200 */
.L_x_2282:
[----:B------:R-:W-:-:S07]  /*6c4a0*/  VIADD R0, R4, 0x1 ;  /* 0x0000000104007836 */ /* 0x000fce0000000000 */
.L_x_2281:
[----:B------:R-:W-:Y:S05]  /*6c4b0*/  BSYNC.RECONVERGENT B3 ;  /* 0x0000000000037941 */ /* 0x000fea0003800200 */
.L_x_2280:
        /* <DEDUP_REMOVED lines=122> */
.L_x_2285:
[----:B------:R-:W-:Y:S05]  /*6cc60*/  BSYNC.RECONVERGENT B3 ;  /* 0x0000000000037941 */ /* 0x000fea0003800200 */
.L_x_2284:
        /* <DEDUP_REMOVED lines=72> */
.L_x_2260:
[----:B------:R-:W-:Y:S05]  /*6d0f0*/  BSYNC.RECONVERGENT B2 ;  /* 0x0000000000027941 */ /* 0x000fea0003800200 */
.L_x_2258:
[----:B------:R-:W2:Y:S01]  /*6d100*/  DSETP.NAN.AND P0, PT, R18, R18, PT ;  /* 0x000000121200722a */ /* 0x000ea20003f08000 */
        /* <DEDUP_REMOVED lines=22> */
[----:B------:R-:W-:Y:S02]  /*6d270*/  FSEL R38, R2, R6, !P1 ;  /* 0x0000000602267208 */ /* 0x000fe40004800000 */
[----:B------:R-:W-:-:S15]  /*6d280*/  FSEL R39, R3, R7, !P1 ;  /* 0x0000000703277208 */ /* 0x000fde0004800000 */
[----:B------:R-:W-:-:S15]  /*6d290*/  NOP ;  /* 0x0000000000007918 */ /* 0x000fde0000000000 */
[----:B------:R-:W-:-:S15]  /*6d2a0*/  NOP ;  /* 0x0000000000007918 */ /* 0x000fde0000000000 */
[----:B------:R-:W-:-:S11]  /*6d2b0*/  NOP ;  /* 0x0000000000007918 */ /* 0x000fd60000000000 */
[----:B------:R-:W2:Y:S02]  /*6d2c0*/  DSETP.GT.AND P0, PT, R10, UR4, PT ;  /* 0x000000040a007e2a */ /* 0x000ea4000bf04000 */
[----:B--2---:R-:W-:Y:S05]  /*6d2d0*/  @P0 BRA `(.L_x_2288) ;  /* 0x000000c800240947 */ /* 0x004fea0003800000 */
[----:B------:R-:W2:Y:S02]  /*6d2e0*/  DSETP.NEU.AND P0, PT, R38, 1, PT ;  /* 0x3ff000002600742a */ /* 0x000ea40003f0d000 */
[----:B--2---:R-:W-:Y:S05]  /*6d2f0*/  @!P0 BRA `(.L_x_2289) ;  /* 0x0000009800e48947 */ /* 0x004fea0003800000 */
        /* <DEDUP_REMOVED lines=22> */
[----:B------:R2:W3:Y:S01]  /*6d460*/  DSETP.GEU.AND P0, PT, R4, UR4, PT ;  /* 0x0000000404007e2a */ /* 0x0004e2000bf0e000 */
        /* <DEDUP_REMOVED lines=8> */
[----:B---3--:R-:W2:Y:S02]  /*6d4f0*/  DSETP.GT.OR P0, PT, R4, UR4, !P0 ;  /* 0x0000000404007e2a */ /* 0x008ea4000c704400 */
[----:B--2---:R-:W-:Y:S05]  /*6d500*/  @P0 BRA `(.L_x_2290) ;  /* 0x0000007800300947 */ /* 0x004fea0003800000 */
[----:B------:R-:W2:Y:S02]  /*6d510*/  DSETP.GE.AND P0, PT, R38, 1, PT ;  /* 0x3ff000002600742a */ /* 0x000ea40003f06000 */
[----:B--2---:R-:W-:Y:S05]  /*6d520*/  @!P0 BRA `(.L_x_2291) ;  /* 0x0000002400548947 */ /* 0x004fea0003800000 */
[----:B------:R-:W-:Y:S01]  /*6d530*/  DADD R2, R38, -1 ;  /* 0xbff0000026027429 */ /* 0x000fe20000000000 */
[----:B------:R-:W-:-:S15]  /*6d540*/  BSSY.RECONVERGENT B2, `(.L_x_2292) ;  /* 0x000015b000027945 */ /* 0x000fde0003800200 */
[----:B------:R-:W-:-:S15]  /*6d550*/  NOP ;  /* 0x0000000000007918 */ /* 0x000fde0000000000 */
[----:B------:R-:W-:-:S15]  /*6d560*/  NOP ;  /* 0x0000000000007918 */ /* 0x000fde0000000000 */
[----:B------:R-:W-:-:S15]  /*6d570*/  NOP ;  /* 0x0000000000007918 */ /* 0x000fde0000000000 */
[----:B------:R-:W-:-:S03]  /*6d580*/  NOP ;  /* 0x0000000000007918 */ /* 0x000fc60000000000 */
[----:B------:R-:W2:-:S15]  /*6d590*/  DADD R4, R38, 1 ;  /* 0x3ff0000026047429 */ /* 0x000e9e0000000000 */
        /* <DEDUP_REMOVED lines=10> */
[C---:B--2---:R-:W-:Y:S02]  /*6d640*/  FSETP.GEU.FTZ.AND P1, PT, R9.reuse, 1.7916666269302368164, PT ;  /* 0x3fe555550900780b */ /* 0x044fe40003f3e000 */
[----:B------:R-:W-:-:S13]  /*6d650*/  FSETP.GT.FTZ.AND P0, PT, R9, -1.6999999284744262695, PT ;  /* 0xbfd999990900780b */ /* 0x000fda0003f14000 */
[----:B------:R-:W-:Y:S05]  /*6d660*/  @P0 BRA !P1, `(.L_x_2293) ;  /* 0x0000000c00140947 */ /* 0x000fea0004800000 */
[----:B------:R-:W2:Y:S01]  /*6d670*/  DADD R8, R8, 1 ;  /* 0x3ff0000008087429 */ /* 0x000ea20000000000 */
[----:B------:R-:W-:Y:S01]  /*6d680*/  IMAD.MOV.U32 R7, RZ, RZ, -0x3ff ;  /* 0xfffffc01ff077424 */ /* 0x000fe200078e00ff */
[----:B--2---:R-:W-:Y:S01]  /*6d690*/  ISETP.GT.AND P0, PT, R9, 0xfffff, PT ;  /* 0x000fffff0900780c */ /* 0x004fe20003f04270 */
        /* <DEDUP_REMOVED lines=8> */
[----:B------:R-:W2:Y:S02]  /*6d720*/  @!P0 DMUL R2, R2, 1.80143985094819840000e+16 ;  /* 0x4350000002028828 */ /* 0x000ea40000000000 */
[----:B--2---:R-:W-:Y:S02]  /*6d730*/  @!P0 IMAD.MOV.U32 R0, RZ, RZ, R3 ;  /* 0x000000ffff008224 */ /* 0x004fe400078e0003 */
        /* <DEDUP_REMOVED lines=8> */
[----:B------:R-:W2:Y:S02]  /*6d7c0*/  @P1 DFMA R4, R2, R4, +INF ;  /* 0x7ff000000204142b */ /* 0x000ea40000000004 */
[----:B--2---:R-:W-:Y:S02]  /*6d7d0*/  @P1 FSEL R8, R4, RZ, P2 ;  /* 0x000000ff04081208 */ /* 0x004fe40001000000 */
        /* <DEDUP_REMOVED lines=174> */
.L_x_2293:
[----:B------:R-:W2:Y:S01]  /*6e2c0*/  DADD R12, R8, 2 ;  /* 0x40000000080c7429 */ /* 0x000ea20000000000 */
[----:B------:R-:W-:Y:S01]  /*6e2d0*/  IMAD.MOV.U32 R2, RZ, RZ, 0x1 ;  /* 0x00000001ff027424 */ /* 0x000fe200078e00ff */
[----:B--2---:R-:W2:Y:S01]  /*6e2e0*/  MUFU.RCP64H R3, R13 ;  /* 0x0000000d00037308 */ /* 0x004ea20000001800 */
[----:B------:R-:W-:Y:S01]  /*6e2f0*/  FSETP.GEU.AND P1, PT, |R9|, 6.5827683646048100446e-37, PT ;  /* 0x036000000900780b */ /* 0x000fe20003f2e200 */
[----:B------:R-:W-:-:S15]  /*6e300*/  BSSY.RECONVERGENT B3, `(.L_x_2295) ;  /* 0x0000031000037945 */ /* 0x000fde0003800200 */
[----:B------:R-:W-:-:S15]  /*6e310*/  NOP ;  /* 0x0000000000007918 */ /* 0x000fde0000000000 */
[----:B------:R-:W-:-:S15]  /*6e320*/  NOP ;  /* 0x0000000000007918 */ /* 0x000fde0000000000 */
[----:B------:R-:W-:-:S15]  /*6e330*/  NOP ;  /* 0x0000000000007918 */ /* 0x000fde0000000000 */
[----:B--2---:R-:W2:-:S15]  /*6e340*/  DFMA R4, -R12, R2, 1 ;  /* 0x3ff000000c04742b */ /* 0x004e9e0000000102 */
        /* <DEDUP_REMOVED lines=29> */
[----:B--2---:R-:W2:-:S15]  /*6e520*/  DFMA R6, -R12, R4, R8 ;  /* 0x000000040c06722b */ /* 0x004e9e0000000108 */
[----:B------:R-:W-:-:S15]  /*6e530*/  NOP ;  /* 0x0000000000007918 */ /* 0x000fde0000000000 */
[----:B------:R-:W-:-:S15]  /*6e540*/  NOP ;  /* 0x0000000000007918 */ /* 0x000fde0000000000 */
[----:B------:R-:W-:-:S15]  /*6e550*/  NOP ;  /* 0x0000000000007918 */ /* 0x000fde0000000000 */
[----:B------:R-:W-:-:S04]  /*6e560*/  NOP ;  /* 0x0000000000007918 */ /* 0x000fc80000000000 */
[----:B--2---:R-:W2:Y:S02]  /*6e570*/  DFMA R2, R2, R6, R4 ;  /* 0x000000060202722b */ /* 0x004ea40000000004 */
[----:B--2---:R-:W-:-:S05]  /*6e580*/  FFMA R0, RZ, R13, R3 ;  /* 0x0000000dff007223 */ /* 0x004fca0000000003 */
[----:B------:R-:W-:-:S13]  /*6e590*/  FSETP.GT.AND P0, PT, |R0|, 1.469367938527859385e-39, PT ;  /* 0x001000000000780b */ /* 0x000fda0003f04200 */
[----:B------:R-:W-:Y:S05]  /*6e5a0*/  @P0 BRA P1, `(.L_x_2296) ;  /* 0x0000000000180947 */ /* 0x000fea0000800000 */
[----:B------:R-:W-:Y:S01]  /*6e5b0*/  IMAD.MOV.U32 R2, RZ, RZ, R12 ;  /* 0x000000ffff027224 */ /* 0x000fe200078e000c */
[----:B------:R-:W-:Y:S01]  /*6e5c0*/  MOV R0, 0x6e610 ;  /* 0x0006e61000007802 */ /* 0x000fe20000000f00 */
[----:B------:R-:W-:Y:S02]  /*6e5d0*/  IMAD.MOV.U32 R3, RZ, RZ, R13 ;  /* 0x000000ffff037224 */ /* 0x000fe400078e000d */
[----:B------:R-:W-:Y:S02]  /*6e5e0*/  IMAD.MOV.U32 R4, RZ, RZ, R8 ;  /* 0x000000ffff047224 */ /* 0x000fe400078e0008 */
[----:B------:R-:W-:-:S07]  /*6e5f0*/  IMAD.MOV.U32 R5, RZ, RZ, R9 ;  /* 0x000000ffff057224 */ /* 0x000fce00078e0009 */
[----:B01---5:R-:W-:Y:S05]  /*6e600*/  CALL.REL.NOINC `($__internal_68_$__cuda_sm20_div_rn_f64_full) ;  /* 0x000003fc00507944 */ /* 0x023fea0003c00000 */
.L_x_2296:
[----:B------:R-:W-:Y:S05]  /*6e610*/  BSYNC.RECONVERGENT B3 ;  /* 0x0000000000037941 */ /* 0x000fea0003800200 */
.L_x_2295:
[----:B------:R-:W-:Y:S01]  /*6e620*/  IMAD.MOV.U32 R12, RZ, RZ, -0x314d23bc ;  /* 0xceb2dc44ff0c7424 */ /* 0x000fe200078e00ff */
[----:B------:R-:W2:Y:S01]  /*6e630*/  DMUL R2, R8, -R2 ;  /* 0x8000000208027228 */ /* 0x000ea20000000000 */
[----:B------:R-:W-:Y:S01]  /*6e640*/  IMAD.MOV.U32 R13, RZ, RZ, 0x3ed087ff ;  /* 0x3ed087ffff0d7424 */ /* 0x000fe200078e00ff */
[----:B------:R-:W-:Y:S01]  /*6e650*/  UMOV UR4, 0x2fbe14b5 ;  /* 0x2fbe14b500047882 */ /* 0x000fe20000000000 */
[----:B------:R-:W-:-:S15]  /*6e660*/  UMOV UR5, 0x3eb372fb ;  /* 0x3eb372fb00057882 */ /* 0x000fde0000000000 */
[----:B------:R-:W-:-:S15]  /*6e670*/  NOP ;  /* 0x0000000000007918 */ /* 0x000fde0000000000 */
[----:B------:R-:W-:-:S15]  /*6e680*/  NOP ;  /* 0x0000000000007918 */ /* 0x000fde0000000000 */
[----:B------:R-:W-:-:S15]  /*6e690*/  NOP ;  /* 0x0000000000007918 */ /* 0x000fde0000000000 */
[----:B------:R-:W-:-:S01]  /*6e6a0*/  NOP ;  /* 0x0000000000007918 */ /* 0x000fc20000000000 */
[----:B--2---:R-:W2:-:S15]  /*6e6b0*/  DADD R4, R8, R2 ;  /* 0x0000000008047229 */ /* 0x004e9e0000000002 */
        /* <DEDUP_REMOVED lines=66> */
[----:B--2---:R2:W3:Y:S02]  /*6eae0*/  DADD R8, R8, R12 ;  /* 0x0000000008087229 */ /* 0x0044e4000000000c */
.L_x_2294:
[----:B------:R-:W-:Y:S05]  /*6eaf0*/  BSYNC.RECONVERGENT B2 ;  /* 0x0000000000027941 */ /* 0x000fea0003800200 */
.L_x_2292:
        /* <DEDUP_REMOVED lines=53> */
[----:B0123-5:R-:W-:Y:S05]  /*6ee50*/  CALL.REL.NOINC `($__internal_68_$__cuda_sm20_div_rn_f64_full) ;  /* 0x000003f4003c7944 */ /* 0x02ffea0003c00000 */
.L_x_2298:
[----:B------:R-:W-:Y:S05]  /*6ee60*/  BSYNC.RECONVERGENT B2 ;  /* 0x0000000000027941 */ /* 0x000fea0003800200 */
.L_x_2297:
        /* <DEDUP_REMOVED lines=140> */
[----:B----4-:R4:W0:Y:S02]  /*6f730*/  DFMA R6, R6, R2, R2 ;  /* 0x000000020606722b */ /* 0x0108240000000002 */
[----:B----4-:R-:W-:Y:S02]  /*6f740*/  @P1 IMAD.MOV.U32 R2, RZ, RZ, 0x54442d18 ;  /* 0x54442d18ff021424 */ /* 0x010fe400078e00ff */
        /* <DEDUP_REMOVED lines=34> */
.L_x_2300:
[----:B------:R-:W-:Y:S02]  /*6f970*/  FSEL R2, RZ, 3.37028055040000000000e+12, P0 ;  /* 0x54442d18ff027808 */ /* 0x000fe40000000000 */
[----:B------:R-:W-:-:S07]  /*6f980*/  FSEL R3, RZ, 2.1426990032196044922, P0 ;  /* 0x400921fbff037808 */ /* 0x000fce0000000000 */
.L_x_2301:
[----:B------:R-:W-:Y:S05]  /*6f990*/  BSYNC.RECONVERGENT B0 ;  /* 0x0000000000007941 */ /* 0x000fea0003800200 */
.L_x_2299:
        /* <DEDUP_REMOVED lines=14> */
.L_x_2291:
        /* <DEDUP_REMOVED lines=13> */
[----:B--2---:R-:W-:Y:S05]  /*6fb50*/  @P0 BRA `(.L_x_2303) ;  /* 0x0000001800e00947 */ /* 0x004fea0003800000 */
[----:B------:R-:W-:Y:S01]  /*6fb60*/  IMAD.MOV.U32 R7, RZ, RZ, R3 ;  /* 0x000000ffff077224 */ /* 0x000fe200078e0003 */
[----:B------:R-:W-:Y:S01]  /*6fb70*/  BSSY.RECONVERGENT B0, `(.L_x_2304) ;  /* 0x00000ec000007945 */ /* 0x000fe20003800200 */
[----:B------:R-:W-:Y:S01]  /*6fb80*/  IMAD.MOV.U32 R6, RZ, RZ, R2 ;  /* 0x000000ffff067224 */ /* 0x000fe200078e0002 */
[----:B------:R-:W2:Y:S01]  /*6fb90*/  MUFU.RCP64H R3, R39 ;  /* 0x0000002700037308 */ /* 0x000ea20000001800 */
[----:B------:R-:W-:Y:S01]  /*6fba0*/  IMAD.MOV.U32 R5, RZ, RZ, R7 ;  /* 0x000000ffff057224 */ /* 0x000fe200078e0007 */
[----:B------:R-:W-:Y:S01]  /*6fbb0*/  ISETP.GT.AND P0, PT, R7, 0xfffff, PT ;  /* 0x000fffff0700780c */ /* 0x000fe20003f04270 */
[----:B------:R-:W-:Y:S01]  /*6fbc0*/  IMAD.MOV.U32 R0, RZ, RZ, R6 ;  /* 0x000000ffff007224 */ /* 0x000fe200078e0006 */
[----:B------:R-:W-:Y:S01]  /*6fbd0*/  FSETP.GEU.AND P5, PT, |R11|, 6.5827683646048100446e-37, PT ;  /* 0x036000000b00780b */ /* 0x000fe20003fae200 */
[----:B------:R-:W-:-:S10]  /*6fbe0*/  IMAD.MOV.U32 R2, RZ, RZ, 0x1 ;  /* 0x00000001ff027424 */ /* 0x000fd400078e00ff */
[----:B------:R-:W3:Y:S02]  /*6fbf0*/  @!P0 DMUL R6, R6, 1.80143985094819840000e+16 ;  /* 0x4350000006068828 */ /* 0x000ee40000000000 */
[----:B---3--:R-:W-:Y:S02]  /*6fc00*/  @!P0 IMAD.MOV.U32 R5, RZ, RZ, R7 ;  /* 0x000000ffff058224 */ /* 0x008fe400078e0007 */
[----:B------:R-:W-:Y:S02]  /*6fc10*/  @!P0 IMAD.MOV.U32 R0, RZ, RZ, R6 ;  /* 0x000000ffff008224 */ /* 0x000fe400078e0006 */
[----:B------:R-:W-:-:S05]  /*6fc20*/  VIADD R4, R5, 0xffffffff ;  /* 0xffffffff05047836 */ /* 0x000fca0000000000 */
[----:B------:R-:W-:-:S13]  /*6fc30*/  ISETP.GE.U32.AND P2, PT, R4, 0x7fefffff, PT ;  /* 0x7fefffff0400780c */ /* 0x000fda0003f46070 */
[----:B------:R-:W-:-:S15]  /*6fc40*/  @P2 LOP3.LUT P3, RZ, R7, 0x7fffffff, RZ, 0xc0, !PT ;  /* 0x7fffffff07ff2812 */ /* 0x000fde000786c0ff */
[----:B------:R-:W-:-:S15]  /*6fc50*/  NOP ;  /* 0x0000000000007918 */ /* 0x000fde0000000000 */
[----:B------:R-:W-:-:S10]  /*6fc60*/  NOP ;  /* 0x0000000000007918 */ /* 0x000fd40000000000 */
        /* <DEDUP_REMOVED lines=35> */
[----:B--2---:R2:W3:Y:S02]  /*6fea0*/  DFMA R2, R2, R12, R8 ;  /* 0x0000000c0202722b */ /* 0x0044e40000000008 */
[----:B--2---:R-:W-:Y:S02]  /*6feb0*/  @P2 IMAD.MOV.U32 R8, RZ, RZ, 0x0 ;  /* 0x00000000ff082424 */ /* 0x004fe400078e00ff */
[----:B---3--:R-:W-:Y:S01]  /*6fec0*/  FFMA R4, RZ, R39, R3 ;  /* 0x00000027ff047223 */ /* 0x008fe20000000003 */
[----:B------:R-:W-:-:S04]  /*6fed0*/  @P2 IMAD.MOV.U32 R9, RZ, RZ, 0x7ff00000 ;  /* 0x7ff00000ff092424 */ /* 0x000fc800078e00ff */
[----:B------:R-:W-:Y:S01]  /*6fee0*/  FSETP.GT.AND P4, PT, |R4|, 1.469367938527859385e-39, PT ;  /* 0x001000000400780b */ /* 0x000fe20003f84200 */
[----:B------:R-:W-:Y:S02]  /*6fef0*/  IMAD.MOV.U32 R4, RZ, RZ, -0x3ff ;  /* 0xfffffc01ff047424 */ /* 0x000fe400078e00ff */
[----:B------:R-:W-:-:S15]  /*6ff00*/  @!P0 IMAD.MOV.U32 R4, RZ, RZ, -0x435 ;  /* 0xfffffbcbff048424 */ /* 0x000fde00078e00ff */
[----:B------:R-:W-:-:S15]  /*6ff10*/  NOP ;  /* 0x0000000000007918 */ /* 0x000fde0000000000 */
[----:B------:R-:W-:-:S15]  /*6ff20*/  NOP ;  /* 0x0000000000007918 */ /* 0x000fde0000000000 */
[----:B------:R-:W-:-:S07]  /*6ff30*/  NOP ;  /* 0x0000000000007918 */ /* 0x000fce0000000000 */
[----:B------:R-:W2:Y:S02]  /*6ff40*/  @P2 DFMA R8, R6, R8, +INF ;  /* 0x7ff000000608242b */ /* 0x000ea40000000008 */
[----:B--2---:R-:W-:Y:S02]  /*6ff50*/  @P2 FSEL R8, R8, RZ, P3 ;  /* 0x000000ff08082208 */ /* 0x004fe40001800000 */
[----:B------:R-:W-:Y:S01]  /*6ff60*/  @P2 FSEL R9, R9, -QNAN , P3 ;  /* 0xfff0000009092808 */ /* 0x000fe20001800000 */
[----:B------:R-:W-:Y:S06]  /*6ff70*/  @P2 BRA `(.L_x_2305) ;  /* 0x0000000800ac2947 */ /* 0x000fec0003800000 */
[C---:B------:R-:W-:Y:S01]  /*6ff80*/  LOP3.LUT R6, R5.reuse, 0xfffff, RZ, 0xc0, !PT ;  /* 0x000fffff05067812 */ /* 0x040fe200078ec0ff */
[----:B------:R-:W-:Y:S01]  /*6ff90*/  UMOV UR4, 0x80000000 ;  /* 0x8000000000047882 */ /* 0x000fe20000000000 */
[----:B------:R-:W-:Y:S01]  /*6ffa0*/  LEA.HI R4, R5, R4, RZ, 0xc ;  /* 0x0000000405047211 */ /* 0x000fe200078f60ff */
[----:B------:R-:W-:Y:S01]  /*6ffb0*/  IMAD.MOV.U32 R5, RZ, RZ, 0x43300000 ;  /* 0x43300000ff057424 */ /* 0x000fe200078e00ff */
[----:B------:R-:W-:Y:S01]  /*6ffc0*/  LOP3.LUT R7, R6, 0x3ff00000, RZ, 0xfc, !PT ;  /* 0x3ff0000006077812 */ /* 0x000fe200078efcff */
[----:B------:R-:W-:Y:S01]  /*6ffd0*/  IMAD.MOV.U32 R6, RZ, RZ, R0 ;  /* 0x000000ffff067224 */ /* 0x000fe200078e0000 */
[----:B------:R-:W-:Y:S02]  /*6ffe0*/  UMOV UR5, 0x43300000 ;  /* 0x4330000000057882 */ /* 0x000fe40000000000 */
[----:B------:R-:W-:-:S13]  /*6fff0*/  ISETP.GE.U32.AND P0, PT, R7, 0x3ff6a09f, PT ;  /* 0x3ff6a09f0700780c */ /* 0x000fda0003f06070 */
[----:B------:R-:W-:Y:S02]  /*70000*/  @P0 VIADD R9, R7, 0xfff00000 ;  /* 0xfff0000007090836 */ /* 0x000fe40000000000 */
[----:B------:R-:W-:Y:S02]  /*70010*/  @P0 VIADD R4, R4, 0x1 ;  /* 0x0000000104040836 */ /* 0x000fe40000000000 */
[----:B------:R-:W-:-:S03]  /*70020*/  @P0 IMAD.MOV.U32 R7, RZ, RZ, R9 ;  /* 0x000000ffff070224 */ /* 0x000fc600078e0009 */
[----:B------:R-:W-:-:S03]  /*70030*/  LOP3.LUT R4, R4, 0x80000000, RZ, 0x3c, !PT ;  /* 0x8000000004047812 */ /* 0x000fc600078e3cff */
[----:B0-----:R-:W0:-:S15]  /*70040*/  DADD R34, R6, 1 ;  /* 0x3ff0000006227429 */ /* 0x001e1e0000000000 */
        /* <DEDUP_REMOVED lines=158> */
.L_x_2305:
[----:B------:R-:W-:Y:S05]  /*70a30*/  BSYNC.RECONVERGENT B0 ;  /* 0x0000000000007941 */ /* 0x000fea0003800200 */
.L_x_2304:
[----:B------:R-:W-:Y:S04]  /*70a40*/  BSSY.RECONVERGENT B2, `(.L_x_2306) ;  /* 0x0000008000027945 */ /* 0x000fe80003800200 */
[----:B------:R-:W-:Y:S05]  /*70a50*/  @P4 BRA P5, `(.L_x_2307) ;  /* 0x0000000000184947 */ /* 0x000fea0002800000 */
[----:B------:R-:W-:Y:S01]  /*70a60*/  IMAD.MOV.U32 R4, RZ, RZ, R10 ;  /* 0x000000ffff047224 */ /* 0x000fe200078e000a */
[----:B------:R-:W-:Y:S01]  /*70a70*/  MOV R0, 0x70ac0 ;  /* 0x00070ac000007802 */ /* 0x000fe20000000f00 */
[----:B------:R-:W-:Y:S02]  /*70a80*/  IMAD.MOV.U32 R5, RZ, RZ, R11 ;  /* 0x000000ffff057224 */ /* 0x000fe400078e000b */
[----:B------:R-:W-:Y:S02]  /*70a90*/  IMAD.MOV.U32 R2, RZ, RZ, R38 ;  /* 0x000000ffff027224 */ /* 0x000fe400078e0026 */
[----:B------:R-:W-:-:S07]  /*70aa0*/  IMAD.MOV.U32 R3, RZ, RZ, R39 ;  /* 0x000000ffff037224 */ /* 0x000fce00078e0027 */
[----:B0123-5:R-:W-:Y:S05]  /*70ab0*/  CALL.REL.NOINC `($__internal_68_$__cuda_sm20_div_rn_f64_full) ;  /* 0x000003d800247944 */ /* 0x02ffea0003c00000 */
.L_x_2307:
[----:B------:R-:W-:Y:S05]  /*70ac0*/  BSYNC.RECONVERGENT B2 ;  /* 0x0000000000027941 */ /* 0x000fea0003800200 */
.L_x_2306:
        /* <DEDUP_REMOVED lines=176> */
.L_x_2309:
[----:B------:R-:W-:Y:S02]  /*715d0*/  FSEL R2, RZ, 3.37028055040000000000e+12, P0 ;  /* 0x54442d18ff027808 */ /* 0x000fe40000000000 */
[----:B------:R-:W-:-:S07]  /*715e0*/  FSEL R3, RZ, 2.1426990032196044922, P0 ;  /* 0x400921fbff037808 */ /* 0x000fce0000000000 */
.L_x_2310:
[----:B------:R-:W-:Y:S05]  /*715f0*/  BSYNC.RECONVERGENT B0 ;  /* 0x0000000000007941 */ /* 0x000fea0003800200 */
.L_x_2308:
        /* <DEDUP_REMOVED lines=14> */
.L_x_2303:
[----:B------:R-:W-:Y:S01]  /*716e0*/  LOP3.LUT R3, R39, 0xfffffff8, RZ, 0xc0, !PT ;  /* 0xfffffff827037812 */ /* 0x000fe200078ec0ff */
[----:B------:R-:W-:Y:S01]  /*716f0*/  IMAD.MOV.U32 R2, RZ, RZ, RZ ;  /* 0x000000ffff027224 */ /* 0x000fe200078e00ff */
[----:B------:R-:W-:Y:S01]  /*71700*/  BSSY.RECONVERGENT B0, `(.L_x_2311) ;  /* 0x00000ef000007945 */ /* 0x000fe20003800200 */
[----:B------:R-:W-:Y:S02]  /*71710*/  IMAD.MOV.U32 R6, RZ, RZ, RZ ;  /* 0x000000ffff067224 */ /* 0x000fe400078e00ff */
[----:B------:R-:W-:Y:S02]  /*71720*/  IMAD.MOV.U32 R12, RZ, RZ, RZ ;  /* 0x000000ffff0c7224 */ /* 0x000fe400078e00ff */
[----:B------:R-:W2:Y:S02]  /*71730*/  DADD R4, R38, -R2 ;  /* 0x0000000026047229 */ /* 0x000ea40000000802 */
[----:B--2---:R-:W-:-:S15]  /*71740*/  LOP3.LUT R7, R5, 0xfffffff8, RZ, 0xc0, !PT ;  /* 0xfffffff805077812 */ /* 0x004fde00078ec0ff */
        /* <DEDUP_REMOVED lines=97> */
.L_x_2312:
        /* <DEDUP_REMOVED lines=97> */
[----:B------:R0:W2:Y:S02]  /*72370*/  DSETP.GEU.AND P2, PT, R56, R48, P2 ;  /* 0x000000303800722a */ /* 0x0000a4000174e000 */
[----:B0-----:R-:W-:Y:S01]  /*72380*/  FSEL R49, R57, R49, P3 ;  /* 0x0000003139317208 */ /* 0x001fe20001800000 */
[----:B------:R-:W-:-:S04]  /*72390*/  IMAD.MOV.U32 R48, RZ, RZ, R6 ;  /* 0x000000ffff307224 */ /* 0x000fc800078e0006 */
[----:B------:R-:W-:-:S15]  /*723a0*/  IMAD.MOV.U32 R15, RZ, RZ, R49 ;  /* 0x000000ffff0f7224 */ /* 0x000fde00078e0031 */
[----:B------:R-:W-:-:S15]  /*723b0*/  NOP ;  /* 0x0000000000007918 */ /* 0x000fde0000000000 */
[----:B------:R-:W-:-:S15]  /*723c0*/  NOP ;  /* 0x0000000000007918 */ /* 0x000fde0000000000 */
[----:B------:R-:W-:-:S12]  /*723d0*/  NOP ;  /* 0x0000000000007918 */ /* 0x000fd80000000000 */
[----:B--2---:R0:W2:Y:S02]  /*723e0*/  DSETP.GEU.AND P2, PT, R54, R46, P2 ;  /* 0x0000002e3600722a */ /* 0x0040a4000174e000 */
[----:B0-----:R-:W-:Y:S01]  /*723f0*/  FSEL R47, R55, R47, P5 ;  /* 0x0000002f372f7208 */ /* 0x001fe20002800000 */
[----:B------:R-:W-:-:S04]  /*72400*/  IMAD.MOV.U32 R46, RZ, RZ, R0 ;  /* 0x000000ffff2e7224 */ /* 0x000fc800078e0000 */
[----:B------:R-:W-:Y:S02]  /*72410*/  IMAD.MOV.U32 R49, RZ, RZ, R47 ;  /* 0x000000ffff317224 */ /* 0x000fe400078e002f */
[----:B------:R-:W-:-:S15]  /*72420*/  IMAD.MOV.U32 R47, RZ, RZ, R51 ;  /* 0x000000ffff2f7224 */ /* 0x000fde00078e0033 */
[----:B------:R-:W-:-:S15]  /*72430*/  NOP ;  /* 0x0000000000007918 */ /* 0x000fde0000000000 */
[----:B------:R-:W-:-:S15]  /*72440*/  NOP ;  /* 0x0000000000007918 */ /* 0x000fde0000000000 */
[----:B------:R-:W-:-:S10]  /*72450*/  NOP ;  /* 0x0000000000007918 */ /* 0x000fd40000000000 */
        /* <DEDUP_REMOVED lines=26> */
.L_x_2311:
        /* <DEDUP_REMOVED lines=257> */
.L_x_2314:
        /* <DEDUP_REMOVED lines=52> */
[----:B-1---5:R-:W-:Y:S05]  /*73950*/  CALL.REL.NOINC `($__internal_68_$__cuda_sm20_div_rn_f64_full) ;  /* 0x000003a8007c7944 */ /* 0x022fea0003c00000 */
.L_x_2317:
[----:B------:R-:W-:Y:S05]  /*73960*/  BSYNC.RECONVERGENT B3 ;  /* 0x0000000000037941 */ /* 0x000fea0003800200 */
.L_x_2316:
        /* <DEDUP_REMOVED lines=77> */
.L_x_2315:
[----:B------:R-:W-:Y:S05]  /*73e40*/  BSYNC.RECONVERGENT B2 ;  /* 0x0000000000027941 */ /* 0x000fea0003800200 */
.L_x_2313:
        /* <DEDUP_REMOVED lines=53> */
[----:B012--5:R-:W-:Y:S05]  /*741a0*/  CALL.REL.NOINC `($__internal_68_$__cuda_sm20_div_rn_f64_full) ;  /* 0x000003a000687944 */ /* 0x027fea0003c00000 */
.L_x_2319:
[----:B------:R-:W-:Y:S05]  /*741b0*/  BSYNC.RECONVERGENT B2 ;  /* 0x0000000000027941 */ /* 0x000fea0003800200 */
.L_x_2318:
        /* <DEDUP_REMOVED lines=176> */
.L_x_2321:
[----:B------:R-:W-:Y:S02]  /*74cc0*/  FSEL R2, RZ, 3.37028055040000000000e+12, P0 ;  /* 0x54442d18ff027808 */ /* 0x000fe40000000000 */
[----:B------:R-:W-:-:S07]  /*74cd0*/  FSEL R3, RZ, 2.1426990032196044922, P0 ;  /* 0x400921fbff037808 */ /* 0x000fce0000000000 */
.L_x_2322:
[----:B------:R-:W-:Y:S05]  /*74ce0*/  BSYNC.RECONVERGENT B0 ;  /* 0x0000000000007941 */ /* 0x000fea0003800200 */
.L_x_2320:
        /* <DEDUP_REMOVED lines=14> */
.L_x_2290:
[----:B------:R-:W2:Y:S01]  /*74dd0*/  MUFU.RCP64H R5, R39 ;  /* 0x0000002700057308 */ /* 0x000ea20000001800 */
        /* <DEDUP_REMOVED lines=20> */
[----:B--2---:R2:W3:Y:S02]  /*74f20*/  DFMA R12, R4, R8, R4 ;  /* 0x00000008040c722b */ /* 0x0044e40000000004 */
[----:B--2---:R-:W-:Y:S02]  /*74f30*/  SEL R4, R2, R6, P0 ;  /* 0x0000000602047207 */ /* 0x004fe40000000000 */
        /* <DEDUP_REMOVED lines=20> */
[----:B---3--:R-:W2:-:S15]  /*75080*/  DFMA R14, -R38, R12, 1 ;  /* 0x3ff00000260e742b */ /* 0x008e9e000000010c */
        /* <DEDUP_REMOVED lines=29> */
[----:B--2---:R2:W-:Y:S02]  /*75260*/  DFMA R2, R14, R2, R12 ;  /* 0x000000020e02722b */ /* 0x0045e4000000000c */
[----:B--2---:R-:W-:Y:S02]  /*75270*/  IMAD.MOV.U32 R12, RZ, RZ, R9 ;  /* 0x000000ffff0c7224 */ /* 0x004fe400078e0009 */
[----:B------:R-:W-:-:S15]  /*75280*/  IMAD.U32 R14, RZ, RZ, UR11 ;  /* 0x0000000bff0e7e24 */ /* 0x000fde000f8e00ff */
[----:B------:R-:W-:-:S15]  /*75290*/  NOP ;  /* 0x0000000000007918 */ /* 0x000fde0000000000 */
[----:B------:R-:W-:-:S15]  /*752a0*/  NOP ;  /* 0x0000000000007918 */ /* 0x000fde0000000000 */
[----:B------:R-:W-:-:S15]  /*752b0*/  NOP ;  /* 0x0000000000007918 */ /* 0x000fde0000000000 */
[----:B------:R-:W2:Y:S02]  /*752c0*/  DSETP.MIN.AND P0, P3, R8, UR4, PT ;  /* 0x0000000408007e2a */ /* 0x000ea4000bb00000 */
[----:B--2---:R-:W-:Y:S01]  /*752d0*/  FSEL R13, R12, UR11, P0 ;  /* 0x0000000b0c0d7c08 */ /* 0x004fe20008000000 */
        /* <DEDUP_REMOVED lines=244> */
.L_x_2324:
[----:B------:R-:W-:Y:S05]  /*76220*/  BSYNC.RECONVERGENT B0 ;  /* 0x0000000000007941 */ /* 0x000fea0003800200 */
.L_x_2323:
[----:B------:R-:W-:Y:S04]  /*76230*/  BSSY.RECONVERGENT B2, `(.L_x_2325) ;  /* 0x0000008000027945 */ /* 0x000fe80003800200 */
[----:B------:R-:W-:Y:S05]  /*76240*/  @P4 BRA P5, `(.L_x_2326) ;  /* 0x0000000000184947 */ /* 0x000fea0002800000 */
[----:B------:R-:W-:Y:S01]  /*76250*/  IMAD.MOV.U32 R4, RZ, RZ, R10 ;  /* 0x000000ffff047224 */ /* 0x000fe200078e000a */
[----:B------:R-:W-:Y:S01]  /*76260*/  MOV R0, 0x762b0 ;  /* 0x000762b000007802 */ /* 0x000fe20000000f00 */
[----:B------:R-:W-:Y:S02]  /*76270*/  IMAD.MOV.U32 R5, RZ, RZ, R11 ;  /* 0x000000ffff057224 */ /* 0x000fe400078e000b */
[----:B------:R-:W-:Y:S02]  /*76280*/  IMAD.MOV.U32 R2, RZ, RZ, R38 ;  /* 0x000000ffff027224 */ /* 0x000fe400078e0026 */
[----:B------:R-:W-:-:S07]  /*76290*/  IMAD.MOV.U32 R3, RZ, RZ, R39 ;  /* 0x000000ffff037224 */ /* 0x000fce00078e0027 */
[----:B012--5:R-:W-:Y:S05]  /*762a0*/  CALL.REL.NOINC `($__internal_68_$__cuda_sm20_div_rn_f64_full) ;  /* 0x0000038000287944 */ /* 0x027fea0003c00000 */
.L_x_2326:
[----:B------:R-:W-:Y:S05]  /*762b0*/  BSYNC.RECONVERGENT B2 ;  /* 0x0000000000027941 */ /* 0x000fea0003800200 */
.L_x_2325:
        /* <DEDUP_REMOVED lines=176> */
.L_x_2328:
[----:B------:R-:W-:Y:S02]  /*76dc0*/  FSEL R2, RZ, 3.37028055040000000000e+12, P0 ;  /* 0x54442d18ff027808 */ /* 0x000fe40000000000 */
[----:B------:R-:W-:-:S07]  /*76dd0*/  FSEL R3, RZ, 2.1426990032196044922, P0 ;  /* 0x400921fbff037808 */ /* 0x000fce0000000000 */
.L_x_2329:
[----:B------:R-:W-:Y:S05]  /*76de0*/  BSYNC.RECONVERGENT B0 ;  /* 0x0000000000007941 */ /* 0x000fea0003800200 */
.L_x_2327:
        /* <DEDUP_REMOVED lines=10> */
.L_x_2289:
[----:B------:R-:W-:Y:S01]  /*76e90*/  UMOV UR4, 0x6a3f9475 ;  /* 0x6a3f947500047882 */ /* 0x000fe20000000000 */
[----:B------:R-:W-:Y:S02]  /*76ea0*/  UMOV UR5, 0x20ca2fe7 ;  /* 0x20ca2fe700057882 */ /* 0x000fe40000000000 */
[----:B------:R-:W2:Y:S02]  /*76eb0*/  DSETP.GEU.AND P0, PT, R10, UR4, PT ;  /* 0x000000040a007e2a */ /* 0x000ea4000bf0e000 */
[----:B--2---:R-:W-:Y:S05]  /*76ec0*/  @!P0 BRA `(.L_x_2330) ;  /* 0x0000002000248947 */ /* 0x004fea0003800000 */
[----:B------:R-:W2:Y:S01]  /*76ed0*/  DMUL R8, R10, R10 ;  /* 0x0000000a0a087228 */ /* 0x000ea20000000000 */
[----:B------:R-:W-:Y:S01]  /*76ee0*/  BSSY.RECONVERGENT B2, `(.L_x_2331) ;  /* 0x000014c000027945 */ /* 0x000fe20003800200 */
[C---:B--2---:R-:W-:Y:S02]  /*76ef0*/  FSETP.GEU.FTZ.AND P1, PT, R9.reuse, 1.7916666269302368164, PT ;  /* 0x3fe555550900780b */ /* 0x044fe40003f3e000 */
[----:B------:R-:W-:-:S13]  /*76f00*/  FSETP.GT.FTZ.AND P0, PT, R9, -1.6999999284744262695, PT ;  /* 0xbfd999990900780b */ /* 0x000fda0003f14000 */
[----:B------:R-:W-:Y:S05]  /*76f10*/  @P0 BRA !P1, `(.L_x_2332) ;  /* 0x0000000c00140947 */ /* 0x000fea0004800000 */
[----:B------:R-:W2:Y:S02]  /*76f20*/  DADD R2, R8, 1 ;  /* 0x3ff0000008027429 */ /* 0x000ea40000000000 */
[----:B--2---:R-:W-:Y:S01]  /*76f30*/  ISETP.GT.AND P0, PT, R3, 0xfffff, PT ;  /* 0x000fffff0300780c */ /* 0x004fe20003f04270 */
[--C-:B------:R-:W-:Y:S02]  /*76f40*/  IMAD.MOV.U32 R6, RZ, RZ, R2.reuse ;  /* 0x000000ffff067224 */ /* 0x100fe400078e0002 */
[--C-:B------:R-:W-:Y:S02]  /*76f50*/  IMAD.MOV.U32 R7, RZ, RZ, R3.reuse ;  /* 0x000000ffff077224 */ /* 0x100fe400078e0003 */
[----:B------:R-:W-:Y:S02]  /*76f60*/  IMAD.MOV.U32 R0, RZ, RZ, R3 ;  /* 0x000000ffff007224 */ /* 0x000fe400078e0003 */
[----:B------:R-:W-:-:S15]  /*76f70*/  IMAD.MOV.U32 R12, RZ, RZ, R2 ;  /* 0x000000ffff0c7224 */ /* 0x000fde00078e0002 */
[----:B------:R-:W-:-:S15]  /*76f80*/  NOP ;  /* 0x0000000000007918 */ /* 0x000fde0000000000 */
[----:B------:R-:W-:-:S15]  /*76f90*/  NOP ;  /* 0x0000000000007918 */ /* 0x000fde0000000000 */
[----:B------:R-:W-:-:S10]  /*76fa0*/  NOP ;  /* 0x0000000000007918 */ /* 0x000fd40000000000 */
        /* <DEDUP_REMOVED lines=11> */
[----:B--2---:R-:W-:Y:S01]  /*77060*/  IMAD.MOV.U32 R7, RZ, RZ, -0x3ff ;  /* 0xfffffc01ff077424 */ /* 0x004fe200078e00ff */
        /* <DEDUP_REMOVED lines=15> */
[----:B0-----:R-:W0:Y:S02]  /*77160*/  DADD R34, R2, 1 ;  /* 0x3ff0000002227429 */ /* 0x001e240000000000 */
        /* <DEDUP_REMOVED lines=159> */
[----:B--23--:R-:W-:Y:S05]  /*77b60*/  BRA `(.L_x_2333) ;  /* 0x00000008000c7947 */ /* 0x00cfea0003800000 */
.L_x_2332:
        /* <DEDUP_REMOVED lines=53> */
.L_x_2335:
[----:B------:R-:W-:Y:S05]  /*77ec0*/  BSYNC.RECONVERGENT B3 ;  /* 0x0000000000037941 */ /* 0x000fea0003800200 */
.L_x_2334:
        /* <DEDUP_REMOVED lines=77> */
.L_x_2333:
[----:B------:R-:W-:Y:S05]  /*783a0*/  BSYNC.RECONVERGENT B2 ;  /* 0x0000000000027941 */ /* 0x000fea0003800200 */
.L_x_2331:
        /* <DEDUP_REMOVED lines=136> */
[----:B--2---:R-:W-:Y:S02]  /*78c30*/  @!P2 IMAD.MOV.U32 R8, RZ, RZ, 0x54442d18 ;  /* 0x54442d18ff08a424 */ /* 0x004fe400078e00ff */
[----:B------:R-:W-:-:S15]  /*78c40*/  @!P2 IMAD.MOV.U32 R9, RZ, RZ, 0x3ff921fb ;  /* 0x3ff921fbff09a424 */ /* 0x000fde00078e00ff */
[----:B------:R-:W-:-:S15]  /*78c50*/  NOP ;  /* 0x0000000000007918 */ /* 0x000fde0000000000 */
[----:B------:R-:W-:-:S15]  /*78c60*/  NOP ;  /* 0x0000000000007918 */ /* 0x000fde0000000000 */
[----:B------:R-:W-:-:S15]  /*78c70*/  NOP ;  /* 0x0000000000007918 */ /* 0x000fde0000000000 */
[----:B----4-:R2:W4:Y:S02]  /*78c80*/  DFMA R10, R10, R2, R10 ;  /* 0x000000020a0a722b */ /* 0x010524000000000a */
[----:B--2---:R-:W-:Y:S02]  /*78c90*/  @P2 IMAD.MOV.U32 R2, RZ, RZ, 0x54442d18 ;  /* 0x54442d18ff022424 */ /* 0x004fe400078e00ff */
[----:B------:R-:W-:-:S15]  /*78ca0*/  @P2 IMAD.MOV.U32 R3, RZ, RZ, 0x400921fb ;  /* 0x400921fbff032424 */ /* 0x000fde00078e00ff */
[----:B------:R-:W-:-:S15]  /*78cb0*/  NOP ;  /* 0x0000000000007918 */ /* 0x000fde0000000000 */
[----:B------:R-:W-:-:S15]  /*78cc0*/  NOP ;  /* 0x0000000000007918 */ /* 0x000fde0000000000 */
[----:B------:R-:W-:-:S15]  /*78cd0*/  NOP ;  /* 0x0000000000007918 */ /* 0x000fde0000000000 */
[----:B----4-:R-:W2:Y:S02]  /*78ce0*/  @P2 DADD R2, -R10, R2 ;  /* 0x000000000a022229 */ /* 0x010ea40000000102 */
[----:B--2---:R-:W-:Y:S02]  /*78cf0*/  @P2 FSEL R2, R2, R10, !P0 ;  /* 0x0000000a02022208 */ /* 0x004fe40004000000 */
[----:B------:R-:W-:Y:S02]  /*78d00*/  @P2 FSEL R3, R3, R11, !P0 ;  /* 0x0000000b03032208 */ /* 0x000fe40004000000 */
[----:B------:R-:W-:-:S15]  /*78d10*/  @!P2 PLOP3.LUT P0, PT, P1, PT, PT, 0x80, 0x8 ;  /* 0x000000000008a81c */ /* 0x000fde0000f0f070 */
[----:B------:R-:W-:-:S15]  /*78d20*/  NOP ;  /* 0x0000000000007918 */ /* 0x000fde0000000000 */
[----:B------:R-:W-:-:S15]  /*78d30*/  NOP ;  /* 0x0000000000007918 */ /* 0x000fde0000000000 */
[----:B------:R-:W-:-:S13]  /*78d40*/  NOP ;  /* 0x0000000000007918 */ /* 0x000fda0000000000 */
[----:B------:R-:W2:Y:S02]  /*78d50*/  @!P2 DADD R6, -RZ, -R10 ;  /* 0x00000000ff06a229 */ /* 0x000ea4000000090a */
[----:B--2---:R-:W-:Y:S02]  /*78d60*/  @!P2 FSEL R6, R10, R6, !P0 ;  /* 0x000000060a06a208 */ /* 0x004fe40004000000 */
[----:B------:R-:W-:-:S15]  /*78d70*/  @!P2 FSEL R7, R11, R7, !P0 ;  /* 0x000000070b07a208 */ /* 0x000fde0004000000 */
[----:B------:R-:W-:-:S15]  /*78d80*/  NOP ;  /* 0x0000000000007918 */ /* 0x000fde0000000000 */
[----:B------:R-:W-:-:S15]  /*78d90*/  NOP ;  /* 0x0000000000007918 */ /* 0x000fde0000000000 */
[----:B------:R-:W-:-:S15]  /*78da0*/  NOP ;  /* 0x0000000000007918 */ /* 0x000fde0000000000 */
[----:B------:R2:W-:Y:S02]  /*78db0*/  @!P2 DADD R2, R6, R8 ;  /* 0x000000000602a229 */ /* 0x0005e40000000008 */
[----:B--2---:R-:W-:Y:S01]  /*78dc0*/  IMAD.MOV.U32 R6, RZ, RZ, 0x4002d97c ;  /* 0x4002d97cff067424 */ /* 0x004fe200078e00ff */
[----:B------:R-:W-:-:S04]  /*78dd0*/  FSEL R9, R0, 3.37028055040000000000e+12, !P0 ;  /* 0x54442d1800097808 */ /* 0x000fc80004000000 */
[----:B------:R-:W-:-:S15]  /*78de0*/  FSEL R7, R6, 1.8213495016098022461, !P0 ;  /* 0x3fe921fb06077808 */ /* 0x000fde0004000000 */
[----:B------:R-:W-:-:S15]  /*78df0*/  NOP ;  /* 0x0000000000007918 */ /* 0x000fde0000000000 */
[----:B------:R-:W-:-:S15]  /*78e00*/  NOP ;  /* 0x0000000000007918 */ /* 0x000fde0000000000 */
[----:B------:R-:W-:-:S12]  /*78e10*/  NOP ;  /* 0x0000000000007918 */ /* 0x000fd80000000000 */
[----:B------:R-:W2:Y:S02]  /*78e20*/  DSETP.NEU.AND P3, PT, |R16|, |R18|, PT ;  /* 0x400000121000722a */ /* 0x000ea40003f6d200 */
[----:B--2---:R-:W-:Y:S02]  /*78e30*/  FSEL R7, R7, R3, !P3 ;  /* 0x0000000307077208 */ /* 0x004fe40005800000 */
[----:B------:R-:W-:-:S15]  /*78e40*/  FSEL R3, R9, R2, !P3 ;  /* 0x0000000209037208 */ /* 0x000fde0005800000 */
[----:B------:R-:W-:-:S15]  /*78e50*/  NOP ;  /* 0x0000000000007918 */ /* 0x000fde0000000000 */
[----:B------:R-:W-:-:S15]  /*78e60*/  NOP ;  /* 0x0000000000007918 */ /* 0x000fde0000000000 */
[----:B------:R-:W-:-:S15]  /*78e70*/  NOP ;  /* 0x0000000000007918 */ /* 0x000fde0000000000 */
[----:B------:R2:W4:Y:S02]  /*78e80*/  DADD R12, |R16|, |R18| ;  /* 0x00000000100c7229 */ /* 0x0005240000000612 */
[----:B--2---:R-:W-:-:S15]  /*78e90*/  LOP3.LUT R19, R7, 0x80000000, R19, 0xb8, !PT ;  /* 0x8000000007137812 */ /* 0x004fde00078eb813 */
[----:B------:R-:W-:-:S15]  /*78ea0*/  NOP ;  /* 0x0000000000007918 */ /* 0x000fde0000000000 */
[----:B------:R-:W-:-:S15]  /*78eb0*/  NOP ;  /* 0x0000000000007918 */ /* 0x000fde0000000000 */
[----:B------:R-:W-:-:S15]  /*78ec0*/  NOP ;  /* 0x0000000000007918 */ /* 0x000fde0000000000 */
[----:B------:R-:W-:-:S02]  /*78ed0*/  NOP ;  /* 0x0000000000007918 */ /* 0x000fc40000000000 */
[----:B----4-:R-:W2:Y:S02]  /*78ee0*/  DSETP.NAN.AND P4, PT, R12, R12, PT ;  /* 0x0000000c0c00722a */ /* 0x010ea40003f88000 */
[----:B--2---:R-:W-:Y:S02]  /*78ef0*/  FSEL R2, R12, R3, P4 ;  /* 0x000000030c027208 */ /* 0x004fe40002000000 */
[----:B------:R-:W-:-:S15]  /*78f00*/  FSEL R3, R13, R19, P4 ;  /* 0x000000130d037208 */ /* 0x000fde0002000000 */
[----:B------:R-:W-:-:S15]  /*78f10*/  NOP ;  /* 0x0000000000007918 */ /* 0x000fde0000000000 */
[----:B------:R-:W-:-:S15]  /*78f20*/  NOP ;  /* 0x0000000000007918 */ /* 0x000fde0000000000 */
[----:B------:R-:W-:-:S15]  /*78f30*/  NOP ;  /* 0x0000000000007918 */ /* 0x000fde0000000000 */
[----:B---3--:R3:W4:Y:S02]  /*78f40*/  DMUL R8, R4, 0.5 ;  /* 0x3fe0000004087828 */ /* 0x0087240000000000 */
[----:B---34-:R-:W-:Y:S05]  /*78f50*/  BRA `(.L_x_2302) ;  /* 0x0000005000c87947 */ /* 0x018fea0003800000 */
.L_x_2330:
[----:B------:R-:W-:Y:S01]  /*78f60*/  IMAD.MOV.U32 R6, RZ, RZ, -0x2449a4b7 ;  /* 0xdbb65b49ff067424 */ /* 0x000fe200078e00ff */
[----:B------:R-:W-:Y:S01]  /*78f70*/  UMOV UR4, 0x2a25ff7e ;  /* 0x2a25ff7e00047882 */ /* 0x000fe20000000000 */
[----:B------:R-:W-:Y:S01]  /*78f80*/  IMAD.MOV.U32 R7, RZ, RZ, 0x3f2d3b63 ;  /* 0x3f2d3b63ff077424 */ /* 0x000fe200078e00ff */
[----:B------:R-:W-:Y:S01]  /*78f90*/  UMOV UR5, 0x3ef53e1d ;  /* 0x3ef53e1d00057882 */ /* 0x000fe20000000000 */
[----:B------:R-:W2:Y:S01]  /*78fa0*/  DMUL R4, R10, R10 ;  /* 0x0000000a0a047228 */ /* 0x000ea20000000000 */
[----:B------:R-:W-:Y:S01]  /*78fb0*/  ISETP.GE.AND P2, PT, R17, RZ, PT ;  /* 0x000000ff1100720c */ /* 0x000fe20003f46270 */
[----:B------:R-:W-:-:S03]  /*78fc0*/  IMAD.MOV.U32 R0, RZ, RZ, 0x7f3321d2 ;  /* 0x7f3321d2ff007424 */ /* 0x000fc600078e00ff */
[----:B------:R-:W-:-:S15]  /*78fd0*/  @P1 PLOP3.LUT P0, PT, P2, PT, PT, 0x80, 0x8 ;  /* 0x000000000008181c */ /* 0x000fde000170f070 */
[----:B------:R-:W-:-:S15]  /*78fe0*/  NOP ;  /* 0x0000000000007918 */ /* 0x000fde0000000000 */
[----:B------:R-:W-:-:S15]  /*78ff0*/  NOP ;  /* 0x0000000000007918 */ /* 0x000fde0000000000 */
[----:B------:R-:W-:-:S14]  /*79000*/  NOP ;  /* 0x0000000000007918 */ /* 0x000fdc0000000000 */
[----:B--2---:R-:W2:Y:S01]  /*79010*/  DFMA R6, R4, -UR4, R6 ;  /* 0x8000000404067c2b */ /* 0x004ea20008000006 */
[----:B------:R-:W-:Y:S01]  /*79020*/  UMOV UR4, 0x8dde082e ;  /* 0x8dde082e00047882 */ /* 0x000fe20000000000 */
[----:B------:R-:W-:-:S15]  /*79030*/  UMOV UR5, 0x3f531278 ;  /* 0x3f53127800057882 */ /* 0x000fde0000000000 */
[----:B------:R-:W-:-:S15]  /*79040*/  NOP ;  /* 0x0000000000007918 */ /* 0x000fde0000000000 */
[----:B------:R-:W-:-:S15]  /*79050*/  NOP ;  /* 0x0000000000007918 */ /* 0x000fde0000000000 */
[----:B------:R-:W-:-:S15]  /*79060*/  NOP ;  /* 0x0000000000007918 */ /* 0x000fde0000000000 */
[----:B------:R-:W-:-:S02]  /*79070*/  NOP ;  /* 0x0000000000007918 */ /* 0x000fc40000000000 */
[----:B--2---:R-:W2:Y:S01]  /*79080*/  DFMA R6, R4, R6, -UR4 ;  /* 0x8000000404067e2b */ /* 0x004ea20008000006 */
        /* <DEDUP_REMOVED lines=111> */
[----:B--2---:R-:W2:-:S15]  /*79780*/  DFMA R6, R4, R6, -UR4 ;  /* 0x8000000404067e2b */ /* 0x004e9e0008000006 */
[----:B------:R-:W-:-:S15]  /*79790*/  NOP ;  /* 0x0000000000007918 */ /* 0x000fde0000000000 */
[----:B------:R-:W-:-:S15]  /*797a0*/  NOP ;  /* 0x0000000000007918 */ /* 0x000fde0000000000 */
[----:B------:R-:W-:-:S15]  /*797b0*/  NOP ;  /* 0x0000000000007918 */ /* 0x000fde0000000000 */
[----:B------:R-:W-:-:S04]  /*797c0*/  NOP ;  /* 0x0000000000007918 */ /* 0x000fc80000000000 */
[----:B--2---:R2:W3:Y:S02]  /*797d0*/  DMUL R6, R4, R6 ;  /* 0x0000000604067228 */ /* 0x0044e40000000000 */
[----:B--2---:R-:W-:Y:S02]  /*797e0*/  @P1 IMAD.MOV.U32 R4, RZ, RZ, 0x54442d18 ;  /* 0x54442d18ff041424 */ /* 0x004fe400078e00ff */
[----:B------:R-:W-:-:S15]  /*797f0*/  @P1 IMAD.MOV.U32 R5, RZ, RZ, 0x400921fb ;  /* 0x400921fbff051424 */ /* 0x000fde00078e00ff */
        /* <DEDUP_REMOVED lines=8> */
[----:B--2---:R-:W2:Y:S02]  /*79880*/  @P1 DADD R4, -R8, R4 ;  /* 0x0000000008041229 */ /* 0x004ea40000000104 */
[----:B--2---:R-:W-:Y:S02]  /*79890*/  @P1 FSEL R4, R4, R8, !P0 ;  /* 0x0000000804041208 */ /* 0x004fe40004000000 */
[----:B------:R-:W-:Y:S02]  /*798a0*/  @P1 FSEL R5, R5, R9, !P0 ;  /* 0x0000000905051208 */ /* 0x000fe40004000000 */
[----:B------:R-:W-:-:S04]  /*798b0*/  @!P1 PLOP3.LUT P0, PT, P2, PT, PT, 0x80, 0x8 ;  /* 0x000000000008981c */ /* 0x000fc8000170f070 */
[----:B------:R-:W-:-:S15]  /*798c0*/  FSEL R13, R0, 3.37028055040000000000e+12, !P0 ;  /* 0x54442d18000d7808 */ /* 0x000fde0004000000 */
[----:B------:R-:W-:-:S15]  /*798d0*/  NOP ;  /* 0x0000000000007918 */ /* 0x000fde0000000000 */
[----:B------:R-:W-:-:S15]  /*798e0*/  NOP ;  /* 0x0000000000007918 */ /* 0x000fde0000000000 */
[----:B------:R-:W-:-:S09]  /*798f0*/  NOP ;  /* 0x0000000000007918 */ /* 0x000fd20000000000 */
[----:B------:R-:W2:Y:S02]  /*79900*/  @!P1 DADD R6, -RZ, -R8 ;  /* 0x00000000ff069229 */ /* 0x000ea40000000908 */
[----:B--2---:R-:W-:Y:S01]  /*79910*/  @!P1 FSEL R6, R8, R6, !P0 ;  /* 0x0000000608069208 */ /* 0x004fe20004000000 */
[----:B------:R-:W-:Y:S01]  /*79920*/  @!P1 IMAD.MOV.U32 R8, RZ, RZ, 0x54442d18 ;  /* 0x54442d18ff089424 */ /* 0x000fe200078e00ff */
[----:B------:R-:W-:Y:S01]  /*79930*/  @!P1 FSEL R7, R9, R7, !P0 ;  /* 0x0000000709079208 */ /* 0x000fe20004000000 */
[----:B------:R-:W-:-:S15]  /*79940*/  @!P1 IMAD.MOV.U32 R9, RZ, RZ, 0x3ff921fb ;  /* 0x3ff921fbff099424 */ /* 0x000fde00078e00ff */
[----:B------:R-:W-:-:S15]  /*79950*/  NOP ;  /* 0x0000000000007918 */ /* 0x000fde0000000000 */
[----:B------:R-:W-:-:S15]  /*79960*/  NOP ;  /* 0x0000000000007918 */ /* 0x000fde0000000000 */
[----:B------:R-:W-:-:S14]  /*79970*/  NOP ;  /* 0x0000000000007918 */ /* 0x000fdc0000000000 */
[----:B------:R2:W-:Y:S02]  /*79980*/  @!P1 DADD R4, R6, R8 ;  /* 0x0000000006049229 */ /* 0x0005e40000000008 */
[----:B--2---:R-:W-:-:S05]  /*79990*/  IMAD.MOV.U32 R6, RZ, RZ, 0x4002d97c ;  /* 0x4002d97cff067424 */ /* 0x004fca00078e00ff */
        /* <DEDUP_REMOVED lines=10> */
[----:B------:R2:W3:Y:S02]  /*79a40*/  DADD R2, |R16|, |R18| ;  /* 0x0000000010027229 */ /* 0x0004e40000000612 */
[----:B--2---:R-:W-:-:S15]  /*79a50*/  LOP3.LUT R19, R7, 0x80000000, R19, 0xb8, !PT ;  /* 0x8000000007137812 */ /* 0x004fde00078eb813 */
        /* <DEDUP_REMOVED lines=9> */
[----:B---3--:R-:W2:Y:S02]  /*79af0*/  DSETP.NAN.AND P1, PT, R2, R2, PT ;  /* 0x000000020200722a */ /* 0x008ea40003f28000 */
[----:B--2---:R-:W-:Y:S02]  /*79b00*/  FSEL R2, R2, R5, P1 ;  /* 0x0000000502027208 */ /* 0x004fe40000800000 */
[----:B------:R-:W-:-:S15]  /*79b10*/  FSEL R3, R3, R19, P1 ;  /* 0x0000001303037208 */ /* 0x000fde0000800000 */
[----:B------:R-:W-:-:S15]  /*79b20*/  NOP ;  /* 0x0000000000007918 */ /* 0x000fde0000000000 */
[----:B------:R-:W-:-:S15]  /*79b30*/  NOP ;  /* 0x0000000000007918 */ /* 0x000fde0000000000 */
[----:B------:R-:W-:-:S15]  /*79b40*/  NOP ;  /* 0x0000000000007918 */ /* 0x000fde0000000000 */
[----:B------:R3:W4:Y:S02]  /*79b50*/  DMUL R8, R10, R8 ;  /* 0x000000080a087228 */ /* 0x0007240000000000 */
[----:B---34-:R-:W-:Y:S05]  /*79b60*/  BRA `(.L_x_2302) ;  /* 0x0000004400c47947 */ /* 0x018fea0003800000 */
.L_x_2288:
[----:B------:R-:W2:Y:S01]  /*79b70*/  MUFU.RCP64H R3, 2.718280792236328125 ;  /* 0x4005bf0a00037908 */ /* 0x000ea20000001800 */
[----:B------:R-:W-:Y:S01]  /*79b80*/  IMAD.MOV.U32 R4, RZ, RZ, -0x74eba897 ;  /* 0x8b145769ff047424 */ /* 0x000fe200078e00ff */
[----:B------:R-:W-:Y:S01]  /*79b90*/  FSETP.GEU.AND P1, PT, |R17|, 6.5827683646048100446e-37, PT ;  /* 0x036000001100780b */ /* 0x000fe20003f2e200 */
[----:B------:R-:W-:Y:S01]  /*79ba0*/  IMAD.MOV.U32 R5, RZ, RZ, 0x4005bf0a ;  /* 0x4005bf0aff057424 */ /* 0x000fe200078e00ff */
[----:B------:R-:W-:Y:S01]  /*79bb0*/  BSSY.RECONVERGENT B2, `(.L_x_2336) ;  /* 0x0000031000027945 */ /* 0x000fe20003800200 */
[----:B------:R-:W-:-:S06]  /*79bc0*/  IMAD.MOV.U32 R2, RZ, RZ, 0x1 ;  /* 0x00000001ff027424 */ /* 0x000fcc00078e00ff */
[----:B--2---:R-:W2:-:S15]  /*79bd0*/  DFMA R6, R2, -R4, 1 ;  /* 0x3ff000000206742b */ /* 0x004e9e0000000804 */
        /* <DEDUP_REMOVED lines=34> */
[----:B--2---:R-:W2:Y:S02]  /*79e00*/  DFMA R8, R2, R6, R8 ;  /* 0x000000060208722b */ /* 0x004ea40000000008 */
[----:B--2---:R-:W-:-:S05]  /*79e10*/  FFMA R0, RZ, 2.0897850990295410156, R9 ;  /* 0x4005bf0aff007823 */ /* 0x004fca0000000009 */
[----:B------:R-:W-:-:S13]  /*79e20*/  FSETP.GT.AND P0, PT, |R0|, 1.469367938527859385e-39, PT ;  /* 0x001000000000780b */ /* 0x000fda0003f04200 */
[----:B------:R-:W-:Y:S05]  /*79e30*/  @P0 BRA P1, `(.L_x_2337) ;  /* 0x0000000000200947 */ /* 0x000fea0000800000 */
[----:B------:R-:W-:Y:S01]  /*79e40*/  IMAD.MOV.U32 R4, RZ, RZ, R16 ;  /* 0x000000ffff047224 */ /* 0x000fe200078e0010 */
[----:B------:R-:W-:Y:S01]  /*79e50*/  MOV R0, 0x79ea0 ;  /* 0x00079ea000007802 */ /* 0x000fe20000000f00 */
[----:B------:R-:W-:Y:S02]  /*79e60*/  IMAD.MOV.U32 R5, RZ, RZ, R17 ;  /* 0x000000ffff057224 */ /* 0x000fe400078e0011 */
[----:B------:R-:W-:Y:S02]  /*79e70*/  IMAD.MOV.U32 R2, RZ, RZ, -0x74eba897 ;  /* 0x8b145769ff027424 */ /* 0x000fe400078e00ff */
[----:B------:R-:W-:-:S07]  /*79e80*/  IMAD.MOV.U32 R3, RZ, RZ, 0x4005bf0a ;  /* 0x4005bf0aff037424 */ /* 0x000fce00078e00ff */
[----:B01---5:R-:W-:Y:S05]  /*79e90*/  CALL.REL.NOINC `($__internal_68_$__cuda_sm20_div_rn_f64_full) ;  /* 0x00000344002c7944 */ /* 0x023fea0003c00000 */
[----:B------:R-:W-:Y:S02]  /*79ea0*/  IMAD.MOV.U32 R8, RZ, RZ, R2 ;  /* 0x000000ffff087224 */ /* 0x000fe400078e0002 */
[----:B------:R-:W-:-:S07]  /*79eb0*/  IMAD.MOV.U32 R9, RZ, RZ, R3 ;  /* 0x000000ffff097224 */ /* 0x000fce00078e0003 */
.L_x_2337:
[----:B------:R-:W-:Y:S05]  /*79ec0*/  BSYNC.RECONVERGENT B2 ;  /* 0x0000000000027941 */ /* 0x000fea0003800200 */
.L_x_2336:
        /* <DEDUP_REMOVED lines=51> */
.L_x_2339:
[----:B------:R-:W-:Y:S05]  /*7a200*/  BSYNC.RECONVERGENT B2 ;  /* 0x0000000000027941 */ /* 0x000fea0003800200 */
.L_x_2338:
[----:B------:R-:W2:Y:S01]  /*7a210*/  MUFU.RCP64H R5, R39 ;  /* 0x0000002700057308 */ /* 0x000ea20000001800 */
        /* <DEDUP_REMOVED lines=32> */
[----:B------:R-:W-:-:S15]  /*7a420*/  ISETP.GT.U32.AND.EX P0, PT, R9, R3, PT, P0 ;  /* 0x000000030900720c */ /* 0x000fde0003f04100 */
[----:B------:R-:W-:-:S15]  /*7a430*/  NOP ;  /* 0x0000000000007918 */ /* 0x000fde0000000000 */
[----:B------:R-:W-:-:S15]  /*7a440*/  NOP ;  /* 0x0000000000007918 */ /* 0x000fde0000000000 */
[----:B------:R-:W-:-:S09]  /*7a450*/  NOP ;  /* 0x0000000000007918 */ /* 0x000fd20000000000 */
[----:B---3--:R-:W2:-:S15]  /*7a460*/  DFMA R12, -R38, R4, 1 ;  /* 0x3ff00000260c742b */ /* 0x008e9e0000000104 */
[----:B------:R-:W-:-:S15]  /*7a470*/  NOP ;  /* 0x0000000000007918 */ /* 0x000fde0000000000 */
[----:B------:R-:W-:-:S15]  /*7a480*/  NOP ;  /* 0x0000000000007918 */ /* 0x000fde0000000000 */
[----:B------:R-:W-:-:S15]  /*7a490*/  NOP ;  /* 0x0000000000007918 */ /* 0x000fde0000000000 */
[----:B------:R-:W-:-:S04]  /*7a4a0*/  NOP ;  /* 0x0000000000007918 */ /* 0x000fc80000000000 */
[----:B--2---:R2:W-:Y:S02]  /*7a4b0*/  DFMA R14, R4, R12, R4 ;  /* 0x0000000c040e722b */ /* 0x0045e40000000004 */
[----:B--2---:R-:W-:Y:S02]  /*7a4c0*/  SEL R5, R9, R3, P0 ;  /* 0x0000000309057207 */ /* 0x004fe40000000000 */
[----:B------:R-:W-:Y:S01]  /*7a4d0*/  SEL R4, R8, R2, P0 ;  /* 0x0000000208047207 */ /* 0x000fe20000000000 */
[----:B------:R-:W-:Y:S01]  /*7a4e0*/  IMAD.MOV.U32 R2, RZ, RZ, RZ ;  /* 0x000000ffff027224 */ /* 0x000fe200078e00ff */
[----:B------:R-:W-:-:S04]  /*7a4f0*/  LOP3.LUT R0, R5, 0xffc00000, RZ, 0xc0, !PT ;  /* 0xffc0000005007812 */ /* 0x000fc800078ec0ff */
[----:B------:R-:W-:-:S15]  /*7a500*/  LOP3.LUT R3, R0, 0x7fd00000, RZ, 0x3c, !PT ;  /* 0x7fd0000000037812 */ /* 0x000fde00078e3cff */
[----:B------:R-:W-:-:S15]  /*7a510*/  NOP ;  /* 0x0000000000007918 */ /* 0x000fde0000000000 */
[----:B------:R-:W-:-:S15]  /*7a520*/  NOP ;  /* 0x0000000000007918 */ /* 0x000fde0000000000 */
[----:B------:R-:W-:-:S09]  /*7a530*/  NOP ;  /* 0x0000000000007918 */ /* 0x000fd20000000000 */
        /* <DEDUP_REMOVED lines=26> */
[----:B0-----:R-:W0:-:S15]  /*7a6e0*/  DFMA R34, -R38, R2, R10 ;  /* 0x000000022622722b */ /* 0x001e1e000000010a */
        /* <DEDUP_REMOVED lines=256> */
.L_x_2341:
[----:B------:R-:W-:Y:S05]  /*7b6f0*/  BSYNC.RECONVERGENT B0 ;  /* 0x0000000000007941 */ /* 0x000fea0003800200 */
.L_x_2340:
        /* <DEDUP_REMOVED lines=8> */
[----:B0123-5:R-:W-:Y:S05]  /*7b780*/  CALL.REL.NOINC `($__internal_68_$__cuda_sm20_div_rn_f64_full) ;  /* 0x0000032800f07944 */ /* 0x02ffea0003c00000 */
.L_x_2343:
[----:B------:R-:W-:Y:S05]  /*7b790*/  BSYNC.RECONVERGENT B2 ;  /* 0x0000000000027941 */ /* 0x000fea0003800200 */
.L_x_2342:
        /* <DEDUP_REMOVED lines=176> */
.L_x_2345:
[----:B------:R-:W-:Y:S02]  /*7c2a0*/  FSEL R2, RZ, 3.37028055040000000000e+12, P0 ;  /* 0x54442d18ff027808 */ /* 0x000fe40000000000 */
[----:B------:R-:W-:-:S07]  /*7c2b0*/  FSEL R3, RZ, 2.1426990032196044922, P0 ;  /* 0x400921fbff037808 */ /* 0x000fce0000000000 */
.L_x_2346:
[----:B------:R-:W-:Y:S05]  /*7c2c0*/  BSYNC.RECONVERGENT B0 ;  /* 0x0000000000007941 */ /* 0x000fea0003800200 */
.L_x_2344:
        /* <DEDUP_REMOVED lines=12> */
[----:B--2---:R-:W3:Y:S02]  /*7c390*/  DADD R8, R8, 1 ;  /* 0x3ff0000008087429 */ /* 0x004ee40000000000 */
[----:B---3--:R-:W-:Y:S05]  /*7c3a0*/  BRA `(.L_x_2302) ;  /* 0x0000001c00b47947 */ /* 0x008fea0003800000 */
.L_x_2287:
        /* <DEDUP_REMOVED lines=297> */
.L_x_2348:
[----:B------:R-:W-:Y:S05]  /*7d640*/  BSYNC.RECONVERGENT B0 ;  /* 0x0000000000007941 */ /* 0x000fea0003800200 */
.L_x_2347:
[----:B------:R-:W-:Y:S04]  /*7d650*/  BSSY.RECONVERGENT B2, `(.L_x_2349) ;  /* 0x0000006000027945 */ /* 0x000fe80003800200 */
[----:B------:R-:W-:Y:S05]  /*7d660*/  @P4 BRA P5, `(.L_x_2350) ;  /* 0x0000000000104947 */ /* 0x000fea0002800000 */
[----:B------:R-:W-:Y:S01]  /*7d670*/  IMAD.MOV.U32 R2, RZ, RZ, R10 ;  /* 0x000000ffff027224 */ /* 0x000fe200078e000a */
[----:B------:R-:W-:Y:S01]  /*7d680*/  MOV R0, 0x7d6b0 ;  /* 0x0007d6b000007802 */ /* 0x000fe20000000f00 */
[----:B------:R-:W-:-:S07]  /*7d690*/  IMAD.MOV.U32 R3, RZ, RZ, R11 ;  /* 0x000000ffff037224 */ /* 0x000fce00078e000b */
[----:B012--5:R-:W-:Y:S05]  /*7d6a0*/  CALL.REL.NOINC `($__internal_68_$__cuda_sm20_div_rn_f64_full) ;  /* 0x0000030c00287944 */ /* 0x027fea0003c00000 */
.L_x_2350:
[----:B------:R-:W-:Y:S05]  /*7d6b0*/  BSYNC.RECONVERGENT B2 ;  /* 0x0000000000027941 */ /* 0x000fea0003800200 */
.L_x_2349:
        /* <DEDUP_REMOVED lines=176> */
.L_x_2352:
[----:B------:R-:W-:Y:S02]  /*7e1c0*/  FSEL R2, RZ, 3.37028055040000000000e+12, P0 ;  /* 0x54442d18ff027808 */ /* 0x000fe40000000000 */
[----:B------:R-:W-:-:S07]  /*7e1d0*/  FSEL R3, RZ, 2.1426990032196044922, P0 ;  /* 0x400921fbff037808 */ /* 0x000fce0000000000 */
.L_x_2353:
[----:B------:R-:W-:Y:S05]  /*7e1e0*/  BSYNC.RECONVERGENT B0 ;  /* 0x0000000000007941 */ /* 0x000fea0003800200 */
.L_x_2351:
        /* <DEDUP_REMOVED lines=9> */
.L_x_2302:
[----:B------:R-:W-:Y:S05]  /*7e280*/  BSYNC.RECONVERGENT B1 ;  /* 0x0000000000017941 */ /* 0x000fea0003800200 */
.L_x_2286:
[----:B------:R-:W3:Y:S01]  /*7e290*/  LDCU.128 UR20, c[0x0][0xfd0] ;  /* 0x0001fa00ff1477ac */ /* 0x000ee20008000c00 */
[----:B------:R-:W-:Y:S01]  /*7e2a0*/  BSSY.RECONVERGENT B2, `(.L_x_2354) ;  /* 0x0000497000027945 */ /* 0x000fe20003800200 */
[----:B---3--:R-:W-:-:S15]  /*7e2b0*/  DMUL R4, R2, UR22 ;  /* 0x0000001602047c28 */ /* 0x008fde0008000000 */
        /* <DEDUP_REMOVED lines=9> */
[----:B--2---:R-:W2:Y:S02]  /*7e350*/  DFMA R18, R8, UR22, R2 ;  /* 0x0000001608127c2b */ /* 0x004ea40008000002 */
[----:B--2---:R-:W-:-:S04]  /*7e360*/  LOP3.LUT R3, R19, 0x7fffffff, RZ, 0xc0, !PT ;  /* 0x7fffffff13037812 */ /* 0x004fc800078ec0ff */
[----:B------:R-:W-:-:S15]  /*7e370*/  LOP3.LUT P0, RZ, R3, R18, RZ, 0xfc, !PT ;  /* 0x0000001203ff7212 */ /* 0x000fde000780fcff */
[----:B------:R-:W-:-:S15]  /*7e380*/  NOP ;  /* 0x0000000000007918 */ /* 0x000fde0000000000 */
[----:B------:R-:W-:-:S15]  /*7e390*/  NOP ;  /* 0x0000000000007918 */ /* 0x000fde0000000000 */
[----:B------:R-:W-:-:S13]  /*7e3a0*/  NOP ;  /* 0x0000000000007918 */ /* 0x000fda0000000000 */
[----:B------:R2:W3:Y:S02]  /*7e3b0*/  DFMA R8, R8, UR20, -R4 ;  /* 0x0000001408087c2b */ /* 0x0004e40008000804 */
[----:B--23--:R-:W-:Y:S05]  /*7e3c0*/  @!P0 BRA `(.L_x_2355) ;  /* 0x0000004000388947 */ /* 0x00cfea0003800000 */
        /* <DEDUP_REMOVED lines=105> */
[----:B--2---:R-:W0:Y:S02]  /*7ea60*/  DFMA R2, R4, R2, 1 ;  /* 0x3ff000000402742b */ /* 0x004e240000000002 */
        /* <DEDUP_REMOVED lines=20> */
.L_x_2360:
[----:B------:R-:W-:Y:S05]  /*7ebb0*/  BSYNC.RECONVERGENT B0 ;  /* 0x0000000000007941 */ /* 0x000fea0003800200 */
.L_x_2359:
        /* <DEDUP_REMOVED lines=47> */
[----:B-12--5:R-:W-:Y:S05]  /*7eeb0*/  CALL.REL.NOINC `($_ZN2at6native57_GLOBAL__N__f3eca4a2_24_ForeachBinaryOpScalar_cu_86b9896c25multi_tensor_apply_kernelINS1_18TensorListMetadataILi2EEENS1_21BinaryOpScalarFunctorIN3c107complexIdEELi2ELi1ELi1EEEJNS1_13power_functorIS8_EES8_EEEvT_T0_DpT1_$__internal_trig_reduction_slowpathd) ;  /* 0x000002fc00547944 */ /* 0x026fea0003c00000 */
[----:B------:R-:W-:Y:S02]  /*7eec0*/  IMAD.MOV.U32 R2, RZ, RZ, R6 ;  /* 0x000000ffff027224 */ /* 0x000fe400078e0006 */
[----:B------:R-:W-:-:S07]  /*7eed0*/  IMAD.MOV.U32 R3, RZ, RZ, R7 ;  /* 0x000000ffff037224 */ /* 0x000fce00078e0007 */
.L_x_2364:
[----:B------:R-:W-:Y:S05]  /*7eee0*/  BSYNC.RECONVERGENT B4 ;  /* 0x0000000000047941 */ /* 0x000fea0003800200 */
.L_x_2363:
[----:B------:R-:W-:Y:S01]  /*7eef0*/  VIADD R0, R4, 0x1 ;  /* 0x0000000104007836 */ /* 0x000fe20000000000 */
[----:B------:R-:W-:Y:S06]  /*7ef00*/  BRA `(.L_x_2365) ;  /* 0x0000000000087947 */ /* 0x000fec0003800000 */
.L_x_2362:
[----:B0-----:R0:W3:Y:S02]  /*7ef10*/  DMUL R2, RZ, R18 ;  /* 0x00000012ff027228 */ /* 0x0010e40000000000 */
[----:B0--3--:R-:W-:-:S07]  /*7ef20*/  IMAD.MOV.U32 R0, RZ, RZ, 0x1 ;  /* 0x00000001ff007424 */ /* 0x009fce00078e00ff */
.L_x_2365:
[----:B------:R-:W-:Y:S05]  /*7ef30*/  BSYNC.RECONVERGENT B3 ;  /* 0x0000000000037941 */ /* 0x000fea0003800200 */
.L_x_2361:
[----:B------:R-:W0:Y:S01]  /*7ef40*/  LDCU.64 UR4, c[0x4][0xe8] ;  /* 0x01001d00ff0477ac */ /* 0x000e220008000a00 */
[----:B------:R-:W-:-:S05]  /*7ef50*/  IMAD.SHL.U32 R4, R0, 0x40, RZ ;  /* 0x0000004000047824 */ /* 0x000fca00078e00ff */
[----:B------:R-:W-:-:S04]  /*7ef60*/  LOP3.LUT R4, R4, 0x40, RZ, 0xc0, !PT ;  /* 0x0000004004047812 */ /* 0x000fc800078ec0ff */
[----:B0-----:R-:W-:-:S05]  /*7ef70*/  IADD3 R16, P0, PT, R4, UR4, RZ ;  /* 0x0000000404107c10 */ /* 0x001fca000ff1e0ff */
[----:B------:R-:W-:-:S05]  /*7ef80*/  IMAD.X R17, RZ, RZ, UR5, P0 ;  /* 0x00000005ff117e24 */ /* 0x000fca00080e06ff */
[----:B------:R-:W3:Y:S04]  /*7ef90*/  LDG.E.128.CONSTANT R8, desc[UR14][R16.64] ;  /* 0x0000000e10087981 */ /* 0x000ee8000c1e9d00 */
[----:B------:R-:W4:Y:S04]  /*7efa0*/  LDG.E.128.CONSTANT R4, desc[UR14][R16.64+0x10] ;  /* 0x0000100e10047981 */ /* 0x000f28000c1e9d00 */
        /* <DEDUP_REMOVED lines=108> */
[----:B------:R-:W-:Y:S01]  /*7f670*/  IMAD.MOV.U32 R3, RZ, RZ, R7 ;  /* 0x000000ffff037224 */ /* 0x000fe200078e0007 */
[----:B------:R-:W-:Y:S06]  /*7f680*/  BRA `(.L_x_2368) ;  /* 0x0000000000087947 */ /* 0x000fec0003800000 */
.L_x_2367:
[----:B------:R0:W2:Y:S02]  /*7f690*/  DMUL R2, RZ, R18 ;  /* 0x00000012ff027228 */ /* 0x0000a40000000000 */
[----:B0-2---:R-:W-:-:S07]  /*7f6a0*/  IMAD.MOV.U32 R0, RZ, RZ, RZ ;  /* 0x000000ffff007224 */ /* 0x005fce00078e00ff */
.L_x_2368:
[----:B------:R-:W-:Y:S05]  /*7f6b0*/  BSYNC.RECONVERGENT B3 ;  /* 0x0000000000037941 */ /* 0x000fea0003800200 */
.L_x_2366:
        /* <DEDUP_REMOVED lines=18> */
[----:B------:R-:W-:-:S15]  /*7f7e0*/  DMUL R16, R34, R16 ;  /* 0x0000001022107228 */ /* 0x000fde0000000000 */
        /* <DEDUP_REMOVED lines=52> */
[----:B------:R4:W0:Y:S02]  /*7fb30*/  DMUL R18, R34, R18 ;  /* 0x0000001222127228 */ /* 0x0008240000000000 */
[----:B0---4-:R-:W-:Y:S05]  /*7fb40*/  BRA `(.L_x_2369) ;  /* 0x0000003000307947 */ /* 0x011fea0003800000 */
.L_x_2358:
        /* <DEDUP_REMOVED lines=118> */
[----:B------:R-:W2:Y:S02]  /*802b0*/  DADD R10, R8, +INF ;  /* 0x7ff00000080a7429 */ /* 0x000ea40000000000 */
[----:B--2---:R-:W-:Y:S02]  /*802c0*/  FSEL R36, R10, RZ, P1 ;  /* 0x000000ff0a247208 */ /* 0x004fe40000800000 */
[----:B------:R-:W-:-:S15]  /*802d0*/  FSEL R37, R11, RZ, P1 ;  /* 0x000000ff0b257208 */ /* 0x000fde0000800000 */
[----:B------:R-:W-:-:S15]  /*802e0*/  NOP ;  /* 0x0000000000007918 */ /* 0x000fde0000000000 */
[----:B------:R-:W-:-:S15]  /*802f0*/  NOP ;  /* 0x0000000000007918 */ /* 0x000fde0000000000 */
[----:B------:R-:W-:-:S15]  /*80300*/  NOP ;  /* 0x0000000000007918 */ /* 0x000fde0000000000 */
[----:B------:R2:W3:Y:S02]  /*80310*/  @!P0 DMUL R36, R2, R4 ;  /* 0x0000000402248228 */ /* 0x0004e40000000000 */
.L_x_2371:
[----:B------:R-:W-:Y:S05]  /*80320*/  BSYNC.RECONVERGENT B0 ;  /* 0x0000000000007941 */ /* 0x000fea0003800200 */
.L_x_2370:
[C---:B---3--:R-:W-:Y:S01]  /*80330*/  LEA.HI R0, R37.reuse, 0xffffff09, RZ, 0xc ;  /* 0xffffff0925007811 */ /* 0x048fe200078f60ff */
[----:B------:R-:W3:Y:S01]  /*80340*/  DSETP.NEU.AND P0, PT, |R18|, +INF , PT ;  /* 0x7ff000001200742a */ /* 0x000ee20003f0d200 */
[----:B------:R-:W-:Y:S01]  /*80350*/  LOP3.LUT R37, R37, 0xfffff, RZ, 0xc0, !PT ;  /* 0x000fffff25257812 */ /* 0x000fe200078ec0ff */
[----:B------:R-:W-:Y:S01]  /*80360*/  BSSY.RECONVERGENT B3, `(.L_x_2372) ;  /* 0x0000040000037945 */ /* 0x000fe20003800200 */
[----:B--2---:R-:W-:Y:S01]  /*80370*/  LOP3.LUT R3, R0, 0xffff, RZ, 0xc0, !PT ;  /* 0x0000ffff00037812 */ /* 0x004fe200078ec0ff */
[----:B0-----:R-:W-:Y:S01]  /*80380*/  IMAD.MOV.U32 R34, RZ, RZ, RZ ;  /* 0x000000ffff227224 */ /* 0x001fe200078e00ff */
        /* <DEDUP_REMOVED lines=56> */
.L_x_2375:
[----:B------:R-:W-:Y:S05]  /*80710*/  BSYNC.RECONVERGENT B4 ;  /* 0x0000000000047941 */ /* 0x000fea0003800200 */
.L_x_2374:
[----:B------:R-:W-:Y:S01]  /*80720*/  VIADD R0, R4, 0x1 ;  /* 0x0000000104007836 */ /* 0x000fe20000000000 */
[----:B------:R-:W-:Y:S06]  /*80730*/  BRA `(.L_x_2376) ;  /* 0x0000000000087947 */ /* 0x000fec0003800000 */
.L_x_2373:
[----:B------:R0:W2:Y:S02]  /*80740*/  DMUL R2, RZ, R18 ;  /* 0x00000012ff027228 */ /* 0x0000a40000000000 */
[----:B0-2---:R-:W-:-:S07]  /*80750*/  IMAD.MOV.U32 R0, RZ, RZ, 0x1 ;  /* 0x00000001ff007424 */ /* 0x005fce00078e00ff */
.L_x_2376:
[----:B------:R-:W-:Y:S05]  /*80760*/  BSYNC.RECONVERGENT B3 ;  /* 0x0000000000037941 */ /* 0x000fea0003800200 */
.L_x_2372:
        /* <DEDUP_REMOVED lines=127> */
.L_x_2378:
[----:B------:R0:W2:Y:S02]  /*80f60*/  DMUL R2, RZ, R18 ;  /* 0x00000012ff027228 */ /* 0x0000a40000000000 */
[----:B0-2---:R-:W-:-:S07]  /*80f70*/  IMAD.MOV.U32 R0, RZ, RZ, RZ ;  /* 0x000000ffff007224 */ /* 0x005fce00078e00ff */
.L_x_2379:
[----:B------:R-:W-:Y:S05]  /*80f80*/  BSYNC.RECONVERGENT B3 ;  /* 0x0000000000037941 */ /* 0x000fea0003800200 */
.L_x_2377:
        /* <DEDUP_REMOVED lines=84> */
.L_x_2357:
[----:B------:R-:W-:-:S04]  /*814d0*/  ISETP.NE.AND P0, PT, R5, 0x7ff00000, PT ;  /* 0x7ff000000500780c */ /* 0x000fc80003f05270 */
[----:B------:R-:W-:-:S13]  /*814e0*/  ISETP.NE.OR P0, PT, R8, RZ, P0 ;  /* 0x000000ff0800720c */ /* 0x000fda0000705670 */
[----:B------:R-:W-:Y:S05]  /*814f0*/  @P0 BRA `(.L_x_2380) ;  /* 0x00000000001c0947 */ /* 0x000fea0003800000 */
[C---:B------:R-:W-:Y:S01]  /*81500*/  ISETP.GT.AND P0, PT, R9.reuse, -0x1, PT ;  /* 0xffffffff0900780c */ /* 0x040fe20003f04270 */
[----:B------:R-:W2:Y:S03]  /*81510*/  DADD R18, R18, -R18 ;  /* 0x0000000012127229 */ /* 0x000ea60000000812 */
[----:B------:R-:W-:Y:S02]  /*81520*/  FSEL R16, R8, RZ, P0 ;  /* 0x000000ff08107208 */ /* 0x000fe40000000000 */
[----:B------:R-:W-:Y:S02]  /*81530*/  FSEL R17, R9, RZ, P0 ;  /* 0x000000ff09117208 */ /* 0x000fe40000000000 */
[----:B--2---:R-:W-:Y:S02]  /*81540*/  FSEL R18, R18, RZ, P0 ;  /* 0x000000ff12127208 */ /* 0x004fe40000000000 */
[----:B------:R-:W-:Y:S01]  /*81550*/  FSEL R19, R19, RZ, P0 ;  /* 0x000000ff13137208 */ /* 0x000fe20000000000 */
[----:B------:R-:W-:Y:S06]  /*81560*/  BRA `(.L_x_2369) ;  /* 0x0000001400a87947 */ /* 0x000fec0003800000 */
.L_x_2380:
[----:B------:R-:W2:Y:S02]  /*81570*/  DADD R16, R18, -R18 ;  /* 0x0000000012107229 */ /* 0x000ea40000000812 */
[----:B--2---:R-:W-:Y:S02]  /*81580*/  IMAD.MOV.U32 R18, RZ, RZ, R16 ;  /* 0x000000ffff127224 */ /* 0x004fe400078e0010 */
[----:B------:R-:W-:Y:S01]  /*81590*/  IMAD.MOV.U32 R19, RZ, RZ, R17 ;  /* 0x000000ffff137224 */ /* 0x000fe200078e0011 */
[----:B------:R-:W-:Y:S06]  /*815a0*/  BRA `(.L_x_2369) ;  /* 0x0000001400987947 */ /* 0x000fec0003800000 */
.L_x_2356:
        /* <DEDUP_REMOVED lines=47> */
[----:B01---5:R-:W-:Y:S05]  /*818a0*/  CALL.REL.NOINC `($_ZN2at6native57_GLOBAL__N__f3eca4a2_24_ForeachBinaryOpScalar_cu_86b9896c25multi_tensor_apply_kernelINS1_18TensorListMetadataILi2EEENS1_21BinaryOpScalarFunctorIN3c107complexIdEELi2ELi1ELi1EEEJNS1_13power_functorIS8_EES8_EEEvT_T0_DpT1_$__internal_trig_reduction_slowpathd) ;  /* 0x000002d000d87944 */ /* 0x023fea0003c00000 */
[----:B------:R-:W-:Y:S02]  /*818b0*/  IMAD.MOV.U32 R2, RZ, RZ, R6 ;  /* 0x000000ffff027224 */ /* 0x000fe400078e0006 */
[----:B------:R-:W-:-:S07]  /*818c0*/  IMAD.MOV.U32 R3, RZ, RZ, R7 ;  /* 0x000000ffff037224 */ /* 0x000fce00078e0007 */
.L_x_2384:
[----:B------:R-:W-:Y:S05]  /*818d0*/  BSYNC.RECONVERGENT B4 ;  /* 0x0000000000047941 */ /* 0x000fea0003800200 */
.L_x_2383:
[----:B------:R-:W-:Y:S01]  /*818e0*/  VIADD R0, R4, 0x1 ;  /* 0x0000000104007836 */ /* 0x000fe20000000000 */
[----:B------:R-:W-:Y:S06]  /*818f0*/  BRA `(.L_x_2385) ;  /* 0x0000000000087947 */ /* 0x000fec0003800000 */
.L_x_2382:
[----:B------:R2:W3:Y:S02]  /*81900*/  DMUL R2, RZ, R18 ;  /* 0x00000012ff027228 */ /* 0x0004e40000000000 */
[----:B--23--:R-:W-:-:S07]  /*81910*/  IMAD.MOV.U32 R0, RZ, RZ, 0x1 ;  /* 0x00000001ff007424 */ /* 0x00cfce00078e00ff */
.L_x_2385:
[----:B------:R-:W-:Y:S05]  /*81920*/  BSYNC.RECONVERGENT B3 ;  /* 0x0000000000037941 */ /* 0x000fea0003800200 */
.L_x_2381:
        /* <DEDUP_REMOVED lines=10> */
[----:B0-----:R-:W2:Y:S01]  /*819d0*/  DMUL R34, R2, R2 ;  /* 0x0000000202227228 */ /* 0x001ea20000000000 */
        /* <DEDUP_REMOVED lines=106> */
.L_x_2387:
[----:B------:R0:W2:Y:S02]  /*82080*/  DMUL R2, RZ, R18 ;  /* 0x00000012ff027228 */ /* 0x0000a40000000000 */
[----:B0-2---:R-:W-:-:S07]  /*82090*/  IMAD.MOV.U32 R0, RZ, RZ, RZ ;  /* 0x000000ffff007224 */ /* 0x005fce00078e00ff */
.L_x_2388:
[----:B------:R-:W-:Y:S05]  /*820a0*/  BSYNC.RECONVERGENT B3 ;  /* 0x0000000000037941 */ /* 0x000fea0003800200 */
.L_x_2386:
        /* <DEDUP_REMOVED lines=64> */
.L_x_2355:
        /* <DEDUP_REMOVED lines=107> */
[----:B------:R-:W-:Y:S02]  /*82b60*/  @!P1 IMAD.MOV.U32 R2, RZ, RZ, R4 ;  /* 0x000000ffff029224 */ /* 0x000fe400078e0004 */
[----:B------:R-:W-:-:S15]  /*82b70*/  @!P1 IMAD.MOV.U32 R4, RZ, RZ, RZ ;  /* 0x000000ffff049224 */ /* 0x000fde00078e00ff */
[----:B------:R-:W-:-:S15]  /*82b80*/  NOP ;  /* 0x0000000000007918 */ /* 0x000fde0000000000 */
[----:B------:R-:W-:-:S05]  /*82b90*/  NOP ;  /* 0x0000000000007918 */ /* 0x000fca0000000000 */
[----:B------:R-:W2:Y:S02]  /*82ba0*/  DADD R6, R8, +INF ;  /* 0x7ff0000008067429 */ /* 0x000ea40000000000 */
[----:B--2---:R-:W-:Y:S02]  /*82bb0*/  FSEL R16, R6, RZ, P0 ;  /* 0x000000ff06107208 */ /* 0x004fe40000000000 */
[----:B------:R-:W-:-:S15]  /*82bc0*/  FSEL R17, R7, RZ, P0 ;  /* 0x000000ff07117208 */ /* 0x000fde0000000000 */
[----:B------:R-:W-:-:S15]  /*82bd0*/  NOP ;  /* 0x0000000000007918 */ /* 0x000fde0000000000 */
[----:B------:R-:W-:-:S15]  /*82be0*/  NOP ;  /* 0x0000000000007918 */ /* 0x000fde0000000000 */
[----:B------:R-:W-:-:S15]  /*82bf0*/  NOP ;  /* 0x0000000000007918 */ /* 0x000fde0000000000 */
[----:B------:R2:W3:Y:S02]  /*82c00*/  @!P1 DMUL R16, R2, R4 ;  /* 0x0000000402109228 */ /* 0x0004e40000000000 */
.L_x_2369:
[----:B------:R-:W-:Y:S05]  /*82c10*/  BSYNC.RECONVERGENT B2 ;  /* 0x0000000000027941 */ /* 0x000fea0003800200 */
.L_x_2354:
[----:B-----5:R-:W4:Y:S01]  /*82c20*/  DSETP.NAN.AND P0, PT, R30, R30, PT ;  /* 0x0000001e1e00722a */ /* 0x020f220003f08000 */
        /* <DEDUP_REMOVED lines=14> */
[----:B--2---:R-:W-:-:S15]  /*82d10*/  DADD R2, -RZ, |R30| ;  /* 0x00000000ff027229 */ /* 0x004fde000000051e */
        /* <DEDUP_REMOVED lines=38> */
[----:B------:R2:W4:Y:S01]  /*82f80*/  DSETP.GEU.AND P0, PT, R4, UR4, PT ;  /* 0x0000000404007e2a */ /* 0x000522000bf0e000 */
        /* <DEDUP_REMOVED lines=8> */
[----:B----4-:R-:W2:Y:S02]  /*83010*/  DSETP.GT.OR P0, PT, R4, UR4, !P0 ;  /* 0x0000000404007e2a */ /* 0x010ea4000c704400 */
        /* <DEDUP_REMOVED lines=72> */
[----:B--2---:R2:W4:Y:S02]  /*834a0*/  DFMA R6, -R14, R4, 1 ;  /* 0x3ff000000e06742b */ /* 0x0045240000000104 */
[----:B--2---:R-:W-:Y:S02]  /*834b0*/  IMAD.MOV.U32 R14, RZ, RZ, -0x748574fc ;  /* 0x8b7a8b04ff0e7424 */ /* 0x004fe400078e00ff */
        /* <DEDUP_REMOVED lines=146> */
.L_x_2396:
        /* <DEDUP_REMOVED lines=52> */
[----:B01-3--:R-:W-:Y:S05]  /*84120*/  CALL.REL.NOINC `($__internal_68_$__cuda_sm20_div_rn_f64_full) ;  /* 0x000002a000887944 */ /* 0x00bfea0003c00000 */
.L_x_2399:
[----:B------:R-:W-:Y:S05]  /*84130*/  BSYNC.RECONVERGENT B3 ;  /* 0x0000000000037941 */ /* 0x000fea0003800200 */
.L_x_2398:
        /* <DEDUP_REMOVED lines=76> */
[----:B--2---:R2:W4:Y:S02]  /*84600*/  DADD R8, R8, R12 ;  /* 0x0000000008087229 */ /* 0x004524000000000c */
.L_x_2397:
[----:B------:R-:W-:Y:S05]  /*84610*/  BSYNC.RECONVERGENT B2 ;  /* 0x0000000000027941 */ /* 0x000fea0003800200 */
.L_x_2395:
        /* <DEDUP_REMOVED lines=54> */
.L_x_2401:
[----:B------:R-:W-:Y:S05]  /*84980*/  BSYNC.RECONVERGENT B2 ;  /* 0x0000000000027941 */ /* 0x000fea0003800200 */
.L_x_2400:
        /* <DEDUP_REMOVED lines=176> */
.L_x_2403:
[----:B------:R-:W-:Y:S02]  /*85490*/  FSEL R2, RZ, 3.37028055040000000000e+12, P0 ;  /* 0x54442d18ff027808 */ /* 0x000fe40000000000 */
[----:B------:R-:W-:-:S07]  /*854a0*/  FSEL R3, RZ, 2.1426990032196044922, P0 ;  /* 0x400921fbff037808 */ /* 0x000fce0000000000 */
.L_x_2404:
[----:B------:R-:W-:Y:S05]  /*854b0*/  BSYNC.RECONVERGENT B0 ;  /* 0x0000000000007941 */ /* 0x000fea0003800200 */
.L_x_2402:
        /* <DEDUP_REMOVED lines=12> */
[----:B----4-:R-:W4:Y:S02]  /*85580*/  DMUL R8, R8, 0.5 ;  /* 0x3fe0000008087828 */ /* 0x010f240000000000 */
[----:B----4-:R-:W-:Y:S05]  /*85590*/  BRA `(.L_x_2405) ;  /* 0x000000e800007947 */ /* 0x010fea0003800000 */
.L_x_2394:
        /* <DEDUP_REMOVED lines=23> */
[----:B------:R-:W4:Y:S02]  /*85710*/  @!P0 DMUL R6, R6, 1.80143985094819840000e+16 ;  /* 0x4350000006068828 */ /* 0x000f240000000000 */
[----:B----4-:R-:W-:Y:S02]  /*85720*/  @!P0 IMAD.MOV.U32 R5, RZ, RZ, R7 ;  /* 0x000000ffff058224 */ /* 0x010fe400078e0007 */
        /* <DEDUP_REMOVED lines=41> */
[----:B--2---:R2:W4:Y:S02]  /*859c0*/  DFMA R2, R2, R12, R8 ;  /* 0x0000000c0202722b */ /* 0x0045240000000008 */
[----:B--2---:R-:W-:Y:S02]  /*859d0*/  @P2 IMAD.MOV.U32 R8, RZ, RZ, 0x0 ;  /* 0x00000000ff082424 */ /* 0x004fe400078e00ff */
[----:B----4-:R-:W-:Y:S01]  /*859e0*/  FFMA R4, RZ, R39, R3 ;  /* 0x00000027ff047223 */ /* 0x010fe20000000003 */
        /* <DEDUP_REMOVED lines=182> */
.L_x_2408:
[----:B------:R-:W-:Y:S05]  /*86550*/  BSYNC.RECONVERGENT B0 ;  /* 0x0000000000007941 */ /* 0x000fea0003800200 */
.L_x_2407:
        /* <DEDUP_REMOVED lines=8> */
.L_x_2410:
[----:B------:R-:W-:Y:S05]  /*865e0*/  BSYNC.RECONVERGENT B2 ;  /* 0x0000000000027941 */ /* 0x000fea0003800200 */
.L_x_2409:
        /* <DEDUP_REMOVED lines=176> */
.L_x_2412:
[----:B------:R-:W-:Y:S02]  /*870f0*/  FSEL R2, RZ, 3.37028055040000000000e+12, P0 ;  /* 0x54442d18ff027808 */ /* 0x000fe40000000000 */
[----:B------:R-:W-:-:S07]  /*87100*/  FSEL R3, RZ, 2.1426990032196044922, P0 ;  /* 0x400921fbff037808 */ /* 0x000fce0000000000 */
.L_x_2413:
[----:B------:R-:W-:Y:S05]  /*87110*/  BSYNC.RECONVERGENT B0 ;  /* 0x0000000000007941 */ /* 0x000fea0003800200 */
.L_x_2411:
        /* <DEDUP_REMOVED lines=14> */
.L_x_2406:
        /* <DEDUP_REMOVED lines=103> */
[----:B--2-4-:R-:W0:Y:S02]  /*87870*/  DMUL R40, R40, R40 ;  /* 0x0000002828287228 */ /* 0x014e240000000000 */
.L_x_2415:
        /* <DEDUP_REMOVED lines=138> */
.L_x_2414:
        /* <DEDUP_REMOVED lines=257> */
.L_x_2417:
        /* <DEDUP_REMOVED lines=52> */
[----:B-1-3--:R-:W-:Y:S05]  /*89470*/  CALL.REL.NOINC `($__internal_68_$__cuda_sm20_div_rn_f64_full) ;  /* 0x0000024c00b47944 */ /* 0x00afea0003c00000 */
.L_x_2420:
[----:B------:R-:W-:Y:S05]  /*89480*/  BSYNC.RECONVERGENT B3 ;  /* 0x0000000000037941 */ /* 0x000fea0003800200 */
.L_x_2419:
        /* <DEDUP_REMOVED lines=77> */
.L_x_2418:
[----:B------:R-:W-:Y:S05]  /*89960*/  BSYNC.RECONVERGENT B2 ;  /* 0x0000000000027941 */ /* 0x000fea0003800200 */
.L_x_2416:
        /* <DEDUP_REMOVED lines=54> */
.L_x_2422:
[----:B------:R-:W-:Y:S05]  /*89cd0*/  BSYNC.RECONVERGENT B2 ;  /* 0x0000000000027941 */ /* 0x000fea0003800200 */
.L_x_2421:
        /* <DEDUP_REMOVED lines=176> */
.L_x_2424:
[----:B------:R-:W-:Y:S02]  /*8a7e0*/  FSEL R2, RZ, 3.37028055040000000000e+12, P0 ;  /* 0x54442d18ff027808 */ /* 0x000fe40000000000 */
[----:B------:R-:W-:-:S07]  /*8a7f0*/  FSEL R3, RZ, 2.1426990032196044922, P0 ;  /* 0x400921fbff037808 */ /* 0x000fce0000000000 */
.L_x_2425:
[----:B------:R-:W-:Y:S05]  /*8a800*/  BSYNC.RECONVERGENT B0 ;  /* 0x0000000000007941 */ /* 0x000fea0003800200 */
.L_x_2423:
        /* <DEDUP_REMOVED lines=12> */
[----:B--2---:R-:W4:Y:S02]  /*8a8d0*/  DMUL R8, R8, 0.5 ;  /* 0x3fe0000008087828 */ /* 0x004f240000000000 */
[----:B----4-:R-:W-:Y:S05]  /*8a8e0*/  BRA `(.L_x_2405) ;  /* 0x00000094002c7947 */ /* 0x010fea0003800000 */
.L_x_2393:
        /* <DEDUP_REMOVED lines=21> */
[----:B--2---:R2:W4:Y:S02]  /*8aa40*/  DFMA R12, R4, R8, R4 ;  /* 0x00000008040c722b */ /* 0x0045240000000004 */
        /* <DEDUP_REMOVED lines=21> */
[----:B----4-:R-:W2:-:S15]  /*8aba0*/  DFMA R14, -R38, R12, 1 ;  /* 0x3ff00000260e742b */ /* 0x010e9e000000010c */
        /* <DEDUP_REMOVED lines=281> */
.L_x_2427:
[----:B------:R-:W-:Y:S05]  /*8bd40*/  BSYNC.RECONVERGENT B0 ;  /* 0x0000000000007941 */ /* 0x000fea0003800200 */
.L_x_2426:
        /* <DEDUP_REMOVED lines=8> */
.L_x_2429:
[----:B------:R-:W-:Y:S05]  /*8bdd0*/  BSYNC.RECONVERGENT B2 ;  /* 0x0000000000027941 */ /* 0x000fea0003800200 */
.L_x_2428:
        /* <DEDUP_REMOVED lines=176> */
.L_x_2431:
[----:B------:R-:W-:Y:S02]  /*8c8e0*/  FSEL R2, RZ, 3.37028055040000000000e+12, P0 ;  /* 0x54442d18ff027808 */ /* 0x000fe40000000000 */
[----:B------:R-:W-:-:S07]  /*8c8f0*/  FSEL R3, RZ, 2.1426990032196044922, P0 ;  /* 0x400921fbff037808 */ /* 0x000fce0000000000 */
.L_x_2432:
[----:B------:R-:W-:Y:S05]  /*8c900*/  BSYNC.RECONVERGENT B0 ;  /* 0x0000000000007941 */ /* 0x000fea0003800200 */
.L_x_2430:
        /* <DEDUP_REMOVED lines=10> */
.L_x_2392:
        /* <DEDUP_REMOVED lines=29> */
[----:B--2---:R-:W-:Y:S01]  /*8cb80*/  IMAD.MOV.U32 R7, RZ, RZ, -0x3ff ;  /* 0xfffffc01ff077424 */ /* 0x004fe200078e00ff */
        /* <DEDUP_REMOVED lines=176> */
.L_x_2435:
        /* <DEDUP_REMOVED lines=53> */
.L_x_2438:
[----:B------:R-:W-:Y:S05]  /*8d9e0*/  BSYNC.RECONVERGENT B3 ;  /* 0x0000000000037941 */ /* 0x000fea0003800200 */
.L_x_2437:
        /* <DEDUP_REMOVED lines=77> */
.L_x_2436:
[----:B------:R-:W-:Y:S05]  /*8dec0*/  BSYNC.RECONVERGENT B2 ;  /* 0x0000000000027941 */ /* 0x000fea0003800200 */
.L_x_2434:
        /* <DEDUP_REMOVED lines=136> */
[----:B--2---:R-:W-:Y:S02]  /*8e750*/  @!P2 IMAD.MOV.U32 R8, RZ, RZ, 0x54442d18 ;  /* 0x54442d18ff08a424 */ /* 0x004fe400078e00ff */
[----:B------:R-:W-:-:S15]  /*8e760*/  @!P2 IMAD.MOV.U32 R9, RZ, RZ, 0x3ff921fb ;  /* 0x3ff921fbff09a424 */ /* 0x000fde00078e00ff */
[----:B------:R-:W-:-:S15]  /*8e770*/  NOP ;  /* 0x0000000000007918 */ /* 0x000fde0000000000 */
[----:B------:R-:W-:-:S15]  /*8e780*/  NOP ;  /* 0x0000000000007918 */ /* 0x000fde0000000000 */
[----:B------:R-:W-:-:S15]  /*8e790*/  NOP ;  /* 0x0000000000007918 */ /* 0x000fde0000000000 */
[----:B-----5:R2:W5:Y:S02]  /*8e7a0*/  DFMA R10, R10, R2, R10 ;  /* 0x000000020a0a722b */ /* 0x020564000000000a */
[----:B--2---:R-:W-:Y:S02]  /*8e7b0*/  @P2 IMAD.MOV.U32 R2, RZ, RZ, 0x54442d18 ;  /* 0x54442d18ff022424 */ /* 0x004fe400078e00ff */
[----:B------:R-:W-:-:S15]  /*8e7c0*/  @P2 IMAD.MOV.U32 R3, RZ, RZ, 0x400921fb ;  /* 0x400921fbff032424 */ /* 0x000fde00078e00ff */
[----:B------:R-:W-:-:S15]  /*8e7d0*/  NOP ;  /* 0x0000000000007918 */ /* 0x000fde0000000000 */
[----:B------:R-:W-:-:S15]  /*8e7e0*/  NOP ;  /* 0x0000000000007918 */ /* 0x000fde0000000000 */
[----:B------:R-:W-:-:S15]  /*8e7f0*/  NOP ;  /* 0x0000000000007918 */ /* 0x000fde0000000000 */
[----:B-----5:R-:W2:Y:S02]  /*8e800*/  @P2 DADD R2, -R10, R2 ;  /* 0x000000000a022229 */ /* 0x020ea40000000102 */
        /* <DEDUP_REMOVED lines=25> */
[----:B------:R2:W5:Y:S02]  /*8e9a0*/  DADD R12, |R28|, |R30| ;  /* 0x000000001c0c7229 */ /* 0x000564000000061e */
[----:B--2---:R-:W-:-:S15]  /*8e9b0*/  LOP3.LUT R31, R7, 0x80000000, R31, 0xb8, !PT ;  /* 0x80000000071f7812 */ /* 0x004fde00078eb81f */
[----:B------:R-:W-:-:S15]  /*8e9c0*/  NOP ;  /* 0x0000000000007918 */ /* 0x000fde0000000000 */
[----:B------:R-:W-:-:S15]  /*8e9d0*/  NOP ;  /* 0x0000000000007918 */ /* 0x000fde0000000000 */
[----:B------:R-:W-:-:S15]  /*8e9e0*/  NOP ;  /* 0x0000000000007918 */ /* 0x000fde0000000000 */
[----:B------:R-:W-:-:S02]  /*8e9f0*/  NOP ;  /* 0x0000000000007918 */ /* 0x000fc40000000000 */
[----:B-----5:R-:W2:Y:S02]  /*8ea00*/  DSETP.NAN.AND P4, PT, R12, R12, PT ;  /* 0x0000000c0c00722a */ /* 0x020ea40003f88000 */
[----:B--2---:R-:W-:Y:S02]  /*8ea10*/  FSEL R2, R12, R3, P4 ;  /* 0x000000030c027208 */ /* 0x004fe40002000000 */
[----:B------:R-:W-:-:S15]  /*8ea20*/  FSEL R3, R13, R31, P4 ;  /* 0x0000001f0d037208 */ /* 0x000fde0002000000 */
[----:B------:R-:W-:-:S15]  /*8ea30*/  NOP ;  /* 0x0000000000007918 */ /* 0x000fde0000000000 */
[----:B------:R-:W-:-:S15]  /*8ea40*/  NOP ;  /* 0x0000000000007918 */ /* 0x000fde0000000000 */
[----:B------:R-:W-:-:S15]  /*8ea50*/  NOP ;  /* 0x0000000000007918 */ /* 0x000fde0000000000 */
[----:B----4-:R2:W4:Y:S02]  /*8ea60*/  DMUL R8, R4, 0.5 ;  /* 0x3fe0000004087828 */ /* 0x0105240000000000 */
[----:B--2-4-:R-:W-:Y:S05]  /*8ea70*/  BRA `(.L_x_2405) ;  /* 0x0000005000c87947 */ /* 0x014fea0003800000 */
.L_x_2433:
        /* <DEDUP_REMOVED lines=135> */
[----:B--2---:R2:W4:Y:S02]  /*8f2f0*/  DMUL R6, R4, R6 ;  /* 0x0000000604067228 */ /* 0x0045240000000000 */
[----:B--2---:R-:W-:Y:S02]  /*8f300*/  @P1 IMAD.MOV.U32 R4, RZ, RZ, 0x54442d18 ;  /* 0x54442d18ff041424 */ /* 0x004fe400078e00ff */
[----:B------:R-:W-:-:S15]  /*8f310*/  @P1 IMAD.MOV.U32 R5, RZ, RZ, 0x400921fb ;  /* 0x400921fbff051424 */ /* 0x000fde00078e00ff */
[----:B------:R-:W-:-:S15]  /*8f320*/  NOP ;  /* 0x0000000000007918 */ /* 0x000fde0000000000 */
[----:B------:R-:W-:-:S15]  /*8f330*/  NOP ;  /* 0x0000000000007918 */ /* 0x000fde0000000000 */
[----:B------:R-:W-:-:S15]  /*8f340*/  NOP ;  /* 0x0000000000007918 */ /* 0x000fde0000000000 */
[----:B----4-:R-:W2:-:S15]  /*8f350*/  DFMA R8, R10, R6, R10 ;  /* 0x000000060a08722b */ /* 0x010e9e000000000a */
        /* <DEDUP_REMOVED lines=43> */
[----:B----4-:R-:W2:Y:S02]  /*8f610*/  DSETP.NAN.AND P1, PT, R2, R2, PT ;  /* 0x000000020200722a */ /* 0x010ea40003f28000 */
[----:B--2---:R-:W-:Y:S02]  /*8f620*/  FSEL R2, R2, R5, P1 ;  /* 0x0000000502027208 */ /* 0x004fe40000800000 */
[----:B------:R-:W-:-:S15]  /*8f630*/  FSEL R3, R3, R31, P1 ;  /* 0x0000001f03037208 */ /* 0x000fde0000800000 */
[----:B------:R-:W-:-:S15]  /*8f640*/  NOP ;  /* 0x0000000000007918 */ /* 0x000fde0000000000 */
[----:B------:R-:W-:-:S15]  /*8f650*/  NOP ;  /* 0x0000000000007918 */ /* 0x000fde0000000000 */
[----:B------:R-:W-:-:S15]  /*8f660*/  NOP ;  /* 0x0000000000007918 */ /* 0x000fde0000000000 */
[----:B------:R2:W4:Y:S02]  /*8f670*/  DMUL R8, R10, R8 ;  /* 0x000000080a087228 */ /* 0x0005240000000000 */
[----:B--2-4-:R-:W-:Y:S05]  /*8f680*/  BRA `(.L_x_2405) ;  /* 0x0000004400c47947 */ /* 0x014fea0003800000 */
.L_x_2391:
        /* <DEDUP_REMOVED lines=50> */
[----:B01-3--:R-:W-:Y:S05]  /*8f9b0*/  CALL.REL.NOINC `($__internal_68_$__cuda_sm20_div_rn_f64_full) ;  /* 0x000001e800647944 */ /* 0x00bfea0003c00000 */
[----:B------:R-:W-:Y:S02]  /*8f9c0*/  IMAD.MOV.U32 R8, RZ, RZ, R2 ;  /* 0x000000ffff087224 */ /* 0x000fe400078e0002 */
[----:B------:R-:W-:-:S07]  /*8f9d0*/  IMAD.MOV.U32 R9, RZ, RZ, R3 ;  /* 0x000000ffff097224 */ /* 0x000fce00078e0003 */
.L_x_2440:
[----:B------:R-:W-:Y:S05]  /*8f9e0*/  BSYNC.RECONVERGENT B2 ;  /* 0x0000000000027941 */ /* 0x000fea0003800200 */
.L_x_2439:
        /* <DEDUP_REMOVED lines=51> */
.L_x_2442:
[----:B------:R-:W-:Y:S05]  /*8fd20*/  BSYNC.RECONVERGENT B2 ;  /* 0x0000000000027941 */ /* 0x000fea0003800200 */
.L_x_2441:
        /* <DEDUP_REMOVED lines=33> */
[----:B------:R-:W-:-:S15]  /*8ff40*/  ISETP.GT.U32.AND.EX P0, PT, R9, R3, PT, P0 ;  /* 0x000000030900720c */ /* 0x000fde0003f04100 */
[----:B------:R-:W-:-:S15]  /*8ff50*/  NOP ;  /* 0x0000000000007918 */ /* 0x000fde0000000000 */
[----:B------:R-:W-:-:S15]  /*8ff60*/  NOP ;  /* 0x0000000000007918 */ /* 0x000fde0000000000 */
[----:B------:R-:W-:-:S09]  /*8ff70*/  NOP ;  /* 0x0000000000007918 */ /* 0x000fd20000000000 */
[----:B----4-:R-:W2:-:S15]  /*8ff80*/  DFMA R12, -R38, R4, 1 ;  /* 0x3ff00000260c742b */ /* 0x010e9e0000000104 */
        /* <DEDUP_REMOVED lines=296> */
.L_x_2444:
[----:B------:R-:W-:Y:S05]  /*91210*/  BSYNC.RECONVERGENT B0 ;  /* 0x0000000000007941 */ /* 0x000fea0003800200 */
.L_x_2443:
        /* <DEDUP_REMOVED lines=9> */
.L_x_2446:
[----:B------:R-:W-:Y:S05]  /*912b0*/  BSYNC.RECONVERGENT B2 ;  /* 0x0000000000027941 */ /* 0x000fea0003800200 */
.L_x_2445:
        /* <DEDUP_REMOVED lines=176> */
.L_x_2448:
[----:B------:R-:W-:Y:S02]  /*91dc0*/  FSEL R2, RZ, 3.37028055040000000000e+12, P0 ;  /* 0x54442d18ff027808 */ /* 0x000fe40000000000 */
[----:B------:R-:W-:-:S07]  /*91dd0*/  FSEL R3, RZ, 2.1426990032196044922, P0 ;  /* 0x400921fbff037808 */ /* 0x000fce0000000000 */
.L_x_2449:
[----:B------:R-:W-:Y:S05]  /*91de0*/  BSYNC.RECONVERGENT B0 ;  /* 0x0000000000007941 */ /* 0x000fea0003800200 */
.L_x_2447:
        /* <DEDUP_REMOVED lines=12> */
[----:B--2---:R-:W0:Y:S02]  /*91eb0*/  DADD R8, R8, 1 ;  /* 0x3ff0000008087429 */ /* 0x004e240000000000 */
[----:B0-----:R-:W-:Y:S05]  /*91ec0*/  BRA `(.L_x_2405) ;  /* 0x0000001c00b47947 */ /* 0x001fea0003800000 */
.L_x_2390:
        /* <DEDUP_REMOVED lines=22> */
[----:B----4-:R-:W2:-:S15]  /*92030*/  DSETP.LT.AND P0, PT, |R28|, 1.4916681462400413487e-154, !P0 ;  /* 0x200000001c00742a */ /* 0x010e9e0004701200 */
        /* <DEDUP_REMOVED lines=274> */
.L_x_2451:
[----:B------:R-:W-:Y:S05]  /*93160*/  BSYNC.RECONVERGENT B0 ;  /* 0x0000000000007941 */ /* 0x000fea0003800200 */
.L_x_2450:
[----:B------:R-:W-:Y:S04]  /*93170*/  BSSY.RECONVERGENT B2, `(.L_x_2452) ;  /* 0x0000006000027945 */ /* 0x000fe80003800200 */
[----:B------:R-:W-:Y:S05]  /*93180*/  @P4 BRA P5, `(.L_x_2453) ;  /* 0x0000000000104947 */ /* 0x000fea0002800000 */
[----:B------:R-:W-:Y:S01]  /*93190*/  IMAD.MOV.U32 R2, RZ, RZ, R10 ;  /* 0x000000ffff027224 */ /* 0x000fe200078e000a */
[----:B------:R-:W-:Y:S01]  /*931a0*/  MOV R0, 0x931d0 ;  /* 0x000931d000007802 */ /* 0x000fe20000000f00 */
[----:B------:R-:W-:-:S07]  /*931b0*/  IMAD.MOV.U32 R3, RZ, RZ, R11 ;  /* 0x000000ffff037224 */ /* 0x000fce00078e000b */
[----:B0123--:R-:W-:Y:S05]  /*931c0*/  CALL.REL.NOINC `($__internal_68_$__cuda_sm20_div_rn_f64_full) ;  /* 0x000001b000607944 */ /* 0x00ffea0003c00000 */
.L_x_2453:
[----:B------:R-:W-:Y:S05]  /*931d0*/  BSYNC.RECONVERGENT B2 ;  /* 0x0000000000027941 */ /* 0x000fea0003800200 */
.L_x_2452:
        /* <DEDUP_REMOVED lines=176> */
.L_x_2455:
[----:B------:R-:W-:Y:S02]  /*93ce0*/  FSEL R2, RZ, 3.37028055040000000000e+12, P0 ;  /* 0x54442d18ff027808 */ /* 0x000fe40000000000 */
[----:B------:R-:W-:-:S07]  /*93cf0*/  FSEL R3, RZ, 2.1426990032196044922, P0 ;  /* 0x400921fbff037808 */ /* 0x000fce0000000000 */
.L_x_2456:
[----:B------:R-:W-:Y:S05]  /*93d00*/  BSYNC.RECONVERGENT B0 ;  /* 0x0000000000007941 */ /* 0x000fea0003800200 */
.L_x_2454:
        /* <DEDUP_REMOVED lines=9> */
.L_x_2405:
[----:B------:R-:W-:Y:S05]  /*93da0*/  BSYNC.RECONVERGENT B1 ;  /* 0x0000000000017941 */ /* 0x000fea0003800200 */
.L_x_2389:
[----:B------:R-:W4:Y:S01]  /*93db0*/  LDCU.128 UR20, c[0x0][0xfd0] ;  /* 0x0001fa00ff1477ac */ /* 0x000f220008000c00 */
[----:B------:R-:W-:Y:S01]  /*93dc0*/  BSSY.RECONVERGENT B2, `(.L_x_2457) ;  /* 0x0000497000027945 */ /* 0x000fe20003800200 */
[----:B----4-:R-:W-:-:S15]  /*93dd0*/  DMUL R4, R2, UR22 ;  /* 0x0000001602047c28 */ /* 0x010fde0008000000 */
        /* <DEDUP_REMOVED lines=15> */
[----:B------:R2:W4:Y:S02]  /*93ed0*/  DFMA R8, R8, UR20, -R4 ;  /* 0x0000001408087c2b */ /* 0x0005240008000804 */
[----:B--2-4-:R-:W-:Y:S05]  /*93ee0*/  @!P0 BRA `(.L_x_2458) ;  /* 0x0000004000388947 */ /* 0x014fea0003800000 */
        /* <DEDUP_REMOVED lines=31> */
[----:B--2---:R2:W4:Y:S01]  /*940e0*/  DFMA R4, R2, -UR4, R4 ;  /* 0x8000000402047c2b */ /* 0x0045220008000004 */
[----:B------:R-:W-:Y:S01]  /*940f0*/  UMOV UR4, 0x69ce2bdf ;  /* 0x69ce2bdf00047882 */ /* 0x000fe20000000000 */
[----:B--2---:R-:W-:Y:S01]  /*94100*/  IMAD.MOV.U32 R2, RZ, RZ, -0x35dec16 ;  /* 0xfca213eaff027424 */ /* 0x004fe200078e00ff */
[----:B------:R-:W-:Y:S01]  /*94110*/  UMOV UR5, 0x3e5ade15 ;  /* 0x3e5ade1500057882 */ /* 0x000fe20000000000 */
[----:B------:R-:W-:-:S15]  /*94120*/  IMAD.MOV.U32 R3, RZ, RZ, 0x3e928af3 ;  /* 0x3e928af3ff037424 */ /* 0x000fde00078e00ff */
[----:B------:R-:W-:-:S15]  /*94130*/  NOP ;  /* 0x0000000000007918 */ /* 0x000fde0000000000 */
[----:B------:R-:W-:-:S15]  /*94140*/  NOP ;  /* 0x0000000000007918 */ /* 0x000fde0000000000 */
[----:B------:R-:W-:-:S15]  /*94150*/  NOP ;  /* 0x0000000000007918 */ /* 0x000fde0000000000 */
[----:B----4-:R-:W2:Y:S01]  /*94160*/  DFMA R2, R4, UR4, R2 ;  /* 0x0000000404027c2b */ /* 0x010ea20008000002 */
        /* <DEDUP_REMOVED lines=86> */
.L_x_2463:
[----:B------:R-:W-:Y:S05]  /*946d0*/  BSYNC.RECONVERGENT B0 ;  /* 0x0000000000007941 */ /* 0x000fea0003800200 */
.L_x_2462:
        /* <DEDUP_REMOVED lines=50> */
.L_x_2467:
[----:B------:R-:W-:Y:S05]  /*94a00*/  BSYNC.RECONVERGENT B4 ;  /* 0x0000000000047941 */ /* 0x000fea0003800200 */
.L_x_2466:
[----:B------:R-:W-:Y:S01]  /*94a10*/  VIADD R0, R4, 0x1 ;  /* 0x0000000104007836 */ /* 0x000fe20000000000 */
[----:B------:R-:W-:Y:S06]  /*94a20*/  BRA `(.L_x_2468) ;  /* 0x0000000000087947 */ /* 0x000fec0003800000 */
.L_x_2465:
[----:B0-----:R0:W4:Y:S02]  /*94a30*/  DMUL R2, RZ, R30 ;  /* 0x0000001eff027228 */ /* 0x0011240000000000 */
[----:B0---4-:R-:W-:-:S07]  /*94a40*/  IMAD.MOV.U32 R0, RZ, RZ, 0x1 ;  /* 0x00000001ff007424 */ /* 0x011fce00078e00ff */
.L_x_2468:
[----:B------:R-:W-:Y:S05]  /*94a50*/  BSYNC.RECONVERGENT B3 ;  /* 0x0000000000037941 */ /* 0x000fea0003800200 */
.L_x_2464:
        /* <DEDUP_REMOVED lines=117> */
.L_x_2470:
[----:B------:R0:W2:Y:S02]  /*951b0*/  DMUL R2, RZ, R30 ;  /* 0x0000001eff027228 */ /* 0x0000a40000000000 */
[----:B0-2---:R-:W-:-:S07]  /*951c0*/  IMAD.MOV.U32 R0, RZ, RZ, RZ ;  /* 0x000000ffff007224 */ /* 0x005fce00078e00ff */
.L_x_2471:
[----:B------:R-:W-:Y:S05]  /*951d0*/  BSYNC.RECONVERGENT B3 ;  /* 0x0000000000037941 */ /* 0x000fea0003800200 */
.L_x_2469:
        /* <DEDUP_REMOVED lines=71> */
[----:B------:R0:W2:Y:S02]  /*95650*/  DMUL R30, R34, R30 ;  /* 0x0000001e221e7228 */ /* 0x0000a40000000000 */
[----:B0-2---:R-:W-:Y:S05]  /*95660*/  BRA `(.L_x_2472) ;  /* 0x0000003000307947 */ /* 0x005fea0003800000 */
.L_x_2461:
        /* <DEDUP_REMOVED lines=124> */
[----:B------:R2:W4:Y:S02]  /*95e30*/  @!P0 DMUL R36, R2, R4 ;  /* 0x0000000402248228 */ /* 0x0005240000000000 */
.L_x_2474:
[----:B------:R-:W-:Y:S05]  /*95e40*/  BSYNC.RECONVERGENT B0 ;  /* 0x0000000000007941 */ /* 0x000fea0003800200 */
.L_x_2473:
[C---:B----4-:R-:W-:Y:S01]  /*95e50*/  LEA.HI R0, R37.reuse, 0xffffff09, RZ, 0xc ;  /* 0xffffff0925007811 */ /* 0x050fe200078f60ff */
[----:B------:R-:W4:Y:S01]  /*95e60*/  DSETP.NEU.AND P0, PT, |R30|, +INF , PT ;  /* 0x7ff000001e00742a */ /* 0x000f220003f0d200 */
        /* <DEDUP_REMOVED lines=59> */
[----:B------:R-:W-:-:S07]  /*96220*/  IMAD.MOV.U32 R3, RZ, RZ, R7 ;  /* 0x000000ffff037224 */ /* 0x000fce00078e0007 */
.L_x_2478:
[----:B------:R-:W-:Y:S05]  /*96230*/  BSYNC.RECONVERGENT B4 ;  /* 0x0000000000047941 */ /* 0x000fea0003800200 */
.L_x_2477:
[----:B------:R-:W-:Y:S01]  /*96240*/  VIADD R0, R4, 0x1 ;  /* 0x0000000104007836 */ /* 0x000fe20000000000 */
[----:B------:R-:W-:Y:S06]  /*96250*/  BRA `(.L_x_2479) ;  /* 0x0000000000087947 */ /* 0x000fec0003800000 */
.L_x_2476:
[----:B------:R0:W2:Y:S02]  /*96260*/  DMUL R2, RZ, R30 ;  /* 0x0000001eff027228 */ /* 0x0000a40000000000 */
[----:B0-2---:R-:W-:-:S07]  /*96270*/  IMAD.MOV.U32 R0, RZ, RZ, 0x1 ;  /* 0x00000001ff007424 */ /* 0x005fce00078e00ff */
.L_x_2479:
[----:B------:R-:W-:Y:S05]  /*96280*/  BSYNC.RECONVERGENT B3 ;  /* 0x0000000000037941 */ /* 0x000fea0003800200 */
.L_x_2475:
        /* <DEDUP_REMOVED lines=127> */
.L_x_2481:
[----:B------:R0:W2:Y:S02]  /*96a80*/  DMUL R2, RZ, R30 ;  /* 0x0000001eff027228 */ /* 0x0000a40000000000 */
[----:B0-2---:R-:W-:-:S07]  /*96a90*/  IMAD.MOV.U32 R0, RZ, RZ, RZ ;  /* 0x000000ffff007224 */ /* 0x005fce00078e00ff */
.L_x_2482:
[----:B------:R-:W-:Y:S05]  /*96aa0*/  BSYNC.RECONVERGENT B3 ;  /* 0x0000000000037941 */ /* 0x000fea0003800200 */
.L_x_2480:
        /* <DEDUP_REMOVED lines=84> */
.L_x_2460:
        /* <DEDUP_REMOVED lines=10> */
.L_x_2483:
[----:B------:R-:W2:Y:S02]  /*97090*/  DADD R28, R30, -R30 ;  /* 0x000000001e1c7229 */ /* 0x000ea4000000081e */
[----:B--2---:R-:W-:Y:S02]  /*970a0*/  IMAD.MOV.U32 R30, RZ, RZ, R28 ;  /* 0x000000ffff1e7224 */ /* 0x004fe400078e001c */
[----:B------:R-:W-:Y:S01]  /*970b0*/  IMAD.MOV.U32 R31, RZ, RZ, R29 ;  /* 0x000000ffff1f7224 */ /* 0x000fe200078e001d */
[----:B------:R-:W-:Y:S06]  /*970c0*/  BRA `(.L_x_2472) ;  /* 0x0000001400987947 */ /* 0x000fec0003800000 */
.L_x_2459:
        /* <DEDUP_REMOVED lines=47> */
[----:B01-3--:R-:W-:Y:S05]  /*973c0*/  CALL.REL.NOINC `($_ZN2at6native57_GLOBAL__N__f3eca4a2_24_ForeachBinaryOpScalar_cu_86b9896c25multi_tensor_apply_kernelINS1_18TensorListMetadataILi2EEENS1_21BinaryOpScalarFunctorIN3c107complexIdEELi2ELi1ELi1EEEJNS1_13power_functorIS8_EES8_EEEvT_T0_DpT1_$__internal_trig_reduction_slowpathd) ;  /* 0x0000017800107944 */ /* 0x00bfea0003c00000 */
[----:B------:R-:W-:Y:S02]  /*973d0*/  IMAD.MOV.U32 R2, RZ, RZ, R6 ;  /* 0x000000ffff027224 */ /* 0x000fe400078e0006 */
[----:B------:R-:W-:-:S07]  /*973e0*/  IMAD.MOV.U32 R3, RZ, RZ, R7 ;  /* 0x000000ffff037224 */ /* 0x000fce00078e0007 */
.L_x_2487:
[----:B------:R-:W-:Y:S05]  /*973f0*/  BSYNC.RECONVERGENT B4 ;  /* 0x0000000000047941 */ /* 0x000fea0003800200 */
.L_x_2486:
[----:B------:R-:W-:Y:S01]  /*97400*/  VIADD R0, R4, 0x1 ;  /* 0x0000000104007836 */ /* 0x000fe20000000000 */
[----:B------:R-:W-:Y:S06]  /*97410*/  BRA `(.L_x_2488) ;  /* 0x0000000000087947 */ /* 0x000fec0003800000 */
.L_x_2485:
[----:B------:R2:W4:Y:S02]  /*97420*/  DMUL R2, RZ, R30 ;  /* 0x0000001eff027228 */ /* 0x0005240000000000 */
[----:B--2-4-:R-:W-:-:S07]  /*97430*/  IMAD.MOV.U32 R0, RZ, RZ, 0x1 ;  /* 0x00000001ff007424 */ /* 0x014fce00078e00ff */
.L_x_2488:
[----:B------:R-:W-:Y:S05]  /*97440*/  BSYNC.RECONVERGENT B3 ;  /* 0x0000000000037941 */ /* 0x000fea0003800200 */
.L_x_2484:
        /* <DEDUP_REMOVED lines=117> */
.L_x_2490:
[----:B------:R0:W2:Y:S02]  /*97ba0*/  DMUL R2, RZ, R30 ;  /* 0x0000001eff027228 */ /* 0x0000a40000000000 */
[----:B0-2---:R-:W-:-:S07]  /*97bb0*/  IMAD.MOV.U32 R0, RZ, RZ, RZ ;  /* 0x000000ffff007224 */ /* 0x005fce00078e00ff */
.L_x_2491:
[----:B------:R-:W-:Y:S05]  /*97bc0*/  BSYNC.RECONVERGENT B3 ;  /* 0x0000000000037941 */ /* 0x000fea0003800200 */
.L_x_2489:
        /* <DEDUP_REMOVED lines=64> */
.L_x_2458:
        /* <DEDUP_REMOVED lines=117> */
[----:B------:R2:W4:Y:S02]  /*98720*/  @!P1 DMUL R28, R2, R4 ;  /* 0x00000004021c9228 */ /* 0x0005240000000000 */
.L_x_2472:
[----:B------:R-:W-:Y:S05]  /*98730*/  BSYNC.RECONVERGENT B2 ;  /* 0x0000000000027941 */ /* 0x000fea0003800200 */
.L_x_2457:
[----:B------:R-:W5:Y:S01]  /*98740*/  DSETP.NAN.AND P0, PT, R26, R26, PT ;  /* 0x0000001a1a00722a */ /* 0x000f620003f08000 */
[----:B------:R-:W-:-:S15]  /*98750*/  BSSY.RECONVERGENT B1, `(.L_x_2492) ;  /* 0x0001117000017945 */ /* 0x000fde0003800200 */
[----:B------:R-:W-:-:S15]  /*98760*/  NOP ;  /* 0x0000000000007918 */ /* 0x000fde0000000000 */
[----:B------:R-:W-:-:S15]  /*98770*/  NOP ;  /* 0x0000000000007918 */ /* 0x000fde0000000000 */
[----:B------:R-:W-:-:S15]  /*98780*/  NOP ;  /* 0x0000000000007918 */ /* 0x000fde0000000000 */
[----:B------:R-:W-:-:S03]  /*98790*/  NOP ;  /* 0x0000000000007918 */ /* 0x000fc60000000000 */
[----:B-----5:R-:W5:Y:S02]  /*987a0*/  DSETP.NAN.OR P0, PT, R24, R24, P0 ;  /* 0x000000181800722a */ /* 0x020f640000708400 */
[----:B-----5:R-:W-:Y:S05]  /*987b0*/  @P0 BRA `(.L_x_2493) ;  /* 0x000000f0008c0947 */ /* 0x020fea0003800000 */
        /* <DEDUP_REMOVED lines=46> */
[----:B------:R2:W5:Y:S01]  /*98aa0*/  DSETP.GEU.AND P0, PT, R4, UR4, PT ;  /* 0x0000000404007e2a */ /* 0x000562000bf0e000 */
        /* <DEDUP_REMOVED lines=8> */
[----:B-----5:R-:W2:Y:S02]  /*98b30*/  DSETP.GT.OR P0, PT, R4, UR4, !P0 ;  /* 0x0000000404007e2a */ /* 0x020ea4000c704400 */
        /* <DEDUP_REMOVED lines=66> */
[----:B-----5:R-:W-:Y:S01]  /*98f60*/  LOP3.LUT R2, R0, 0x80000000, RZ, 0x3c, !PT ;  /* 0x8000000000027812 */ /* 0x020fe200078e3cff */
[----:B------:R-:W-:-:S15]  /*98f70*/  IMAD.MOV.U32 R3, RZ, RZ, 0x43300000 ;  /* 0x43300000ff037424 */ /* 0x000fde00078e00ff */
[----:B------:R-:W-:-:S15]  /*98f80*/  NOP ;  /* 0x0000000000007918 */ /* 0x000fde0000000000 */
[----:B------:R-:W-:-:S15]  /*98f90*/  NOP ;  /* 0x0000000000007918 */ /* 0x000fde0000000000 */
[----:B------:R-:W-:-:S15]  /*98fa0*/  NOP ;  /* 0x0000000000007918 */ /* 0x000fde0000000000 */
[----:B------:R-:W-:-:S01]  /*98fb0*/  NOP ;  /* 0x0000000000007918 */ /* 0x000fc20000000000 */
[----:B--2---:R2:W5:Y:S02]  /*98fc0*/  DFMA R6, -R14, R4, 1 ;  /* 0x3ff000000e06742b */ /* 0x0045640000000104 */
[----:B--2---:R-:W-:Y:S02]  /*98fd0*/  IMAD.MOV.U32 R14, RZ, RZ, -0x748574fc ;  /* 0x8b7a8b04ff0e7424 */ /* 0x004fe400078e00ff */
        /* <DEDUP_REMOVED lines=146> */
.L_x_2499:
        /* <DEDUP_REMOVED lines=52> */
[----:B01-34-:R-:W-:Y:S05]  /*99c40*/  CALL.REL.NOINC `($__internal_68_$__cuda_sm20_div_rn_f64_full) ;  /* 0x0000014400c07944 */ /* 0x01bfea0003c00000 */
.L_x_2502:
[----:B------:R-:W-:Y:S05]  /*99c50*/  BSYNC.RECONVERGENT B3 ;  /* 0x0000000000037941 */ /* 0x000fea0003800200 */
.L_x_2501:
        /* <DEDUP_REMOVED lines=76> */
[----:B--2---:R2:W0:Y:S02]  /*9a120*/  DADD R8, R8, R12 ;  /* 0x0000000008087229 */ /* 0x004424000000000c */
.L_x_2500:
[----:B------:R-:W-:Y:S05]  /*9a130*/  BSYNC.RECONVERGENT B2 ;  /* 0x0000000000027941 */ /* 0x000fea0003800200 */
.L_x_2498:
        /* <DEDUP_REMOVED lines=54> */
.L_x_2504:
[----:B------:R-:W-:Y:S05]  /*9a4a0*/  BSYNC.RECONVERGENT B2 ;  /* 0x0000000000027941 */ /* 0x000fea0003800200 */
.L_x_2503:
        /* <DEDUP_REMOVED lines=176> */
.L_x_2506:
[----:B------:R-:W-:Y:S02]  /*9afb0*/  FSEL R2, RZ, 3.37028055040000000000e+12, P0 ;  /* 0x54442d18ff027808 */ /* 0x000fe40000000000 */
[----:B------:R-:W-:-:S07]  /*9afc0*/  FSEL R3, RZ, 2.1426990032196044922, P0 ;  /* 0x400921fbff037808 */ /* 0x000fce0000000000 */
.L_x_2507:
[----:B------:R-:W-:Y:S05]  /*9afd0*/  BSYNC.RECONVERGENT B0 ;  /* 0x0000000000007941 */ /* 0x000fea0003800200 */
.L_x_2505:
        /* <DEDUP_REMOVED lines=12> */
[----:B------:R-:W0:Y:S02]  /*9b0a0*/  DMUL R8, R8, 0.5 ;  /* 0x3fe0000008087828 */ /* 0x000e240000000000 */
[----:B0-----:R-:W-:Y:S05]  /*9b0b0*/  BRA `(.L_x_2508) ;  /* 0x000000e800007947 */ /* 0x001fea0003800000 */
.L_x_2497:
        /* <DEDUP_REMOVED lines=23> */
[----:B------:R-:W5:Y:S02]  /*9b230*/  @!P0 DMUL R6, R6, 1.80143985094819840000e+16 ;  /* 0x4350000006068828 */ /* 0x000f640000000000 */
[----:B-----5:R-:W-:Y:S02]  /*9b240*/  @!P0 IMAD.MOV.U32 R5, RZ, RZ, R7 ;  /* 0x000000ffff058224 */ /* 0x020fe400078e0007 */
        /* <DEDUP_REMOVED lines=41> */
[----:B--2---:R2:W5:Y:S02]  /*9b4e0*/  DFMA R2, R2, R12, R8 ;  /* 0x0000000c0202722b */ /* 0x0045640000000008 */
[----:B--2---:R-:W-:Y:S02]  /*9b4f0*/  @P2 IMAD.MOV.U32 R8, RZ, RZ, 0x0 ;  /* 0x00000000ff082424 */ /* 0x004fe400078e00ff */
[----:B-----5:R-:W-:Y:S01]  /*9b500*/  FFMA R4, RZ, R39, R3 ;  /* 0x00000027ff047223 */ /* 0x020fe20000000003 */
        /* <DEDUP_REMOVED lines=182> */
.L_x_2511:
[----:B------:R-:W-:Y:S05]  /*9c070*/  BSYNC.RECONVERGENT B0 ;  /* 0x0000000000007941 */ /* 0x000fea0003800200 */
.L_x_2510:
        /* <DEDUP_REMOVED lines=8> */
.L_x_2513:
[----:B------:R-:W-:Y:S05]  /*9c100*/  BSYNC.RECONVERGENT B2 ;  /* 0x0000000000027941 */ /* 0x000fea0003800200 */
.L_x_2512:
        /* <DEDUP_REMOVED lines=176> */
.L_x_2515:
[----:B------:R-:W-:Y:S02]  /*9cc10*/  FSEL R2, RZ, 3.37028055040000000000e+12, P0 ;  /* 0x54442d18ff027808 */ /* 0x000fe40000000000 */
[----:B------:R-:W-:-:S07]  /*9cc20*/  FSEL R3, RZ, 2.1426990032196044922, P0 ;  /* 0x400921fbff037808 */ /* 0x000fce0000000000 */
.L_x_2516:
[----:B------:R-:W-:Y:S05]  /*9cc30*/  BSYNC.RECONVERGENT B0 ;  /* 0x0000000000007941 */ /* 0x000fea0003800200 */
.L_x_2514:
        /* <DEDUP_REMOVED lines=14> */
.L_x_2509:
        /* <DEDUP_REMOVED lines=103> */
[----:B-12---:R-:W0:Y:S02]  /*9d390*/  DMUL R40, R40, R40 ;  /* 0x0000002828287228 */ /* 0x006e240000000000 */
.L_x_2518:
        /* <DEDUP_REMOVED lines=138> */
.L_x_2517:
        /* <DEDUP_REMOVED lines=256> */
[----:B0-2---:R-:W-:Y:S05]  /*9ec40*/  BRA `(.L_x_2521) ;  /* 0x00000008000c7947 */ /* 0x005fea0003800000 */
.L_x_2520:
        /* <DEDUP_REMOVED lines=52> */
[----:B---34-:R-:W-:Y:S05]  /*9ef90*/  CALL.REL.NOINC `($__internal_68_$__cuda_sm20_div_rn_f64_full) ;  /* 0x000000f000ec7944 */ /* 0x018fea0003c00000 */
.L_x_2523:
[----:B------:R-:W-:Y:S05]  /*9efa0*/  BSYNC.RECONVERGENT B3 ;  /* 0x0000000000037941 */ /* 0x000fea0003800200 */
.L_x_2522:
        /* <DEDUP_REMOVED lines=77> */
.L_x_2521:
[----:B------:R-:W-:Y:S05]  /*9f480*/  BSYNC.RECONVERGENT B2 ;  /* 0x0000000000027941 */ /* 0x000fea0003800200 */
.L_x_2519:
[----:B------:R-:W2:Y:S01]  /*9f490*/  MUFU.RCP64H R3, R39 ;  /* 0x0000002700037308 */ /* 0x000ea20000001800 */
        /* <DEDUP_REMOVED lines=53> */
.L_x_2525:
[----:B------:R-:W-:Y:S05]  /*9f7f0*/  BSYNC.RECONVERGENT B2 ;  /* 0x0000000000027941 */ /* 0x000fea0003800200 */
.L_x_2524:
[----:B------:R-:W-:Y:S01]  /*9f800*/  IMAD.MOV.U32 R6, RZ, RZ, -0x2449a4b7 ;  /* 0xdbb65b49ff067424 */ /* 0x000fe200078e00ff */
[----:B------:R-:W-:Y:S01]  /*9f810*/  UMOV UR4, 0x2a25ff7e ;  /* 0x2a25ff7e00047882 */ /* 0x000fe20000000000 */
[----:B------:R-:W-:Y:S01]  /*9f820*/  IMAD.MOV.U32 R7, RZ, RZ, 0x3f2d3b63 ;  /* 0x3f2d3b63ff077424 */ /* 0x000fe200078e00ff */
[----:B------:R-:W-:Y:S01]  /*9f830*/  UMOV UR5, 0x3ef53e1d ;  /* 0x3ef53e1d00057882 */ /* 0x000fe20000000000 */
[----:B------:R-:W2:Y:S01]  /*9f840*/  DMUL R4, R2, R2 ;  /* 0x0000000202047228 */ /* 0x000ea20000000000 */
[----:B------:R-:W-:Y:S01]  /*9f850*/  ISETP.GE.AND P2, PT, R25, RZ, PT ;  /* 0x000000ff1900720c */ /* 0x000fe20003f46270 */
[----:B------:R-:W-:Y:S03]  /*9f860*/  BSSY.RECONVERGENT B0, `(.L_x_2526) ;  /* 0x00000ac000007945 */ /* 0x000fe60003800200 */
        /* <DEDUP_REMOVED lines=133> */
[----:B--2---:R2:W5:Y:S02]  /*a00c0*/  DFMA R6, R6, R2, R2 ;  /* 0x000000020606722b */ /* 0x0045640000000002 */
        /* <DEDUP_REMOVED lines=20> */
[----:B------:R-:W2:-:S15]  /*a0210*/  DSETP.NEU.AND P3, PT, R38, RZ, PT ;  /* 0x000000ff2600722a */ /* 0x000e9e0003f6d000 */
[----:B------:R-:W-:-:S15]  /*a0220*/  NOP ;  /* 0x0000000000007918 */ /* 0x000fde0000000000 */
[----:B------:R-:W-:-:S15]  /*a0230*/  NOP ;  /* 0x0000000000007918 */ /* 0x000fde0000000000 */
[----:B------:R-:W-:-:S15]  /*a0240*/  NOP ;  /* 0x0000000000007918 */ /* 0x000fde0000000000 */
[----:B------:R-:W-:-:S04]  /*a0250*/  NOP ;  /* 0x0000000000007918 */ /* 0x000fc80000000000 */
[----:B------:R0:W0:Y:S02]  /*a0260*/  @!P1 DADD R2, R4, R6 ;  /* 0x0000000004029229 */ /* 0x0000240000000006 */
[----:B0-2---:R-:W-:Y:S05]  /*a0270*/  @!P3 BRA `(.L_x_2527) ;  /* 0x000000000020b947 */ /* 0x005fea0003800000 */
        /* <DEDUP_REMOVED lines=8> */
.L_x_2527:
[----:B------:R-:W-:Y:S02]  /*a0300*/  FSEL R2, RZ, 3.37028055040000000000e+12, P0 ;  /* 0x54442d18ff027808 */ /* 0x000fe40000000000 */
[----:B------:R-:W-:-:S07]  /*a0310*/  FSEL R3, RZ, 2.1426990032196044922, P0 ;  /* 0x400921fbff037808 */ /* 0x000fce0000000000 */
.L_x_2528:
[----:B------:R-:W-:Y:S05]  /*a0320*/  BSYNC.RECONVERGENT B0 ;  /* 0x0000000000007941 */ /* 0x000fea0003800200 */
.L_x_2526:
[----:B------:R0:W2:Y:S02]  /*a0330*/  DADD R24, |R24|, |R26| ;  /* 0x0000000018187229 */ /* 0x0000a4000000061a */
[----:B0-----:R-:W-:-:S15]  /*a0340*/  LOP3.LUT R27, R3, 0x80000000, R27, 0xb8, !PT ;  /* 0x80000000031b7812 */ /* 0x001fde00078eb81b */
[----:B------:R-:W-:-:S15]  /*a0350*/  NOP ;  /* 0x0000000000007918 */ /* 0x000fde0000000000 */
[----:B------:R-:W-:-:S15]  /*a0360*/  NOP ;  /* 0x0000000000007918 */ /* 0x000fde0000000000 */
[----:B------:R-:W-:-:S15]  /*a0370*/  NOP ;  /* 0x0000000000007918 */ /* 0x000fde0000000000 */
[----:B------:R-:W-:-:S02]  /*a0380*/  NOP ;  /* 0x0000000000007918 */ /* 0x000fc40000000000 */
[----:B--2---:R-:W0:Y:S02]  /*a0390*/  DSETP.NAN.AND P0, PT, R24, R24, PT ;  /* 0x000000181800722a */ /* 0x004e240003f08000 */
[----:B0-----:R-:W-:Y:S02]  /*a03a0*/  FSEL R2, R24, R2, P0 ;  /* 0x0000000218027208 */ /* 0x001fe40000000000 */
[----:B------:R-:W-:-:S15]  /*a03b0*/  FSEL R3, R25, R27, P0 ;  /* 0x0000001b19037208 */ /* 0x000fde0000000000 */
[----:B------:R-:W-:-:S15]  /*a03c0*/  NOP ;  /* 0x0000000000007918 */ /* 0x000fde0000000000 */
[----:B------:R-:W-:-:S15]  /*a03d0*/  NOP ;  /* 0x0000000000007918 */ /* 0x000fde0000000000 */
[----:B------:R-:W-:-:S15]  /*a03e0*/  NOP ;  /* 0x0000000000007918 */ /* 0x000fde0000000000 */
[----:B-1----:R-:W0:Y:S02]  /*a03f0*/  DMUL R8, R8, 0.5 ;  /* 0x3fe0000008087828 */ /* 0x002e240000000000 */
[----:B0-----:R-:W-:Y:S05]  /*a0400*/  BRA `(.L_x_2508) ;  /* 0x00000094002c7947 */ /* 0x001fea0003800000 */
.L_x_2496:
        /* <DEDUP_REMOVED lines=21> */
[----:B--2---:R2:W5:Y:S02]  /*a0560*/  DFMA R12, R4, R8, R4 ;  /* 0x00000008040c722b */ /* 0x0045640000000004 */
        /* <DEDUP_REMOVED lines=21> */
[----:B-----5:R-:W2:-:S15]  /*a06c0*/  DFMA R14, -R38, R12, 1 ;  /* 0x3ff00000260e742b */ /* 0x020e9e000000010c */
        /* <DEDUP_REMOVED lines=9> */
[----:B------:R-:W5:-:S15]  /*a0760*/  DMUL R2, R2, R2 ;  /* 0x0000000202027228 */ /* 0x000f5e0000000000 */
        /* <DEDUP_REMOVED lines=9> */
[----:B-----5:R-:W-:-:S15]  /*a0800*/  DFMA R8, R8, R8, R2 ;  /* 0x000000080808722b */ /* 0x020fde0000000002 */
        /* <DEDUP_REMOVED lines=261> */
.L_x_2530:
[----:B------:R-:W-:Y:S05]  /*a1860*/  BSYNC.RECONVERGENT B0 ;  /* 0x0000000000007941 */ /* 0x000fea0003800200 */
.L_x_2529:
        /* <DEDUP_REMOVED lines=8> */
.L_x_2532:
[----:B------:R-:W-:Y:S05]  /*a18f0*/  BSYNC.RECONVERGENT B2 ;  /* 0x0000000000027941 */ /* 0x000fea0003800200 */
.L_x_2531:
        /* <DEDUP_REMOVED lines=176> */
.L_x_2534:
[----:B------:R-:W-:Y:S02]  /*a2400*/  FSEL R2, RZ, 3.37028055040000000000e+12, P0 ;  /* 0x54442d18ff027808 */ /* 0x000fe40000000000 */
[----:B------:R-:W-:-:S07]  /*a2410*/  FSEL R3, RZ, 2.1426990032196044922, P0 ;  /* 0x400921fbff037808 */ /* 0x000fce0000000000 */
.L_x_2535:
[----:B------:R-:W-:Y:S05]  /*a2420*/  BSYNC.RECONVERGENT B0 ;  /* 0x0000000000007941 */ /* 0x000fea0003800200 */
.L_x_2533:
        /* <DEDUP_REMOVED lines=10> */
.L_x_2495:
        /* <DEDUP_REMOVED lines=28> */
[----:B------:R2:W5:Y:S02]  /*a2690*/  @P1 DFMA R2, R6, R4, +INF ;  /* 0x7ff000000602142b */ /* 0x0005640000000004 */
[----:B--2---:R-:W-:Y:S01]  /*a26a0*/  IMAD.MOV.U32 R7, RZ, RZ, -0x3ff ;  /* 0xfffffc01ff077424 */ /* 0x004fe200078e00ff */
[----:B-----5:R-:W-:Y:S01]  /*a26b0*/  @P1 FSEL R4, R2, RZ, P2 ;  /* 0x000000ff02041208 */ /* 0x020fe20001000000 */
        /* <DEDUP_REMOVED lines=175> */
.L_x_2538:
        /* <DEDUP_REMOVED lines=53> */
.L_x_2541:
[----:B------:R-:W-:Y:S05]  /*a3500*/  BSYNC.RECONVERGENT B3 ;  /* 0x0000000000037941 */ /* 0x000fea0003800200 */
.L_x_2540:
        /* <DEDUP_REMOVED lines=77> */
.L_x_2539:
[----:B------:R-:W-:Y:S05]  /*a39e0*/  BSYNC.RECONVERGENT B2 ;  /* 0x0000000000027941 */ /* 0x000fea0003800200 */
.L_x_2537:
        /* <DEDUP_REMOVED lines=185> */
[----:B0-----:R0:W2:Y:S02]  /*a4580*/  DMUL R8, R4, 0.5 ;  /* 0x3fe0000004087828 */ /* 0x0010a40000000000 */
[----:B0-2---:R-:W-:Y:S05]  /*a4590*/  BRA `(.L_x_2508) ;  /* 0x0000005000c87947 */ /* 0x005fea0003800000 */
.L_x_2536:
        /* <DEDUP_REMOVED lines=135> */
[----:B--2---:R2:W5:Y:S02]  /*a4e10*/  DMUL R6, R4, R6 ;  /* 0x0000000604067228 */ /* 0x0045640000000000 */
[----:B--2---:R-:W-:Y:S02]  /*a4e20*/  @P1 IMAD.MOV.U32 R4, RZ, RZ, 0x54442d18 ;  /* 0x54442d18ff041424 */ /* 0x004fe400078e00ff */
[----:B------:R-:W-:-:S15]  /*a4e30*/  @P1 IMAD.MOV.U32 R5, RZ, RZ, 0x400921fb ;  /* 0x400921fbff051424 */ /* 0x000fde00078e00ff */
[----:B------:R-:W-:-:S15]  /*a4e40*/  NOP ;  /* 0x0000000000007918 */ /* 0x000fde0000000000 */
[----:B------:R-:W-:-:S15]  /*a4e50*/  NOP ;  /* 0x0000000000007918 */ /* 0x000fde0000000000 */
[----:B------:R-:W-:-:S15]  /*a4e60*/  NOP ;  /* 0x0000000000007918 */ /* 0x000fde0000000000 */
[----:B-----5:R-:W2:-:S15]  /*a4e70*/  DFMA R8, R10, R6, R10 ;  /* 0x000000060a08722b */ /* 0x020e9e000000000a */
        /* <DEDUP_REMOVED lines=43> */
[----:B-----5:R-:W2:Y:S02]  /*a5130*/  DSETP.NAN.AND P1, PT, R2, R2, PT ;  /* 0x000000020200722a */ /* 0x020ea40003f28000 */
[----:B--2---:R-:W-:Y:S02]  /*a5140*/  FSEL R2, R2, R5, P1 ;  /* 0x0000000502027208 */ /* 0x004fe40000800000 */
[----:B------:R-:W-:-:S15]  /*a5150*/  FSEL R3, R3, R27, P1 ;  /* 0x0000001b03037208 */ /* 0x000fde0000800000 */
[----:B------:R-:W-:-:S15]  /*a5160*/  NOP ;  /* 0x0000000000007918 */ /* 0x000fde0000000000 */
[----:B------:R-:W-:-:S15]  /*a5170*/  NOP ;  /* 0x0000000000007918 */ /* 0x000fde0000000000 */
[----:B------:R-:W-:-:S15]  /*a5180*/  NOP ;  /* 0x0000000000007918 */ /* 0x000fde0000000000 */
[----:B------:R2:W0:Y:S02]  /*a5190*/  DMUL R8, R10, R8 ;  /* 0x000000080a087228 */ /* 0x0004240000000000 */
[----:B0-2---:R-:W-:Y:S05]  /*a51a0*/  BRA `(.L_x_2508) ;  /* 0x0000004400c47947 */ /* 0x005fea0003800000 */
.L_x_2494:
        /* <DEDUP_REMOVED lines=50> */
[----:B01-34-:R-:W-:Y:S05]  /*a54d0*/  CALL.REL.NOINC `($__internal_68_$__cuda_sm20_div_rn_f64_full) ;  /* 0x0000008c009c7944 */ /* 0x01bfea0003c00000 */
[----:B------:R-:W-:Y:S02]  /*a54e0*/  IMAD.MOV.U32 R8, RZ, RZ, R2 ;  /* 0x000000ffff087224 */ /* 0x000fe400078e0002 */
[----:B------:R-:W-:-:S07]  /*a54f0*/  IMAD.MOV.U32 R9, RZ, RZ, R3 ;  /* 0x000000ffff097224 */ /* 0x000fce00078e0003 */
.L_x_2543:
[----:B------:R-:W-:Y:S05]  /*a5500*/  BSYNC.RECONVERGENT B2 ;  /* 0x0000000000027941 */ /* 0x000fea0003800200 */
.L_x_2542:
        /* <DEDUP_REMOVED lines=51> */
.L_x_2545:
[----:B------:R-:W-:Y:S05]  /*a5840*/  BSYNC.RECONVERGENT B2 ;  /* 0x0000000000027941 */ /* 0x000fea0003800200 */
.L_x_2544:
        /* <DEDUP_REMOVED lines=13> */
[----:B------:R-:W5:Y:S02]  /*a5920*/  DADD R2, -RZ, |R2| ;  /* 0x00000000ff027229 */ /* 0x000f640000000502 */
[----:B-----5:R-:W-:-:S04]  /*a5930*/  ISETP.LT.U32.AND P0, PT, R2, R8, PT ;  /* 0x000000080200720c */ /* 0x020fc80003f01070 */
        /* <DEDUP_REMOVED lines=18> */
[----:B------:R-:W-:-:S15]  /*a5a60*/  ISETP.GT.U32.AND.EX P0, PT, R9, R3, PT, P0 ;  /* 0x000000030900720c */ /* 0x000fde0003f04100 */
[----:B------:R-:W-:-:S15]  /*a5a70*/  NOP ;  /* 0x0000000000007918 */ /* 0x000fde0000000000 */
[----:B------:R-:W-:-:S15]  /*a5a80*/  NOP ;  /* 0x0000000000007918 */ /* 0x000fde0000000000 */
[----:B------:R-:W-:-:S09]  /*a5a90*/  NOP ;  /* 0x0000000000007918 */ /* 0x000fd20000000000 */
[----:B-----5:R-:W2:-:S15]  /*a5aa0*/  DFMA R12, -R38, R4, 1 ;  /* 0x3ff00000260c742b */ /* 0x020e9e0000000104 */
        /* <DEDUP_REMOVED lines=296> */
.L_x_2547:
[----:B------:R-:W-:Y:S05]  /*a6d30*/  BSYNC.RECONVERGENT B0 ;  /* 0x0000000000007941 */ /* 0x000fea0003800200 */
.L_x_2546:
        /* <DEDUP_REMOVED lines=9> */
.L_x_2549:
[----:B------:R-:W-:Y:S05]  /*a6dd0*/  BSYNC.RECONVERGENT B2 ;  /* 0x0000000000027941 */ /* 0x000fea0003800200 */
.L_x_2548:
        /* <DEDUP_REMOVED lines=176> */
.L_x_2551:
[----:B------:R-:W-:Y:S02]  /*a78e0*/  FSEL R2, RZ, 3.37028055040000000000e+12, P0 ;  /* 0x54442d18ff027808 */ /* 0x000fe40000000000 */
[----:B------:R-:W-:-:S07]  /*a78f0*/  FSEL R3, RZ, 2.1426990032196044922, P0 ;  /* 0x400921fbff037808 */ /* 0x000fce0000000000 */
.L_x_2552:
[----:B------:R-:W-:Y:S05]  /*a7900*/  BSYNC.RECONVERGENT B0 ;  /* 0x0000000000007941 */ /* 0x000fea0003800200 */
.L_x_2550:
        /* <DEDUP_REMOVED lines=12> */
[----:B--2---:R-:W0:Y:S02]  /*a79d0*/  DADD R8, R8, 1 ;  /* 0x3ff0000008087429 */ /* 0x004e240000000000 */
[----:B0-----:R-:W-:Y:S05]  /*a79e0*/  BRA `(.L_x_2508) ;  /* 0x0000001c00b47947 */ /* 0x001fea0003800000 */
.L_x_2493:
        /* <DEDUP_REMOVED lines=11> */
[----:B------:R-:W5:Y:S02]  /*a7aa0*/  DADD R14, -RZ, |R24| ;  /* 0x00000000ff0e7229 */ /* 0x000f640000000518 */
[----:B-----5:R-:W-:Y:S02]  /*a7ab0*/  FSEL R11, R13, R15, P1 ;  /* 0x0000000f0d0b7208 */ /* 0x020fe40000800000 */
[----:B------:R-:W-:-:S15]  /*a7ac0*/  FSEL R10, R12, R14, P1 ;  /* 0x0000000e0c0a7208 */ /* 0x000fde0000800000 */
[----:B------:R-:W-:-:S15]  /*a7ad0*/  NOP ;  /* 0x0000000000007918 */ /* 0x000fde0000000000 */
[----:B------:R-:W-:-:S15]  /*a7ae0*/  NOP ;  /* 0x0000000000007918 */ /* 0x000fde0000000000 */
[----:B------:R-:W-:-:S15]  /*a7af0*/  NOP ;  /* 0x0000000000007918 */ /* 0x000fde0000000000 */
[----:B------:R-:W5:-:S15]  /*a7b00*/  DSETP.GEU.AND P0, PT, |R26|, 1.4916681462400413487e-154, PT ;  /* 0x200000001a00742a */ /* 0x000f5e0003f0e200 */
[----:B------:R-:W-:-:S15]  /*a7b10*/  NOP ;  /* 0x0000000000007918 */ /* 0x000fde0000000000 */
[----:B------:R-:W-:-:S15]  /*a7b20*/  NOP ;  /* 0x0000000000007918 */ /* 0x000fde0000000000 */
[----:B------:R-:W-:-:S15]  /*a7b30*/  NOP ;  /* 0x0000000000007918 */ /* 0x000fde0000000000 */
[----:B------:R-:W-:-:S04]  /*a7b40*/  NOP ;  /* 0x0000000000007918 */ /* 0x000fc80000000000 */
[----:B-----5:R-:W2:-:S15]  /*a7b50*/  DSETP.LT.AND P0, PT, |R24|, 1.4916681462400413487e-154, !P0 ;  /* 0x200000001800742a */ /* 0x020e9e0004701200 */
        /* <DEDUP_REMOVED lines=26> */
[----:B------:R-:W5:-:S15]  /*a7d00*/  @!P0 DMUL R6, R26, R26 ;  /* 0x0000001a1a068228 */ /* 0x000f5e0000000000 */
[----:B------:R-:W-:-:S15]  /*a7d10*/  NOP ;  /* 0x0000000000007918 */ /* 0x000fde0000000000 */
[----:B------:R-:W-:-:S15]  /*a7d20*/  NOP ;  /* 0x0000000000007918 */ /* 0x000fde0000000000 */
[----:B------:R-:W-:-:S15]  /*a7d30*/  NOP ;  /* 0x0000000000007918 */ /* 0x000fde0000000000 */
[----:B------:R-:W-:-:S04]  /*a7d40*/  NOP ;  /* 0x0000000000007918 */ /* 0x000fc80000000000 */
[----:B-----5:R-:W-:-:S15]  /*a7d50*/  @!P0 DFMA R6, R24, R24, R6 ;  /* 0x000000181806822b */ /* 0x020fde0000000006 */
[----:B------:R-:W-:-:S15]  /*a7d60*/  NOP ;  /* 0x0000000000007918 */ /* 0x000fde0000000000 */
[----:B------:R-:W-:-:S15]  /*a7d70*/  NOP ;  /* 0x0000000000007918 */ /* 0x000fde0000000000 */
[----:B------:R-:W-:-:S15]  /*a7d80*/  NOP ;  /* 0x0000000000007918 */ /* 0x000fde0000000000 */
[----:B------:R-:W-:-:S04]  /*a7d90*/  NOP ;  /* 0x0000000000007918 */ /* 0x000fc80000000000 */
[----:B------:R-:W5:Y:S02]  /*a7da0*/  @P0 DMUL R6, R4, 0.0625 ;  /* 0x3fb0000004060828 */ /* 0x000f640000000000 */
[----:B-----5:R-:W-:Y:S01]  /*a7db0*/  ISETP.GT.AND P0, PT, R7, 0xfffff, PT ;  /* 0x000fffff0700780c */ /* 0x020fe20003f04270 */
        /* <DEDUP_REMOVED lines=236> */
.L_x_2554:
[----:B------:R-:W-:Y:S05]  /*a8c80*/  BSYNC.RECONVERGENT B0 ;  /* 0x0000000000007941 */ /* 0x000fea0003800200 */
.L_x_2553:
[----:B------:R-:W-:Y:S04]  /*a8c90*/  BSSY.RECONVERGENT B2, `(.L_x_2555) ;  /* 0x0000006000027945 */ /* 0x000fe80003800200 */
[----:B------:R-:W-:Y:S05]  /*a8ca0*/  @P4 BRA P5, `(.L_x_2556) ;  /* 0x0000000000104947 */ /* 0x000fea0002800000 */
[----:B------:R-:W-:Y:S01]  /*a8cb0*/  IMAD.MOV.U32 R2, RZ, RZ, R10 ;  /* 0x000000ffff027224 */ /* 0x000fe200078e000a */
[----:B------:R-:W-:Y:S01]  /*a8cc0*/  MOV R0, 0xa8cf0 ;  /* 0x000a8cf000007802 */ /* 0x000fe20000000f00 */
[----:B------:R-:W-:-:S07]  /*a8cd0*/  IMAD.MOV.U32 R3, RZ, RZ, R11 ;  /* 0x000000ffff037224 */ /* 0x000fce00078e000b */
[----:B01234-:R-:W-:Y:S05]  /*a8ce0*/  CALL.REL.NOINC `($__internal_68_$__cuda_sm20_div_rn_f64_full) ;  /* 0x0000005400987944 */ /* 0x01ffea0003c00000 */
.L_x_2556:
[----:B------:R-:W-:Y:S05]  /*a8cf0*/  BSYNC.RECONVERGENT B2 ;  /* 0x0000000000027941 */ /* 0x000fea0003800200 */
.L_x_2555:
        /* <DEDUP_REMOVED lines=176> */
.L_x_2558:
[----:B------:R-:W-:Y:S02]  /*a9800*/  FSEL R2, RZ, 3.37028055040000000000e+12, P0 ;  /* 0x54442d18ff027808 */ /* 0x000fe40000000000 */
[----:B------:R-:W-:-:S07]  /*a9810*/  FSEL R3, RZ, 2.1426990032196044922, P0 ;  /* 0x400921fbff037808 */ /* 0x000fce0000000000 */
.L_x_2559:
[----:B------:R-:W-:Y:S05]  /*a9820*/  BSYNC.RECONVERGENT B0 ;  /* 0x0000000000007941 */ /* 0x000fea0003800200 */
.L_x_2557:
        /* <DEDUP_REMOVED lines=9> */
.L_x_2508:
[----:B------:R-:W-:Y:S05]  /*a98c0*/  BSYNC.RECONVERGENT B1 ;  /* 0x0000000000017941 */ /* 0x000fea0003800200 */
.L_x_2492:
        /* <DEDUP_REMOVED lines=146> */
.L_x_2566:
[----:B------:R-:W-:Y:S05]  /*aa1f0*/  BSYNC.RECONVERGENT B0 ;  /* 0x0000000000007941 */ /* 0x000fea0003800200 */
.L_x_2565:
        /* <DEDUP_REMOVED lines=50> */
.L_x_2570:
[----:B------:R-:W-:Y:S05]  /*aa520*/  BSYNC.RECONVERGENT B4 ;  /* 0x0000000000047941 */ /* 0x000fea0003800200 */
.L_x_2569:
[----:B------:R-:W-:Y:S01]  /*aa530*/  VIADD R0, R4, 0x1 ;  /* 0x0000000104007836 */ /* 0x000fe20000000000 */
[----:B------:R-:W-:Y:S06]  /*aa540*/  BRA `(.L_x_2571) ;  /* 0x0000000000087947 */ /* 0x000fec0003800000 */
.L_x_2568:
[----:B0-----:R0:W0:Y:S02]  /*aa550*/  DMUL R2, RZ, R26 ;  /* 0x0000001aff027228 */ /* 0x0010240000000000 */
[----:B0-----:R-:W-:-:S07]  /*aa560*/  IMAD.MOV.U32 R0, RZ, RZ, 0x1 ;  /* 0x00000001ff007424 */ /* 0x001fce00078e00ff */
.L_x_2571:
[----:B------:R-:W-:Y:S05]  /*aa570*/  BSYNC.RECONVERGENT B3 ;  /* 0x0000000000037941 */ /* 0x000fea0003800200 */
.L_x_2567:
        /* <DEDUP_REMOVED lines=117> */
.L_x_2573:
[----:B------:R0:W2:Y:S02]  /*aacd0*/  DMUL R2, RZ, R26 ;  /* 0x0000001aff027228 */ /* 0x0000a40000000000 */
[----:B0-2---:R-:W-:-:S07]  /*aace0*/  IMAD.MOV.U32 R0, RZ, RZ, RZ ;  /* 0x000000ffff007224 */ /* 0x005fce00078e00ff */
.L_x_2574:
[----:B------:R-:W-:Y:S05]  /*aacf0*/  BSYNC.RECONVERGENT B3 ;  /* 0x0000000000037941 */ /* 0x000fea0003800200 */
.L_x_2572:
        /* <DEDUP_REMOVED lines=73> */
.L_x_2564:
        /* <DEDUP_REMOVED lines=125> */
.L_x_2577:
[----:B------:R-:W-:Y:S05]  /*ab960*/  BSYNC.RECONVERGENT B0 ;  /* 0x0000000000007941 */ /* 0x000fea0003800200 */
.L_x_2576:
        /* <DEDUP_REMOVED lines=59> */
[----:B-1-34-:R-:W-:Y:S05]  /*abd20*/  CALL.REL.NOINC `($_ZN2at6native57_GLOBAL__N__f3eca4a2_24_ForeachBinaryOpScalar_cu_86b9896c25multi_tensor_apply_kernelINS1_18TensorListMetadataILi2EEENS1_21BinaryOpScalarFunctorIN3c107complexIdEELi2ELi1ELi1EEEJNS1_13power_functorIS8_EES8_EEEvT_T0_DpT1_$__internal_trig_reduction_slowpathd) ;  /* 0x0000002c00b87944 */ /* 0x01afea0003c00000 */
[----:B------:R-:W-:Y:S02]  /*abd30*/  IMAD.MOV.U32 R2, RZ, RZ, R6 ;  /* 0x000000ffff027224 */ /* 0x000fe400078e0006 */
[----:B------:R-:W-:-:S07]  /*abd40*/  IMAD.MOV.U32 R3, RZ, RZ, R7 ;  /* 0x000000ffff037224 */ /* 0x000fce00078e0007 */
.L_x_2581:
[----:B------:R-:W-:Y:S05]  /*abd50*/  BSYNC.RECONVERGENT B4 ;  /* 0x0000000000047941 */ /* 0x000fea0003800200 */
.L_x_2580:
[----:B------:R-:W-:Y:S01]  /*abd60*/  VIADD R0, R4, 0x1 ;  /* 0x0000000104007836 */ /* 0x000fe20000000000 */
[----:B------:R-:W-:Y:S06]  /*abd70*/  BRA `(.L_x_2582) ;  /* 0x0000000000087947 */ /* 0x000fec0003800000 */
.L_x_2579:
[----:B------:R0:W2:Y:S02]  /*abd80*/  DMUL R2, RZ, R26 ;  /* 0x0000001aff027228 */ /* 0x0000a40000000000 */
[----:B0-2---:R-:W-:-:S07]  /*abd90*/  IMAD.MOV.U32 R0, RZ, RZ, 0x1 ;  /* 0x00000001ff007424 */ /* 0x005fce00078e00ff */
.L_x_2582:
[----:B------:R-:W-:Y:S05]  /*abda0*/  BSYNC.RECONVERGENT B3 ;  /* 0x0000000000037941 */ /* 0x000fea0003800200 */
.L_x_2578:
[----:B------:R-:W0:Y:S01]  /*abdb0*/  LDCU.64 UR4, c[0x4][0xe8] ;  /* 0x01001d00ff0477ac */ /* 0x000e220008000a00 */
[----:B------:R-:W-:-:S05]  /*abdc0*/  IMAD.SHL.U32 R4, R0, 0x40, RZ ;  /* 0x0000004000047824 */ /* 0x000fca00078e00ff */
[----:B------:R-:W-:-:S04]  /*abdd0*/  LOP3.LUT R4, R4, 0x40, RZ, 0xc0, !PT ;  /* 0x0000004004047812 */ /* 0x000fc800078ec0ff */
[----:B0-----:R-:W-:-:S05]  /*abde0*/  IADD3 R40, P0, PT, R4, UR4, RZ ;  /* 0x0000000404287c10 */ /* 0x001fca000ff1e0ff */
[----:B------:R-:W-:-:S05]  /*abdf0*/  IMAD.X R41, RZ, RZ, UR5, P0 ;  /* 0x00000005ff297e24 */ /* 0x000fca00080e06ff */
[----:B------:R-:W2:Y:S04]  /*abe00*/  LDG.E.128.CONSTANT R12, desc[UR14][R40.64] ;  /* 0x0000000e280c7981 */ /* 0x000ea8000c1e9d00 */
[----:B------:R-:W5:Y:S04]  /*abe10*/  LDG.E.128.CONSTANT R8, desc[UR14][R40.64+0x10] ;  /* 0x0000100e28087981 */ /* 0x000f68000c1e9d00 */
[----:B------:R-:W3:Y:S01]  /*abe20*/  LDG.E.128.CONSTANT R4, desc[UR14][R40.64+0x20] ;  /* 0x0000200e28047981 */ /* 0x000ee2000c1e9d00 */
        /* <DEDUP_REMOVED lines=119> */
.L_x_2584:
[----:B------:R0:W2:Y:S02]  /*ac5a0*/  DMUL R2, RZ, R26 ;  /* 0x0000001aff027228 */ /* 0x0000a40000000000 */
[----:B0-2---:R-:W-:-:S07]  /*ac5b0*/  IMAD.MOV.U32 R0, RZ, RZ, RZ ;  /* 0x000000ffff007224 */ /* 0x005fce00078e00ff */
.L_x_2585:
[----:B------:R-:W-:Y:S05]  /*ac5c0*/  BSYNC.RECONVERGENT B3 ;  /* 0x0000000000037941 */ /* 0x000fea0003800200 */
.L_x_2583:
        /* <DEDUP_REMOVED lines=84> */
.L_x_2563:
        /* <DEDUP_REMOVED lines=10> */
.L_x_2586:
[----:B------:R-:W0:Y:S02]  /*acbb0*/  DADD R24, R26, -R26 ;  /* 0x000000001a187229 */ /* 0x000e24000000081a */
[----:B0-----:R-:W-:Y:S02]  /*acbc0*/  IMAD.MOV.U32 R26, RZ, RZ, R24 ;  /* 0x000000ffff1a7224 */ /* 0x001fe400078e0018 */
[----:B------:R-:W-:Y:S01]  /*acbd0*/  IMAD.MOV.U32 R27, RZ, RZ, R25 ;  /* 0x000000ffff1b7224 */ /* 0x000fe200078e0019 */
[----:B------:R-:W-:Y:S06]  /*acbe0*/  BRA `(.L_x_2575) ;  /* 0x0000001400987947 */ /* 0x000fec0003800000 */
.L_x_2562:
        /* <DEDUP_REMOVED lines=50> */
.L_x_2590:
[----:B------:R-:W-:Y:S05]  /*acf10*/  BSYNC.RECONVERGENT B4 ;  /* 0x0000000000047941 */ /* 0x000fea0003800200 */
.L_x_2589:
[----:B------:R-:W-:Y:S01]  /*acf20*/  VIADD R0, R4, 0x1 ;  /* 0x0000000104007836 */ /* 0x000fe20000000000 */
[----:B------:R-:W-:Y:S06]  /*acf30*/  BRA `(.L_x_2591) ;  /* 0x0000000000087947 */ /* 0x000fec0003800000 */
.L_x_2588:
[----:B------:R0:W2:Y:S02]  /*acf40*/  DMUL R2, RZ, R26 ;  /* 0x0000001aff027228 */ /* 0x0000a40000000000 */
[----:B0-2---:R-:W-:-:S07]  /*acf50*/  IMAD.MOV.U32 R0, RZ, RZ, 0x1 ;  /* 0x00000001ff007424 */ /* 0x005fce00078e00ff */
.L_x_2591:
[----:B------:R-:W-:Y:S05]  /*acf60*/  BSYNC.RECONVERGENT B3 ;  /* 0x0000000000037941 */ /* 0x000fea0003800200 */
.L_x_2587:
        /* <DEDUP_REMOVED lines=117> */
.L_x_2593:
[----:B------:R0:W2:Y:S02]  /*ad6c0*/  DMUL R2, RZ, R26 ;  /* 0x0000001aff027228 */ /* 0x0000a40000000000 */
[----:B0-2---:R-:W-:-:S07]  /*ad6d0*/  IMAD.MOV.U32 R0, RZ, RZ, RZ ;  /* 0x000000ffff007224 */ /* 0x005fce00078e00ff */
.L_x_2594:
[----:B------:R-:W-:Y:S05]  /*ad6e0*/  BSYNC.RECONVERGENT B3 ;  /* 0x0000000000037941 */ /* 0x000fea0003800200 */
.L_x_2592:
        /* <DEDUP_REMOVED lines=64> */
.L_x_2561:
        /* <DEDUP_REMOVED lines=111> */
[----:B------:R-:W0:Y:S02]  /*ae1e0*/  DADD R6, R8, +INF ;  /* 0x7ff0000008067429 */ /* 0x000e240000000000 */
[----:B0-----:R-:W-:Y:S02]  /*ae1f0*/  FSEL R24, R6, RZ, P0 ;  /* 0x000000ff06187208 */ /* 0x001fe40000000000 */
[----:B------:R-:W-:-:S15]  /*ae200*/  FSEL R25, R7, RZ, P0 ;  /* 0x000000ff07197208 */ /* 0x000fde0000000000 */
[----:B------:R-:W-:-:S15]  /*ae210*/  NOP ;  /* 0x0000000000007918 */ /* 0x000fde0000000000 */
[----:B------:R-:W-:-:S15]  /*ae220*/  NOP ;  /* 0x0000000000007918 */ /* 0x000fde0000000000 */
[----:B------:R-:W-:-:S15]  /*ae230*/  NOP ;  /* 0x0000000000007918 */ /* 0x000fde0000000000 */
[----:B------:R0:W2:Y:S02]  /*ae240*/  @!P1 DMUL R24, R2, R4 ;  /* 0x0000000402189228 */ /* 0x0000a40000000000 */
.L_x_2575:
[----:B------:R-:W-:Y:S05]  /*ae250*/  BSYNC.RECONVERGENT B2 ;  /* 0x0000000000027941 */ /* 0x000fea0003800200 */
.L_x_2560:
[----:B------:R-:W5:Y:S01]  /*ae260*/  LDCU UR4, c[0x0][0x360] ;  /* 0x00006c00ff0477ac */ /* 0x000f620008000800 */
[----:B0-----:R-:W-:-:S04]  /*ae270*/  LEA R2, P0, R33, UR6, 0x6 ;  /* 0x0000000621027c11 */ /* 0x001fc8000f8030ff */
[----:B------:R-:W-:-:S05]  /*ae280*/  LEA.HI.X R3, R33, UR7, R32, 0x6, P0 ;  /* 0x0000000721037c11 */ /* 0x000fca00080f3420 */
[----:B-1-3--:R0:W-:Y:S04]  /*ae290*/  STG.E.ENL2.256 desc[UR14][R2.64], R20, R16 ;  /* 0xf80000140210797f */ /* 0x00a1e8000f12180e */
[----:B--2-4-:R0:W-:Y:S01]  /*ae2a0*/  STG.E.ENL2.256 desc[UR14][R2.64+0x20], R28, R24 ;  /* 0xf800011c0218797f */ /* 0x0141e2000f12180e */
[----:B-----5:R-:W-:-:S05]  /*ae2b0*/  IADD3 R33, P0, PT, R33, UR4, RZ ;  /* 0x0000000421217c10 */ /* 0x020fca000ff1e0ff */
[C---:B------:R-:W-:Y:S02]  /*ae2c0*/  IMAD.SHL.U32 R0, R33.reuse, 0x4, RZ ;  /* 0x0000000421007824 */ /* 0x040fe400078e00ff */
        /* <DEDUP_REMOVED lines=8> */
        .weak           $__internal_68_$__cuda_sm20_div_rn_f64_full
        .type           $__internal_68_$__cuda_sm20_div_rn_f64_full,@function
        .size           $__internal_68_$__cuda_sm20_div_rn_f64_full,($_ZN2at6native57_GLOBAL__N__f3eca4a2_24_ForeachBinaryOpScalar_cu_86b9896c25multi_tensor_apply_kernelINS1_18TensorListMetadataILi2EEENS1_21BinaryOpScalarFunctorIN3c107complexIdEELi2ELi1ELi1EEEJNS1_13power_functorIS8_EES8_EEEvT_T0_DpT1_$__internal_trig_reduction_slowpathd - $__internal_68_$__cuda_sm20_div_rn_f64_full)
$__internal_68_$__cuda_sm20_div_rn_f64_full:
[----:B------:R-:W-:Y:S01]  /*ae350*/  IMAD.MOV.U32 R35, RZ, RZ, R5 ;  /* 0x000000ffff237224 */ /* 0x000fe200078e0005 */
[C---:B------:R-:W-:Y:S01]  /*ae360*/  FSETP.GEU.AND P2, PT, |R3|.reuse, 1.469367938527859385e-39, PT ;  /* 0x001000000300780b */ /* 0x040fe20003f4e200 */
[----:B------:R-:W-:Y:S01]  /*ae370*/  IMAD.MOV.U32 R13, RZ, RZ, R3 ;  /* 0x000000ffff0d7224 */ /* 0x000fe200078e0003 */
[----:B------:R-:W-:Y:S01]  /*ae380*/  LOP3.LUT R6, R3, 0x800fffff, RZ, 0xc0, !PT ;  /* 0x800fffff03067812 */ /* 0x000fe200078ec0ff */
[--C-:B------:R-:W-:Y:S01]  /*ae390*/  IMAD.MOV.U32 R12, RZ, RZ, R2.reuse ;  /* 0x000000ffff0c7224 */ /* 0x100fe200078e0002 */
[C---:B------:R-:W-:Y:S01]  /*ae3a0*/  FSETP.GEU.AND P0, PT, |R35|.reuse, 1.469367938527859385e-39, PT ;  /* 0x001000002300780b */ /* 0x040fe20003f0e200 */
[----:B------:R-:W-:Y:S01]  /*ae3b0*/  IMAD.MOV.U32 R14, RZ, RZ, R2 ;  /* 0x000000ffff0e7224 */ /* 0x000fe200078e0002 */
[----:B------:R-:W-:Y:S01]  /*ae3c0*/  LOP3.LUT R2, R35, 0x7ff00000, RZ, 0xc0, !PT ;  /* 0x7ff0000023027812 */ /* 0x000fe200078ec0ff */
[----:B------:R-:W-:Y:S01]  /*ae3d0*/  IMAD.MOV.U32 R34, RZ, RZ, R4 ;  /* 0x000000ffff227224 */ /* 0x000fe200078e0004 */
[----:B------:R-:W-:Y:S01]  /*ae3e0*/  LOP3.LUT R5, R3, 0x7ff00000, RZ, 0xc0, !PT ;  /* 0x7ff0000003057812 */ /* 0x000fe200078ec0ff */
[----:B------:R-:W-:Y:S01]  /*ae3f0*/  IMAD.MOV.U32 R3, RZ, RZ, 0x1ca00000 ;  /* 0x1ca00000ff037424 */ /* 0x000fe200078e00ff */
[----:B------:R-:W-:Y:S01]  /*ae400*/  LOP3.LUT R15, R6, 0x3ff00000, RZ, 0xfc, !PT ;  /* 0x3ff00000060f7812 */ /* 0x000fe200078efcff */
[----:B------:R-:W-:Y:S01]  /*ae410*/  IMAD.MOV.U32 R36, RZ, RZ, R34 ;  /* 0x000000ffff247224 */ /* 0x000fe200078e0022 */
[----:B------:R-:W-:Y:S01]  /*ae420*/  ISETP.GE.U32.AND P4, PT, R2, R5, PT ;  /* 0x000000050200720c */ /* 0x000fe20003f86070 */
[----:B------:R-:W-:Y:S01]  /*ae430*/  IMAD.MOV.U32 R42, RZ, RZ, 0x1 ;  /* 0x00000001ff2a7424 */ /* 0x000fe200078e00ff */
[----:B------:R-:W-:Y:S02]  /*ae440*/  BSSY.RECONVERGENT B0, `(.L_x_2596) ;  /* 0x0000077000007945 */ /* 0x000fe40003800200 */
[----:B------:R-:W-:Y:S01]  /*ae450*/  SEL R4, R3, 0x63400000, !P4 ;  /* 0x6340000003047807 */ /* 0x000fe20006000000 */
[----:B------:R-:W0:Y:S01]  /*ae460*/  @!P2 DMUL R14, R12, 8.98846567431157953865e+307 ;  /* 0x7fe000000c0ea828 */ /* 0x000e220000000000 */
[----:B------:R-:W-:Y:S01]  /*ae470*/  @!P0 LOP3.LUT R7, R13, 0x7ff00000, RZ, 0xc0, !PT ;  /* 0x7ff000000d078812 */ /* 0x000fe200078ec0ff */
[----:B0-----:R-:W0:Y:S01]  /*ae480*/  MUFU.RCP64H R43, R15 ;  /* 0x0000000f002b7308 */ /* 0x001e220000001800 */
[----:B------:R-:W-:Y:S01]  /*ae490*/  LOP3.LUT R37, R4, 0x800fffff, R35, 0xf8, !PT ;  /* 0x800fffff04257812 */ /* 0x000fe200078ef823 */
[----:B------:R-:W-:Y:S01]  /*ae4a0*/  IMAD.MOV.U32 R4, RZ, RZ, R2 ;  /* 0x000000ffff047224 */ /* 0x000fe200078e0002 */
[----:B------:R-:W-:-:S02]  /*ae4b0*/  @!P0 ISETP.GE.U32.AND P3, PT, R2, R7, PT ;  /* 0x000000070200820c */ /* 0x000fc40003f66070 */
[----:B------:R-:W-:Y:S02]  /*ae4c0*/  @!P2 LOP3.LUT R5, R15, 0x7ff00000, RZ, 0xc0, !PT ;  /* 0x7ff000000f05a812 */ /* 0x000fe400078ec0ff */
[----:B------:R-:W-:-:S04]  /*ae4d0*/  @!P0 SEL R6, R3, 0x63400000, !P3 ;  /* 0x6340000003068807 */ /* 0x000fc80005800000 */
[----:B------:R-:W-:-:S04]  /*ae4e0*/  @!P0 LOP3.LUT R6, R6, 0x80000000, R35, 0xf8, !PT ;  /* 0x8000000006068812 */ /* 0x000fc800078ef823 */
[----:B------:R-:W-:Y:S01]  /*ae4f0*/  @!P0 LOP3.LUT R7, R6, 0x100000, RZ, 0xfc, !PT ;  /* 0x0010000006078812 */ /* 0x000fe200078efcff */
[----:B------:R-:W-:-:S15]  /*ae500*/  @!P0 IMAD.MOV.U32 R6, RZ, RZ, RZ ;  /* 0x000000ffff068224 */ /* 0x000fde00078e00ff */
[----:B------:R-:W-:-:S15]  /*ae510*/  NOP ;  /* 0x0000000000007918 */ /* 0x000fde0000000000 */
[----:B------:R-:W-:-:S15]  /*ae520*/  NOP ;  /* 0x0000000000007918 */ /* 0x000fde0000000000 */
[----:B------:R-:W-:-:S01]  /*ae530*/  NOP ;  /* 0x0000000000007918 */ /* 0x000fc20000000000 */
[----:B------:R-:W1:Y:S02]  /*ae540*/  @!P0 DFMA R36, R36, 2, -R6 ;  /* 0x400000002424882b */ /* 0x000e640000000806 */
[----:B-1----:R-:W-:Y:S01]  /*ae550*/  @!P0 LOP3.LUT R4, R37, 0x7ff00000, RZ, 0xc0, !PT ;  /* 0x7ff0000025048812 */ /* 0x002fe200078ec0ff */
[----:B------:R-:W-:-:S04]  /*ae560*/  VIADD R7, R5, 0xffffffff ;  /* 0xffffffff05077836 */ /* 0x000fc80000000000 */
[----:B------:R-:W-:-:S05]  /*ae570*/  VIADD R6, R4, 0xffffffff ;  /* 0xffffffff04067836 */ /* 0x000fca0000000000 */
[----:B------:R-:W-:-:S04]  /*ae580*/  ISETP.GT.U32.AND P0, PT, R6, 0x7feffffe, PT ;  /* 0x7feffffe0600780c */ /* 0x000fc80003f04070 */
[----:B------:R-:W-:-:S15]  /*ae590*/  ISETP.GT.U32.OR P0, PT, R7, 0x7feffffe, P0 ;  /* 0x7feffffe0700780c */ /* 0x000fde0000704470 */
[----:B------:R-:W-:-:S15]  /*ae5a0*/  NOP ;  /* 0x0000000000007918 */ /* 0x000fde0000000000 */
[----:B------:R-:W-:-:S15]  /*ae5b0*/  NOP ;  /* 0x0000000000007918 */ /* 0x000fde0000000000 */
[----:B------:R-:W-:-:S03]  /*ae5c0*/  NOP ;  /* 0x0000000000007918 */ /* 0x000fc60000000000 */
        /* <DEDUP_REMOVED lines=38> */
[CC--:B------:R-:W-:Y:S02]  /*ae830*/  VIADDMNMX R4, R2.reuse, -R5.reuse, 0xb9600000, !PT ;  /* 0xb960000002047446 */ /* 0x0c0fe40007800905 */
[----:B------:R-:W-:Y:S02]  /*ae840*/  ISETP.GE.U32.AND P0, PT, R2, R5, PT ;  /* 0x000000050200720c */ /* 0x000fe40003f06070 */
[----:B------:R-:W-:Y:S02]  /*ae850*/  VIMNMX R4, PT, PT, R4, 0x46a00000, PT ;  /* 0x46a0000004047848 */ /* 0x000fe40003fe0100 */
[----:B------:R-:W-:-:S05]  /*ae860*/  SEL R3, R3, 0x63400000, !P0 ;  /* 0x6340000003037807 */ /* 0x000fca0004000000 */
[----:B------:R-:W-:Y:S02]  /*ae870*/  IMAD.IADD R3, R4, 0x1, -R3 ;  /* 0x0000000104037824 */ /* 0x000fe400078e0a03 */
[----:B------:R-:W-:Y:S02]  /*ae880*/  IMAD.MOV.U32 R4, RZ, RZ, RZ ;  /* 0x000000ffff047224 */ /* 0x000fe400078e00ff */
[----:B------:R-:W-:-:S06]  /*ae890*/  VIADD R5, R3, 0x7fe00000 ;  /* 0x7fe0000003057836 */ /* 0x000fcc0000000000 */
[----:B------:R-:W0:Y:S02]  /*ae8a0*/  DMUL R40, R6, R4 ;  /* 0x0000000406287228 */ /* 0x000e240000000000 */
[----:B0-----:R-:W-:-:S13]  /*ae8b0*/  FSETP.GTU.AND P0, PT, |R41|, 1.469367938527859385e-39, PT ;  /* 0x001000002900780b */ /* 0x001fda0003f0c200 */
[----:B------:R-:W-:Y:S05]  /*ae8c0*/  @P0 BRA `(.L_x_2598) ;  /* 0x0000000000b80947 */ /* 0x000fea0003800000 */
[----:B------:R-:W0:Y:S02]  /*ae8d0*/  DFMA R14, R6, -R14, R36 ;  /* 0x8000000e060e722b */ /* 0x000e240000000024 */
[C---:B0-----:R-:W-:Y:S01]  /*ae8e0*/  FSETP.NEU.AND P0, PT, R15.reuse, RZ, PT ;  /* 0x000000ff0f00720b */ /* 0x041fe20003f0d000 */
[----:B------:R-:W-:Y:S01]  /*ae8f0*/  IMAD.MOV.U32 R14, RZ, RZ, RZ ;  /* 0x000000ffff0e7224 */ /* 0x000fe200078e00ff */
[----:B------:R-:W-:-:S04]  /*ae900*/  LOP3.LUT R12, R15, 0x80000000, R13, 0x48, !PT ;  /* 0x800000000f0c7812 */ /* 0x000fc800078e480d */
[----:B------:R-:W-:-:S07]  /*ae910*/  LOP3.LUT R15, R12, R5, RZ, 0xfc, !PT ;  /* 0x000000050c0f7212 */ /* 0x000fce00078efcff */
[----:B------:R-:W-:Y:S05]  /*ae920*/  @!P0 BRA `(.L_x_2598) ;  /* 0x0000000000a08947 */ /* 0x000fea0003800000 */
[----:B------:R-:W-:Y:S01]  /*ae930*/  IMAD.MOV R5, RZ, RZ, -R3 ;  /* 0x000000ffff057224 */ /* 0x000fe200078e0a03 */
[----:B------:R-:W-:Y:S01]  /*ae940*/  IADD3 R3, PT, PT, -R3, -0x43300000, RZ ;  /* 0xbcd0000003037810 */ /* 0x000fe20007ffe1ff */
[----:B------:R-:W-:-:S06]  /*ae950*/  IMAD.MOV.U32 R4, RZ, RZ, RZ ;  /* 0x000000ffff047224 */ /* 0x000fcc00078e00ff */
[----:B------:R-:W0:Y:S02]  /*ae960*/  DFMA R4, R40, -R4, R6 ;  /* 0x800000042804722b */ /* 0x000e240000000006 */
[----:B0-----:R-:W-:-:S15]  /*ae970*/  FSETP.NEU.AND P0, PT, |R5|, R3, PT ;  /* 0x000000030500720b */ /* 0x001fde0003f0d200 */
[----:B------:R-:W-:-:S15]  /*ae980*/  NOP ;  /* 0x0000000000007918 */ /* 0x000fde0000000000 */
[----:B------:R-:W-:-:S15]  /*ae990*/  NOP ;  /* 0x0000000000007918 */ /* 0x000fde0000000000 */
[----:B------:R-:W-:-:S15]  /*ae9a0*/  NOP ;  /* 0x0000000000007918 */ /* 0x000fde0000000000 */
[----:B------:R-:W-:-:S02]  /*ae9b0*/  NOP ;  /* 0x0000000000007918 */ /* 0x000fc40000000000 */
[----:B------:R-:W0:Y:S02]  /*ae9c0*/  DMUL.RP R6, R6, R14 ;  /* 0x0000000e06067228 */ /* 0x000e240000008000 */
[----:B0-----:R-:W-:Y:S02]  /*ae9d0*/  LOP3.LUT R12, R7, R12, RZ, 0x3c, !PT ;  /* 0x0000000c070c7212 */ /* 0x001fe400078e3cff */
[----:B------:R-:W-:Y:S02]  /*ae9e0*/  FSEL R2, R6, R40, !P0 ;  /* 0x0000002806027208 */ /* 0x000fe40004000000 */
[----:B------:R-:W-:-:S03]  /*ae9f0*/  FSEL R3, R12, R41, !P0 ;  /* 0x000000290c037208 */ /* 0x000fc60004000000 */
[----:B------:R-:W-:Y:S02]  /*aea00*/  IMAD.MOV.U32 R40, RZ, RZ, R2 ;  /* 0x000000ffff287224 */ /* 0x000fe400078e0002 */
[----:B------:R-:W-:Y:S01]  /*aea10*/  IMAD.MOV.U32 R41, RZ, RZ, R3 ;  /* 0x000000ffff297224 */ /* 0x000fe200078e0003 */
[----:B------:R-:W-:Y:S06]  /*aea20*/  BRA `(.L_x_2598) ;  /* 0x0000000000607947 */ /* 0x000fec0003800000 */
.L_x_2597:
        /* <DEDUP_REMOVED lines=8> */
[----:B------:R-:W-:Y:S02]  /*aeab0*/  ISETP.NE.AND P0, PT, R4, 0x7ff00000, PT ;  /* 0x7ff000000400780c */ /* 0x000fe40003f05270 */
[----:B------:R-:W-:Y:S02]  /*aeac0*/  LOP3.LUT R13, R35, 0x80000000, R13, 0x48, !PT ;  /* 0x80000000230d7812 */ /* 0x000fe400078e480d */
[----:B------:R-:W-:-:S13]  /*aead0*/  ISETP.EQ.OR P0, PT, R5, RZ, !P0 ;  /* 0x000000ff0500720c */ /* 0x000fda0004702670 */
[----:B------:R-:W-:Y:S01]  /*aeae0*/  @P0 LOP3.LUT R2, R13, 0x7ff00000, RZ, 0xfc, !PT ;  /* 0x7ff000000d020812 */ /* 0x000fe200078efcff */
[----:B------:R-:W-:Y:S02]  /*aeaf0*/  @!P0 IMAD.MOV.U32 R40, RZ, RZ, RZ ;  /* 0x000000ffff288224 */ /* 0x000fe400078e00ff */
[----:B------:R-:W-:Y:S02]  /*aeb00*/  @!P0 IMAD.MOV.U32 R41, RZ, RZ, R13 ;  /* 0x000000ffff298224 */ /* 0x000fe400078e000d */
[----:B------:R-:W-:Y:S02]  /*aeb10*/  @P0 IMAD.MOV.U32 R40, RZ, RZ, RZ ;  /* 0x000000ffff280224 */ /* 0x000fe400078e00ff */
[----:B------:R-:W-:Y:S01]  /*aeb20*/  @P0 IMAD.MOV.U32 R41, RZ, RZ, R2 ;  /* 0x000000ffff290224 */ /* 0x000fe200078e0002 */
[----:B------:R-:W-:Y:S06]  /*aeb30*/  BRA `(.L_x_2598) ;  /* 0x00000000001c7947 */ /* 0x000fec0003800000 */
.L_x_2600:
[----:B------:R-:W-:Y:S01]  /*aeb40*/  LOP3.LUT R3, R13, 0x80000, RZ, 0xfc, !PT ;  /* 0x000800000d037812 */ /* 0x000fe200078efcff */
[----:B------:R-:W-:-:S04]  /*aeb50*/  IMAD.MOV.U32 R40, RZ, RZ, R12 ;  /* 0x000000ffff287224 */ /* 0x000fc800078e000c */
[----:B------:R-:W-:Y:S01]  /*aeb60*/  IMAD.MOV.U32 R41, RZ, RZ, R3 ;  /* 0x000000ffff297224 */ /* 0x000fe200078e0003 */
[----:B------:R-:W-:Y:S06]  /*aeb70*/  BRA `(.L_x_2598) ;  /* 0x00000000000c7947 */ /* 0x000fec0003800000 */
.L_x_2599:
[----:B------:R-:W-:Y:S01]  /*aeb80*/  LOP3.LUT R3, R35, 0x80000, RZ, 0xfc, !PT ;  /* 0x0008000023037812 */ /* 0x000fe200078efcff */
[----:B------:R-:W-:-:S04]  /*aeb90*/  IMAD.MOV.U32 R40, RZ, RZ, R34 ;  /* 0x000000ffff287224 */ /* 0x000fc800078e0022 */
[----:B------:R-:W-:-:S07]  /*aeba0*/  IMAD.MOV.U32 R41, RZ, RZ, R3 ;  /* 0x000000ffff297224 */ /* 0x000fce00078e0003 */
.L_x_2598:
[----:B------:R-:W-:Y:S05]  /*aebb0*/  BSYNC.RECONVERGENT B0 ;  /* 0x0000000000007941 */ /* 0x000fea0003800200 */
.L_x_2596:
[----:B------:R-:W-:Y:S02]  /*aebc0*/  IMAD.MOV.U32 R4, RZ, RZ, R0 ;  /* 0x000000ffff047224 */ /* 0x000fe400078e0000 */
[----:B------:R-:W-:Y:S02]  /*aebd0*/  IMAD.MOV.U32 R5, RZ, RZ, 0x0 ;  /* 0x00000000ff057424 */ /* 0x000fe400078e00ff */
[----:B------:R-:W-:Y:S02]  /*aebe0*/  IMAD.MOV.U32 R2, RZ, RZ, R40 ;  /* 0x000000ffff027224 */ /* 0x000fe400078e0028 */
[----:B------:R-:W-:Y:S01]  /*aebf0*/  IMAD.MOV.U32 R3, RZ, RZ, R41 ;  /* 0x000000ffff037224 */ /* 0x000fe200078e0029 */
[----:B------:R-:W-:Y:S06]  /*aec00*/  RET.REL.NODEC R4 `(_ZN2at6native57_GLOBAL__N__f3eca4a2_24_ForeachBinaryOpScalar_cu_86b9896c25multi_tensor_apply_kernelINS1_18TensorListMetadataILi2EEENS1_21BinaryOpScalarFunctorIN3c107complexIdEELi2ELi1ELi1EEEJNS1_13power_functorIS8_EES8_EEEvT_T0_DpT1_) ;  /* 0xfffff51004fc7950 */ /* 0x000fec0003c3ffff */
        .type           $_ZN2at6native57_GLOBAL__N__f3eca4a2_24_ForeachBinaryOpScalar_cu_86b9896c25multi_tensor_apply_kernelINS1_18TensorListMetadataILi2EEENS1_21BinaryOpScalarFunctorIN3c107complexIdEELi2ELi1ELi1EEEJNS1_13power_functorIS8_EES8_EEEvT_T0_DpT1_$__internal_trig_reduction_slowpathd,@function
        .size           $_ZN2at6native57_GLOBAL__N__f3eca4a2_24_ForeachBinaryOpScalar_cu_86b9896c25multi_tensor_apply_kernelINS1_18TensorListMetadataILi2EEENS1_21BinaryOpScalarFunctorIN3c107complexIdEELi2ELi1ELi1EEEJNS1_13power_functorIS8_EES8_EEEvT_T0_DpT1_$__internal_trig_reduction_slowpathd,(.L_x_4734 - $_ZN2at6native57_GLOBAL__N__f3eca4a2_24_ForeachBinaryOpScalar_cu_86b9896c25multi_tensor_apply_kernelINS1_18TensorListMetadataILi2EEENS1_21BinaryOpScalarFunctorIN3c107complexIdEELi2ELi1ELi1EEEJNS1_13power_functorIS8_EES8_EEEvT_T0_DpT1_$__internal_trig_reduction_slowpathd)
$_ZN2at6native57_GLOBAL__N__f3eca4a2_24_ForeachBinaryOpScalar_cu_86b9896c25multi_tensor_apply_kernelINS1_18TensorListMetadataILi2EEENS1_21BinaryOpScalarFunctorIN3c107complexIdEELi2ELi1ELi1EEEJNS1_13power_functorIS8_EES8_EEEvT_T0_DpT1_$__internal_trig_reduction_slowpathd:
        /* <DEDUP_REMOVED lines=23> */
.L_x_2605:
        /* <DEDUP_REMOVED lines=16> */
[----:B------:R-:W-:Y:S02]  /*aee80*/  IMAD.X R9, RZ, RZ, R9, P2 ;  /* 0x000000ffff097224 */ /* 0x000fe400010e0609 */
[C---:B------:R-:W-:Y:S02]  /*aee90*/  IMAD.HI.U32 R2, R43.reuse, R5, RZ ;  /* 0x000000052b027227 */ /* 0x040fe400078e00ff */
[----:B------:R0:W-:Y:S01]  /*aeea0*/  STL.64 [R15], R44 ;  /* 0x0000002c0f007387 */ /* 0x0001e20000100a00 */
[----:B------:R-:W-:Y:S01]  /*aeeb0*/  IADD3.X R4, P0, PT, R4, R9, RZ, P0, !PT ;  /* 0x0000000904047210 */ /* 0x000fe2000071e4ff */
[----:B------:R-:W-:-:S04]  /*aeec0*/  IMAD R3, R43, R5, RZ ;  /* 0x000000052b037224 */ /* 0x000fc800078e02ff */
[----:B------:R-:W-:Y:S01]  /*aeed0*/  IMAD.X R2, RZ, RZ, R2, P0 ;  /* 0x000000ffff027224 */ /* 0x000fe200000e0602 */
[----:B------:R-:W-:Y:S02]  /*aeee0*/  ISETP.NE.AND P0, PT, R11, -0xf, PT ;  /* 0xfffffff10b00780c */ /* 0x000fe40003f05270 */
[----:B------:R-:W-:-:S05]  /*aeef0*/  IADD3.X R4, P1, PT, R3, R4, RZ, P1, !PT ;  /* 0x0000000403047210 */ /* 0x000fca0000f3e4ff */
[----:B------:R-:W-:Y:S02]  /*aef00*/  IMAD.X R3, RZ, RZ, R2, P1 ;  /* 0x000000ffff037224 */ /* 0x000fe400008e0602 */
[----:B0-----:R-:W-:Y:S02]  /*aef10*/  IMAD.MOV.U32 R44, RZ, RZ, R4 ;  /* 0x000000ffff2c7224 */ /* 0x001fe400078e0004 */
[----:B------:R-:W-:Y:S02]  /*aef20*/  IMAD.MOV.U32 R45, RZ, RZ, R3 ;  /* 0x000000ffff2d7224 */ /* 0x000fe400078e0003 */
[----:B------:R-:W-:Y:S05]  /*aef30*/  @P0 BRA `(.L_x_2605) ;  /* 0xfffffffc00900947 */ /* 0x000fea000383ffff */
[----:B------:R-:W-:Y:S05]  /*aef40*/  BSYNC.RECONVERGENT B1 ;  /* 0x0000000000017941 */ /* 0x000fea0003800200 */
.L_x_2604:
[----:B------:R-:W-:-:S07]  /*aef50*/  IMAD.MOV.U32 R8, RZ, RZ, R7 ;  /* 0x000000ffff087224 */ /* 0x000fce00078e0007 */
.L_x_2603:
[----:B------:R-:W-:Y:S05]  /*aef60*/  BSYNC.RECONVERGENT B0 ;  /* 0x0000000000007941 */ /* 0x000fea0003800200 */
.L_x_2602:
        /* <DEDUP_REMOVED lines=11> */
[C---:B---3--:R-:W-:Y:S02]  /*af020*/  @P0 SHF.L.U32 R8, R2.reuse, R13, RZ ;  /* 0x0000000d02080219 */ /* 0x048fe400000006ff */
[----:B------:R-:W-:Y:S02]  /*af030*/  @P0 SHF.R.U64 R9, R9, R15, R10 ;  /* 0x0000000f09090219 */ /* 0x000fe4000000120a */
[--C-:B------:R-:W-:Y:S02]  /*af040*/  @P0 SHF.R.U32.HI R0, RZ, 0x1, R3.reuse ;  /* 0x00000001ff000819 */ /* 0x100fe40000011603 */
[C-C-:B------:R-:W-:Y:S02]  /*af050*/  @P0 SHF.R.U64 R7, R2.reuse, 0x1, R3.reuse ;  /* 0x0000000102070819 */ /* 0x140fe40000001203 */
[----:B------:R-:W-:-:S02]  /*af060*/  @P0 SHF.L.U64.HI R6, R2, R13, R3 ;  /* 0x0000000d02060219 */ /* 0x000fc40000010203 */
[----:B0-----:R-:W-:Y:S02]  /*af070*/  @P0 SHF.R.U32.HI R11, RZ, R15, R10 ;  /* 0x0000000fff0b0219 */ /* 0x001fe4000001160a */
[----:B------:R-:W-:Y:S02]  /*af080*/  @P0 LOP3.LUT R2, R8, R9, RZ, 0xfc, !PT ;  /* 0x0000000908020212 */ /* 0x000fe400078efcff */
[----:B----4-:R-:W-:Y:S02]  /*af090*/  @P0 SHF.L.U32 R10, R4, R13, RZ ;  /* 0x0000000d040a0219 */ /* 0x010fe400000006ff */
[----:B------:R-:W-:Y:S02]  /*af0a0*/  @P0 SHF.R.U64 R7, R7, R15, R0 ;  /* 0x0000000f07070219 */ /* 0x000fe40000001200 */
[----:B------:R-:W-:Y:S01]  /*af0b0*/  @P0 LOP3.LUT R3, R6, R11, RZ, 0xfc, !PT ;  /* 0x0000000b06030212 */ /* 0x000fe200078efcff */
[----:B------:R-:W-:Y:S01]  /*af0c0*/  IMAD.SHL.U32 R6, R2, 0x4, RZ ;  /* 0x0000000402067824 */ /* 0x000fe200078e00ff */
[----:B------:R-:W-:-:S02]  /*af0d0*/  @P0 SHF.L.U64.HI R13, R4, R13, R5 ;  /* 0x0000000d040d0219 */ /* 0x000fc40000010205 */
[----:B------:R-:W-:Y:S02]  /*af0e0*/  @P0 SHF.R.U32.HI R0, RZ, R15, R0 ;  /* 0x0000000fff000219 */ /* 0x000fe40000011600 */
[----:B------:R-:W-:Y:S02]  /*af0f0*/  @P0 LOP3.LUT R4, R10, R7, RZ, 0xfc, !PT ;  /* 0x000000070a040212 */ /* 0x000fe400078efcff */
        /* <DEDUP_REMOVED lines=35> */
.L_x_2607:
[----:B------:R-:W-:Y:S05]  /*af330*/  BSYNC.RECONVERGENT B0 ;  /* 0x0000000000007941 */ /* 0x000fea0003800200 */
.L_x_2606:
        /* <DEDUP_REMOVED lines=8> */
[C---:B------:R-:W-:Y:S02]  /*af3c0*/  IMAD R7, R0.reuse, -0x36f0255e, RZ ;  /* 0xc90fdaa200077824 */ /* 0x040fe400078e02ff */
[----:B------:R-:W-:-:S04]  /*af3d0*/  IMAD.WIDE.U32 R10, P2, R0, 0x2168c235, R10 ;  /* 0x2168c235000a7825 */ /* 0x000fc8000784000a */
[----:B------:R-:W-:Y:S01]  /*af3e0*/  IMAD.X R2, RZ, RZ, R2, P2 ;  /* 0x000000ffff027224 */ /* 0x000fe200010e0602 */
[----:B------:R-:W-:Y:S02]  /*af3f0*/  IADD3 R7, P2, PT, R7, R11, RZ ;  /* 0x0000000b07077210 */ /* 0x000fe40007f5e0ff */
[----:B------:R-:W-:Y:S02]  /*af400*/  IADD3.X RZ, P1, PT, R10, R10, RZ, P1, !PT ;  /* 0x0000000a0aff7210 */ /* 0x000fe40000f3e4ff */
[C---:B------:R-:W-:Y:S01]  /*af410*/  ISETP.GT.U32.AND P3, PT, R7.reuse, RZ, PT ;  /* 0x000000ff0700720c */ /* 0x040fe20003f64070 */
[----:B------:R-:W-:Y:S01]  /*af420*/  IMAD.X R3, RZ, RZ, R2, P2 ;  /* 0x000000ffff037224 */ /* 0x000fe200010e0602 */
[----:B------:R-:W-:-:S04]  /*af430*/  IADD3.X R2, P2, PT, R7, R7, RZ, P1, !PT ;  /* 0x0000000707027210 */ /* 0x000fc80000f5e4ff */
[C---:B------:R-:W-:Y:S01]  /*af440*/  ISETP.GT.AND.EX P1, PT, R3.reuse, RZ, PT, P3 ;  /* 0x000000ff0300720c */ /* 0x040fe20003f24330 */
[----:B------:R-:W-:-:S03]  /*af450*/  IMAD.X R0, R3, 0x1, R3, P2 ;  /* 0x0000000103007824 */ /* 0x000fc600010e0603 */
[----:B------:R-:W-:Y:S02]  /*af460*/  SEL R2, R2, R7, P1 ;  /* 0x0000000702027207 */ /* 0x000fe40000800000 */
[----:B------:R-:W-:Y:S02]  /*af470*/  SEL R0, R0, R3, P1 ;  /* 0x0000000300007207 */ /* 0x000fe40000800000 */
[----:B------:R-:W-:-:S05]  /*af480*/  IADD3 R3, P2, PT, R2, 0x1, RZ ;  /* 0x0000000102037810 */ /* 0x000fca0007f5e0ff */
[----:B------:R-:W-:-:S05]  /*af490*/  IMAD.X R0, RZ, RZ, R0, P2 ;  /* 0x000000ffff007224 */ /* 0x000fca00010e0600 */
[----:B------:R-:W-:-:S04]  /*af4a0*/  SHF.R.U64 R3, R3, 0xa, R0 ;  /* 0x0000000a03037819 */ /* 0x000fc80000001200 */
[----:B------:R-:W-:Y:S02]  /*af4b0*/  IADD3 R7, P2, PT, R3, 0x1, RZ ;  /* 0x0000000103077810 */ /* 0x000fe40007f5e0ff */
[----:B------:R-:W-:Y:S02]  /*af4c0*/  SEL R3, RZ, 0xffffffff, !P1 ;  /* 0xffffffffff037807 */ /* 0x000fe40004800000 */
[----:B------:R-:W-:Y:S02]  /*af4d0*/  LEA.HI.X R0, R0, RZ, RZ, 0x16, P2 ;  /* 0x000000ff00007211 */ /* 0x000fe400010fb4ff */
[----:B------:R-:W-:Y:S01]  /*af4e0*/  LOP3.LUT P1, R2, R14, 0x80000000, RZ, 0xc0, !PT ;  /* 0x800000000e027812 */ /* 0x000fe2000782c0ff */
[----:B------:R-:W-:Y:S01]  /*af4f0*/  IMAD.IADD R3, R3, 0x1, -R8 ;  /* 0x0000000103037824 */ /* 0x000fe200078e0a08 */
[--C-:B------:R-:W-:Y:S02]  /*af500*/  SHF.R.U64 R7, R7, 0x1, R0.reuse ;  /* 0x0000000107077819 */ /* 0x100fe40000001200 */
[----:B------:R-:W-:Y:S01]  /*af510*/  SHF.R.U32.HI R0, RZ, 0x1, R0 ;  /* 0x00000001ff007819 */ /* 0x000fe20000011600 */
[----:B------:R-:W-:Y:S01]  /*af520*/  IMAD.SHL.U32 R3, R3, 0x100000, RZ ;  /* 0x0010000003037824 */ /* 0x000fe200078e00ff */
[----:B------:R-:W-:-:S02]  /*af530*/  IADD3 R6, P2, P3, RZ, RZ, R7 ;  /* 0x000000ffff067210 */ /* 0x000fc40007b5e007 */
[----:B------:R-:W-:Y:S02]  /*af540*/  @!P0 LOP3.LUT R2, R2, 0x80000000, RZ, 0x3c, !PT ;  /* 0x8000000002028812 */ /* 0x000fe400078e3cff */
[----:B------:R-:W-:-:S03]  /*af550*/  IADD3.X R3, PT, PT, R3, 0x3fe00000, R0, P2, P3 ;  /* 0x3fe0000003037810 */ /* 0x000fc600017e6400 */
[----:B------:R-:W-:Y:S01]  /*af560*/  @P1 IMAD.MOV R4, RZ, RZ, -R4 ;  /* 0x000000ffff041224 */ /* 0x000fe200078e0a04 */
[----:B------:R-:W-:-:S07]  /*af570*/  LOP3.LUT R14, R3, R2, RZ, 0xfc, !PT ;  /* 0x00000002030e7212 */ /* 0x000fce00078efcff */
.L_x_2601:
[----:B------:R-:W-:Y:S02]  /*af580*/  IMAD.MOV.U32 R13, RZ, RZ, 0x0 ;  /* 0x00000000ff0d7424 */ /* 0x000fe400078e00ff */
[----:B------:R-:W-:Y:S02]  /*af590*/  IMAD.MOV.U32 R7, RZ, RZ, R14 ;  /* 0x000000ffff077224 */ /* 0x000fe400078e000e */
[----:B------:R-:W-:Y:S05]  /*af5a0*/  RET.REL.NODEC R12 `(_ZN2at6native57_GLOBAL__N__f3eca4a2_24_ForeachBinaryOpScalar_cu_86b9896c25multi_tensor_apply_kernelINS1_18TensorListMetadataILi2EEENS1_21BinaryOpScalarFunctorIN3c107complexIdEELi2ELi1ELi1EEEJNS1_13power_functorIS8_EES8_EEEvT_T0_DpT1_) ;  /* 0xfffff5080c947950 */ /* 0x000fea0003c3ffff */
.L_x_2608:
        /* <DEDUP_REMOVED lines=13> */
.L_x_4734:


//--------------------- .text._ZN2at6native57_GLOBAL__N__f3eca4a2_24_ForeachBinaryOpScalar_cu_86b9896c25multi_tensor_apply_kernelINS1_18TensorListMetadataILi2EEENS1_21BinaryOpScalarFunctorIfLi2ELi1ELi1EEEJNS1_13power_functorIfEEfEEEvT_T0_DpT1_ --------------------------
	.section	.text._ZN2at6native57_GLOBAL__N__f3eca4a2_24_ForeachBinaryOpScalar_cu_86b9896c25multi_tensor_apply_kernelINS1_18TensorListMetadataILi2EEENS1_21BinaryOpScalarFunctorIfLi2ELi1ELi1EEEJNS1_13power_functorIfEEfEEEvT_T0_DpT1_,"ax",@progbits
	.align	128
.text._ZN2at6native57_GLOBAL__N__f3eca4a2_24_ForeachBinaryOpScalar_cu_86b9896c25multi_tensor_apply_kernelINS1_18TensorListMetadataILi2EEENS1_21BinaryOpScalarFunctorIfLi2ELi1ELi1EEEJNS1_13power_functorIfEEfEEEvT_T0_DpT1_:
        .type           _ZN2at6native57_GLOBAL__N__f3eca4a2_24_ForeachBinaryOpScalar_cu_86b9896c25multi_tensor_apply_kernelINS1_18TensorListMetadataILi2EEENS1_21BinaryOpScalarFunctorIfLi2ELi1ELi1EEEJNS1_13power_functorIfEEfEEEvT_T0_DpT1_,@function
        .size           _ZN2at6native57_GLOBAL__N__f3eca4a2_24_ForeachBinaryOpScalar_cu_86b9896c25multi_tensor_apply_kernelINS1_18TensorListMetadataILi2EEENS1_21BinaryOpScalarFunctorIfLi2ELi1ELi1EEEJNS1_13power_functorIfEEfEEEvT_T0_DpT1_,(.L_x_4737 - _ZN2at6native57_GLOBAL__N__f3eca4a2_24_ForeachBinaryOpScalar_cu_86b9896c25multi_tensor_apply_kernelINS1_18TensorListMetadataILi2EEENS1_21BinaryOpScalarFunctorIfLi2ELi1ELi1EEEJNS1_13power_functorIfEEfEEEvT_T0_DpT1_)
        .other          _ZN2at6native57_GLOBAL__N__f3eca4a2_24_ForeachBinaryOpScalar_cu_86b9896c25multi_tensor_apply_kernelINS1_18TensorListMetadataILi2EEENS1_21BinaryOpScalarFunctorIfLi2ELi1ELi1EEEJNS1_13power_functorIfEEfEEEvT_T0_DpT1_,@"STO_CUDA_ENTRY STV_DEFAULT"
_ZN2at6native57_GLOBAL__N__f3eca4a2_24_ForeachBinaryOpScalar_cu_86b9896c25multi_tensor_apply_kernelINS1_18TensorListMetadataILi2EEENS1_21BinaryOpScalarFunctorIfLi2ELi1ELi1EEEJNS1_13power_functorIfEEfEEEvT_T0_DpT1_:
        /* <DEDUP_REMOVED lines=39> */
[----:B------:R-:W-:Y:S05]  /*0270*/  CALL.REL.NOINC `($__internal_69_$__cuda_sm20_div_u16) ;  /* 0x0000000c00987944 */ /* 0x000fea0003c00000 */
        /* <DEDUP_REMOVED lines=17> */
.L_x_2611:
[----:B0---4-:R-:W-:Y:S01]  /*0390*/  IADD3 R11, P1, PT, R0, UR6, RZ ;  /* 0x00000006000b7c10 */ /* 0x011fe2000ff3e0ff */
        /* <DEDUP_REMOVED lines=17> */
[----:B------:R0:W2:Y:S01]  /*04b0*/  @!P2 LDG.E R6, desc[UR14][R2.64] ;  /* 0x0000000e0206a981 */ /* 0x0000a2000c1e1900 */
[----:B------:R-:W-:-:S02]  /*04c0*/  @!P3 LEA.HI.X R5, R13, UR9, R12, 0x2, P1 ;  /* 0x000000090d05bc11 */ /* 0x000fc400088f140c */
[----:B------:R-:W-:Y:S01]  /*04d0*/  ISETP.GE.U32.AND P1, PT, R15, UR17, PT ;  /* 0x000000110f007c0c */ /* 0x000fe2000bf26070 */
[--C-:B------:R-:W-:Y:S02]  /*04e0*/  IMAD.X R18, RZ, RZ, R16.reuse, P6 ;  /* 0x000000ffff127224 */ /* 0x100fe400030e0610 */
[----:B------:R3:W4:Y:S01]  /*04f0*/  @!P3 LDG.E R17, desc[UR14][R4.64] ;  /* 0x0000000e0411b981 */ /* 0x000722000c1e1900 */
[C---:B------:R-:W-:Y:S02]  /*0500*/  @!P4 LEA R20, P5, R7.reuse, UR8, 0x2 ;  /* 0x000000080714cc11 */ /* 0x040fe4000f8a10ff */
[----:B------:R-:W-:Y:S01]  /*0510*/  ISETP.GE.AND.EX P1, PT, R18, UR18, PT, P1 ;  /* 0x0000001212007c0c */ /* 0x000fe2000bf26310 */
[----:B------:R-:W-:Y:S01]  /*0520*/  IMAD.MOV.U32 R19, RZ, RZ, RZ ;  /* 0x000000ffff137224 */ /* 0x000fe200078e00ff */
[----:B------:R-:W-:-:S05]  /*0530*/  @!P4 LEA.HI.X R21, R7, UR9, R16, 0x2, P5 ;  /* 0x000000090715cc11 */ /* 0x000fca000a8f1410 */
[----:B------:R-:W5:Y:S01]  /*0540*/  @!P4 LDG.E R19, desc[UR14][R20.64] ;  /* 0x0000000e1413c981 */ /* 0x000f62000c1e1900 */
[----:B------:R-:W-:-:S05]  /*0550*/  IMAD.MOV.U32 R22, RZ, RZ, RZ ;  /* 0x000000ffff167224 */ /* 0x000fca00078e00ff */
[----:B------:R-:W-:-:S04]  /*0560*/  @!P1 LEA R8, P5, R15, UR8, 0x2 ;  /* 0x000000080f089c11 */ /* 0x000fc8000f8a10ff */
[----:B------:R-:W-:-:S05]  /*0570*/  @!P1 LEA.HI.X R9, R15, UR9, R18, 0x2, P5 ;  /* 0x000000090f099c11 */ /* 0x000fca000a8f1412 */
[----:B------:R1:W5:Y:S01]  /*0580*/  @!P1 LDG.E R22, desc[UR14][R8.64] ;  /* 0x0000000e08169981 */ /* 0x000362000c1e1900 */
[----:B0-----:R-:W-:Y:S02]  /*0590*/  @!P2 LEA R2, P5, R11, UR10, 0x2 ;  /* 0x0000000a0b02ac11 */ /* 0x001fe4000f8a10ff */
[----:B---3--:R-:W-:Y:S02]  /*05a0*/  @!P3 LEA R4, P6, R13, UR10, 0x2 ;  /* 0x0000000a0d04bc11 */ /* 0x008fe4000f8c10ff */
[----:B------:R-:W-:Y:S02]  /*05b0*/  @!P2 LEA.HI.X R3, R11, UR11, R14, 0x2, P5 ;  /* 0x0000000b0b03ac11 */ /* 0x000fe4000a8f140e */
[----:B------:R-:W-:Y:S02]  /*05c0*/  @!P3 LEA.HI.X R5, R13, UR11, R12, 0x2, P6 ;  /* 0x0000000b0d05bc11 */ /* 0x000fe4000b0f140c */
[----:B-1----:R-:W-:-:S04]  /*05d0*/  @!P1 LEA R8, P6, R15, UR10, 0x2 ;  /* 0x0000000a0f089c11 */ /* 0x002fc8000f8c10ff */
[----:B------:R-:W-:Y:S01]  /*05e0*/  @!P1 LEA.HI.X R9, R15, UR11, R18, 0x2, P6 ;  /* 0x0000000b0f099c11 */ /* 0x000fe2000b0f1412 */
[----:B--2---:R-:W0:Y:S08]  /*05f0*/  MUFU.LG2 R6, R6 ;  /* 0x0000000600067308 */ /* 0x004e300000000c00 */
[----:B----4-:R-:W1:Y:S08]  /*0600*/  MUFU.LG2 R17, R17 ;  /* 0x0000001100117308 */ /* 0x010e700000000c00 */
[----:B-----5:R-:W2:Y:S01]  /*0610*/  MUFU.LG2 R19, R19 ;  /* 0x0000001300137308 */ /* 0x020ea20000000c00 */
[----:B0-----:R-:W-:Y:S01]  /*0620*/  FMUL.FTZ R25, R6, UR12 ;  /* 0x0000000c06197c20 */ /* 0x001fe20008410000 */
[----:B-1----:R-:W-:-:S06]  /*0630*/  FMUL.FTZ R23, R17, UR12 ;  /* 0x0000000c11177c20 */ /* 0x002fcc0008410000 */
[----:B------:R-:W0:Y:S04]  /*0640*/  @!P2 MUFU.EX2 R25, R25 ;  /* 0x000000190019a308 */ /* 0x000e280000000800 */
[----:B------:R-:W1:Y:S04]  /*0650*/  MUFU.EX2 R23, R23 ;  /* 0x0000001700177308 */ /* 0x000e680000000800 */
[----:B------:R-:W3:Y:S01]  /*0660*/  MUFU.LG2 R22, R22 ;  /* 0x0000001600167308 */ /* 0x000ee20000000c00 */
[----:B--2---:R-:W-:Y:S01]  /*0670*/  FMUL.FTZ R20, R19, UR12 ;  /* 0x0000000c13147c20 */ /* 0x004fe20008410000 */
[C---:B------:R-:W-:Y:S01]  /*0680*/  @!P4 LEA R6, P5, R7.reuse, UR10, 0x2 ;  /* 0x0000000a0706cc11 */ /* 0x040fe2000f8a10ff */
[----:B0-----:R0:W-:Y:S03]  /*0690*/  @!P2 STG.E desc[UR14][R2.64], R25 ;  /* 0x000000190200a986 */ /* 0x0011e6000c10190e */
[----:B------:R-:W-:-:S02]  /*06a0*/  @!P4 LEA.HI.X R7, R7, UR11, R16, 0x2, P5 ;  /* 0x0000000b0707cc11 */ /* 0x000fc4000a8f1410 */
[----:B------:R-:W2:Y:S01]  /*06b0*/  MUFU.EX2 R17, R20 ;  /* 0x0000001400117308 */ /* 0x000ea20000000800 */
[----:B------:R-:W-:Y:S01]  /*06c0*/  IADD3 R11, P5, PT, R11, UR13, RZ ;  /* 0x0000000d0b0b7c10 */ /* 0x000fe2000ffbe0ff */
[----:B-1----:R1:W-:Y:S01]  /*06d0*/  @!P3 STG.E desc[UR14][R4.64], R23 ;  /* 0x000000170400b986 */ /* 0x0023e2000c10190e */
[----:B------:R-:W-:-:S03]  /*06e0*/  IADD3 R15, P3, PT, R13, UR13, RZ ;  /* 0x0000000d0d0f7c10 */ /* 0x000fc6000ff7e0ff */
[----:B------:R-:W-:Y:S01]  /*06f0*/  IMAD.X R14, RZ, RZ, R14, P5 ;  /* 0x000000ffff0e7224 */ /* 0x000fe200028e060e */
[----:B------:R-:W-:Y:S01]  /*0700*/  IADD3 R13, P5, PT, R15, UR16, RZ ;  /* 0x000000100f0d7c10 */ /* 0x000fe2000ffbe0ff */
[----:B------:R-:W-:Y:S01]  /*0710*/  IMAD.X R12, RZ, RZ, R12, P3 ;  /* 0x000000ffff0c7224 */ /* 0x000fe200018e060c */
[----:B------:R-:W-:Y:S01]  /*0720*/  ISETP.GE.U32.AND P2, PT, R11, UR17, PT ;  /* 0x000000110b007c0c */ /* 0x000fe2000bf46070 */
[----:B---3--:R-:W-:Y:S01]  /*0730*/  FMUL.FTZ R16, R22, UR12 ;  /* 0x0000000c16107c20 */ /* 0x008fe20008410000 */
[----:B0-----:R-:W-:Y:S02]  /*0740*/  IADD3 R3, P6, PT, R13, UR16, RZ ;  /* 0x000000100d037c10 */ /* 0x001fe4000ffde0ff */
[----:B------:R-:W-:Y:S01]  /*0750*/  ISETP.GE.U32.AND P3, PT, R15, UR17, PT ;  /* 0x000000110f007c0c */ /* 0x000fe2000bf66070 */
[----:B-1----:R-:W-:Y:S01]  /*0760*/  IMAD.X R4, RZ, RZ, R12, P5 ;  /* 0x000000ffff047224 */ /* 0x002fe200028e060c */
[----:B--2---:R0:W-:Y:S01]  /*0770*/  @!P4 STG.E desc[UR14][R6.64], R17 ;  /* 0x000000110600c986 */ /* 0x0041e2000c10190e */
[----:B------:R-:W1:Y:S01]  /*0780*/  @!P1 MUFU.EX2 R5, R16 ;  /* 0x0000001000059308 */ /* 0x000e620000000800 */
[----:B------:R-:W-:Y:S01]  /*0790*/  ISETP.GE.AND.EX P4, PT, R14, UR18, PT, P2 ;  /* 0x000000120e007c0c */ /* 0x000fe2000bf86320 */
[----:B------:R-:W-:Y:S01]  /*07a0*/  IMAD.X R2, RZ, RZ, R4, P6 ;  /* 0x000000ffff027224 */ /* 0x000fe200030e0604 */
[----:B------:R-:W-:-:S02]  /*07b0*/  ISETP.GE.U32.AND P2, PT, R13, UR17, PT ;  /* 0x000000110d007c0c */ /* 0x000fc4000bf46070 */
[----:B------:R-:W-:Y:S02]  /*07c0*/  ISETP.GE.AND.EX P3, PT, R12, UR18, PT, P3 ;  /* 0x000000120c007c0c */ /* 0x000fe4000bf66330 */
[----:B------:R-:W-:Y:S02]  /*07d0*/  ISETP.GE.U32.AND P5, PT, R3, UR17, PT ;  /* 0x0000001103007c0c */ /* 0x000fe4000bfa6070 */
[----:B------:R-:W-:Y:S02]  /*07e0*/  ISETP.GE.AND.EX P2, PT, R4, UR18, PT, P2 ;  /* 0x0000001204007c0c */ /* 0x000fe4000bf46320 */
[----:B------:R-:W-:-:S03]  /*07f0*/  ISETP.GE.AND.EX P5, PT, R2, UR18, PT, P5 ;  /* 0x0000001202007c0c */ /* 0x000fc6000bfa6350 */
[----:B0-----:R-:W-:Y:S01]  /*0800*/  @!P4 LEA R6, P6, R11, UR8, 0x2 ;  /* 0x000000080b06cc11 */ /* 0x001fe2000f8c10ff */
[----:B-1----:R0:W-:Y:S03]  /*0810*/  @!P1 STG.E desc[UR14][R8.64], R5 ;  /* 0x0000000508009986 */ /* 0x0021e6000c10190e */
[----:B------:R-:W-:Y:S02]  /*0820*/  @!P3 LEA R16, P1, R15, UR8, 0x2 ;  /* 0x000000080f10bc11 */ /* 0x000fe4000f8210ff */
[----:B------:R-:W-:Y:S02]  /*0830*/  CS2R R22, SRZ ;  /* 0x0000000000167805 */ /* 0x000fe4000001ff00 */
[----:B------:R-:W-:Y:S02]  /*0840*/  @!P4 LEA.HI.X R7, R11, UR9, R14, 0x2, P6 ;  /* 0x000000090b07cc11 */ /* 0x000fe4000b0f140e */
[----:B------:R-:W-:-:S02]  /*0850*/  @!P2 LEA R18, P6, R13, UR8, 0x2 ;  /* 0x000000080d12ac11 */ /* 0x000fc4000f8c10ff */
[----:B------:R-:W-:Y:S02]  /*0860*/  @!P3 LEA.HI.X R17, R15, UR9, R12, 0x2, P1 ;  /* 0x000000090f11bc11 */ /* 0x000fe400088f140c */
[----:B------:R-:W-:Y:S02]  /*0870*/  CS2R R24, SRZ ;  /* 0x0000000000187805 */ /* 0x000fe4000001ff00 */
[----:B------:R-:W-:Y:S01]  /*0880*/  @!P5 LEA R20, P1, R3, UR8, 0x2 ;  /* 0x000000080314dc11 */ /* 0x000fe2000f8210ff */
[----:B------:R1:W2:Y:S01]  /*0890*/  @!P4 LDG.E R22, desc[UR14][R6.64] ;  /* 0x0000000e0616c981 */ /* 0x0002a2000c1e1900 */
[----:B------:R-:W-:Y:S02]  /*08a0*/  @!P2 LEA.HI.X R19, R13, UR9, R4, 0x2, P6 ;  /* 0x000000090d13ac11 */ /* 0x000fe4000b0f1404 */
[----:B------:R-:W-:Y:S01]  /*08b0*/  @!P5 LEA.HI.X R21, R3, UR9, R2, 0x2, P1 ;  /* 0x000000090315dc11 */ /* 0x000fe200088f1402 */
[----:B------:R-:W3:Y:S04]  /*08c0*/  @!P3 LDG.E R23, desc[UR14][R16.64] ;  /* 0x0000000e1017b981 */ /* 0x000ee8000c1e1900 */
[----:B------:R-:W4:Y:S04]  /*08d0*/  @!P2 LDG.E R24, desc[UR14][R18.64] ;  /* 0x0000000e1218a981 */ /* 0x000f28000c1e1900 */
[----:B------:R-:W5:Y:S01]  /*08e0*/  @!P5 LDG.E R25, desc[UR14][R20.64] ;  /* 0x0000000e1419d981 */ /* 0x000f62000c1e1900 */
[----:B-1----:R-:W-:-:S02]  /*08f0*/  @!P4 LEA R6, P1, R11, UR10, 0x2 ;  /* 0x0000000a0b06cc11 */ /* 0x002fc4000f8210ff */
[----:B0-----:R-:W-:Y:S02]  /*0900*/  @!P3 LEA R8, P6, R15, UR10, 0x2 ;  /* 0x0000000a0f08bc11 */ /* 0x001fe4000f8c10ff */
[----:B------:R-:W-:Y:S02]  /*0910*/  @!P4 LEA.HI.X R7, R11, UR11, R14, 0x2, P1 ;  /* 0x0000000b0b07cc11 */ /* 0x000fe400088f140e */
[----:B------:R-:W-:Y:S02]  /*0920*/  @!P3 LEA.HI.X R9, R15, UR11, R12, 0x2, P6 ;  /* 0x0000000b0f09bc11 */ /* 0x000fe4000b0f140c */
        /* <DEDUP_REMOVED lines=10> */
[----:B--2---:R-:W0:Y:S08]  /*09d0*/  MUFU.LG2 R22, R22 ;  /* 0x0000001600167308 */ /* 0x004e300000000c00 */
[----:B---3--:R-:W1:Y:S08]  /*09e0*/  MUFU.LG2 R23, R23 ;  /* 0x0000001700177308 */ /* 0x008e700000000c00 */
[----:B----4-:R-:W2:Y:S08]  /*09f0*/  MUFU.LG2 R24, R24 ;  /* 0x0000001800187308 */ /* 0x010eb00000000c00 */
[----:B-----5:R-:W3:Y:S01]  /*0a00*/  MUFU.LG2 R25, R25 ;  /* 0x0000001900197308 */ /* 0x020ee20000000c00 */
[----:B0-----:R-:W-:Y:S01]  /*0a10*/  FMUL.FTZ R26, R22, UR12 ;  /* 0x0000000c161a7c20 */ /* 0x001fe20008410000 */
[----:B-1----:R-:W-:-:S06]  /*0a20*/  FMUL.FTZ R5, R23, UR12 ;  /* 0x0000000c17057c20 */ /* 0x002fcc0008410000 */
[----:B------:R-:W0:Y:S01]  /*0a30*/  @!P4 MUFU.EX2 R17, R26 ;  /* 0x0000001a0011c308 */ /* 0x000e220000000800 */
[----:B--2---:R-:W-:-:S03]  /*0a40*/  FMUL.FTZ R16, R24, UR12 ;  /* 0x0000000c18107c20 */ /* 0x004fc60008410000 */
[----:B------:R-:W1:Y:S01]  /*0a50*/  MUFU.EX2 R5, R5 ;  /* 0x0000000500057308 */ /* 0x000e620000000800 */
[----:B---3--:R-:W-:-:S03]  /*0a60*/  FMUL.FTZ R18, R25, UR12 ;  /* 0x0000000c19127c20 */ /* 0x008fc60008410000 */
[----:B------:R-:W2:Y:S04]  /*0a70*/  MUFU.EX2 R19, R16 ;  /* 0x0000001000137308 */ /* 0x000ea80000000800 */
[----:B------:R-:W3:Y:S01]  /*0a80*/  @!P5 MUFU.EX2 R11, R18 ;  /* 0x00000012000bd308 */ /* 0x000ee20000000800 */
[----:B0-----:R4:W-:Y:S04]  /*0a90*/  @!P4 STG.E desc[UR14][R6.64], R17 ;  /* 0x000000110600c986 */ /* 0x0019e8000c10190e */
[----:B-1----:R4:W-:Y:S04]  /*0aa0*/  @!P3 STG.E desc[UR14][R8.64], R5 ;  /* 0x000000050800b986 */ /* 0x0029e8000c10190e */
[----:B--2---:R4:W-:Y:S04]  /*0ab0*/  @!P2 STG.E desc[UR14][R12.64], R19 ;  /* 0x000000130c00a986 */ /* 0x0049e8000c10190e */
[----:B---3--:R4:W-:Y:S01]  /*0ac0*/  @!P5 STG.E desc[UR14][R14.64], R11 ;  /* 0x0000000b0e00d986 */ /* 0x0089e2000c10190e */
[----:B------:R-:W-:Y:S05]  /*0ad0*/  @P1 BRA `(.L_x_2611) ;  /* 0xfffffff8002c1947 */ /* 0x000fea000383ffff */
.L_x_2610:
[----:B------:R-:W-:Y:S05]  /*0ae0*/  @!P0 EXIT ;  /* 0x000000000000894d */ /* 0x000fea0003800000 */
[----:B0---4-:R-:W-:Y:S02]  /*0af0*/  IADD3 R6, P1, PT, R0, UR6, RZ ;  /* 0x0000000600067c10 */ /* 0x011fe4000ff3e0ff */
[----:B------:R-:W-:Y:S02]  /*0b00*/  CS2R R16, SRZ ;  /* 0x0000000000107805 */ /* 0x000fe4000001ff00 */
[----:B------:R-:W-:Y:S01]  /*0b10*/  CS2R R18, SRZ ;  /* 0x0000000000127805 */ /* 0x000fe2000001ff00 */
[----:B------:R-:W0:Y:S01]  /*0b20*/  LDCU UR4, c[0x0][0xfcc] ;  /* 0x0001f980ff0477ac */ /* 0x000e220008000800 */
        /* <DEDUP_REMOVED lines=13> */
[----:B------:R-:W-:Y:S02]  /*0c00*/  @!P1 LEA R12, P3, R0, UR8, 0x2 ;  /* 0x00000008000c9c11 */ /* 0x000fe4000f8610ff */
[----:B------:R-:W-:Y:S01]  /*0c10*/  IADD3 R4, P4, PT, R2, UR16, RZ ;  /* 0x0000001002047c10 */ /* 0x000fe2000ff9e0ff */
[----:B------:R1:W2:Y:S01]  /*0c20*/  @!P0 LDG.E R16, desc[UR14][R10.64] ;  /* 0x0000000e0a108981 */ /* 0x0002a2000c1e1900 */
[----:B------:R-:W-:Y:S02]  /*0c30*/  @!P1 LEA.HI.X R13, R0, UR9, R3, 0x2, P3 ;  /* 0x00000009000d9c11 */ /* 0x000fe400098f1403 */
[C---:B------:R-:W-:Y:S01]  /*0c40*/  @!P2 LEA R14, P3, R2.reuse, UR8, 0x2 ;  /* 0x00000008020eac11 */ /* 0x040fe2000f8610ff */
[--C-:B------:R-:W-:Y:S02]  /*0c50*/  IMAD.X R7, RZ, RZ, R5.reuse, P4 ;  /* 0x000000ffff077224 */ /* 0x100fe400020e0605 */
[----:B------:R3:W4:Y:S01]  /*0c60*/  @!P1 LDG.E R17, desc[UR14][R12.64] ;  /* 0x0000000e0c119981 */ /* 0x000722000c1e1900 */
[----:B------:R-:W-:-:S02]  /*0c70*/  @!P2 LEA.HI.X R15, R2, UR9, R5, 0x2, P3 ;  /* 0x00000009020fac11 */ /* 0x000fc400098f1405 */
[----:B------:R-:W-:-:S03]  /*0c80*/  ISETP.GE.U32.AND P3, PT, R4, UR17, PT ;  /* 0x0000001104007c0c */ /* 0x000fc6000bf66070 */
[----:B------:R-:W5:Y:S01]  /*0c90*/  @!P2 LDG.E R18, desc[UR14][R14.64] ;  /* 0x0000000e0e12a981 */ /* 0x000f62000c1e1900 */
[----:B------:R-:W-:-:S13]  /*0ca0*/  ISETP.GE.AND.EX P3, PT, R7, UR18, PT, P3 ;  /* 0x0000001207007c0c */ /* 0x000fda000bf66330 */
[----:B-1----:R-:W-:-:S04]  /*0cb0*/  @!P3 LEA R10, P4, R4, UR8, 0x2 ;  /* 0x00000008040abc11 */ /* 0x002fc8000f8810ff */
[----:B------:R-:W-:-:S05]  /*0cc0*/  @!P3 LEA.HI.X R11, R4, UR9, R7, 0x2, P4 ;  /* 0x00000009040bbc11 */ /* 0x000fca000a0f1407 */
[----:B------:R1:W5:Y:S01]  /*0cd0*/  @!P3 LDG.E R19, desc[UR14][R10.64] ;  /* 0x0000000e0a13b981 */ /* 0x000362000c1e1900 */
[----:B------:R-:W-:Y:S02]  /*0ce0*/  @!P0 LEA R8, P4, R6, UR10, 0x2 ;  /* 0x0000000a06088c11 */ /* 0x000fe4000f8810ff */
[----:B---3--:R-:W-:Y:S02]  /*0cf0*/  @!P2 LEA R12, P5, R2, UR10, 0x2 ;  /* 0x0000000a020cac11 */ /* 0x008fe4000f8a10ff */
[----:B------:R-:W-:Y:S02]  /*0d00*/  @!P0 LEA.HI.X R9, R6, UR11, R9, 0x2, P4 ;  /* 0x0000000b06098c11 */ /* 0x000fe4000a0f1409 */
[----:B-1----:R-:W-:Y:S02]  /*0d10*/  @!P1 LEA R10, P4, R0, UR10, 0x2 ;  /* 0x0000000a000a9c11 */ /* 0x002fe4000f8810ff */
[----:B------:R-:W-:Y:S02]  /*0d20*/  @!P2 LEA.HI.X R13, R2, UR11, R5, 0x2, P5 ;  /* 0x0000000b020dac11 */ /* 0x000fe4000a8f1405 */
[----:B------:R-:W-:Y:S01]  /*0d30*/  @!P1 LEA.HI.X R11, R0, UR11, R3, 0x2, P4 ;  /* 0x0000000b000b9c11 */ /* 0x000fe2000a0f1403 */
[----:B--2---:R-:W0:Y:S08]  /*0d40*/  MUFU.LG2 R16, R16 ;  /* 0x0000001000107308 */ /* 0x004e300000000c00 */
[----:B----4-:R-:W1:Y:S08]  /*0d50*/  MUFU.LG2 R17, R17 ;  /* 0x0000001100117308 */ /* 0x010e700000000c00 */
[----:B-----5:R-:W2:Y:S01]  /*0d60*/  MUFU.LG2 R18, R18 ;  /* 0x0000001200127308 */ /* 0x020ea20000000c00 */
[----:B0-----:R-:W-:Y:S01]  /*0d70*/  FMUL.FTZ R21, R16, UR4 ;  /* 0x0000000410157c20 */ /* 0x001fe20008410000 */
[----:B-1----:R-:W-:-:S06]  /*0d80*/  FMUL.FTZ R14, R17, UR4 ;  /* 0x00000004110e7c20 */ /* 0x002fcc0008410000 */
[----:B------:R-:W0:Y:S01]  /*0d90*/  @!P0 MUFU.EX2 R21, R21 ;  /* 0x0000001500158308 */ /* 0x000e220000000800 */
[----:B--2---:R-:W-:-:S03]  /*0da0*/  FMUL.FTZ R15, R18, UR4 ;  /* 0x00000004120f7c20 */ /* 0x004fc60008410000 */
[----:B------:R-:W1:Y:S08]  /*0db0*/  MUFU.LG2 R19, R19 ;  /* 0x0000001300137308 */ /* 0x000e700000000c00 */
[----:B------:R-:W2:Y:S04]  /*0dc0*/  MUFU.EX2 R23, R14 ;  /* 0x0000000e00177308 */ /* 0x000ea80000000800 */
[----:B------:R-:W3:Y:S01]  /*0dd0*/  MUFU.EX2 R15, R15 ;  /* 0x0000000f000f7308 */ /* 0x000ee20000000800 */
[----:B0-----:R0:W-:Y:S01]  /*0de0*/  @!P0 STG.E desc[UR14][R8.64], R21 ;  /* 0x0000001508008986 */ /* 0x0011e2000c10190e */
[----:B-1----:R-:W-:-:S03]  /*0df0*/  FMUL.FTZ R5, R19, UR4 ;  /* 0x0000000413057c20 */ /* 0x002fc60008410000 */
[----:B--2---:R0:W-:Y:S04]  /*0e00*/  @!P1 STG.E desc[UR14][R10.64], R23 ;  /* 0x000000170a009986 */ /* 0x0041e8000c10190e */
[----:B---3--:R0:W-:Y:S01]  /*0e10*/  @!P2 STG.E desc[UR14][R12.64], R15 ;  /* 0x0000000f0c00a986 */ /* 0x0081e2000c10190e */
[----:B------:R-:W-:Y:S05]  /*0e20*/  @P3 EXIT ;  /* 0x000000000000394d */ /* 0x000fea0003800000 */
[----:B------:R-:W1:Y:S01]  /*0e30*/  MUFU.EX2 R5, R5 ;  /* 0x0000000500057308 */ /* 0x000e620000000800 */
[----:B------:R-:W-:-:S04]  /*0e40*/  LEA R2, P0, R4, UR10, 0x2 ;  /* 0x0000000a04027c11 */ /* 0x000fc8000f8010ff */
[----:B------:R-:W-:-:S05]  /*0e50*/  LEA.HI.X R3, R4, UR11, R7, 0x2, P0 ;  /* 0x0000000b04037c11 */ /* 0x000fca00080f1407 */
[----:B-1----:R-:W-:Y:S01]  /*0e60*/  STG.E desc[UR14][R2.64], R5 ;  /* 0x0000000502007986 */ /* 0x002fe2000c10190e */
[----:B------:R-:W-:Y:S05]  /*0e70*/  EXIT ;  /* 0x000000000000794d */ /* 0x000fea0003800000 */
.L_x_2609:
        /* <DEDUP_REMOVED lines=8> */
.L_x_2612:
[C---:B--2---:R-:W-:Y:S01]  /*0f00*/  IMAD.SHL.U32 R3, R12.reuse, 0x10, RZ ;  /* 0x000000100c037824 */ /* 0x044fe200078e00ff */
[----:B------:R-:W-:-:S04]  /*0f10*/  SHF.L.U64.HI R14, R12, 0x4, R13 ;  /* 0x000000040c0e7819 */ /* 0x000fc8000001020d */
[----:B------:R-:W-:-:S04]  /*0f20*/  IADD3 R8, P0, PT, R3, UR8, RZ ;  /* 0x0000000803087c10 */ /* 0x000fc8000ff1e0ff */
[----:B------:R-:W-:-:S06]  /*0f30*/  IADD3.X R9, PT, PT, R14, UR9, RZ, P0, !PT ;  /* 0x000000090e097c10 */ /* 0x000fcc00087fe4ff */
[----:B------:R-:W2:Y:S02]  /*0f40*/  LDG.E.128 R8, desc[UR14][R8.64] ;  /* 0x0000000e08087981 */ /* 0x000ea4000c1e1d00 */
[----:B--2---:R-:W1:Y:S08]  /*0f50*/  MUFU.LG2 R2, R9 ;  /* 0x0000000900027308 */ /* 0x004e700000000c00 */
[----:B------:R-:W2:Y:S08]  /*0f60*/  MUFU.LG2 R10, R10 ;  /* 0x0000000a000a7308 */ /* 0x000eb00000000c00 */
[----:B------:R-:W3:Y:S01]  /*0f70*/  MUFU.LG2 R11, R11 ;  /* 0x0000000b000b7308 */ /* 0x000ee20000000c00 */
[----:B-1----:R-:W-:Y:S01]  /*0f80*/  FMUL.FTZ R5, R2, UR5 ;  /* 0x0000000502057c20 */ /* 0x002fe20008410000 */
[----:B------:R-:W-:-:S04]  /*0f90*/  IADD3 R2, P0, PT, R3, UR10, RZ ;  /* 0x0000000a03027c10 */ /* 0x000fc8000ff1e0ff */
[----:B------:R-:W-:Y:S02]  /*0fa0*/  IADD3.X R3, PT, PT, R14, UR11, RZ, P0, !PT ;  /* 0x0000000b0e037c10 */ /* 0x000fe400087fe4ff */
[----:B------:R1:W4:Y:S01]  /*0fb0*/  MUFU.LG2 R0, R8 ;  /* 0x0000000800007308 */ /* 0x0003220000000c00 */
[----:B0-----:R-:W-:Y:S01]  /*0fc0*/  IADD3 R12, P0, PT, R12, UR4, RZ ;  /* 0x000000040c0c7c10 */ /* 0x001fe2000ff1e0ff */
[----:B--2---:R-:W-:-:S04]  /*0fd0*/  FMUL.FTZ R6, R10, UR5 ;  /* 0x000000050a067c20 */ /* 0x004fc80008410000 */
[----:B------:R-:W-:Y:S01]  /*0fe0*/  IMAD.X R13, RZ, RZ, R13, P0 ;  /* 0x000000ffff0d7224 */ /* 0x000fe200000e060d */
[C---:B------:R-:W-:Y:S01]  /*0ff0*/  LOP3.LUT P0, RZ, R12.reuse, 0xffffc000, RZ, 0xc0, !PT ;  /* 0xffffc0000cff7812 */ /* 0x040fe2000780c0ff */
[----:B------:R-:W-:Y:S01]  /*1000*/  MUFU.EX2 R5, R5 ;  /* 0x0000000500057308 */ /* 0x000fe20000000800 */
[----:B-1----:R-:W-:Y:S02]  /*1010*/  IMAD.SHL.U32 R8, R12, 0x4, RZ ;  /* 0x000000040c087824 */ /* 0x002fe400078e00ff */
[----:B---3--:R-:W-:Y:S01]  /*1020*/  FMUL.FTZ R7, R11, UR5 ;  /* 0x000000050b077c20 */ /* 0x008fe20008410000 */
[----:B------:R-:W-:Y:S01]  /*1030*/  LOP3.LUT P0, RZ, R13, 0x3fffffff, RZ, 0xc0, P0 ;  /* 0x3fffffff0dff7812 */ /* 0x000fe2000000c0ff */
[----:B------:R-:W-:Y:S01]  /*1040*/  MUFU.EX2 R6, R6 ;  /* 0x0000000600067308 */ /* 0x000fe20000000800 */
[----:B------:R-:W-:-:S03]  /*1050*/  ISETP.LT.U32.AND P1, PT, R8, UR19, PT ;  /* 0x0000001308007c0c */ /* 0x000fc6000bf21070 */
[----:B------:R-:W-:Y:S01]  /*1060*/  MUFU.EX2 R7, R7 ;  /* 0x0000000700077308 */ /* 0x000fe20000000800 */
[----:B----4-:R-:W-:-:S04]  /*1070*/  FMUL.FTZ R0, R0, UR5 ;  /* 0x0000000500007c20 */ /* 0x010fc80008410000 */
[----:B------:R0:W1:Y:S02]  /*1080*/  MUFU.EX2 R4, R0 ;  /* 0x0000000000047308 */ /* 0x0000640000000800 */
[----:B0-----:R-:W-:-:S04]  /*1090*/  SHF.L.U64.HI R0, R12, 0x2, R13 ;  /* 0x000000020c007819 */ /* 0x001fc8000001020d */
[----:B------:R-:W-:Y:S01]  /*10a0*/  ISETP.LT.AND.EX P1, PT, R0, UR12, PT, P1 ;  /* 0x0000000c00007c0c */ /* 0x000fe2000bf21310 */
[----:B-1----:R2:W-:-:S12]  /*10b0*/  STG.E.128 desc[UR14][R2.64], R4 ;  /* 0x0000000402007986 */ /* 0x0025d8000c101d0e */
[----:B------:R-:W-:Y:S05]  /*10c0*/  @!P0 BRA P1, `(.L_x_2612) ;  /* 0xfffffffc008c8947 */ /* 0x000fea000083ffff */
[----:B------:R-:W-:Y:S05]  /*10d0*/  EXIT ;  /* 0x000000000000794d */ /* 0x000fea0003800000 */
        .weak           $__internal_69_$__cuda_sm20_div_u16
        .type           $__internal_69_$__cuda_sm20_div_u16,@function
        .size           $__internal_69_$__cuda_sm20_div_u16,(.L_x_4737 - $__internal_69_$__cuda_sm20_div_u16)
$__internal_69_$__cuda_sm20_div_u16:
        /* <DEDUP_REMOVED lines=18> */
[----:B------:R-:W-:Y:S06]  /*1200*/  RET.REL.NODEC R2 `(_ZN2at6native57_GLOBAL__N__f3eca4a2_24_ForeachBinaryOpScalar_cu_86b9896c25multi_tensor_apply_kernelINS1_18TensorListMetadataILi2EEENS1_21BinaryOpScalarFunctorIfLi2ELi1ELi1EEEJNS1_13power_functorIfEEfEEEvT_T0_DpT1_) ;  /* 0xffffffec027c7950 */ /* 0x000fec0003c3ffff */
.L_x_2613:
        /* <DEDUP_REMOVED lines=15> */
.L_x_4737:


//--------------------- .text._ZN2at6native57_GLOBAL__N__f3eca4a2_24_ForeachBinaryOpScalar_cu_86b9896c25multi_tensor_apply_kernelINS1_18TensorListMetadataILi2EEENS1_21BinaryOpScalarFunctorIdLi2ELi1ELi1EEEJNS1_13power_functorIdEEdEEEvT_T0_DpT1_ --------------------------
	.section	.text._ZN2at6native57_GLOBAL__N__f3eca4a2_24_ForeachBinaryOpScalar_cu_86b9896c25multi_tensor_apply_kernelINS1_18TensorListMetadataILi2EEENS1_21BinaryOpScalarFunctorIdLi2ELi1ELi1EEEJNS1_13power_functorIdEEdEEEvT_T0_DpT1_,"ax",@progbits
	.align	128
.text._ZN2at6native57_GLOBAL__N__f3eca4a2_24_ForeachBinaryOpScalar_cu_86b9896c25multi_tensor_apply_kernelINS1_18TensorListMetadataILi2EEENS1_21BinaryOpScalarFunctorIdLi2ELi1ELi1EEEJNS1_13power_functorIdEEdEEEvT_T0_DpT1_:
        .type           _ZN2at6native57_GLOBAL__N__f3eca4a2_24_ForeachBinaryOpScalar_cu_86b9896c25multi_tensor_apply_kernelINS1_18TensorListMetadataILi2EEENS1_21BinaryOpScalarFunctorIdLi2ELi1ELi1EEEJNS1_13power_functorIdEEdEEEvT_T0_DpT1_,@function
        .size           _ZN2at6native57_GLOBAL__N__f3eca4a2_24_ForeachBinaryOpScalar_cu_86b9896c25multi_tensor_apply_kernelINS1_18TensorListMetadataILi2EEENS1_21BinaryOpScalarFunctorIdLi2ELi1ELi1EEEJNS1_13power_functorIdEEdEEEvT_T0_DpT1_,(.L_x_4739 - _ZN2at6native57_GLOBAL__N__f3eca4a2_24_ForeachBinaryOpScalar_cu_86b9896c25multi_tensor_apply_kernelINS1_18TensorListMetadataILi2EEENS1_21BinaryOpScalarFunctorIdLi2ELi1ELi1EEEJNS1_13power_functorIdEEdEEEvT_T0_DpT1_)
        .other          _ZN2at6native57_GLOBAL__N__f3eca4a2_24_ForeachBinaryOpScalar_cu_86b9896c25multi_tensor_apply_kernelINS1_18TensorListMetadataILi2EEENS1_21BinaryOpScalarFunctorIdLi2ELi1ELi1EEEJNS1_13power_functorIdEEdEEEvT_T0_DpT1_,@"STO_CUDA_ENTRY STV_DEFAULT"
_ZN2at6native57_GLOBAL__N__f3eca4a2_24_ForeachBinaryOpScalar_cu_86b9896c25multi_tensor_apply_kernelINS1_18TensorListMetadataILi2EEENS1_21BinaryOpScalarFunctorIdLi2ELi1ELi1EEEJNS1_13power_functorIdEEdEEEvT_T0_DpT1_:
        /* <DEDUP_REMOVED lines=16> */
[----:B------:R-:W-:Y:S01]  /*0100*/  ULOP3.LUT UR14, UR14, 0x1f, UR6, 0xf8, !UPT ;  /* 0x0000001f0e0e7892 */ /* 0x000fe2000f8ef806 */
[----:B------:R-:W0:Y:S03]  /*0110*/  LDCU.64 UR10, c[0x0][0xfd0] ;  /* 0x0001fa00ff0a77ac */ /* 0x000e260008000a00 */
[----:B------:R-:W-:-:S04]  /*0120*/  ULOP3.LUT UP0, URZ, UR14, 0x1f, UR8, 0xf8, !UPT ;  /* 0x0000001f0eff7892 */ /* 0x000fc8000f80f808 */
[----:B------:R-:W-:-:S09]  /*0130*/  ULOP3.LUT UP0, URZ, URZ, URZ, URZ, 0xfc, UP0 ;  /* 0x000000ffffff7292 */ /* 0x000fd2000800fcff */
[----:B-1----:R-:W-:Y:S05]  /*0140*/  BRA.U !UP0, `(.L_x_2614) ;  /* 0x00000019087c7547 */ /* 0x002fea000b800000 */
[----:B------:R-:W-:-:S04]  /*0150*/  UISETP.GE.U32.AND UP0, UPT, UR15, 0x1, UPT ;  /* 0x000000010f00788c */ /* 0x000fc8000bf06070 */
[----:B------:R-:W-:-:S06]  /*0160*/  UISETP.GE.AND.EX UP0, UPT, UR4, URZ, UPT, UP0 ;  /* 0x000000ff0400728c */ /* 0x000fcc000bf06300 */
[----:B------:R-:W-:-:S13]  /*0170*/  PLOP3.LUT P0, PT, PT, PT, UP0, 0x80, 0x8 ;  /* 0x000000000008781c */ /* 0x000fda0003f0f008 */
[----:B0-----:R-:W-:Y:S05]  /*0180*/  @!P0 EXIT ;  /* 0x000000000000894d */ /* 0x001fea0003800000 */
[----:B------:R-:W0:Y:S01]  /*0190*/  LDC.64 R2, c[0x0][0xfd0] ;  /* 0x0003f400ff027b82 */ /* 0x000e220000000a00 */
[----:B------:R-:W-:Y:S01]  /*01a0*/  UISETP.LT.U32.AND UP0, UPT, UR15, 0x10000, UPT ;  /* 0x000100000f00788c */ /* 0x000fe2000bf01070 */
[----:B------:R-:W1:Y:S03]  /*01b0*/  LDCU UR14, c[0x0][0x360] ;  /* 0x00006c00ff0e77ac */ /* 0x000e660008000800 */
[----:B------:R-:W-:-:S03]  /*01c0*/  UISETP.LT.U32.AND.EX UP0, UPT, UR4, URZ, UPT, UP0 ;  /* 0x000000ff0400728c */ /* 0x000fc6000bf01100 */
[----:B------:R-:W2:Y:S01]  /*01d0*/  LDC.64 R26, c[0x0][0xfd0] ;  /* 0x0003f400ff1a7b82 */ /* 0x000ea20000000a00 */
[----:B------:R-:W3:Y:S01]  /*01e0*/  LDCU UR24, c[0x0][0xfd4] ;  /* 0x0001fa80ff1877ac */ /* 0x000ee20008000800 */
[----:B------:R-:W-:Y:S01]  /*01f0*/  USEL UR21, UR4, URZ, UP0 ;  /* 0x000000ff04157287 */ /* 0x000fe20008000000 */
[----:B------:R-:W4:Y:S01]  /*0200*/  LDCU.64 UR18, c[0x0][0xfd0] ;  /* 0x0001fa00ff1277ac */ /* 0x000f220008000a00 */
[----:B------:R-:W-:Y:S01]  /*0210*/  USEL UR20, UR15, 0x10000, UP0 ;  /* 0x000100000f147887 */ /* 0x000fe20008000000 */
[----:B------:R-:W-:Y:S01]  /*0220*/  UMOV UR4, URZ ;  /* 0x000000ff00047c82 */ /* 0x000fe20008000000 */
[----:B------:R-:W-:Y:S01]  /*0230*/  UMOV UR5, URZ ;  /* 0x000000ff00057c82 */ /* 0x000fe20008000000 */
[----:B0-----:R-:W-:Y:S02]  /*0240*/  SHF.R.U32.HI R0, RZ, 0x14, R3 ;  /* 0x00000014ff007819 */ /* 0x001fe40000011603 */
[----:B------:R-:W-:Y:S02]  /*0250*/  LOP3.LUT R18, R3, 0x7fffffff, RZ, 0xc0, !PT ;  /* 0x7fffffff03127812 */ /* 0x000fe400078ec0ff */
[----:B------:R-:W-:-:S05]  /*0260*/  LOP3.LUT R0, R0, 0x7ff, RZ, 0xc0, !PT ;  /* 0x000007ff00007812 */ /* 0x000fca00078ec0ff */
[----:B------:R-:W-:Y:S02]  /*0270*/  VIADD R19, R0, 0xfffffc0c ;  /* 0xfffffc0c00137836 */ /* 0x000fe40000000000 */
[----:B------:R-:W0:Y:S03]  /*0280*/  S2R R0, SR_TID.X ;  /* 0x0000000000007919 */ /* 0x000e260000002100 */
[CC--:B------:R-:W-:Y:S02]  /*0290*/  SHF.L.U32 R4, R2.reuse, R19.reuse, RZ ;  /* 0x0000001302047219 */ /* 0x0c0fe400000006ff */
[----:B------:R-:W-:Y:S02]  /*02a0*/  SHF.L.U64.HI R2, R2, R19, R3 ;  /* 0x0000001302027219 */ /* 0x000fe40000010203 */
[----:B------:R-:W-:-:S04]  /*02b0*/  ISETP.NE.U32.AND P0, PT, R4, RZ, PT ;  /* 0x000000ff0400720c */ /* 0x000fc80003f05070 */
[----:B------:R-:W-:-:S13]  /*02c0*/  ISETP.NE.AND.EX P0, PT, R2, -0x80000000, PT, P0 ;  /* 0x800000000200780c */ /* 0x000fda0003f05300 */
[----:B--2---:R2:W5:-:S15]  /*02d0*/  DSETP.NEU.AND P0, PT, |R26|, 0.5, !P0 ;  /* 0x3fe000001a00742a */ /* 0x00455e000470d200 */
[----:B------:R-:W-:-:S15]  /*02e0*/  NOP ;  /* 0x0000000000007918 */ /* 0x000fde0000000000 */
[----:B------:R-:W-:-:S15]  /*02f0*/  NOP ;  /* 0x0000000000007918 */ /* 0x000fde0000000000 */
[----:B------:R-:W-:-:S15]  /*0300*/  NOP ;  /* 0x0000000000007918 */ /* 0x000fde0000000000 */
[----:B------:R-:W-:-:S04]  /*0310*/  NOP ;  /* 0x0000000000007918 */ /* 0x000fc80000000000 */
[----:B--2---:R-:W2:Y:S02]  /*0320*/  FRND.F64.TRUNC R26, R26 ;  /* 0x0000001a001a7313 */ /* 0x004ea4000030d800 */
[----:B012345:R-:W-:-:S05]  /*0330*/  VOTEU.ANY UP1, P0 ;  /* 0x0000000000ff7886 */ /* 0x03ffca0000020100 */
.L_x_2651:
[----:B------:R-:W-:Y:S02]  /*0340*/  IADD3 R0, P1, PT, R0, UR4, RZ ;  /* 0x0000000400007c10 */ /* 0x000fe4000ff3e0ff */
[----:B-1----:R-:W-:Y:S01]  /*0350*/  CS2R R6, SRZ ;  /* 0x0000000000067805 */ /* 0x002fe2000001ff00 */
[----:B0--3--:R-:W0:Y:S01]  /*0360*/  LDC.64 R14, c[0x0][0xfd0] ;  /* 0x0003f400ff0e7b82 */ /* 0x009e220000000a00 */
[C---:B------:R-:W-:Y:S01]  /*0370*/  ISETP.GE.U32.AND P0, PT, R0.reuse, UR20, PT ;  /* 0x0000001400007c0c */ /* 0x040fe2000bf06070 */
[----:B------:R-:W-:Y:S01]  /*0380*/  IMAD.X R3, RZ, RZ, UR5, P1 ;  /* 0x00000005ff037e24 */ /* 0x000fe200088e06ff */
[----:B--2---:R-:W-:-:S04]  /*0390*/  IADD3 R5, P2, PT, R0, UR14, RZ ;  /* 0x0000000e00057c10 */ /* 0x004fc8000ff5e0ff */
[----:B------:R-:W-:Y:S01]  /*03a0*/  ISETP.GE.U32.AND.EX P0, PT, R3, UR21, PT, P0 ;  /* 0x0000001503007c0c */ /* 0x000fe2000bf06100 */
[----:B------:R-:W-:Y:S01]  /*03b0*/  IMAD.X R8, RZ, RZ, R3, P2 ;  /* 0x000000ffff087224 */ /* 0x000fe200010e0603 */
[----:B------:R-:W-:-:S04]  /*03c0*/  IADD3 R9, P2, PT, R5, UR14, RZ ;  /* 0x0000000e05097c10 */ /* 0x000fc8000ff5e0ff */
[----:B------:R-:W-:-:S04]  /*03d0*/  IADD3 R10, P4, PT, R9, UR14, RZ ;  /* 0x0000000e090a7c10 */ /* 0x000fc8000ff9e0ff */
[----:B------:R-:W-:-:S03]  /*03e0*/  ISETP.GE.U32.AND P3, PT, R10, UR20, PT ;  /* 0x000000140a007c0c */ /* 0x000fc6000bf66070 */
[----:B------:R-:W-:-:S04]  /*03f0*/  @!P0 LEA R2, P1, R0, UR8, 0x3 ;  /* 0x0000000800028c11 */ /* 0x000fc8000f8218ff */
[----:B------:R-:W-:Y:S01]  /*0400*/  @!P0 LEA.HI.X R3, R0, UR9, R3, 0x3, P1 ;  /* 0x0000000900038c11 */ /* 0x000fe200088f1c03 */
[----:B------:R-:W-:Y:S01]  /*0410*/  IMAD.X R0, RZ, RZ, R8, P2 ;  /* 0x000000ffff007224 */ /* 0x000fe200010e0608 */
[----:B------:R-:W-:Y:S02]  /*0420*/  ISETP.GE.U32.AND P1, PT, R5, UR20, PT ;  /* 0x0000001405007c0c */ /* 0x000fe4000bf26070 */
[----:B------:R-:W-:Y:S01]  /*0430*/  ISETP.GE.U32.AND P2, PT, R9, UR20, PT ;  /* 0x0000001409007c0c */ /* 0x000fe2000bf46070 */
[----:B------:R-:W2:Y:S01]  /*0440*/  @!P0 LDG.E.64 R6, desc[UR16][R2.64] ;  /* 0x0000001002068981 */ /* 0x000ea2000c1e1b00 */
[----:B------:R-:W-:Y:S01]  /*0450*/  IMAD.X R11, RZ, RZ, R0, P4 ;  /* 0x000000ffff0b7224 */ /* 0x000fe200020e0600 */
[----:B------:R-:W-:Y:S02]  /*0460*/  ISETP.GE.U32.AND.EX P1, PT, R8, UR21, PT, P1 ;  /* 0x0000001508007c0c */ /* 0x000fe4000bf26110 */
[----:B------:R-:W-:Y:S02]  /*0470*/  ISETP.GE.U32.AND.EX P2, PT, R0, UR21, PT, P2 ;  /* 0x0000001500007c0c */ /* 0x000fe4000bf46120 */
[----:B------:R-:W-:-:S09]  /*0480*/  ISETP.GE.U32.AND.EX P0, PT, R11, UR21, PT, P3 ;  /* 0x000000150b007c0c */ /* 0x000fd2000bf06130 */
[----:B------:R-:W-:Y:S02]  /*0490*/  @!P1 LEA R4, P3, R5, UR8, 0x3 ;  /* 0x0000000805049c11 */ /* 0x000fe4000f8618ff */
[----:B------:R-:W-:Y:S02]  /*04a0*/  @!P2 LEA R16, P4, R9, UR8, 0x3 ;  /* 0x000000080910ac11 */ /* 0x000fe4000f8818ff */
[----:B------:R-:W-:Y:S02]  /*04b0*/  @!P0 LEA R22, P5, R10, UR8, 0x3 ;  /* 0x000000080a168c11 */ /* 0x000fe4000f8a18ff */
[----:B------:R-:W-:Y:S02]  /*04c0*/  @!P1 LEA.HI.X R5, R5, UR9, R8, 0x3, P3 ;  /* 0x0000000905059c11 */ /* 0x000fe400098f1c08 */
[----:B------:R-:W-:Y:S02]  /*04d0*/  @!P2 LEA.HI.X R17, R9, UR9, R0, 0x3, P4 ;  /* 0x000000090911ac11 */ /* 0x000fe4000a0f1c00 */
[----:B------:R-:W-:-:S02]  /*04e0*/  CS2R R8, SRZ ;  /* 0x0000000000087805 */ /* 0x000fc4000001ff00 */
[----:B------:R-:W-:Y:S02]  /*04f0*/  @!P0 LEA.HI.X R23, R10, UR9, R11, 0x3, P5 ;  /* 0x000000090a178c11 */ /* 0x000fe4000a8f1c0b */
[----:B------:R-:W-:Y:S02]  /*0500*/  CS2R R10, SRZ ;  /* 0x00000000000a7805 */ /* 0x000fe4000001ff00 */
[----:B------:R-:W5:Y:S04]  /*0510*/  @!P1 LDG.E.64 R8, desc[UR16][R4.64] ;  /* 0x0000001004089981 */ /* 0x000f68000c1e1b00 */
[----:B------:R1:W5:Y:S01]  /*0520*/  @!P2 LDG.E.64 R10, desc[UR16][R16.64] ;  /* 0x00000010100aa981 */ /* 0x000362000c1e1b00 */
[----:B------:R-:W-:Y:S02]  /*0530*/  PLOP3.LUT P3, PT, PT, PT, UP1, 0x80, 0x8 ;  /* 0x000000000008781c */ /* 0x000fe40003f6f018 */
[----:B------:R-:W-:Y:S01]  /*0540*/  CS2R R12, SRZ ;  /* 0x00000000000c7805 */ /* 0x000fe2000001ff00 */
[----:B------:R-:W-:Y:S01]  /*0550*/  BSSY.RECONVERGENT B0, `(.L_x_2615) ;  /* 0x0000020000007945 */ /* 0x000fe20003800200 */
[----:B0-----:R-:W-:-:S02]  /*0560*/  SHF.L.U64.HI R20, R14, R19, R15 ;  /* 0x000000130e147219 */ /* 0x001fc4000001020f */
[----:B------:R-:W-:Y:S02]  /*0570*/  SHF.L.U32 R21, R14, R19, RZ ;  /* 0x000000130e157219 */ /* 0x000fe400000006ff */
[----:B------:R0:W5:Y:S01]  /*0580*/  @!P0 LDG.E.64 R12, desc[UR16][R22.64] ;  /* 0x00000010160c8981 */ /* 0x000162000c1e1b00 */
[----:B------:R-:W-:Y:S01]  /*0590*/  PLOP3.LUT P0, PT, PT, PT, UP1, 0x80, 0x8 ;  /* 0x000000000008781c */ /* 0x000fe20003f0f018 */
[----:B--2---:R-:W2:Y:S02]  /*05a0*/  DSETP.NEU.AND P1, PT, R6, RZ, PT ;  /* 0x000000ff0600722a */ /* 0x004ea40003f2d000 */
[----:B--2---:R-:W-:Y:S02]  /*05b0*/  ISETP.GE.OR P2, PT, R15, RZ, P1 ;  /* 0x000000ff0f00720c */ /* 0x004fe40000f46670 */
[----:B------:R-:W-:Y:S01]  /*05c0*/  @!P1 SEL R0, R7, RZ, P3 ;  /* 0x000000ff07009207 */ /* 0x000fe20001800000 */
[----:B-1----:R-:W-:-:S10]  /*05d0*/  @!P1 IMAD.MOV.U32 R16, RZ, RZ, RZ ;  /* 0x000000ffff109224 */ /* 0x002fd400078e00ff */
[----:B------:R-:W-:-:S05]  /*05e0*/  @!P2 LOP3.LUT R0, R0, 0x7ff00000, RZ, 0xfc, !PT ;  /* 0x7ff000000000a812 */ /* 0x000fca00078efcff */
[----:B------:R-:W-:Y:S01]  /*05f0*/  @!P1 IMAD.MOV.U32 R17, RZ, RZ, R0 ;  /* 0x000000ffff119224 */ /* 0x000fe200078e0000 */
[----:B0-----:R-:W-:Y:S06]  /*0600*/  @!P1 BRA `(.L_x_2616) ;  /* 0x0000000000509947 */ /* 0x001fec0003800000 */
[----:B------:R0:W1:Y:S01]  /*0610*/  DADD R2, -RZ, |R6| ;  /* 0x00000000ff027229 */ /* 0x0000620000000506 */
[----:B------:R-:W-:Y:S01]  /*0620*/  BSSY.RECONVERGENT B1, `(.L_x_2617) ;  /* 0x0000003000017945 */ /* 0x000fe20003800200 */
[----:B01----:R-:W-:-:S07]  /*0630*/  MOV R0, 0x650 ;  /* 0x0000065000007802 */ /* 0x003fce0000000f00 */
[----:B-----5:R-:W-:Y:S05]  /*0640*/  CALL.REL.NOINC `($_ZN2at6native57_GLOBAL__N__f3eca4a2_24_ForeachBinaryOpScalar_cu_86b9896c25multi_tensor_apply_kernelINS1_18TensorListMetadataILi2EEENS1_21BinaryOpScalarFunctorIdLi2ELi1ELi1EEEJNS1_13power_functorIdEEdEEEvT_T0_DpT1_$__internal_accurate_pow) ;  /* 0x0000002800b87944 */ /* 0x020fea0003c00000 */
[----:B------:R-:W-:Y:S05]  /*0650*/  BSYNC.RECONVERGENT B1 ;  /* 0x0000000000017941 */ /* 0x000fea0003800200 */
.L_x_2617:
[----:B------:R-:W-:Y:S01]  /*0660*/  ISETP.NE.U32.AND P0, PT, R21, RZ, PT ;  /* 0x000000ff1500720c */ /* 0x000fe20003f05070 */
[----:B------:R-:W0:Y:S01]  /*0670*/  DADD R4, -RZ, -R2 ;  /* 0x00000000ff047229 */ /* 0x000e220000000902 */
[----:B------:R-:W-:Y:S02]  /*0680*/  ISETP.GE.AND P2, PT, R7, RZ, PT ;  /* 0x000000ff0700720c */ /* 0x000fe40003f46270 */
[----:B------:R-:W-:-:S04]  /*0690*/  ISETP.NE.AND.EX P0, PT, R20, -0x80000000, PT, P0 ;  /* 0x800000001400780c */ /* 0x000fc80003f05300 */
[-C--:B0-----:R-:W-:Y:S02]  /*06a0*/  FSEL R17, R4, R2.reuse, !P0 ;  /* 0x0000000204117208 */ /* 0x081fe40004000000 */
[-C--:B------:R-:W-:Y:S02]  /*06b0*/  FSEL R4, R5, R3.reuse, !P0 ;  /* 0x0000000305047208 */ /* 0x080fe40004000000 */
[----:B------:R-:W-:Y:S02]  /*06c0*/  FSEL R16, R17, R2, !P2 ;  /* 0x0000000211107208 */ /* 0x000fe40005000000 */
[----:B------:R-:W-:Y:S02]  /*06d0*/  FSEL R17, R4, R3, !P2 ;  /* 0x0000000304117208 */ /* 0x000fe40005000000 */
[----:B------:R-:W-:-:S15]  /*06e0*/  PLOP3.LUT P0, PT, P0, PT, PT, 0x8, 0x80 ;  /* 0x000000000080781c */ /* 0x000fde000070e170 */
[----:B------:R-:W-:-:S15]  /*06f0*/  NOP ;  /* 0x0000000000007918 */ /* 0x000fde0000000000 */
[----:B------:R-:W-:-:S15]  /*0700*/  NOP ;  /* 0x0000000000007918 */ /* 0x000fde0000000000 */
[----:B------:R-:W-:-:S04]  /*0710*/  NOP ;  /* 0x0000000000007918 */ /* 0x000fc80000000000 */
[----:B------:R-:W0:Y:S02]  /*0720*/  DSETP.NEU.AND P1, PT, R26, UR18, PT ;  /* 0x000000121a007e2a */ /* 0x000e24000bf2d000 */
[----:B0-----:R-:W-:Y:S02]  /*0730*/  @P1 FSEL R16, R16, RZ, P2 ;  /* 0x000000ff10101208 */ /* 0x001fe40001000000 */
[----:B------:R-:W-:-:S07]  /*0740*/  @P1 FSEL R17, R17, -QNAN , P2 ;  /* 0xfff8000011111808 */ /* 0x000fce0001000000 */
.L_x_2616:
[----:B------:R-:W-:Y:S05]  /*0750*/  BSYNC.RECONVERGENT B0 ;  /* 0x0000000000007941 */ /* 0x000fea0003800200 */
.L_x_2615:
[----:B------:R-:W-:Y:S01]  /*0760*/  IMAD.U32 R4, RZ, RZ, UR18 ;  /* 0x00000012ff047e24 */ /* 0x000fe2000f8e00ff */
[----:B------:R-:W-:Y:S01]  /*0770*/  BSSY.RECONVERGENT B0, `(.L_x_2618) ;  /* 0x0000024000007945 */ /* 0x000fe20003800200 */
[----:B------:R-:W-:-:S06]  /*0780*/  IMAD.U32 R5, RZ, RZ, UR19 ;  /* 0x00000013ff057e24 */ /* 0x000fcc000f8e00ff */
[----:B------:R-:W0:Y:S02]  /*0790*/  DADD R2, R6, R4 ;  /* 0x0000000006027229 */ /* 0x000e240000000004 */
[----:B0-----:R-:W-:-:S04]  /*07a0*/  LOP3.LUT R2, R3, 0x7ff00000, RZ, 0xc0, !PT ;  /* 0x7ff0000003027812 */ /* 0x001fc800078ec0ff */
[----:B------:R-:W-:-:S13]  /*07b0*/  ISETP.NE.AND P1, PT, R2, 0x7ff00000, PT ;  /* 0x7ff000000200780c */ /* 0x000fda0003f25270 */
[----:B------:R-:W-:Y:S05]  /*07c0*/  @P1 BRA `(.L_x_2619) ;  /* 0x0000000000781947 */ /* 0x000fea0003800000 */
[----:B------:R-:W0:-:S15]  /*07d0*/  DSETP.NAN.AND P1, PT, R6, R4, PT ;  /* 0x000000040600722a */ /* 0x000e1e0003f28000 */
[----:B------:R-:W-:-:S15]  /*07e0*/  NOP ;  /* 0x0000000000007918 */ /* 0x000fde0000000000 */
[----:B------:R-:W-:-:S15]  /*07f0*/  NOP ;  /* 0x0000000000007918 */ /* 0x000fde0000000000 */
[----:B------:R-:W-:-:S15]  /*0800*/  NOP ;  /* 0x0000000000007918 */ /* 0x000fde0000000000 */
[----:B------:R-:W-:-:S04]  /*0810*/  NOP ;  /* 0x0000000000007918 */ /* 0x000fc80000000000 */
[----:B0-----:R0:W1:Y:S02]  /*0820*/  @P1 DADD R16, R6, R4 ;  /* 0x0000000006101229 */ /* 0x0010640000000004 */
[----:B01----:R-:W-:Y:S05]  /*0830*/  @P1 BRA `(.L_x_2619) ;  /* 0x00000000005c1947 */ /* 0x003fea0003800000 */
[----:B------:R-:W0:Y:S02]  /*0840*/  DSETP.NEU.AND P1, PT, |R4|, +INF , PT ;  /* 0x7ff000000400742a */ /* 0x000e240003f2d200 */
[----:B0-----:R-:W-:Y:S05]  /*0850*/  @P1 BRA `(.L_x_2620) ;  /* 0x00000000002c1947 */ /* 0x001fea0003800000 */
[----:B------:R-:W-:Y:S01]  /*0860*/  ISETP.LE.AND P1, PT, RZ, UR24, PT ;  /* 0x00000018ff007c0c */ /* 0x000fe2000bf23270 */
[----:B------:R-:W0:Y:S02]  /*0870*/  DSETP.GT.AND P0, PT, |R6|, 1, PT ;  /* 0x3ff000000600742a */ /* 0x000e240003f04200 */
[----:B0-----:R-:W-:-:S10]  /*0880*/  SEL R16, RZ, 0x7ff00000, !P0 ;  /* 0x7ff00000ff107807 */ /* 0x001fd40004000000 */
[----:B------:R-:W-:-:S15]  /*0890*/  @!P1 LOP3.LUT R16, R16, 0x7ff00000, RZ, 0x3c, !PT ;  /* 0x7ff0000010109812 */ /* 0x000fde00078e3cff */
[----:B------:R-:W-:-:S15]  /*08a0*/  NOP ;  /* 0x0000000000007918 */ /* 0x000fde0000000000 */
[----:B------:R-:W-:-:S15]  /*08b0*/  NOP ;  /* 0x0000000000007918 */ /* 0x000fde0000000000 */
[----:B------:R-:W-:-:S07]  /*08c0*/  NOP ;  /* 0x0000000000007918 */ /* 0x000fce0000000000 */
[----:B------:R-:W0:Y:S02]  /*08d0*/  DSETP.NEU.AND P0, PT, R6, -1, PT ;  /* 0xbff000000600742a */ /* 0x000e240003f0d000 */
[----:B0-----:R-:W-:Y:S01]  /*08e0*/  SEL R17, R16, 0x3ff00000, P0 ;  /* 0x3ff0000010117807 */ /* 0x001fe20000000000 */
[----:B------:R-:W-:Y:S01]  /*08f0*/  IMAD.MOV.U32 R16, RZ, RZ, RZ ;  /* 0x000000ffff107224 */ /* 0x000fe200078e00ff */
[----:B------:R-:W-:Y:S06]  /*0900*/  BRA `(.L_x_2619) ;  /* 0x0000000000287947 */ /* 0x000fec0003800000 */
.L_x_2620:
[----:B------:R-:W0:Y:S02]  /*0910*/  DSETP.NEU.AND P1, PT, |R6|, +INF , PT ;  /* 0x7ff000000600742a */ /* 0x000e240003f2d200 */
[----:B0-----:R-:W-:Y:S05]  /*0920*/  @P1 BRA `(.L_x_2619) ;  /* 0x0000000000201947 */ /* 0x001fea0003800000 */
[----:B------:R-:W-:Y:S01]  /*0930*/  ISETP.LE.AND P1, PT, RZ, UR24, PT ;  /* 0x00000018ff007c0c */ /* 0x000fe2000bf23270 */
[----:B------:R-:W-:Y:S01]  /*0940*/  IMAD.MOV.U32 R16, RZ, RZ, RZ ;  /* 0x000000ffff107224 */ /* 0x000fe200078e00ff */
[----:B------:R-:W-:Y:S02]  /*0950*/  ISETP.GE.AND P2, PT, R7, RZ, PT ;  /* 0x000000ff0700720c */ /* 0x000fe40003f46270 */
[----:B------:R-:W-:Y:S02]  /*0960*/  SEL R17, RZ, 0x7ff00000, !P1 ;  /* 0x7ff00000ff117807 */ /* 0x000fe40004800000 */
[----:B------:R-:W-:-:S03]  /*0970*/  ISETP.NE.AND P1, PT, R18, 0x3fe00000, PT ;  /* 0x3fe000001200780c */ /* 0x000fc60003f25270 */
[----:B------:R-:W-:-:S05]  /*0980*/  VIADD R0, R17, 0x80000000 ;  /* 0x8000000011007836 */ /* 0x000fca0000000000 */
[----:B------:R-:W-:-:S04]  /*0990*/  SEL R0, R0, R17, P1 ;  /* 0x0000001100007207 */ /* 0x000fc80000800000 */
[----:B------:R-:W-:-:S07]  /*09a0*/  @!P2 SEL R17, R0, R17, P0 ;  /* 0x000000110011a207 */ /* 0x000fce0000000000 */
.L_x_2619:
[----:B------:R-:W-:Y:S05]  /*09b0*/  BSYNC.RECONVERGENT B0 ;  /* 0x0000000000007941 */ /* 0x000fea0003800200 */
.L_x_2618:
[----:B-----5:R-:W0:Y:S01]  /*09c0*/  DSETP.NEU.AND P0, PT, R8, RZ, PT ;  /* 0x000000ff0800722a */ /* 0x020e220003f0d000 */
[----:B------:R-:W-:Y:S04]  /*09d0*/  BSSY.RECONVERGENT B0, `(.L_x_2621) ;  /* 0x000001f000007945 */ /* 0x000fe80003800200 */
[----:B0-----:R-:W-:Y:S05]  /*09e0*/  @!P0 BRA `(.L_x_2622) ;  /* 0x00000000005c8947 */ /* 0x001fea0003800000 */
[----:B------:R0:W1:Y:S01]  /*09f0*/  DADD R2, -RZ, |R8| ;  /* 0x00000000ff027229 */ /* 0x0000620000000508 */
[----:B------:R-:W-:Y:S01]  /*0a00*/  BSSY.RECONVERGENT B1, `(.L_x_2623) ;  /* 0x0000003000017945 */ /* 0x000fe20003800200 */
[----:B01----:R-:W-:-:S07]  /*0a10*/  MOV R0, 0xa30 ;  /* 0x00000a3000007802 */ /* 0x003fce0000000f00 */
[----:B------:R-:W-:Y:S05]  /*0a20*/  CALL.REL.NOINC `($_ZN2at6native57_GLOBAL__N__f3eca4a2_24_ForeachBinaryOpScalar_cu_86b9896c25multi_tensor_apply_kernelINS1_18TensorListMetadataILi2EEENS1_21BinaryOpScalarFunctorIdLi2ELi1ELi1EEEJNS1_13power_functorIdEEdEEEvT_T0_DpT1_$__internal_accurate_pow) ;  /* 0x0000002400c07944 */ /* 0x000fea0003c00000 */
[----:B------:R-:W-:Y:S05]  /*0a30*/  BSYNC.RECONVERGENT B1 ;  /* 0x0000000000017941 */ /* 0x000fea0003800200 */
.L_x_2623:
[----:B------:R-:W-:Y:S01]  /*0a40*/  ISETP.NE.U32.AND P0, PT, R21, RZ, PT ;  /* 0x000000ff1500720c */ /* 0x000fe20003f05070 */
[----:B------:R-:W0:Y:S01]  /*0a50*/  DADD R22, -RZ, -R2 ;  /* 0x00000000ff167229 */ /* 0x000e220000000902 */
[----:B------:R-:W-:Y:S01]  /*0a60*/  ISETP.GE.AND P1, PT, R9, RZ, PT ;  /* 0x000000ff0900720c */ /* 0x000fe20003f26270 */
[----:B------:R-:W-:Y:S01]  /*0a70*/  IMAD.U32 R4, RZ, RZ, UR18 ;  /* 0x00000012ff047e24 */ /* 0x000fe2000f8e00ff */
[----:B------:R-:W-:Y:S01]  /*0a80*/  ISETP.NE.AND.EX P0, PT, R20, -0x80000000, PT, P0 ;  /* 0x800000001400780c */ /* 0x000fe20003f05300 */
[----:B------:R-:W-:-:S03]  /*0a90*/  IMAD.U32 R5, RZ, RZ, UR19 ;  /* 0x00000013ff057e24 */ /* 0x000fc6000f8e00ff */
        /* <DEDUP_REMOVED lines=8> */
[----:B------:R-:W0:Y:S02]  /*0b20*/  DSETP.NEU.AND P2, PT, R26, R4, PT ;  /* 0x000000041a00722a */ /* 0x000e240003f4d000 */
[----:B0-----:R-:W-:Y:S02]  /*0b30*/  @P2 FSEL R20, R20, RZ, P1 ;  /* 0x000000ff14142208 */ /* 0x001fe40000800000 */
[----:B------:R-:W-:Y:S01]  /*0b40*/  @P2 FSEL R21, R21, -QNAN , P1 ;  /* 0xfff8000015152808 */ /* 0x000fe20000800000 */
[----:B------:R-:W-:Y:S06]  /*0b50*/  BRA `(.L_x_2624) ;  /* 0x0000000000187947 */ /* 0x000fec0003800000 */
.L_x_2622:
[----:B------:R-:W-:Y:S01]  /*0b60*/  ISETP.LE.AND P1, PT, RZ, UR24, PT ;  /* 0x00000018ff007c0c */ /* 0x000fe2000bf23270 */
[----:B------:R-:W-:Y:S01]  /*0b70*/  IMAD.MOV.U32 R20, RZ, RZ, RZ ;  /* 0x000000ffff147224 */ /* 0x000fe200078e00ff */
[----:B------:R-:W-:Y:S02]  /*0b80*/  PLOP3.LUT P2, PT, PT, PT, UP1, 0x80, 0x8 ;  /* 0x000000000008781c */ /* 0x000fe40003f4f018 */
[----:B------:R-:W-:Y:S02]  /*0b90*/  PLOP3.LUT P0, PT, PT, PT, UP1, 0x80, 0x8 ;  /* 0x000000000008781c */ /* 0x000fe40003f0f018 */
[----:B------:R-:W-:-:S07]  /*0ba0*/  SEL R21, R9, RZ, P2 ;  /* 0x000000ff09157207 */ /* 0x000fce0001000000 */
[----:B------:R-:W-:-:S07]  /*0bb0*/  @!P1 LOP3.LUT R21, R21, 0x7ff00000, RZ, 0xfc, !PT ;  /* 0x7ff0000015159812 */ /* 0x000fce00078efcff */
.L_x_2624:
[----:B------:R-:W-:Y:S05]  /*0bc0*/  BSYNC.RECONVERGENT B0 ;  /* 0x0000000000007941 */ /* 0x000fea0003800200 */
.L_x_2621:
[----:B------:R-:W0:Y:S01]  /*0bd0*/  DADD R2, R8, R4 ;  /* 0x0000000008027229 */ /* 0x000e220000000004 */
[----:B------:R-:W-:Y:S01]  /*0be0*/  BSSY.RECONVERGENT B0, `(.L_x_2625) ;  /* 0x0000021000007945 */ /* 0x000fe20003800200 */
[----:B0-----:R-:W-:-:S04]  /*0bf0*/  LOP3.LUT R2, R3, 0x7ff00000, RZ, 0xc0, !PT ;  /* 0x7ff0000003027812 */ /* 0x001fc800078ec0ff */
[----:B------:R-:W-:-:S13]  /*0c00*/  ISETP.NE.AND P1, PT, R2, 0x7ff00000, PT ;  /* 0x7ff000000200780c */ /* 0x000fda0003f25270 */
[----:B------:R-:W-:Y:S05]  /*0c10*/  @P1 BRA `(.L_x_2626) ;  /* 0x0000000000741947 */ /* 0x000fea0003800000 */
[----:B------:R-:W0:Y:S02]  /*0c20*/  DSETP.NAN.AND P1, PT, R8, R4, PT ;  /* 0x000000040800722a */ /* 0x000e240003f28000 */
[----:B0-----:R-:W-:Y:S05]  /*0c30*/  @P1 BRA `(.L_x_2627) ;  /* 0x0000000000681947 */ /* 0x001fea0003800000 */
[----:B------:R-:W0:Y:S02]  /*0c40*/  DSETP.NEU.AND P1, PT, |R4|, +INF , PT ;  /* 0x7ff000000400742a */ /* 0x000e240003f2d200 */
[----:B0-----:R-:W-:Y:S05]  /*0c50*/  @!P1 BRA `(.L_x_2628) ;  /* 0x0000000000349947 */ /* 0x001fea0003800000 */
[----:B------:R-:W0:Y:S02]  /*0c60*/  DSETP.NEU.AND P1, PT, |R8|, +INF , PT ;  /* 0x7ff000000800742a */ /* 0x000e240003f2d200 */
[----:B0-----:R-:W-:Y:S05]  /*0c70*/  @P1 BRA `(.L_x_2626) ;  /* 0x00000000005c1947 */ /* 0x001fea0003800000 */
[----:B------:R-:W-:Y:S02]  /*0c80*/  ULOP3.LUT UR12, UR24, 0x7fffffff, URZ, 0xc0, !UPT ;  /* 0x7fffffff180c7892 */ /* 0x000fe4000f8ec0ff */
[----:B------:R-:W-:Y:S01]  /*0c90*/  ISETP.LE.AND P2, PT, RZ, UR24, PT ;  /* 0x00000018ff007c0c */ /* 0x000fe2000bf43270 */
[----:B------:R-:W-:Y:S01]  /*0ca0*/  IMAD.MOV.U32 R20, RZ, RZ, RZ ;  /* 0x000000ffff147224 */ /* 0x000fe200078e00ff */
[----:B------:R-:W-:Y:S02]  /*0cb0*/  ISETP.GE.AND P1, PT, R9, RZ, PT ;  /* 0x000000ff0900720c */ /* 0x000fe40003f26270 */
[----:B------:R-:W-:Y:S01]  /*0cc0*/  SEL R21, RZ, 0x7ff00000, !P2 ;  /* 0x7ff00000ff157807 */ /* 0x000fe20005000000 */
[----:B------:R-:W-:-:S04]  /*0cd0*/  IMAD.U32 R18, RZ, RZ, UR12 ;  /* 0x0000000cff127e24 */ /* 0x000fc8000f8e00ff */
[----:B------:R-:W-:Y:S01]  /*0ce0*/  VIADD R0, R21, 0x80000000 ;  /* 0x8000000015007836 */ /* 0x000fe20000000000 */
[----:B------:R-:W-:-:S04]  /*0cf0*/  ISETP.NE.AND P2, PT, R18, 0x3fe00000, PT ;  /* 0x3fe000001200780c */ /* 0x000fc80003f45270 */
[----:B------:R-:W-:-:S04]  /*0d00*/  SEL R0, R0, R21, P2 ;  /* 0x0000001500007207 */ /* 0x000fc80001000000 */
[----:B------:R-:W-:Y:S01]  /*0d10*/  @!P1 SEL R21, R0, R21, P0 ;  /* 0x0000001500159207 */ /* 0x000fe20000000000 */
[----:B------:R-:W-:Y:S06]  /*0d20*/  BRA `(.L_x_2626) ;  /* 0x0000000000307947 */ /* 0x000fec0003800000 */
.L_x_2628:
        /* <DEDUP_REMOVED lines=11> */
.L_x_2627:
[----:B------:R0:W1:Y:S02]  /*0de0*/  DADD R20, R8, R4 ;  /* 0x0000000008147229 */ /* 0x0000640000000004 */
.L_x_2626:
[----:B------:R-:W-:Y:S05]  /*0df0*/  BSYNC.RECONVERGENT B0 ;  /* 0x0000000000007941 */ /* 0x000fea0003800200 */
.L_x_2625:
[----:B------:R-:W2:Y:S01]  /*0e00*/  DSETP.NEU.AND P0, PT, R10, RZ, PT ;  /* 0x000000ff0a00722a */ /* 0x000ea20003f0d000 */
[----:B------:R-:W-:Y:S04]  /*0e10*/  BSSY.RECONVERGENT B0, `(.L_x_2629) ;  /* 0x0000024000007945 */ /* 0x000fe80003800200 */
[----:B--2---:R-:W-:Y:S05]  /*0e20*/  @!P0 BRA `(.L_x_2630) ;  /* 0x00000000006c8947 */ /* 0x004fea0003800000 */
[----:B------:R2:W3:Y:S01]  /*0e30*/  DADD R2, -RZ, |R10| ;  /* 0x00000000ff027229 */ /* 0x0004e2000000050a */
[----:B------:R-:W-:Y:S01]  /*0e40*/  BSSY.RECONVERGENT B1, `(.L_x_2631) ;  /* 0x0000003000017945 */ /* 0x000fe20003800200 */
[----:B--23--:R-:W-:-:S07]  /*0e50*/  MOV R0, 0xe70 ;  /* 0x00000e7000007802 */ /* 0x00cfce0000000f00 */
[----:B01----:R-:W-:Y:S05]  /*0e60*/  CALL.REL.NOINC `($_ZN2at6native57_GLOBAL__N__f3eca4a2_24_ForeachBinaryOpScalar_cu_86b9896c25multi_tensor_apply_kernelINS1_18TensorListMetadataILi2EEENS1_21BinaryOpScalarFunctorIdLi2ELi1ELi1EEEJNS1_13power_functorIdEEdEEEvT_T0_DpT1_$__internal_accurate_pow) ;  /* 0x0000002000b07944 */ /* 0x003fea0003c00000 */
[----:B------:R-:W-:Y:S05]  /*0e70*/  BSYNC.RECONVERGENT B1 ;  /* 0x0000000000017941 */ /* 0x000fea0003800200 */
.L_x_2631:
[----:B------:R-:W-:Y:S01]  /*0e80*/  IMAD.MOV.U32 R23, RZ, RZ, R15 ;  /* 0x000000ffff177224 */ /* 0x000fe200078e000f */
[----:B------:R-:W0:Y:S01]  /*0e90*/  DADD R24, -RZ, -R2 ;  /* 0x00000000ff187229 */ /* 0x000e220000000902 */
[----:B------:R-:W-:Y:S01]  /*0ea0*/  ISETP.GE.AND P1, PT, R11, RZ, PT ;  /* 0x000000ff0b00720c */ /* 0x000fe20003f26270 */
[----:B------:R-:W-:Y:S02]  /*0eb0*/  IMAD.U32 R4, RZ, RZ, UR18 ;  /* 0x00000012ff047e24 */ /* 0x000fe4000f8e00ff */
[----:B------:R-:W-:Y:S01]  /*0ec0*/  SHF.R.U32.HI R0, RZ, 0x14, R23 ;  /* 0x00000014ff007819 */ /* 0x000fe20000011617 */
[----:B------:R-:W-:-:S03]  /*0ed0*/  IMAD.U32 R5, RZ, RZ, UR19 ;  /* 0x00000013ff057e24 */ /* 0x000fc6000f8e00ff */
[----:B------:R-:W-:-:S05]  /*0ee0*/  LOP3.LUT R0, R0, 0x7ff, RZ, 0xc0, !PT ;  /* 0x000007ff00007812 */ /* 0x000fca00078ec0ff */
[----:B------:R-:W-:-:S05]  /*0ef0*/  VIADD R19, R0, 0xfffffc0c ;  /* 0xfffffc0c00137836 */ /* 0x000fca0000000000 */
[CC--:B------:R-:W-:Y:S02]  /*0f00*/  SHF.L.U32 R0, R14.reuse, R19.reuse, RZ ;  /* 0x000000130e007219 */ /* 0x0c0fe400000006ff */
[----:B------:R-:W-:Y:S02]  /*0f10*/  SHF.L.U64.HI R14, R14, R19, R23 ;  /* 0x000000130e0e7219 */ /* 0x000fe40000010217 */
[----:B------:R-:W-:-:S04]  /*0f20*/  ISETP.NE.U32.AND P0, PT, R0, RZ, PT ;  /* 0x000000ff0000720c */ /* 0x000fc80003f05070 */
[----:B------:R-:W-:-:S04]  /*0f30*/  ISETP.NE.AND.EX P0, PT, R14, -0x80000000, PT, P0 ;  /* 0x800000000e00780c */ /* 0x000fc80003f05300 */
[-C--:B0-----:R-:W-:Y:S02]  /*0f40*/  FSEL R15, R24, R2.reuse, !P0 ;  /* 0x00000002180f7208 */ /* 0x081fe40004000000 */
[-C--:B------:R-:W-:Y:S02]  /*0f50*/  FSEL R24, R25, R3.reuse, !P0 ;  /* 0x0000000319187208 */ /* 0x080fe40004000000 */
[----:B------:R-:W-:Y:S02]  /*0f60*/  FSEL R14, R15, R2, !P1 ;  /* 0x000000020f0e7208 */ /* 0x000fe40004800000 */
[----:B------:R-:W-:Y:S02]  /*0f70*/  FSEL R15, R24, R3, !P1 ;  /* 0x00000003180f7208 */ /* 0x000fe40004800000 */
[----:B------:R-:W-:-:S15]  /*0f80*/  PLOP3.LUT P0, PT, P0, PT, PT, 0x8, 0x80 ;  /* 0x000000000080781c */ /* 0x000fde000070e170 */
[----:B------:R-:W-:-:S11]  /*0f90*/  NOP ;  /* 0x0000000000007918 */ /* 0x000fd60000000000 */
[----:B------:R-:W0:Y:S02]  /*0fa0*/  DSETP.NEU.AND P2, PT, R26, R4, PT ;  /* 0x000000041a00722a */ /* 0x000e240003f4d000 */
[----:B0-----:R-:W-:Y:S02]  /*0fb0*/  @P2 FSEL R14, R14, RZ, P1 ;  /* 0x000000ff0e0e2208 */ /* 0x001fe40000800000 */
[----:B------:R-:W-:Y:S01]  /*0fc0*/  @P2 FSEL R15, R15, -QNAN , P1 ;  /* 0xfff800000f0f2808 */ /* 0x000fe20000800000 */
[----:B------:R-:W-:Y:S06]  /*0fd0*/  BRA `(.L_x_2632) ;  /* 0x00000000001c7947 */ /* 0x000fec0003800000 */
.L_x_2630:
[----:B------:R-:W-:Y:S01]  /*0fe0*/  IMAD.U32 R23, RZ, RZ, UR24 ;  /* 0x00000018ff177e24 */ /* 0x000fe2000f8e00ff */
[----:B------:R-:W-:Y:S01]  /*0ff0*/  PLOP3.LUT P2, PT, PT, PT, UP1, 0x80, 0x8 ;  /* 0x000000000008781c */ /* 0x000fe20003f4f018 */
[----:B------:R-:W-:Y:S01]  /*1000*/  IMAD.MOV.U32 R14, RZ, RZ, RZ ;  /* 0x000000ffff0e7224 */ /* 0x000fe200078e00ff */
[----:B------:R-:W-:Y:S02]  /*1010*/  PLOP3.LUT P0, PT, PT, PT, UP1, 0x80, 0x8 ;  /* 0x000000000008781c */ /* 0x000fe40003f0f018 */
[----:B------:R-:W-:Y:S02]  /*1020*/  ISETP.GE.AND P1, PT, R23, RZ, PT ;  /* 0x000000ff1700720c */ /* 0x000fe40003f26270 */
[----:B------:R-:W-:-:S11]  /*1030*/  SEL R15, R11, RZ, P2 ;  /* 0x000000ff0b0f7207 */ /* 0x000fd60001000000 */
[----:B------:R-:W-:-:S07]  /*1040*/  @!P1 LOP3.LUT R15, R15, 0x7ff00000, RZ, 0xfc, !PT ;  /* 0x7ff000000f0f9812 */ /* 0x000fce00078efcff */
.L_x_2632:
[----:B------:R-:W-:Y:S05]  /*1050*/  BSYNC.RECONVERGENT B0 ;  /* 0x0000000000007941 */ /* 0x000fea0003800200 */
.L_x_2629:
[----:B------:R-:W2:Y:S01]  /*1060*/  DADD R2, R10, R4 ;  /* 0x000000000a027229 */ /* 0x000ea20000000004 */
[----:B------:R-:W-:Y:S01]  /*1070*/  BSSY.RECONVERGENT B0, `(.L_x_2633) ;  /* 0x0000020000007945 */ /* 0x000fe20003800200 */
[----:B--2---:R-:W-:-:S04]  /*1080*/  LOP3.LUT R2, R3, 0x7ff00000, RZ, 0xc0, !PT ;  /* 0x7ff0000003027812 */ /* 0x004fc800078ec0ff */
[----:B------:R-:W-:-:S13]  /*1090*/  ISETP.NE.AND P1, PT, R2, 0x7ff00000, PT ;  /* 0x7ff000000200780c */ /* 0x000fda0003f25270 */
[----:B------:R-:W-:Y:S05]  /*10a0*/  @P1 BRA `(.L_x_2634) ;  /* 0x0000000000701947 */ /* 0x000fea0003800000 */
[----:B------:R-:W2:Y:S02]  /*10b0*/  DSETP.NAN.AND P1, PT, R10, R4, PT ;  /* 0x000000040a00722a */ /* 0x000ea40003f28000 */
[----:B--2---:R-:W-:Y:S05]  /*10c0*/  @P1 BRA `(.L_x_2635) ;  /* 0x0000000000641947 */ /* 0x004fea0003800000 */
[----:B------:R-:W2:Y:S02]  /*10d0*/  DSETP.NEU.AND P1, PT, |R4|, +INF , PT ;  /* 0x7ff000000400742a */ /* 0x000ea40003f2d200 */
[----:B--2---:R-:W-:Y:S05]  /*10e0*/  @!P1 BRA `(.L_x_2636) ;  /* 0x0000000000309947 */ /* 0x004fea0003800000 */
[----:B------:R-:W2:Y:S02]  /*10f0*/  DSETP.NEU.AND P1, PT, |R10|, +INF , PT ;  /* 0x7ff000000a00742a */ /* 0x000ea40003f2d200 */
[----:B--2---:R-:W-:Y:S05]  /*1100*/  @P1 BRA `(.L_x_2634) ;  /* 0x0000000000581947 */ /* 0x004fea0003800000 */
[----:B------:R-:W-:Y:S01]  /*1110*/  ISETP.GE.AND P2, PT, R23, RZ, PT ;  /* 0x000000ff1700720c */ /* 0x000fe20003f46270 */
[----:B------:R-:W-:Y:S01]  /*1120*/  IMAD.MOV.U32 R14, RZ, RZ, RZ ;  /* 0x000000ffff0e7224 */ /* 0x000fe200078e00ff */
[----:B------:R-:W-:Y:S02]  /*1130*/  ISETP.GE.AND P1, PT, R11, RZ, PT ;  /* 0x000000ff0b00720c */ /* 0x000fe40003f26270 */
[----:B------:R-:W-:Y:S02]  /*1140*/  SEL R15, RZ, 0x7ff00000, !P2 ;  /* 0x7ff00000ff0f7807 */ /* 0x000fe40005000000 */
[----:B------:R-:W-:-:S03]  /*1150*/  LOP3.LUT R18, R23, 0x7fffffff, RZ, 0xc0, !PT ;  /* 0x7fffffff17127812 */ /* 0x000fc600078ec0ff */
[----:B------:R-:W-:Y:S01]  /*1160*/  VIADD R0, R15, 0x80000000 ;  /* 0x800000000f007836 */ /* 0x000fe20000000000 */
[----:B------:R-:W-:-:S04]  /*1170*/  ISETP.NE.AND P2, PT, R18, 0x3fe00000, PT ;  /* 0x3fe000001200780c */ /* 0x000fc80003f45270 */
[----:B------:R-:W-:-:S04]  /*1180*/  SEL R0, R0, R15, P2 ;  /* 0x0000000f00007207 */ /* 0x000fc80001000000 */
[----:B------:R-:W-:Y:S01]  /*1190*/  @!P1 SEL R15, R0, R15, P0 ;  /* 0x0000000f000f9207 */ /* 0x000fe20000000000 */
[----:B------:R-:W-:Y:S06]  /*11a0*/  BRA `(.L_x_2634) ;  /* 0x0000000000307947 */ /* 0x000fec0003800000 */
.L_x_2636:
[----:B------:R-:W-:Y:S01]  /*11b0*/  ISETP.GE.AND P1, PT, R23, RZ, PT ;  /* 0x000000ff1700720c */ /* 0x000fe20003f26270 */
[----:B------:R-:W2:Y:S02]  /*11c0*/  DSETP.GT.AND P0, PT, |R10|, 1, PT ;  /* 0x3ff000000a00742a */ /* 0x000ea40003f04200 */
[----:B--2---:R-:W-:-:S10]  /*11d0*/  SEL R14, RZ, 0x7ff00000, !P0 ;  /* 0x7ff00000ff0e7807 */ /* 0x004fd40004000000 */
[----:B------:R-:W-:-:S15]  /*11e0*/  @!P1 LOP3.LUT R14, R14, 0x7ff00000, RZ, 0x3c, !PT ;  /* 0x7ff000000e0e9812 */ /* 0x000fde00078e3cff */
[----:B------:R-:W-:-:S15]  /*11f0*/  NOP ;  /* 0x0000000000007918 */ /* 0x000fde0000000000 */
[----:B------:R-:W-:-:S15]  /*1200*/  NOP ;  /* 0x0000000000007918 */ /* 0x000fde0000000000 */
[----:B------:R-:W-:-:S07]  /*1210*/  NOP ;  /* 0x0000000000007918 */ /* 0x000fce0000000000 */
[----:B------:R-:W2:Y:S02]  /*1220*/  DSETP.NEU.AND P0, PT, R10, -1, PT ;  /* 0xbff000000a00742a */ /* 0x000ea40003f0d000 */
[----:B--2---:R-:W-:Y:S01]  /*1230*/  SEL R15, R14, 0x3ff00000, P0 ;  /* 0x3ff000000e0f7807 */ /* 0x004fe20000000000 */
[----:B------:R-:W-:Y:S01]  /*1240*/  IMAD.MOV.U32 R14, RZ, RZ, RZ ;  /* 0x000000ffff0e7224 */ /* 0x000fe200078e00ff */
[----:B------:R-:W-:Y:S06]  /*1250*/  BRA `(.L_x_2634) ;  /* 0x0000000000047947 */ /* 0x000fec0003800000 */
.L_x_2635:
[----:B------:R2:W3:Y:S02]  /*1260*/  DADD R14, R10, R4 ;  /* 0x000000000a0e7229 */ /* 0x0004e40000000004 */
.L_x_2634:
[----:B------:R-:W-:Y:S05]  /*1270*/  BSYNC.RECONVERGENT B0 ;  /* 0x0000000000007941 */ /* 0x000fea0003800200 */
.L_x_2633:
[----:B------:R-:W4:Y:S01]  /*1280*/  DSETP.NEU.AND P0, PT, R12, RZ, PT ;  /* 0x000000ff0c00722a */ /* 0x000f220003f0d000 */
[----:B------:R-:W-:Y:S04]  /*1290*/  BSSY.RECONVERGENT B0, `(.L_x_2637) ;  /* 0x0000023000007945 */ /* 0x000fe80003800200 */
[----:B----4-:R-:W-:Y:S05]  /*12a0*/  @!P0 BRA `(.L_x_2638) ;  /* 0x00000000006c8947 */ /* 0x010fea0003800000 */
[----:B------:R4:W0:Y:S01]  /*12b0*/  DADD R2, -RZ, |R12| ;  /* 0x00000000ff027229 */ /* 0x000822000000050c */
[----:B------:R-:W-:Y:S01]  /*12c0*/  BSSY.RECONVERGENT B1, `(.L_x_2639) ;  /* 0x0000003000017945 */ /* 0x000fe20003800200 */
[----:B0---4-:R-:W-:-:S07]  /*12d0*/  MOV R0, 0x12f0 ;  /* 0x000012f000007802 */ /* 0x011fce0000000f00 */
[----:B-123--:R-:W-:Y:S05]  /*12e0*/  CALL.REL.NOINC `($_ZN2at6native57_GLOBAL__N__f3eca4a2_24_ForeachBinaryOpScalar_cu_86b9896c25multi_tensor_apply_kernelINS1_18TensorListMetadataILi2EEENS1_21BinaryOpScalarFunctorIdLi2ELi1ELi1EEEJNS1_13power_functorIdEEdEEEvT_T0_DpT1_$__internal_accurate_pow) ;  /* 0x0000001c00907944 */ /* 0x00efea0003c00000 */
[----:B------:R-:W-:Y:S05]  /*12f0*/  BSYNC.RECONVERGENT B1 ;  /* 0x0000000000017941 */ /* 0x000fea0003800200 */
.L_x_2639:
[----:B------:R-:W0:Y:S01]  /*1300*/  LDC.64 R22, c[0x0][0xfd0] ;  /* 0x0003f400ff167b82 */ /* 0x000e220000000a00 */
[----:B------:R-:W1:Y:S01]  /*1310*/  DADD R24, -RZ, -R2 ;  /* 0x00000000ff187229 */ /* 0x000e620000000902 */
[----:B------:R-:W-:Y:S01]  /*1320*/  IMAD.U32 R4, RZ, RZ, UR18 ;  /* 0x00000012ff047e24 */ /* 0x000fe2000f8e00ff */
[----:B------:R-:W-:Y:S01]  /*1330*/  ISETP.GE.AND P1, PT, R13, RZ, PT ;  /* 0x000000ff0d00720c */ /* 0x000fe20003f26270 */
[----:B------:R-:W-:Y:S01]  /*1340*/  IMAD.U32 R5, RZ, RZ, UR19 ;  /* 0x00000013ff057e24 */ /* 0x000fe2000f8e00ff */
[----:B0-----:R-:W-:-:S04]  /*1350*/  SHF.R.U32.HI R0, RZ, 0x14, R23 ;  /* 0x00000014ff007819 */ /* 0x001fc80000011617 */
[----:B------:R-:W-:-:S05]  /*1360*/  LOP3.LUT R0, R0, 0x7ff, RZ, 0xc0, !PT ;  /* 0x000007ff00007812 */ /* 0x000fca00078ec0ff */
[----:B------:R-:W-:-:S05]  /*1370*/  VIADD R19, R0, 0xfffffc0c ;  /* 0xfffffc0c00137836 */ /* 0x000fca0000000000 */
[CC--:B------:R-:W-:Y:S02]  /*1380*/  SHF.L.U32 R0, R22.reuse, R19.reuse, RZ ;  /* 0x0000001316007219 */ /* 0x0c0fe400000006ff */
[----:B------:R-:W-:Y:S02]  /*1390*/  SHF.L.U64.HI R22, R22, R19, R23 ;  /* 0x0000001316167219 */ /* 0x000fe40000010217 */
[----:B------:R-:W-:-:S04]  /*13a0*/  ISETP.NE.U32.AND P0, PT, R0, RZ, PT ;  /* 0x000000ff0000720c */ /* 0x000fc80003f05070 */
[----:B------:R-:W-:-:S04]  /*13b0*/  ISETP.NE.AND.EX P0, PT, R22, -0x80000000, PT, P0 ;  /* 0x800000001600780c */ /* 0x000fc80003f05300 */
[-C--:B-1----:R-:W-:Y:S02]  /*13c0*/  FSEL R29, R24, R2.reuse, !P0 ;  /* 0x00000002181d7208 */ /* 0x082fe40004000000 */
        /* <DEDUP_REMOVED lines=9> */
.L_x_2638:
[----:B------:R-:W-:Y:S01]  /*1460*/  ISETP.GE.AND P1, PT, R23, RZ, PT ;  /* 0x000000ff1700720c */ /* 0x000fe20003f26270 */
[----:B------:R-:W-:Y:S01]  /*1470*/  IMAD.MOV.U32 R2, RZ, RZ, RZ ;  /* 0x000000ffff027224 */ /* 0x000fe200078e00ff */
[----:B------:R-:W-:Y:S02]  /*1480*/  PLOP3.LUT P2, PT, PT, PT, UP1, 0x80, 0x8 ;  /* 0x000000000008781c */ /* 0x000fe40003f4f018 */
[----:B------:R-:W-:Y:S02]  /*1490*/  PLOP3.LUT P0, PT, PT, PT, UP1, 0x80, 0x8 ;  /* 0x000000000008781c */ /* 0x000fe40003f0f018 */
[----:B------:R-:W-:-:S07]  /*14a0*/  SEL R3, R13, RZ, P2 ;  /* 0x000000ff0d037207 */ /* 0x000fce0001000000 */
[----:B------:R-:W-:-:S07]  /*14b0*/  @!P1 LOP3.LUT R3, R3, 0x7ff00000, RZ, 0xfc, !PT ;  /* 0x7ff0000003039812 */ /* 0x000fce00078efcff */
.L_x_2640:
[----:B------:R-:W-:Y:S05]  /*14c0*/  BSYNC.RECONVERGENT B0 ;  /* 0x0000000000007941 */ /* 0x000fea0003800200 */
.L_x_2637:
[----:B------:R-:W4:Y:S01]  /*14d0*/  DADD R24, R12, R4 ;  /* 0x000000000c187229 */ /* 0x000f220000000004 */
[----:B------:R-:W-:Y:S01]  /*14e0*/  BSSY.RECONVERGENT B0, `(.L_x_2641) ;  /* 0x0000020000007945 */ /* 0x000fe20003800200 */
[----:B----4-:R-:W-:-:S04]  /*14f0*/  LOP3.LUT R24, R25, 0x7ff00000, RZ, 0xc0, !PT ;  /* 0x7ff0000019187812 */ /* 0x010fc800078ec0ff */
[----:B------:R-:W-:-:S13]  /*1500*/  ISETP.NE.AND P1, PT, R24, 0x7ff00000, PT ;  /* 0x7ff000001800780c */ /* 0x000fda0003f25270 */
[----:B------:R-:W-:Y:S05]  /*1510*/  @P1 BRA `(.L_x_2642) ;  /* 0x0000000000701947 */ /* 0x000fea0003800000 */
[----:B------:R-:W4:Y:S02]  /*1520*/  DSETP.NAN.AND P1, PT, R12, R4, PT ;  /* 0x000000040c00722a */ /* 0x000f240003f28000 */
[----:B----4-:R-:W-:Y:S05]  /*1530*/  @P1 BRA `(.L_x_2643) ;  /* 0x0000000000641947 */ /* 0x010fea0003800000 */
[----:B------:R-:W4:Y:S02]  /*1540*/  DSETP.NEU.AND P1, PT, |R4|, +INF , PT ;  /* 0x7ff000000400742a */ /* 0x000f240003f2d200 */
[----:B----4-:R-:W-:Y:S05]  /*1550*/  @!P1 BRA `(.L_x_2644) ;  /* 0x0000000000309947 */ /* 0x010fea0003800000 */
[----:B------:R-:W4:Y:S02]  /*1560*/  DSETP.NEU.AND P1, PT, |R12|, +INF , PT ;  /* 0x7ff000000c00742a */ /* 0x000f240003f2d200 */
[----:B----4-:R-:W-:Y:S05]  /*1570*/  @P1 BRA `(.L_x_2642) ;  /* 0x0000000000581947 */ /* 0x010fea0003800000 */
        /* <DEDUP_REMOVED lines=10> */
.L_x_2644:
[----:B------:R-:W-:Y:S01]  /*1620*/  ISETP.GE.AND P1, PT, R23, RZ, PT ;  /* 0x000000ff1700720c */ /* 0x000fe20003f26270 */
[----:B------:R-:W4:Y:S02]  /*1630*/  DSETP.GT.AND P0, PT, |R12|, 1, PT ;  /* 0x3ff000000c00742a */ /* 0x000f240003f04200 */
[----:B----4-:R-:W-:-:S10]  /*1640*/  SEL R2, RZ, 0x7ff00000, !P0 ;  /* 0x7ff00000ff027807 */ /* 0x010fd40004000000 */
[----:B------:R-:W-:-:S15]  /*1650*/  @!P1 LOP3.LUT R2, R2, 0x7ff00000, RZ, 0x3c, !PT ;  /* 0x7ff0000002029812 */ /* 0x000fde00078e3cff */
[----:B------:R-:W-:-:S15]  /*1660*/  NOP ;  /* 0x0000000000007918 */ /* 0x000fde0000000000 */
[----:B------:R-:W-:-:S15]  /*1670*/  NOP ;  /* 0x0000000000007918 */ /* 0x000fde0000000000 */
[----:B------:R-:W-:-:S07]  /*1680*/  NOP ;  /* 0x0000000000007918 */ /* 0x000fce0000000000 */
[----:B------:R-:W4:Y:S02]  /*1690*/  DSETP.NEU.AND P0, PT, R12, -1, PT ;  /* 0xbff000000c00742a */ /* 0x000f240003f0d000 */
[----:B----4-:R-:W-:Y:S01]  /*16a0*/  SEL R3, R2, 0x3ff00000, P0 ;  /* 0x3ff0000002037807 */ /* 0x010fe20000000000 */
[----:B------:R-:W-:Y:S01]  /*16b0*/  IMAD.MOV.U32 R2, RZ, RZ, RZ ;  /* 0x000000ffff027224 */ /* 0x000fe200078e00ff */
[----:B------:R-:W-:Y:S06]  /*16c0*/  BRA `(.L_x_2642) ;  /* 0x0000000000047947 */ /* 0x000fec0003800000 */
.L_x_2643:
[----:B------:R4:W0:Y:S02]  /*16d0*/  DADD R2, R12, R4 ;  /* 0x000000000c027229 */ /* 0x0008240000000004 */
.L_x_2642:
[----:B------:R-:W-:Y:S05]  /*16e0*/  BSYNC.RECONVERGENT B0 ;  /* 0x0000000000007941 */ /* 0x000fea0003800200 */
.L_x_2641:
[----:B------:R-:W5:Y:S01]  /*16f0*/  S2R R0, SR_TID.X ;  /* 0x0000000000007919 */ /* 0x000f620000002100 */
[----:B------:R4:W0:Y:S01]  /*1700*/  DSETP.NEU.AND P3, PT, R12, 1, PT ;  /* 0x3ff000000c00742a */ /* 0x0008220003f6d000 */
[----:B------:R-:W1:Y:S01]  /*1710*/  LDCU UR12, c[0x0][0x360] ;  /* 0x00006c00ff0c77ac */ /* 0x000e620008000800 */
[----:B----4-:R-:W4:Y:S01]  /*1720*/  LDC R13, c[0x0][0x360] ;  /* 0x0000d800ff0d7b82 */ /* 0x010f220000000800 */
[----:B0-----:R-:W-:Y:S01]  /*1730*/  FSEL R2, R2, RZ, P3 ;  /* 0x000000ff02027208 */ /* 0x001fe20001800000 */
[----:B------:R-:W-:Y:S01]  /*1740*/  BSSY.RECONVERGENT B0, `(.L_x_2645) ;  /* 0x000001a000007945 */ /* 0x000fe20003800200 */
[----:B------:R-:W-:Y:S02]  /*1750*/  FSEL R3, R3, 1.875, P3 ;  /* 0x3ff0000003037808 */ /* 0x000fe40001800000 */
[----:B-----5:R-:W-:Y:S02]  /*1760*/  IADD3 R24, P5, PT, R0, UR4, RZ ;  /* 0x0000000400187c10 */ /* 0x020fe4000ffbe0ff */
[----:B----4-:R-:W-:-:S02]  /*1770*/  IADD3 R22, P1, P2, R13, UR4, R0 ;  /* 0x000000040d167c10 */ /* 0x010fc4000fa3e000 */
[----:B------:R-:W-:Y:S01]  /*1780*/  ISETP.GE.U32.AND P0, PT, R24, UR20, PT ;  /* 0x0000001418007c0c */ /* 0x000fe2000bf06070 */
[----:B------:R-:W-:Y:S01]  /*1790*/  IMAD.X R25, RZ, RZ, UR5, P5 ;  /* 0x00000005ff197e24 */ /* 0x000fe2000a8e06ff */
[C---:B-1----:R-:W-:Y:S02]  /*17a0*/  IADD3 R12, P4, PT, R22.reuse, UR12, RZ ;  /* 0x0000000c160c7c10 */ /* 0x042fe4000ff9e0ff */
[----:B------:R-:W-:Y:S02]  /*17b0*/  IADD3.X R23, PT, PT, RZ, UR5, RZ, P1, P2 ;  /* 0x00000005ff177c10 */ /* 0x000fe40008fe44ff */
[----:B------:R-:W-:Y:S02]  /*17c0*/  ISETP.GE.U32.AND.EX P0, PT, R25, UR21, PT, P0 ;  /* 0x0000001519007c0c */ /* 0x000fe4000bf06100 */
[----:B------:R-:W-:Y:S01]  /*17d0*/  ISETP.GE.U32.AND P2, PT, R22, UR20, PT ;  /* 0x0000001416007c0c */ /* 0x000fe2000bf46070 */
[----:B------:R-:W-:Y:S01]  /*17e0*/  IMAD.X R13, RZ, RZ, R23, P4 ;  /* 0x000000ffff0d7224 */ /* 0x000fe200020e0617 */
[----:B------:R-:W-:-:S02]  /*17f0*/  ISETP.GE.U32.AND P1, PT, R12, UR20, PT ;  /* 0x000000140c007c0c */ /* 0x000fc4000bf26070 */
[----:B------:R-:W-:Y:S02]  /*1800*/  ISETP.GE.U32.AND.EX P2, PT, R23, UR21, PT, P2 ;  /* 0x0000001517007c0c */ /* 0x000fe4000bf46120 */
[----:B------:R-:W-:-:S15]  /*1810*/  ISETP.GE.U32.AND.EX P1, PT, R13, UR21, PT, P1 ;  /* 0x000000150d007c0c */ /* 0x000fde000bf26110 */
[----:B------:R-:W-:-:S15]  /*1820*/  NOP ;  /* 0x0000000000007918 */ /* 0x000fde0000000000 */
[----:B------:R-:W-:-:S09]  /*1830*/  NOP ;  /* 0x0000000000007918 */ /* 0x000fd20000000000 */
[----:B------:R0:W1:Y:S02]  /*1840*/  DSETP.NEU.AND P3, PT, R4, RZ, PT ;  /* 0x000000ff0400722a */ /* 0x0000640003f6d000 */
[----:B-1----:R-:W-:Y:S05]  /*1850*/  @P0 BRA `(.L_x_2646) ;  /* 0x0000000000200947 */ /* 0x002fea0003800000 */
[----:B------:R-:W1:Y:S01]  /*1860*/  DSETP.NEU.AND P0, PT, R6, 1, PT ;  /* 0x3ff000000600742a */ /* 0x000e620003f0d000 */
[----:B0-2---:R-:W-:Y:S02]  /*1870*/  LEA R4, P4, R24, UR6, 0x3 ;  /* 0x0000000618047c11 */ /* 0x005fe4000f8818ff */
[----:B-1----:R-:W-:Y:S02]  /*1880*/  FSEL R6, R16, RZ, P0 ;  /* 0x000000ff10067208 */ /* 0x002fe40000000000 */
[----:B------:R-:W-:Y:S02]  /*1890*/  FSEL R16, R17, 1.875, P0 ;  /* 0x3ff0000011107808 */ /* 0x000fe40000000000 */
[----:B------:R-:W-:Y:S02]  /*18a0*/  LEA.HI.X R5, R24, UR7, R25, 0x3, P4 ;  /* 0x0000000718057c11 */ /* 0x000fe4000a0f1c19 */
[----:B------:R-:W-:Y:S02]  /*18b0*/  FSEL R6, R6, RZ, P3 ;  /* 0x000000ff06067208 */ /* 0x000fe40001800000 */
[----:B------:R-:W-:-:S05]  /*18c0*/  FSEL R7, R16, 1.875, P3 ;  /* 0x3ff0000010077808 */ /* 0x000fca0001800000 */
[----:B------:R1:W-:Y:S02]  /*18d0*/  STG.E.64 desc[UR16][R4.64], R6 ;  /* 0x0000000604007986 */ /* 0x0003e4000c101b10 */
.L_x_2646:
[----:B------:R-:W-:Y:S05]  /*18e0*/  BSYNC.RECONVERGENT B0 ;  /* 0x0000000000007941 */ /* 0x000fea0003800200 */
.L_x_2645:
[----:B------:R-:W-:Y:S04]  /*18f0*/  BSSY.RECONVERGENT B0, `(.L_x_2647) ;  /* 0x000000a000007945 */ /* 0x000fe80003800200 */
[----:B------:R-:W-:Y:S05]  /*1900*/  @P2 BRA `(.L_x_2648) ;  /* 0x0000000000202947 */ /* 0x000fea0003800000 */
[----:B------:R-:W0:Y:S01]  /*1910*/  DSETP.NEU.AND P0, PT, R8, 1, PT ;  /* 0x3ff000000800742a */ /* 0x000e220003f0d000 */
[----:B-1----:R-:W-:Y:S02]  /*1920*/  LEA R6, P2, R22, UR6, 0x3 ;  /* 0x0000000616067c11 */ /* 0x002fe4000f8418ff */
[----:B0-2---:R-:W-:Y:S02]  /*1930*/  FSEL R4, R20, RZ, P0 ;  /* 0x000000ff14047208 */ /* 0x005fe40000000000 */
[----:B------:R-:W-:Y:S02]  /*1940*/  FSEL R20, R21, 1.875, P0 ;  /* 0x3ff0000015147808 */ /* 0x000fe40000000000 */
[----:B------:R-:W-:Y:S02]  /*1950*/  LEA.HI.X R7, R22, UR7, R23, 0x3, P2 ;  /* 0x0000000716077c11 */ /* 0x000fe400090f1c17 */
[----:B------:R-:W-:Y:S02]  /*1960*/  FSEL R4, R4, RZ, P3 ;  /* 0x000000ff04047208 */ /* 0x000fe40001800000 */
[----:B------:R-:W-:-:S05]  /*1970*/  FSEL R5, R20, 1.875, P3 ;  /* 0x3ff0000014057808 */ /* 0x000fca0001800000 */
[----:B------:R4:W-:Y:S02]  /*1980*/  STG.E.64 desc[UR16][R6.64], R4 ;  /* 0x0000000406007986 */ /* 0x0009e4000c101b10 */
.L_x_2648:
[----:B------:R-:W-:Y:S05]  /*1990*/  BSYNC.RECONVERGENT B0 ;  /* 0x0000000000007941 */ /* 0x000fea0003800200 */
.L_x_2647:
[----:B------:R-:W-:Y:S01]  /*19a0*/  BSSY.RECONVERGENT B0, `(.L_x_2649) ;  /* 0x000000c000007945 */ /* 0x000fe20003800200 */
[----:B-1--4-:R-:W-:Y:S02]  /*19b0*/  FSEL R6, R2, RZ, P3 ;  /* 0x000000ff02067208 */ /* 0x012fe40001800000 */
[----:B------:R-:W-:Y:S01]  /*19c0*/  FSEL R7, R3, 1.875, P3 ;  /* 0x3ff0000003077808 */ /* 0x000fe20001800000 */
[----:B------:R-:W-:Y:S06]  /*19d0*/  @P1 BRA `(.L_x_2650) ;  /* 0x0000000000201947 */ /* 0x000fec0003800000 */
[----:B------:R-:W3:Y:S01]  /*19e0*/  DSETP.NEU.AND P0, PT, R10, 1, PT ;  /* 0x3ff000000a00742a */ /* 0x000ee20003f0d000 */
[----:B0-2---:R-:W-:Y:S02]  /*19f0*/  LEA R4, P1, R12, UR6, 0x3 ;  /* 0x000000060c047c11 */ /* 0x005fe4000f8218ff */
[----:B---3--:R-:W-:Y:S02]  /*1a00*/  FSEL R2, R14, RZ, P0 ;  /* 0x000000ff0e027208 */ /* 0x008fe40000000000 */
[----:B------:R-:W-:Y:S02]  /*1a10*/  FSEL R14, R15, 1.875, P0 ;  /* 0x3ff000000f0e7808 */ /* 0x000fe40000000000 */
[----:B------:R-:W-:Y:S02]  /*1a20*/  LEA.HI.X R5, R12, UR7, R13, 0x3, P1 ;  /* 0x000000070c057c11 */ /* 0x000fe400088f1c0d */
[----:B------:R-:W-:Y:S02]  /*1a30*/  FSEL R2, R2, RZ, P3 ;  /* 0x000000ff02027208 */ /* 0x000fe40001800000 */
[----:B------:R-:W-:-:S05]  /*1a40*/  FSEL R3, R14, 1.875, P3 ;  /* 0x3ff000000e037808 */ /* 0x000fca0001800000 */
[----:B------:R1:W-:Y:S02]  /*1a50*/  STG.E.64 desc[UR16][R4.64], R2 ;  /* 0x0000000204007986 */ /* 0x0003e4000c101b10 */
.L_x_2650:
[----:B------:R-:W-:Y:S05]  /*1a60*/  BSYNC.RECONVERGENT B0 ;  /* 0x0000000000007941 */ /* 0x000fea0003800200 */
.L_x_2649:
[----:B------:R-:W-:Y:S01]  /*1a70*/  IADD3 R12, P0, PT, R12, UR12, RZ ;  /* 0x0000000c0c0c7c10 */ /* 0x000fe2000ff1e0ff */
[----:B------:R-:W-:-:S04]  /*1a80*/  ULEA UR4, UP0, UR12, UR4, 0x2 ;  /* 0x000000040c047291 */ /* 0x000fc8000f8010ff */
[----:B------:R-:W-:Y:S01]  /*1a90*/  IMAD.X R13, RZ, RZ, R13, P0 ;  /* 0x000000ffff0d7224 */ /* 0x000fe200000e060d */
[----:B------:R-:W-:Y:S01]  /*1aa0*/  ISETP.GE.U32.AND P0, PT, R12, UR20, PT ;  /* 0x000000140c007c0c */ /* 0x000fe2000bf06070 */
[----:B------:R-:W-:Y:S02]  /*1ab0*/  UIADD3.X UR5, UPT, UPT, URZ, UR5, URZ, UP0, !UPT ;  /* 0x00000005ff057290 */ /* 0x000fe400087fe4ff */
[----:B------:R-:W-:Y:S01]  /*1ac0*/  UISETP.GE.U32.AND UP0, UPT, UR4, UR20, UPT ;  /* 0x000000140400728c */ /* 0x000fe2000bf06070 */
[----:B------:R-:W-:-:S03]  /*1ad0*/  ISETP.GE.U32.AND.EX P0, PT, R13, UR21, PT, P0 ;  /* 0x000000150d007c0c */ /* 0x000fc6000bf06100 */
[----:B------:R-:W-:-:S10]  /*1ae0*/  UISETP.GE.U32.AND.EX UP0, UPT, UR5, UR21, UPT, UP0 ;  /* 0x000000150500728c */ /* 0x000fd4000bf06100 */
[----:B-1----:R-:W-:-:S04]  /*1af0*/  @!P0 LEA R2, P1, R12, UR6, 0x3 ;  /* 0x000000060c028c11 */ /* 0x002fc8000f8218ff */
[----:B------:R-:W-:-:S05]  /*1b00*/  @!P0 LEA.HI.X R3, R12, UR7, R13, 0x3, P1 ;  /* 0x000000070c038c11 */ /* 0x000fca00088f1c0d */
[----:B------:R1:W-:Y:S01]  /*1b10*/  @!P0 STG.E.64 desc[UR16][R2.64], R6 ;  /* 0x0000000602008986 */ /* 0x0003e2000c101b10 */
[----:B------:R-:W-:Y:S05]  /*1b20*/  BRA.U !UP0, `(.L_x_2651) ;  /* 0xffffffe908047547 */ /* 0x000fea000b83ffff */
[----:B------:R-:W-:Y:S05]  /*1b30*/  EXIT ;  /* 0x000000000000794d */ /* 0x000fea0003800000 */
.L_x_2614:
[----:B------:R-:W1:Y:S02]  /*1b40*/  S2R R26, SR_TID.X ;  /* 0x00000000001a7919 */ /* 0x000e640000002100 */
[----:B-1----:R-:W-:-:S03]  /*1b50*/  IMAD.WIDE.U32 R2, R26, 0x4, RZ ;  /* 0x000000041a027825 */ /* 0x002fc600078e00ff */
[----:B------:R-:W-:-:S04]  /*1b60*/  ISETP.GE.U32.AND P0, PT, R2, UR15, PT ;  /* 0x0000000f02007c0c */ /* 0x000fc8000bf06070 */
[----:B------:R-:W-:-:S13]  /*1b70*/  ISETP.GE.AND.EX P0, PT, R3, UR4, PT, P0 ;  /* 0x0000000403007c0c */ /* 0x000fda000bf06300 */
[----:B0-----:R-:W-:Y:S05]  /*1b80*/  @P0 EXIT ;  /* 0x000000000000094d */ /* 0x001fea0003800000 */
[----:B------:R-:W0:Y:S01]  /*1b90*/  LDCU.64 UR12, c[0x0][0xfd0] ;  /* 0x0001fa00ff0c77ac */ /* 0x000e220008000a00 */
[----:B------:R-:W1:Y:S01]  /*1ba0*/  LDC.64 R6, c[0x0][0xfd0] ;  /* 0x0003f400ff067b82 */ /* 0x000e620000000a00 */
[----:B------:R-:W-:Y:S01]  /*1bb0*/  BSSY.RECONVERGENT B0, `(.L_x_2652) ;  /* 0x0000156000007945 */ /* 0x000fe20003800200 */
[----:B------:R-:W-:Y:S01]  /*1bc0*/  IMAD.MOV.U32 R27, RZ, RZ, RZ ;  /* 0x000000ffff1b7224 */ /* 0x000fe200078e00ff */
[----:B------:R-:W2:Y:S01]  /*1bd0*/  LDCU UR20, c[0x0][0xfd4] ;  /* 0x0001fa80ff1477ac */ /* 0x000ea20008000800 */
[----:B------:R-:W3:Y:S01]  /*1be0*/  LDCU.64 UR18, c[0x0][0xfd0] ;  /* 0x0001fa00ff1277ac */ /* 0x000ee20008000a00 */
[----:B0-----:R-:W-:-:S04]  /*1bf0*/  USHF.R.U32.HI UR5, URZ, 0x14, UR13 ;  /* 0x00000014ff057899 */ /* 0x001fc8000801160d */
[----:B------:R-:W-:-:S04]  /*1c00*/  ULOP3.LUT UR5, UR5, 0x7ff, URZ, 0xc0, !UPT ;  /* 0x000007ff05057892 */ /* 0x000fc8000f8ec0ff */
[----:B------:R-:W-:-:S04]  /*1c10*/  UIADD3 UR5, UPT, UPT, UR5, -0x3f4, URZ ;  /* 0xfffffc0c05057890 */ /* 0x000fc8000fffe0ff */
[----:B------:R-:W-:Y:S02]  /*1c20*/  USHF.L.U32 UR14, UR12, UR5, URZ ;  /* 0x000000050c0e7299 */ /* 0x000fe400080006ff */
[----:B------:R-:W-:Y:S02]  /*1c30*/  USHF.L.U64.HI UR5, UR12, UR5, UR13 ;  /* 0x000000050c057299 */ /* 0x000fe4000801020d */
[----:B------:R-:W-:Y:S02]  /*1c40*/  UISETP.NE.U32.AND UP0, UPT, UR14, URZ, UPT ;  /* 0x000000ff0e00728c */ /* 0x000fe4000bf05070 */
[----:B------:R-:W-:Y:S02]  /*1c50*/  ULOP3.LUT UR13, UR13, 0x7fffffff, URZ, 0xc0, !UPT ;  /* 0x7fffffff0d0d7892 */ /* 0x000fe4000f8ec0ff */
[----:B------:R-:W-:-:S04]  /*1c60*/  UISETP.NE.AND.EX UP0, UPT, UR5, -0x80000000, UPT, UP0 ;  /* 0x800000000500788c */ /* 0x000fc8000bf05300 */
[----:B------:R-:W-:Y:S02]  /*1c70*/  IMAD.U32 R28, RZ, RZ, UR13 ;  /* 0x0000000dff1c7e24 */ /* 0x000fe4000f8e00ff */
[----:B------:R-:W-:-:S13]  /*1c80*/  PLOP3.LUT P0, PT, PT, PT, UP0, 0x80, 0x8 ;  /* 0x000000000008781c */ /* 0x000fda0003f0f008 */
[----:B-1----:R0:W1:-:S15]  /*1c90*/  DSETP.NEU.AND P0, PT, |R6|, 0.5, !P0 ;  /* 0x3fe000000600742a */ /* 0x00205e000470d200 */
[----:B------:R-:W-:-:S15]  /*1ca0*/  NOP ;  /* 0x0000000000007918 */ /* 0x000fde0000000000 */
[----:B------:R-:W-:-:S15]  /*1cb0*/  NOP ;  /* 0x0000000000007918 */ /* 0x000fde0000000000 */
[----:B------:R-:W-:-:S15]  /*1cc0*/  NOP ;  /* 0x0000000000007918 */ /* 0x000fde0000000000 */
[----:B------:R-:W-:-:S04]  /*1cd0*/  NOP ;  /* 0x0000000000007918 */ /* 0x000fc80000000000 */
[----:B0123--:R-:W0:Y:S02]  /*1ce0*/  FRND.F64.TRUNC R6, R6 ;  /* 0x0000000600067313 */ /* 0x00fe24000030d800 */
.L_x_2683:
[----:B------:R-:W-:-:S04]  /*1cf0*/  LEA R8, P1, R26, UR8, 0x5 ;  /* 0x000000081a087c11 */ /* 0x000fc8000f8228ff */
[----:B------:R-:W-:-:S06]  /*1d00*/  LEA.HI.X R9, R26, UR9, R27, 0x5, P1 ;  /* 0x000000091a097c11 */ /* 0x000fcc00088f2c1b */
[----:B------:R-:W2:Y:S01]  /*1d10*/  LDG.E.ENL2.256 R12, R8, desc[UR16][R8.64] ;  /* 0xfe0000100808797e */ /* 0x000ea2000812190c */
[----:B------:R-:W-:Y:S01]  /*1d20*/  BSSY.RECONVERGENT B1, `(.L_x_2653) ;  /* 0x000001e000017945 */ /* 0x000fe20003800200 */
[----:B--2---:R-:W1:Y:S02]  /*1d30*/  DSETP.NEU.AND P2, PT, R8, RZ, PT ;  /* 0x000000ff0800722a */ /* 0x004e640003f4d000 */
[----:B-1----:R-:W1:Y:S01]  /*1d40*/  @!P2 LDC R0, c[0x0][0xfd4] ;  /* 0x0003f500ff00ab82 */ /* 0x002e620000000800 */
[----:B------:R-:W-:Y:S01]  /*1d50*/  @!P2 SEL R17, R9, RZ, P0 ;  /* 0x000000ff0911a207 */ /* 0x000fe20000000000 */
[----:B------:R-:W-:Y:S01]  /*1d60*/  @!P2 IMAD.MOV.U32 R16, RZ, RZ, RZ ;  /* 0x000000ffff10a224 */ /* 0x000fe200078e00ff */
[----:B------:R-:W-:Y:S02]  /*1d70*/  @!P2 PLOP3.LUT P1, PT, P0, PT, PT, 0x80, 0x8 ;  /* 0x000000000008a81c */ /* 0x000fe4000072f070 */
[----:B-1----:R-:W-:-:S13]  /*1d80*/  ISETP.GE.OR P3, PT, R0, RZ, P2 ;  /* 0x000000ff0000720c */ /* 0x002fda0001766670 */
[----:B------:R-:W-:Y:S01]  /*1d90*/  @!P3 LOP3.LUT R17, R17, 0x7ff00000, RZ, 0xfc, !PT ;  /* 0x7ff000001111b812 */ /* 0x000fe200078efcff */
[----:B------:R-:W-:Y:S06]  /*1da0*/  @!P2 BRA `(.L_x_2654) ;  /* 0x000000000054a947 */ /* 0x000fec0003800000 */
[----:B------:R1:W2:Y:S01]  /*1db0*/  DADD R2, -RZ, |R8| ;  /* 0x00000000ff027229 */ /* 0x0002a20000000508 */
[----:B------:R-:W-:Y:S01]  /*1dc0*/  BSSY.RECONVERGENT B2, `(.L_x_2655) ;  /* 0x0000003000027945 */ /* 0x000fe20003800200 */
[----:B-12---:R-:W-:-:S07]  /*1dd0*/  MOV R0, 0x1df0 ;  /* 0x00001df000007802 */ /* 0x006fce0000000f00 */
[----:B0-----:R-:W-:Y:S05]  /*1de0*/  CALL.REL.NOINC `($_ZN2at6native57_GLOBAL__N__f3eca4a2_24_ForeachBinaryOpScalar_cu_86b9896c25multi_tensor_apply_kernelINS1_18TensorListMetadataILi2EEENS1_21BinaryOpScalarFunctorIdLi2ELi1ELi1EEEJNS1_13power_functorIdEEdEEEvT_T0_DpT1_$__internal_accurate_pow) ;  /* 0x0000001000d07944 */ /* 0x001fea0003c00000 */
[----:B------:R-:W-:Y:S05]  /*1df0*/  BSYNC.RECONVERGENT B2 ;  /* 0x0000000000027941 */ /* 0x000fea0003800200 */
.L_x_2655:
[----:B------:R-:W-:Y:S01]  /*1e00*/  UISETP.NE.U32.AND UP0, UPT, UR14, URZ, UPT ;  /* 0x000000ff0e00728c */ /* 0x000fe2000bf05070 */
[----:B------:R-:W0:Y:S01]  /*1e10*/  DADD R4, -RZ, -R2 ;  /* 0x00000000ff047229 */ /* 0x000e220000000902 */
[----:B------:R-:W-:Y:S02]  /*1e20*/  ISETP.GE.AND P2, PT, R9, RZ, PT ;  /* 0x000000ff0900720c */ /* 0x000fe40003f46270 */
[----:B------:R-:W-:-:S06]  /*1e30*/  UISETP.NE.AND.EX UP0, UPT, UR5, -0x80000000, UPT, UP0 ;  /* 0x800000000500788c */ /* 0x000fcc000bf05300 */
[----:B------:R-:W-:Y:S02]  /*1e40*/  PLOP3.LUT P3, PT, PT, PT, UP0, 0x80, 0x8 ;  /* 0x000000000008781c */ /* 0x000fe40003f6f008 */
[----:B------:R-:W-:Y:S02]  /*1e50*/  PLOP3.LUT P1, PT, PT, PT, UP0, 0x80, 0x8 ;  /* 0x000000000008781c */ /* 0x000fe40003f2f008 */
[-C--:B0-----:R-:W-:Y:S02]  /*1e60*/  FSEL R17, R4, R2.reuse, !P3 ;  /* 0x0000000204117208 */ /* 0x081fe40005800000 */
[-C--:B------:R-:W-:Y:S02]  /*1e70*/  FSEL R4, R5, R3.reuse, !P3 ;  /* 0x0000000305047208 */ /* 0x080fe40005800000 */
[----:B------:R-:W-:Y:S02]  /*1e80*/  FSEL R16, R17, R2, !P2 ;  /* 0x0000000211107208 */ /* 0x000fe40005000000 */
[----:B------:R-:W-:-:S02]  /*1e90*/  FSEL R17, R4, R3, !P2 ;  /* 0x0000000304117208 */ /* 0x000fc40005000000 */
[----:B------:R-:W-:-:S15]  /*1ea0*/  PLOP3.LUT P1, PT, P1, PT, PT, 0x8, 0x80 ;  /* 0x000000000080781c */ /* 0x000fde0000f2e170 */
[----:B------:R-:W-:-:S15]  /*1eb0*/  NOP ;  /* 0x0000000000007918 */ /* 0x000fde0000000000 */
[----:B------:R-:W-:-:S13]  /*1ec0*/  NOP ;  /* 0x0000000000007918 */ /* 0x000fda0000000000 */
[----:B------:R-:W0:Y:S02]  /*1ed0*/  DSETP.NEU.AND P3, PT, R6, UR18, PT ;  /* 0x0000001206007e2a */ /* 0x000e24000bf6d000 */
[----:B0-----:R-:W-:Y:S02]  /*1ee0*/  @P3 FSEL R16, R16, RZ, P2 ;  /* 0x000000ff10103208 */ /* 0x001fe40001000000 */
[----:B------:R-:W-:-:S07]  /*1ef0*/  @P3 FSEL R17, R17, -QNAN , P2 ;  /* 0xfff8000011113808 */ /* 0x000fce0001000000 */
.L_x_2654:
[----:B------:R-:W-:Y:S05]  /*1f00*/  BSYNC.RECONVERGENT B1 ;  /* 0x0000000000017941 */ /* 0x000fea0003800200 */
.L_x_2653:
[----:B------:R-:W-:Y:S01]  /*1f10*/  IMAD.U32 R4, RZ, RZ, UR18 ;  /* 0x00000012ff047e24 */ /* 0x000fe2000f8e00ff */
[----:B------:R-:W-:Y:S01]  /*1f20*/  BSSY.RECONVERGENT B1, `(.L_x_2656) ;  /* 0x0000024000017945 */ /* 0x000fe20003800200 */
[----:B------:R-:W-:-:S06]  /*1f30*/  IMAD.U32 R5, RZ, RZ, UR19 ;  /* 0x00000013ff057e24 */ /* 0x000fcc000f8e00ff */
[----:B------:R-:W1:Y:S02]  /*1f40*/  DADD R2, R8, R4 ;  /* 0x0000000008027229 */ /* 0x000e640000000004 */
[----:B-1----:R-:W-:-:S04]  /*1f50*/  LOP3.LUT R2, R3, 0x7ff00000, RZ, 0xc0, !PT ;  /* 0x7ff0000003027812 */ /* 0x002fc800078ec0ff */
[----:B------:R-:W-:-:S13]  /*1f60*/  ISETP.NE.AND P2, PT, R2, 0x7ff00000, PT ;  /* 0x7ff000000200780c */ /* 0x000fda0003f45270 */
[----:B------:R-:W-:Y:S05]  /*1f70*/  @P2 BRA `(.L_x_2657) ;  /* 0x0000000000782947 */ /* 0x000fea0003800000 */
[----:B------:R-:W1:-:S15]  /*1f80*/  DSETP.NAN.AND P2, PT, R8, R4, PT ;  /* 0x000000040800722a */ /* 0x000e5e0003f48000 */
[----:B------:R-:W-:-:S15]  /*1f90*/  NOP ;  /* 0x0000000000007918 */ /* 0x000fde0000000000 */
[----:B------:R-:W-:-:S15]  /*1fa0*/  NOP ;  /* 0x0000000000007918 */ /* 0x000fde0000000000 */
[----:B------:R-:W-:-:S15]  /*1fb0*/  NOP ;  /* 0x0000000000007918 */ /* 0x000fde0000000000 */
[----:B------:R-:W-:-:S04]  /*1fc0*/  NOP ;  /* 0x0000000000007918 */ /* 0x000fc80000000000 */
[----:B-1----:R1:W2:Y:S02]  /*1fd0*/  @P2 DADD R16, R8, R4 ;  /* 0x0000000008102229 */ /* 0x0022a40000000004 */
[----:B-12---:R-:W-:Y:S05]  /*1fe0*/  @P2 BRA `(.L_x_2657) ;  /* 0x00000000005c2947 */ /* 0x006fea0003800000 */
[----:B------:R-:W1:Y:S02]  /*1ff0*/  DSETP.NEU.AND P2, PT, |R4|, +INF , PT ;  /* 0x7ff000000400742a */ /* 0x000e640003f4d200 */
[----:B-1----:R-:W-:Y:S05]  /*2000*/  @P2 BRA `(.L_x_2658) ;  /* 0x00000000002c2947 */ /* 0x002fea0003800000 */
[----:B------:R-:W-:Y:S01]  /*2010*/  ISETP.LE.AND P2, PT, RZ, UR20, PT ;  /* 0x00000014ff007c0c */ /* 0x000fe2000bf43270 */
[----:B------:R-:W1:Y:S02]  /*2020*/  DSETP.GT.AND P1, PT, |R8|, 1, PT ;  /* 0x3ff000000800742a */ /* 0x000e640003f24200 */
[----:B-1----:R-:W-:-:S10]  /*2030*/  SEL R16, RZ, 0x7ff00000, !P1 ;  /* 0x7ff00000ff107807 */ /* 0x002fd40004800000 */
[----:B------:R-:W-:-:S15]  /*2040*/  @!P2 LOP3.LUT R16, R16, 0x7ff00000, RZ, 0x3c, !PT ;  /* 0x7ff000001010a812 */ /* 0x000fde00078e3cff */
[----:B------:R-:W-:-:S15]  /*2050*/  NOP ;  /* 0x0000000000007918 */ /* 0x000fde0000000000 */
[----:B------:R-:W-:-:S15]  /*2060*/  NOP ;  /* 0x0000000000007918 */ /* 0x000fde0000000000 */
[----:B------:R-:W-:-:S07]  /*2070*/  NOP ;  /* 0x0000000000007918 */ /* 0x000fce0000000000 */
[----:B------:R-:W1:Y:S02]  /*2080*/  DSETP.NEU.AND P1, PT, R8, -1, PT ;  /* 0xbff000000800742a */ /* 0x000e640003f2d000 */
[----:B-1----:R-:W-:Y:S01]  /*2090*/  SEL R17, R16, 0x3ff00000, P1 ;  /* 0x3ff0000010117807 */ /* 0x002fe20000800000 */
[----:B------:R-:W-:Y:S01]  /*20a0*/  IMAD.MOV.U32 R16, RZ, RZ, RZ ;  /* 0x000000ffff107224 */ /* 0x000fe200078e00ff */
[----:B------:R-:W-:Y:S06]  /*20b0*/  BRA `(.L_x_2657) ;  /* 0x0000000000287947 */ /* 0x000fec0003800000 */
.L_x_2658:
[----:B------:R-:W1:Y:S02]  /*20c0*/  DSETP.NEU.AND P2, PT, |R8|, +INF , PT ;  /* 0x7ff000000800742a */ /* 0x000e640003f4d200 */
[----:B-1----:R-:W-:Y:S05]  /*20d0*/  @P2 BRA `(.L_x_2657) ;  /* 0x0000000000202947 */ /* 0x002fea0003800000 */
        /* <DEDUP_REMOVED lines=8> */
.L_x_2657:
[----:B------:R-:W-:Y:S05]  /*2160*/  BSYNC.RECONVERGENT B1 ;  /* 0x0000000000017941 */ /* 0x000fea0003800200 */
.L_x_2656:
[----:B------:R-:W1:Y:S01]  /*2170*/  DSETP.NEU.AND P1, PT, R10, RZ, PT ;  /* 0x000000ff0a00722a */ /* 0x000e620003f2d000 */
[----:B------:R-:W-:Y:S04]  /*2180*/  BSSY.RECONVERGENT B1, `(.L_x_2659) ;  /* 0x000001f000017945 */ /* 0x000fe80003800200 */
[----:B-1----:R-:W-:Y:S05]  /*2190*/  @!P1 BRA `(.L_x_2660) ;  /* 0x0000000000609947 */ /* 0x002fea0003800000 */
[----:B------:R1:W2:Y:S01]  /*21a0*/  DADD R2, -RZ, |R10| ;  /* 0x00000000ff027229 */ /* 0x0002a2000000050a */
[----:B------:R-:W-:Y:S01]  /*21b0*/  BSSY.RECONVERGENT B2, `(.L_x_2661) ;  /* 0x0000003000027945 */ /* 0x000fe20003800200 */
[----:B-12---:R-:W-:-:S07]  /*21c0*/  MOV R0, 0x21e0 ;  /* 0x000021e000007802 */ /* 0x006fce0000000f00 */
[----:B0-----:R-:W-:Y:S05]  /*21d0*/  CALL.REL.NOINC `($_ZN2at6native57_GLOBAL__N__f3eca4a2_24_ForeachBinaryOpScalar_cu_86b9896c25multi_tensor_apply_kernelINS1_18TensorListMetadataILi2EEENS1_21BinaryOpScalarFunctorIdLi2ELi1ELi1EEEJNS1_13power_functorIdEEdEEEvT_T0_DpT1_$__internal_accurate_pow) ;  /* 0x0000000c00d47944 */ /* 0x001fea0003c00000 */
[----:B------:R-:W-:Y:S05]  /*21e0*/  BSYNC.RECONVERGENT B2 ;  /* 0x0000000000027941 */ /* 0x000fea0003800200 */
.L_x_2661:
[----:B------:R-:W-:Y:S01]  /*21f0*/  UISETP.NE.U32.AND UP0, UPT, UR14, URZ, UPT ;  /* 0x000000ff0e00728c */ /* 0x000fe2000bf05070 */
[----:B------:R-:W0:Y:S01]  /*2200*/  DADD R18, -RZ, -R2 ;  /* 0x00000000ff127229 */ /* 0x000e220000000902 */
[----:B------:R-:W-:Y:S01]  /*2210*/  ISETP.GE.AND P2, PT, R11, RZ, PT ;  /* 0x000000ff0b00720c */ /* 0x000fe20003f46270 */
[----:B------:R-:W-:Y:S01]  /*2220*/  IMAD.U32 R4, RZ, RZ, UR18 ;  /* 0x00000012ff047e24 */ /* 0x000fe2000f8e00ff */
[----:B------:R-:W-:Y:S01]  /*2230*/  UISETP.NE.AND.EX UP0, UPT, UR5, -0x80000000, UPT, UP0 ;  /* 0x800000000500788c */ /* 0x000fe2000bf05300 */
[----:B------:R-:W-:-:S05]  /*2240*/  IMAD.U32 R5, RZ, RZ, UR19 ;  /* 0x00000013ff057e24 */ /* 0x000fca000f8e00ff */
[----:B------:R-:W-:-:S04]  /*2250*/  PLOP3.LUT P1, PT, PT, PT, UP0, 0x80, 0x8 ;  /* 0x000000000008781c */ /* 0x000fc80003f2f008 */
[-C--:B0-----:R-:W-:Y:S02]  /*2260*/  FSEL R21, R18, R2.reuse, !P1 ;  /* 0x0000000212157208 */ /* 0x081fe40004800000 */
[-C--:B------:R-:W-:Y:S02]  /*2270*/  FSEL R0, R19, R3.reuse, !P1 ;  /* 0x0000000313007208 */ /* 0x080fe40004800000 */
[----:B------:R-:W-:Y:S02]  /*2280*/  PLOP3.LUT P1, PT, PT, PT, UP0, 0x80, 0x8 ;  /* 0x000000000008781c */ /* 0x000fe40003f2f008 */
[----:B------:R-:W-:Y:S02]  /*2290*/  FSEL R18, R21, R2, !P2 ;  /* 0x0000000215127208 */ /* 0x000fe40005000000 */
[----:B------:R-:W-:Y:S02]  /*22a0*/  FSEL R19, R0, R3, !P2 ;  /* 0x0000000300137208 */ /* 0x000fe40005000000 */
[----:B------:R-:W-:-:S15]  /*22b0*/  PLOP3.LUT P1, PT, P1, PT, PT, 0x8, 0x80 ;  /* 0x000000000080781c */ /* 0x000fde0000f2e170 */
[----:B------:R-:W-:-:S15]  /*22c0*/  NOP ;  /* 0x0000000000007918 */ /* 0x000fde0000000000 */
[----:B------:R-:W-:-:S11]  /*22d0*/  NOP ;  /* 0x0000000000007918 */ /* 0x000fd60000000000 */
[----:B------:R-:W0:Y:S02]  /*22e0*/  DSETP.NEU.AND P3, PT, R6, R4, PT ;  /* 0x000000040600722a */ /* 0x000e240003f6d000 */
[----:B0-----:R-:W-:Y:S02]  /*22f0*/  @P3 FSEL R18, R18, RZ, P2 ;  /* 0x000000ff12123208 */ /* 0x001fe40001000000 */
[----:B------:R-:W-:Y:S01]  /*2300*/  @P3 FSEL R19, R19, -QNAN , P2 ;  /* 0xfff8000013133808 */ /* 0x000fe20001000000 */
[----:B------:R-:W-:Y:S06]  /*2310*/  BRA `(.L_x_2662) ;  /* 0x0000000000147947 */ /* 0x000fec0003800000 */
.L_x_2660:
[----:B------:R-:W-:Y:S01]  /*2320*/  ISETP.LE.AND P2, PT, RZ, UR20, PT ;  /* 0x00000014ff007c0c */ /* 0x000fe2000bf43270 */
[----:B------:R-:W-:Y:S01]  /*2330*/  IMAD.MOV.U32 R18, RZ, RZ, RZ ;  /* 0x000000ffff127224 */ /* 0x000fe200078e00ff */
[----:B------:R-:W-:Y:S02]  /*2340*/  SEL R19, R11, RZ, P0 ;  /* 0x000000ff0b137207 */ /* 0x000fe40000000000 */
[----:B------:R-:W-:-:S09]  /*2350*/  PLOP3.LUT P1, PT, P0, PT, PT, 0x80, 0x8 ;  /* 0x000000000008781c */ /* 0x000fd2000072f070 */
[----:B------:R-:W-:-:S07]  /*2360*/  @!P2 LOP3.LUT R19, R19, 0x7ff00000, RZ, 0xfc, !PT ;  /* 0x7ff000001313a812 */ /* 0x000fce00078efcff */
.L_x_2662:
[----:B------:R-:W-:Y:S05]  /*2370*/  BSYNC.RECONVERGENT B1 ;  /* 0x0000000000017941 */ /* 0x000fea0003800200 */
.L_x_2659:
[----:B------:R-:W1:Y:S01]  /*2380*/  DADD R2, R10, R4 ;  /* 0x000000000a027229 */ /* 0x000e620000000004 */
[----:B------:R-:W-:Y:S01]  /*2390*/  BSSY.RECONVERGENT B1, `(.L_x_2663) ;  /* 0x0000021000017945 */ /* 0x000fe20003800200 */
[----:B-1----:R-:W-:-:S04]  /*23a0*/  LOP3.LUT R2, R3, 0x7ff00000, RZ, 0xc0, !PT ;  /* 0x7ff0000003027812 */ /* 0x002fc800078ec0ff */
[----:B------:R-:W-:-:S13]  /*23b0*/  ISETP.NE.AND P2, PT, R2, 0x7ff00000, PT ;  /* 0x7ff000000200780c */ /* 0x000fda0003f45270 */
[----:B------:R-:W-:Y:S05]  /*23c0*/  @P2 BRA `(.L_x_2664) ;  /* 0x0000000000742947 */ /* 0x000fea0003800000 */
[----:B------:R-:W1:Y:S02]  /*23d0*/  DSETP.NAN.AND P2, PT, R10, R4, PT ;  /* 0x000000040a00722a */ /* 0x000e640003f48000 */
[----:B-1----:R-:W-:Y:S05]  /*23e0*/  @P2 BRA `(.L_x_2665) ;  /* 0x0000000000682947 */ /* 0x002fea0003800000 */
[----:B------:R-:W1:Y:S02]  /*23f0*/  DSETP.NEU.AND P2, PT, |R4|, +INF , PT ;  /* 0x7ff000000400742a */ /* 0x000e640003f4d200 */
[----:B-1----:R-:W-:Y:S05]  /*2400*/  @!P2 BRA `(.L_x_2666) ;  /* 0x000000000034a947 */ /* 0x002fea0003800000 */
[----:B------:R-:W1:Y:S02]  /*2410*/  DSETP.NEU.AND P2, PT, |R10|, +INF , PT ;  /* 0x7ff000000a00742a */ /* 0x000e640003f4d200 */
[----:B-1----:R-:W-:Y:S05]  /*2420*/  @P2 BRA `(.L_x_2664) ;  /* 0x00000000005c2947 */ /* 0x002fea0003800000 */
        /* <DEDUP_REMOVED lines=11> */
.L_x_2666:
        /* <DEDUP_REMOVED lines=11> */
.L_x_2665:
[----:B------:R1:W2:Y:S02]  /*2590*/  DADD R18, R10, R4 ;  /* 0x000000000a127229 */ /* 0x0002a40000000004 */
.L_x_2664:
[----:B------:R-:W-:Y:S05]  /*25a0*/  BSYNC.RECONVERGENT B1 ;  /* 0x0000000000017941 */ /* 0x000fea0003800200 */
.L_x_2663:
[----:B------:R-:W3:Y:S01]  /*25b0*/  DSETP.NEU.AND P1, PT, R12, RZ, PT ;  /* 0x000000ff0c00722a */ /* 0x000ee20003f2d000 */
[----:B------:R-:W-:Y:S04]  /*25c0*/  BSSY.RECONVERGENT B1, `(.L_x_2667) ;  /* 0x000001f000017945 */ /* 0x000fe80003800200 */
[----:B---3--:R-:W-:Y:S05]  /*25d0*/  @!P1 BRA `(.L_x_2668) ;  /* 0x0000000000609947 */ /* 0x008fea0003800000 */
[----:B------:R3:W4:Y:S01]  /*25e0*/  DADD R2, -RZ, |R12| ;  /* 0x00000000ff027229 */ /* 0x000722000000050c */
[----:B------:R-:W-:Y:S01]  /*25f0*/  BSSY.RECONVERGENT B2, `(.L_x_2669) ;  /* 0x0000003000027945 */ /* 0x000fe20003800200 */
[----:B---34-:R-:W-:-:S07]  /*2600*/  MOV R0, 0x2620 ;  /* 0x0000262000007802 */ /* 0x018fce0000000f00 */
[----:B012---:R-:W-:Y:S05]  /*2610*/  CALL.REL.NOINC `($_ZN2at6native57_GLOBAL__N__f3eca4a2_24_ForeachBinaryOpScalar_cu_86b9896c25multi_tensor_apply_kernelINS1_18TensorListMetadataILi2EEENS1_21BinaryOpScalarFunctorIdLi2ELi1ELi1EEEJNS1_13power_functorIdEEdEEEvT_T0_DpT1_$__internal_accurate_pow) ;  /* 0x0000000800c47944 */ /* 0x007fea0003c00000 */
[----:B------:R-:W-:Y:S05]  /*2620*/  BSYNC.RECONVERGENT B2 ;  /* 0x0000000000027941 */ /* 0x000fea0003800200 */
.L_x_2669:
        /* <DEDUP_REMOVED lines=19> */
.L_x_2668:
[----:B------:R-:W-:Y:S01]  /*2760*/  ISETP.LE.AND P2, PT, RZ, UR20, PT ;  /* 0x00000014ff007c0c */ /* 0x000fe2000bf43270 */
[----:B------:R-:W-:Y:S01]  /*2770*/  IMAD.MOV.U32 R20, RZ, RZ, RZ ;  /* 0x000000ffff147224 */ /* 0x000fe200078e00ff */
[----:B------:R-:W-:Y:S02]  /*2780*/  SEL R21, R13, RZ, P0 ;  /* 0x000000ff0d157207 */ /* 0x000fe40000000000 */
[----:B------:R-:W-:-:S09]  /*2790*/  PLOP3.LUT P1, PT, P0, PT, PT, 0x80, 0x8 ;  /* 0x000000000008781c */ /* 0x000fd2000072f070 */
[----:B------:R-:W-:-:S07]  /*27a0*/  @!P2 LOP3.LUT R21, R21, 0x7ff00000, RZ, 0xfc, !PT ;  /* 0x7ff000001515a812 */ /* 0x000fce00078efcff */
.L_x_2670:
[----:B------:R-:W-:Y:S05]  /*27b0*/  BSYNC.RECONVERGENT B1 ;  /* 0x0000000000017941 */ /* 0x000fea0003800200 */
.L_x_2667:
[----:B------:R-:W3:Y:S01]  /*27c0*/  DADD R2, R12, R4 ;  /* 0x000000000c027229 */ /* 0x000ee20000000004 */
[----:B------:R-:W-:Y:S01]  /*27d0*/  BSSY.RECONVERGENT B1, `(.L_x_2671) ;  /* 0x0000021000017945 */ /* 0x000fe20003800200 */
[----:B---3--:R-:W-:-:S04]  /*27e0*/  LOP3.LUT R2, R3, 0x7ff00000, RZ, 0xc0, !PT ;  /* 0x7ff0000003027812 */ /* 0x008fc800078ec0ff */
[----:B------:R-:W-:-:S13]  /*27f0*/  ISETP.NE.AND P2, PT, R2, 0x7ff00000, PT ;  /* 0x7ff000000200780c */ /* 0x000fda0003f45270 */
[----:B------:R-:W-:Y:S05]  /*2800*/  @P2 BRA `(.L_x_2672) ;  /* 0x0000000000742947 */ /* 0x000fea0003800000 */
[----:B------:R-:W3:Y:S02]  /*2810*/  DSETP.NAN.AND P2, PT, R12, R4, PT ;  /* 0x000000040c00722a */ /* 0x000ee40003f48000 */
[----:B---3--:R-:W-:Y:S05]  /*2820*/  @P2 BRA `(.L_x_2673) ;  /* 0x0000000000682947 */ /* 0x008fea0003800000 */
[----:B------:R-:W3:Y:S02]  /*2830*/  DSETP.NEU.AND P2, PT, |R4|, +INF , PT ;  /* 0x7ff000000400742a */ /* 0x000ee40003f4d200 */
[----:B---3--:R-:W-:Y:S05]  /*2840*/  @!P2 BRA `(.L_x_2674) ;  /* 0x000000000034a947 */ /* 0x008fea0003800000 */
[----:B------:R-:W3:Y:S02]  /*2850*/  DSETP.NEU.AND P2, PT, |R12|, +INF , PT ;  /* 0x7ff000000c00742a */ /* 0x000ee40003f4d200 */
[----:B---3--:R-:W-:Y:S05]  /*2860*/  @P2 BRA `(.L_x_2672) ;  /* 0x00000000005c2947 */ /* 0x008fea0003800000 */
        /* <DEDUP_REMOVED lines=11> */
.L_x_2674:
[----:B------:R-:W-:Y:S01]  /*2920*/  ISETP.LE.AND P2, PT, RZ, UR20, PT ;  /* 0x00000014ff007c0c */ /* 0x000fe2000bf43270 */
[----:B------:R-:W3:Y:S02]  /*2930*/  DSETP.GT.AND P1, PT, |R12|, 1, PT ;  /* 0x3ff000000c00742a */ /* 0x000ee40003f24200 */
[----:B---3--:R-:W-:-:S10]  /*2940*/  SEL R20, RZ, 0x7ff00000, !P1 ;  /* 0x7ff00000ff147807 */ /* 0x008fd40004800000 */
[----:B------:R-:W-:-:S15]  /*2950*/  @!P2 LOP3.LUT R20, R20, 0x7ff00000, RZ, 0x3c, !PT ;  /* 0x7ff000001414a812 */ /* 0x000fde00078e3cff */
[----:B------:R-:W-:-:S15]  /*2960*/  NOP ;  /* 0x0000000000007918 */ /* 0x000fde0000000000 */
[----:B------:R-:W-:-:S15]  /*2970*/  NOP ;  /* 0x0000000000007918 */ /* 0x000fde0000000000 */
[----:B------:R-:W-:-:S07]  /*2980*/  NOP ;  /* 0x0000000000007918 */ /* 0x000fce0000000000 */
[----:B------:R-:W3:Y:S02]  /*2990*/  DSETP.NEU.AND P1, PT, R12, -1, PT ;  /* 0xbff000000c00742a */ /* 0x000ee40003f2d000 */
[----:B---3--:R-:W-:Y:S01]  /*29a0*/  SEL R21, R20, 0x3ff00000, P1 ;  /* 0x3ff0000014157807 */ /* 0x008fe20000800000 */
[----:B------:R-:W-:Y:S01]  /*29b0*/  IMAD.MOV.U32 R20, RZ, RZ, RZ ;  /* 0x000000ffff147224 */ /* 0x000fe200078e00ff */
[----:B------:R-:W-:Y:S06]  /*29c0*/  BRA `(.L_x_2672) ;  /* 0x0000000000047947 */ /* 0x000fec0003800000 */
.L_x_2673:
[----:B------:R3:W4:Y:S02]  /*29d0*/  DADD R20, R12, R4 ;  /* 0x000000000c147229 */ /* 0x0007240000000004 */
.L_x_2672:
[----:B------:R-:W-:Y:S05]  /*29e0*/  BSYNC.RECONVERGENT B1 ;  /* 0x0000000000017941 */ /* 0x000fea0003800200 */
.L_x_2671:
[----:B------:R-:W5:Y:S01]  /*29f0*/  DSETP.NEU.AND P1, PT, R14, RZ, PT ;  /* 0x000000ff0e00722a */ /* 0x000f620003f2d000 */
[----:B------:R-:W-:Y:S04]  /*2a00*/  BSSY.RECONVERGENT B1, `(.L_x_2675) ;  /* 0x000001f000017945 */ /* 0x000fe80003800200 */
[----:B-----5:R-:W-:Y:S05]  /*2a10*/  @!P1 BRA `(.L_x_2676) ;  /* 0x0000000000609947 */ /* 0x020fea0003800000 */
[----:B------:R0:W0:Y:S01]  /*2a20*/  DADD R2, -RZ, |R14| ;  /* 0x00000000ff027229 */ /* 0x000022000000050e */
[----:B------:R-:W-:Y:S01]  /*2a30*/  BSSY.RECONVERGENT B2, `(.L_x_2677) ;  /* 0x0000003000027945 */ /* 0x000fe20003800200 */
[----:B0-----:R-:W-:-:S07]  /*2a40*/  MOV R0, 0x2a60 ;  /* 0x00002a6000007802 */ /* 0x001fce0000000f00 */
[----:B-1234-:R-:W-:Y:S05]  /*2a50*/  CALL.REL.NOINC `($_ZN2at6native57_GLOBAL__N__f3eca4a2_24_ForeachBinaryOpScalar_cu_86b9896c25multi_tensor_apply_kernelINS1_18TensorListMetadataILi2EEENS1_21BinaryOpScalarFunctorIdLi2ELi1ELi1EEEJNS1_13power_functorIdEEdEEEvT_T0_DpT1_$__internal_accurate_pow) ;  /* 0x0000000400b47944 */ /* 0x01efea0003c00000 */
[----:B------:R-:W-:Y:S05]  /*2a60*/  BSYNC.RECONVERGENT B2 ;  /* 0x0000000000027941 */ /* 0x000fea0003800200 */
.L_x_2677:
        /* <DEDUP_REMOVED lines=19> */
.L_x_2676:
[----:B------:R-:W-:Y:S01]  /*2ba0*/  ISETP.LE.AND P2, PT, RZ, UR20, PT ;  /* 0x00000014ff007c0c */ /* 0x000fe2000bf43270 */
[----:B------:R-:W-:Y:S01]  /*2bb0*/  IMAD.MOV.U32 R2, RZ, RZ, RZ ;  /* 0x000000ffff027224 */ /* 0x000fe200078e00ff */
[----:B------:R-:W-:Y:S02]  /*2bc0*/  SEL R3, R15, RZ, P0 ;  /* 0x000000ff0f037207 */ /* 0x000fe40000000000 */
[----:B------:R-:W-:-:S09]  /*2bd0*/  PLOP3.LUT P1, PT, P0, PT, PT, 0x80, 0x8 ;  /* 0x000000000008781c */ /* 0x000fd2000072f070 */
[----:B------:R-:W-:-:S07]  /*2be0*/  @!P2 LOP3.LUT R3, R3, 0x7ff00000, RZ, 0xfc, !PT ;  /* 0x7ff000000303a812 */ /* 0x000fce00078efcff */
.L_x_2678:
[----:B------:R-:W-:Y:S05]  /*2bf0*/  BSYNC.RECONVERGENT B1 ;  /* 0x0000000000017941 */ /* 0x000fea0003800200 */
.L_x_2675:
[----:B------:R-:W5:Y:S01]  /*2c00*/  DADD R22, R14, R4 ;  /* 0x000000000e167229 */ /* 0x000f620000000004 */
[----:B------:R-:W-:Y:S01]  /*2c10*/  BSSY.RECONVERGENT B1, `(.L_x_2679) ;  /* 0x0000021000017945 */ /* 0x000fe20003800200 */
[----:B-----5:R-:W-:-:S04]  /*2c20*/  LOP3.LUT R22, R23, 0x7ff00000, RZ, 0xc0, !PT ;  /* 0x7ff0000017167812 */ /* 0x020fc800078ec0ff */
[----:B------:R-:W-:-:S13]  /*2c30*/  ISETP.NE.AND P2, PT, R22, 0x7ff00000, PT ;  /* 0x7ff000001600780c */ /* 0x000fda0003f45270 */
[----:B------:R-:W-:Y:S05]  /*2c40*/  @P2 BRA `(.L_x_2680) ;  /* 0x0000000000742947 */ /* 0x000fea0003800000 */
[----:B------:R-:W5:Y:S02]  /*2c50*/  DSETP.NAN.AND P2, PT, R14, R4, PT ;  /* 0x000000040e00722a */ /* 0x000f640003f48000 */
[----:B-----5:R-:W-:Y:S05]  /*2c60*/  @P2 BRA `(.L_x_2681) ;  /* 0x0000000000682947 */ /* 0x020fea0003800000 */
[----:B------:R-:W5:Y:S02]  /*2c70*/  DSETP.NEU.AND P2, PT, |R4|, +INF , PT ;  /* 0x7ff000000400742a */ /* 0x000f640003f4d200 */
[----:B-----5:R-:W-:Y:S05]  /*2c80*/  @!P2 BRA `(.L_x_2682) ;  /* 0x000000000034a947 */ /* 0x020fea0003800000 */
[----:B------:R-:W5:Y:S02]  /*2c90*/  DSETP.NEU.AND P2, PT, |R14|, +INF , PT ;  /* 0x7ff000000e00742a */ /* 0x000f640003f4d200 */
[----:B-----5:R-:W-:Y:S05]  /*2ca0*/  @P2 BRA `(.L_x_2680) ;  /* 0x00000000005c2947 */ /* 0x020fea0003800000 */
        /* <DEDUP_REMOVED lines=11> */
.L_x_2682:
[----:B------:R-:W-:Y:S01]  /*2d60*/  ISETP.LE.AND P2, PT, RZ, UR20, PT ;  /* 0x00000014ff007c0c */ /* 0x000fe2000bf43270 */
[----:B------:R-:W5:Y:S02]  /*2d70*/  DSETP.GT.AND P1, PT, |R14|, 1, PT ;  /* 0x3ff000000e00742a */ /* 0x000f640003f24200 */
[----:B-----5:R-:W-:-:S10]  /*2d80*/  SEL R2, RZ, 0x7ff00000, !P1 ;  /* 0x7ff00000ff027807 */ /* 0x020fd40004800000 */
[----:B------:R-:W-:-:S15]  /*2d90*/  @!P2 LOP3.LUT R2, R2, 0x7ff00000, RZ, 0x3c, !PT ;  /* 0x7ff000000202a812 */ /* 0x000fde00078e3cff */
[----:B------:R-:W-:-:S15]  /*2da0*/  NOP ;  /* 0x0000000000007918 */ /* 0x000fde0000000000 */
[----:B------:R-:W-:-:S15]  /*2db0*/  NOP ;  /* 0x0000000000007918 */ /* 0x000fde0000000000 */
[----:B------:R-:W-:-:S07]  /*2dc0*/  NOP ;  /* 0x0000000000007918 */ /* 0x000fce0000000000 */
[----:B------:R-:W5:Y:S02]  /*2dd0*/  DSETP.NEU.AND P1, PT, R14, -1, PT ;  /* 0xbff000000e00742a */ /* 0x000f640003f2d000 */
[----:B-----5:R-:W-:Y:S01]  /*2de0*/  SEL R3, R2, 0x3ff00000, P1 ;  /* 0x3ff0000002037807 */ /* 0x020fe20000800000 */
[----:B------:R-:W-:Y:S01]  /*2df0*/  IMAD.MOV.U32 R2, RZ, RZ, RZ ;  /* 0x000000ffff027224 */ /* 0x000fe200078e00ff */
[----:B------:R-:W-:Y:S06]  /*2e00*/  BRA `(.L_x_2680) ;  /* 0x0000000000047947 */ /* 0x000fec0003800000 */
.L_x_2681:
[----:B------:R0:W0:Y:S02]  /*2e10*/  DADD R2, R14, R4 ;  /* 0x000000000e027229 */ /* 0x0000240000000004 */
.L_x_2680:
[----:B------:R-:W-:Y:S05]  /*2e20*/  BSYNC.RECONVERGENT B1 ;  /* 0x0000000000017941 */ /* 0x000fea0003800200 */
.L_x_2679:
[----:B------:R-:W5:Y:S01]  /*2e30*/  LDCU UR12, c[0x0][0x360] ;  /* 0x00006c00ff0c77ac */ /* 0x000f620008000800 */
[----:B------:R-:W0:Y:S02]  /*2e40*/  DSETP.NEU.AND P4, PT, R14, 1, PT ;  /* 0x3ff000000e00742a */ /* 0x000e240003f8d000 */
[----:B0-----:R-:W-:Y:S02]  /*2e50*/  FSEL R14, R2, RZ, P4 ;  /* 0x000000ff020e7208 */ /* 0x001fe40002000000 */
[----:B------:R-:W-:Y:S02]  /*2e60*/  FSEL R15, R3, 1.875, P4 ;  /* 0x3ff00000030f7808 */ /* 0x000fe40002000000 */
[----:B------:R-:W-:-:S04]  /*2e70*/  LEA R2, P4, R26, UR6, 0x5 ;  /* 0x000000061a027c11 */ /* 0x000fc8000f8828ff */
[----:B------:R-:W-:-:S15]  /*2e80*/  LEA.HI.X R3, R26, UR7, R27, 0x5, P4 ;  /* 0x000000071a037c11 */ /* 0x000fde000a0f2c1b */
[----:B------:R-:W-:-:S15]  /*2e90*/  NOP ;  /* 0x0000000000007918 */ /* 0x000fde0000000000 */
[----:B------:R-:W-:-:S15]  /*2ea0*/  NOP ;  /* 0x0000000000007918 */ /* 0x000fde0000000000 */
[----:B------:R-:W-:-:S09]  /*2eb0*/  NOP ;  /* 0x0000000000007918 */ /* 0x000fd20000000000 */
[----:B------:R-:W0:Y:S02]  /*2ec0*/  DSETP.NEU.AND P5, PT, R8, 1, PT ;  /* 0x3ff000000800742a */ /* 0x000e240003fad000 */
[----:B0-----:R-:W-:Y:S02]  /*2ed0*/  FSEL R8, R16, RZ, P5 ;  /* 0x000000ff10087208 */ /* 0x001fe40002800000 */
[----:B------:R-:W-:-:S15]  /*2ee0*/  FSEL R9, R17, 1.875, P5 ;  /* 0x3ff0000011097808 */ /* 0x000fde0002800000 */
[----:B------:R-:W-:-:S15]  /*2ef0*/  NOP ;  /* 0x0000000000007918 */ /* 0x000fde0000000000 */
[----:B------:R-:W-:-:S15]  /*2f00*/  NOP ;  /* 0x0000000000007918 */ /* 0x000fde0000000000 */
[----:B------:R-:W-:-:S15]  /*2f10*/  NOP ;  /* 0x0000000000007918 */ /* 0x000fde0000000000 */
[----:B------:R-:W1:Y:S02]  /*2f20*/  DSETP.NEU.AND P3, PT, R10, 1, PT ;  /* 0x3ff000000a00742a */ /* 0x000e640003f6d000 */
[----:B-12---:R-:W-:Y:S02]  /*2f30*/  FSEL R10, R18, RZ, P3 ;  /* 0x000000ff120a7208 */ /* 0x006fe40001800000 */
[----:B------:R-:W-:-:S15]  /*2f40*/  FSEL R11, R19, 1.875, P3 ;  /* 0x3ff00000130b7808 */ /* 0x000fde0001800000 */
[----:B------:R-:W-:-:S15]  /*2f50*/  NOP ;  /* 0x0000000000007918 */ /* 0x000fde0000000000 */
[----:B------:R-:W-:-:S15]  /*2f60*/  NOP ;  /* 0x0000000000007918 */ /* 0x000fde0000000000 */
[----:B------:R-:W-:-:S15]  /*2f70*/  NOP ;  /* 0x0000000000007918 */ /* 0x000fde0000000000 */
[----:B------:R-:W3:Y:S02]  /*2f80*/  DSETP.NEU.AND P2, PT, R12, 1, PT ;  /* 0x3ff000000c00742a */ /* 0x000ee40003f4d000 */
[----:B---34-:R-:W-:Y:S02]  /*2f90*/  FSEL R12, R20, RZ, P2 ;  /* 0x000000ff140c7208 */ /* 0x018fe40001000000 */
[----:B------:R-:W-:-:S15]  /*2fa0*/  FSEL R13, R21, 1.875, P2 ;  /* 0x3ff00000150d7808 */ /* 0x000fde0001000000 */
[----:B------:R-:W-:-:S15]  /*2fb0*/  NOP ;  /* 0x0000000000007918 */ /* 0x000fde0000000000 */
[----:B------:R-:W-:-:S15]  /*2fc0*/  NOP ;  /* 0x0000000000007918 */ /* 0x000fde0000000000 */
[----:B------:R-:W-:-:S15]  /*2fd0*/  NOP ;  /* 0x0000000000007918 */ /* 0x000fde0000000000 */
[----:B------:R-:W0:Y:S02]  /*2fe0*/  DSETP.NEU.AND P1, PT, R4, RZ, PT ;  /* 0x000000ff0400722a */ /* 0x000e240003f2d000 */
[----:B0-----:R-:W-:Y:S02]  /*2ff0*/  FSEL R14, R14, RZ, P1 ;  /* 0x000000ff0e0e7208 */ /* 0x001fe40000800000 */
[----:B------:R-:W-:Y:S02]  /*3000*/  FSEL R15, R15, 1.875, P1 ;  /* 0x3ff000000f0f7808 */ /* 0x000fe40000800000 */
[----:B------:R-:W-:Y:S02]  /*3010*/  FSEL R8, R8, RZ, P1 ;  /* 0x000000ff08087208 */ /* 0x000fe40000800000 */
[----:B------:R-:W-:Y:S02]  /*3020*/  FSEL R9, R9, 1.875, P1 ;  /* 0x3ff0000009097808 */ /* 0x000fe40000800000 */
[----:B------:R-:W-:-:S02]  /*3030*/  FSEL R10, R10, RZ, P1 ;  /* 0x000000ff0a0a7208 */ /* 0x000fc40000800000 */
[----:B------:R-:W-:Y:S02]  /*3040*/  FSEL R11, R11, 1.875, P1 ;  /* 0x3ff000000b0b7808 */ /* 0x000fe40000800000 */
[----:B------:R-:W-:Y:S02]  /*3050*/  FSEL R12, R12, RZ, P1 ;  /* 0x000000ff0c0c7208 */ /* 0x000fe40000800000 */
[----:B------:R-:W-:Y:S02]  /*3060*/  FSEL R13, R13, 1.875, P1 ;  /* 0x3ff000000d0d7808 */ /* 0x000fe40000800000 */
[----:B-----5:R-:W-:-:S03]  /*3070*/  IADD3 R26, P1, PT, R26, UR12, RZ ;  /* 0x0000000c1a1a7c10 */ /* 0x020fc6000ff3e0ff */
[----:B------:R1:W-:Y:S02]  /*3080*/  STG.E.ENL2.256 desc[UR16][R2.64], R8, R12 ;  /* 0xf8000008020c797f */ /* 0x0003e4000f121810 */
[C---:B------:R-:W-:Y:S02]  /*3090*/  IMAD.SHL.U32 R0, R26.reuse, 0x4, RZ ;  /* 0x000000041a007824 */ /* 0x040fe400078e00ff */
[----:B------:R-:W-:Y:S01]  /*30a0*/  IMAD.X R27, RZ, RZ, R27, P1 ;  /* 0x000000ffff1b7224 */ /* 0x000fe200008e061b */
[----:B------:R-:W-:Y:S02]  /*30b0*/  LOP3.LUT P1, RZ, R26, 0xffffc000, RZ, 0xc0, !PT ;  /* 0xffffc0001aff7812 */ /* 0x000fe4000782c0ff */
[----:B------:R-:W-:Y:S02]  /*30c0*/  ISETP.LT.U32.AND P2, PT, R0, UR15, PT ;  /* 0x0000000f00007c0c */ /* 0x000fe4000bf41070 */
[----:B------:R-:W-:Y:S02]  /*30d0*/  SHF.L.U64.HI R0, R26, 0x2, R27 ;  /* 0x000000021a007819 */ /* 0x000fe4000001021b */
[----:B------:R-:W-:-:S02]  /*30e0*/  LOP3.LUT P1, RZ, R27, 0x3fffffff, RZ, 0xc0, P1 ;  /* 0x3fffffff1bff7812 */ /* 0x000fc4000082c0ff */
[----:B------:R-:W-:-:S13]  /*30f0*/  ISETP.LT.AND.EX P2, PT, R0, UR4, PT, P2 ;  /* 0x0000000400007c0c */ /* 0x000fda000bf41320 */
[----:B-1----:R-:W-:Y:S05]  /*3100*/  @!P1 BRA P2, `(.L_x_2683) ;  /* 0xffffffe800f89947 */ /* 0x002fea000103ffff */
[----:B------:R-:W-:Y:S05]  /*3110*/  BSYNC.RECONVERGENT B0 ;  /* 0x0000000000007941 */ /* 0x000fea0003800200 */
.L_x_2652:
[----:B------:R-:W-:Y:S05]  /*3120*/  EXIT ;  /* 0x000000000000794d */ /* 0x000fea0003800000 */
        .type           $_ZN2at6native57_GLOBAL__N__f3eca4a2_24_ForeachBinaryOpScalar_cu_86b9896c25multi_tensor_apply_kernelINS1_18TensorListMetadataILi2EEENS1_21BinaryOpScalarFunctorIdLi2ELi1ELi1EEEJNS1_13power_functorIdEEdEEEvT_T0_DpT1_$__internal_accurate_pow,@function
        .size           $_ZN2at6native57_GLOBAL__N__f3eca4a2_24_ForeachBinaryOpScalar_cu_86b9896c25multi_tensor_apply_kernelINS1_18TensorListMetadataILi2EEENS1_21BinaryOpScalarFunctorIdLi2ELi1ELi1EEEJNS1_13power_functorIdEEdEEEvT_T0_DpT1_$__internal_accurate_pow,(.L_x_4739 - $_ZN2at6native57_GLOBAL__N__f3eca4a2_24_ForeachBinaryOpScalar_cu_86b9896c25multi_tensor_apply_kernelINS1_18TensorListMetadataILi2EEENS1_21BinaryOpScalarFunctorIdLi2ELi1ELi1EEEJNS1_13power_functorIdEEdEEEvT_T0_DpT1_$__internal_accurate_pow)
$_ZN2at6native57_GLOBAL__N__f3eca4a2_24_ForeachBinaryOpScalar_cu_86b9896c25multi_tensor_apply_kernelINS1_18TensorListMetadataILi2EEENS1_21BinaryOpScalarFunctorIdLi2ELi1ELi1EEEJNS1_13power_functorIdEEdEEEvT_T0_DpT1_$__internal_accurate_pow:
[----:B------:R-:W-:Y:S01]  /*3130*/  ISETP.GT.U32.AND P1, PT, R3, 0xfffff, PT ;  /* 0x000fffff0300780c */ /* 0x000fe20003f24070 */
[----:B------:R-:W-:Y:S01]  /*3140*/  IMAD.MOV.U32 R4, RZ, RZ, R3 ;  /* 0x000000ffff047224 */ /* 0x000fe200078e0003 */
[----:B------:R-:W-:Y:S01]  /*3150*/  UMOV UR12, 0x7d2cafe2 ;  /* 0x7d2cafe2000c7882 */ /* 0x000fe20000000000 */
[----:B------:R-:W-:Y:S01]  /*3160*/  UMOV UR13, 0x3eb0f5ff ;  /* 0x3eb0f5ff000d7882 */ /* 0x000fe20000000000 */
[----:B------:R-:W-:Y:S01]  /*3170*/  UMOV UR22, 0xfefa39ef ;  /* 0xfefa39ef00167882 */ /* 0x000fe20000000000 */
[----:B------:R-:W-:-:S08]  /*3180*/  UMOV UR23, 0x3fe62e42 ;  /* 0x3fe62e4200177882 */ /* 0x000fd00000000000 */
[----:B------:R-:W0:Y:S02]  /*3190*/  @!P1 DMUL R22, R2, 1.80143985094819840000e+16 ;  /* 0x4350000002169828 */ /* 0x000e240000000000 */
[----:B0-----:R-:W-:Y:S01]  /*31a0*/  @!P1 IMAD.MOV.U32 R4, RZ, RZ, R23 ;  /* 0x000000ffff049224 */ /* 0x001fe200078e0017 */
[----:B------:R-:W-:Y:S01]  /*31b0*/  SHF.R.U32.HI R3, RZ, 0x14, R3 ;  /* 0x00000014ff037819 */ /* 0x000fe20000011603 */
[----:B------:R-:W-:Y:S01]  /*31c0*/  @!P1 IMAD.MOV.U32 R2, RZ, RZ, R22 ;  /* 0x000000ffff029224 */ /* 0x000fe200078e0016 */
[----:B------:R-:W-:Y:S02]  /*31d0*/  @!P1 LEA.HI R3, R23, 0xffffffca, RZ, 0xc ;  /* 0xffffffca17039811 */ /* 0x000fe400078f60ff */
[----:B------:R-:W-:Y:S01]  /*31e0*/  LOP3.LUT R5, R4, 0x800fffff, RZ, 0xc0, !PT ;  /* 0x800fffff04057812 */ /* 0x000fe200078ec0ff */
[----:B------:R-:W-:-:S03]  /*31f0*/  IMAD.MOV.U32 R4, RZ, RZ, R2 ;  /* 0x000000ffff047224 */ /* 0x000fc600078e0002 */
[----:B------:R-:W-:-:S04]  /*3200*/  LOP3.LUT R5, R5, 0x3ff00000, RZ, 0xfc, !PT ;  /* 0x3ff0000005057812 */ /* 0x000fc800078efcff */
[----:B------:R-:W-:-:S13]  /*3210*/  ISETP.GE.U32.AND P2, PT, R5, 0x3ff6a09f, PT ;  /* 0x3ff6a09f0500780c */ /* 0x000fda0003f46070 */
[----:B------:R-:W-:-:S04]  /*3220*/  @P2 VIADD R2, R5, 0xfff00000 ;  /* 0xfff0000005022836 */ /* 0x000fc80000000000 */
[----:B------:R-:W-:Y:S02]  /*3230*/  @P2 IMAD.MOV.U32 R5, RZ, RZ, R2 ;  /* 0x000000ffff052224 */ /* 0x000fe400078e0002 */
[C---:B------:R-:W-:Y:S02]  /*3240*/  VIADD R2, R3.reuse, 0xfffffc01 ;  /* 0xfffffc0103027836 */ /* 0x040fe40000000000 */
[----:B------:R-:W-:Y:S02]  /*3250*/  @P2 VIADD R2, R3, 0xfffffc02 ;  /* 0xfffffc0203022836 */ /* 0x000fe40000000000 */
[----:B------:R-:W-:-:S03]  /*3260*/  IMAD.MOV.U32 R3, RZ, RZ, 0x43300000 ;  /* 0x43300000ff037424 */ /* 0x000fc600078e00ff */
[----:B------:R-:W-:-:S15]  /*3270*/  LOP3.LUT R2, R2, 0x80000000, RZ, 0x3c, !PT ;  /* 0x8000000002027812 */ /* 0x000fde00078e3cff */
[----:B------:R-:W-:-:S08]  /*3280*/  NOP ;  /* 0x0000000000007918 */ /* 0x000fd00000000000 */
        /* <DEDUP_REMOVED lines=52> */
[----:B0-----:R0:W1:Y:S02]  /*35d0*/  DMUL R24, R30, R24 ;  /* 0x000000181e187228 */ /* 0x0010640000000000 */
[----:B0-----:R-:W-:Y:S02]  /*35e0*/  IMAD.MOV.U32 R30, RZ, RZ, 0x41ad3b5a ;  /* 0x41ad3b5aff1e7424 */ /* 0x001fe400078e00ff */
[----:B------:R-:W-:Y:S02]  /*35f0*/  IMAD.MOV.U32 R31, RZ, RZ, 0x3ed0f5d2 ;  /* 0x3ed0f5d2ff1f7424 */ /* 0x000fe400078e00ff */
[----:B-1----:R-:W-:Y:S02]  /*3600*/  VIADD R23, R25, 0x100000 ;  /* 0x0010000019177836 */ /* 0x002fe40000000000 */
[----:B------:R-:W-:-:S15]  /*3610*/  IMAD.MOV.U32 R22, RZ, RZ, R24 ;  /* 0x000000ffff167224 */ /* 0x000fde00078e0018 */
[----:B------:R-:W-:-:S15]  /*3620*/  NOP ;  /* 0x0000000000007918 */ /* 0x000fde0000000000 */
[----:B------:R-:W-:-:S15]  /*3630*/  NOP ;  /* 0x0000000000007918 */ /* 0x000fde0000000000 */
[----:B------:R-:W-:-:S11]  /*3640*/  NOP ;  /* 0x0000000000007918 */ /* 0x000fd60000000000 */
        /* <DEDUP_REMOVED lines=94> */
[----:B------:R-:W0:Y:S01]  /*3c30*/  DADD R32, R32, -UR12 ;  /* 0x8000000c20207e29 */ /* 0x000e220008000000 */
        /* <DEDUP_REMOVED lines=11> */
[----:B------:R-:W-:-:S15]  /*3cf0*/  DFMA R38, R4, R38, R22 ;  /* 0x000000260426722b */ /* 0x000fde0000000016 */
        /* <DEDUP_REMOVED lines=91> */
[----:B------:R-:W1:Y:S01]  /*42b0*/  DFMA R24, R2, UR12, R4 ;  /* 0x0000000c02187c2b */ /* 0x000e620008000004 */
[----:B------:R-:W-:Y:S01]  /*42c0*/  UMOV UR12, 0x3b39803f ;  /* 0x3b39803f000c7882 */ /* 0x000fe20000000000 */
[----:B------:R-:W-:-:S15]  /*42d0*/  UMOV UR13, 0x3c7abc9e ;  /* 0x3c7abc9e000d7882 */ /* 0x000fde0000000000 */
[----:B------:R-:W-:-:S15]  /*42e0*/  NOP ;  /* 0x0000000000007918 */ /* 0x000fde0000000000 */
[----:B------:R-:W-:-:S15]  /*42f0*/  NOP ;  /* 0x0000000000007918 */ /* 0x000fde0000000000 */
[----:B------:R-:W-:-:S15]  /*4300*/  NOP ;  /* 0x0000000000007918 */ /* 0x000fde0000000000 */
[----:B------:R-:W-:-:S02]  /*4310*/  NOP ;  /* 0x0000000000007918 */ /* 0x000fc40000000000 */
[----:B0-----:R-:W-:-:S15]  /*4320*/  DADD R30, R30, R22 ;  /* 0x000000001e1e7229 */ /* 0x001fde0000000016 */
[----:B------:R-:W-:-:S15]  /*4330*/  NOP ;  /* 0x0000000000007918 */ /* 0x000fde0000000000 */
[----:B------:R-:W-:-:S15]  /*4340*/  NOP ;  /* 0x0000000000007918 */ /* 0x000fde0000000000 */
[----:B------:R-:W-:-:S15]  /*4350*/  NOP ;  /* 0x0000000000007918 */ /* 0x000fde0000000000 */
[----:B------:R-:W-:-:S04]  /*4360*/  NOP ;  /* 0x0000000000007918 */ /* 0x000fc80000000000 */
[----:B-1----:R-:W0:-:S15]  /*4370*/  DFMA R22, R2, -UR22, R24 ;  /* 0x8000001602167c2b */ /* 0x002e1e0008000018 */
        /* <DEDUP_REMOVED lines=15> */
[----:B-1----:R-:W0:Y:S01]  /*4470*/  DFMA R4, R2, UR12, R4 ;  /* 0x0000000c02047c2b */ /* 0x002e220008000004 */
[----:B------:R-:W-:Y:S02]  /*4480*/  USHF.L.U32 UR13, UR11, 0x1, URZ ;  /* 0x000000010b0d7899 */ /* 0x000fe400080006ff */
[----:B------:R-:W-:Y:S02]  /*4490*/  ULOP3.LUT UR12, UR11, 0xff0fffff, URZ, 0xc0, !UPT ;  /* 0xff0fffff0b0c7892 */ /* 0x000fe4000f8ec0ff */
[----:B------:R-:W-:-:S04]  /*44a0*/  UISETP.GT.U32.AND UP0, UPT, UR13, -0x2000001, UPT ;  /* 0xfdffffff0d00788c */ /* 0x000fc8000bf04070 */
[----:B------:R-:W-:-:S03]  /*44b0*/  USEL UR13, UR12, UR11, UP0 ;  /* 0x0000000b0c0d7287 */ /* 0x000fc60008000000 */
[----:B------:R-:W-:-:S15]  /*44c0*/  UMOV UR12, UR10 ;  /* 0x0000000a000c7c82 */ /* 0x000fde0008000000 */
[----:B------:R-:W-:-:S15]  /*44d0*/  NOP ;  /* 0x0000000000007918 */ /* 0x000fde0000000000 */
[----:B------:R-:W-:-:S15]  /*44e0*/  NOP ;  /* 0x0000000000007918 */ /* 0x000fde0000000000 */
[----:B------:R-:W-:-:S07]  /*44f0*/  NOP ;  /* 0x0000000000007918 */ /* 0x000fce0000000000 */
        /* <DEDUP_REMOVED lines=10> */
[----:B------:R-:W1:-:S15]  /*45a0*/  DMUL R22, R2, UR12 ;  /* 0x0000000c02167c28 */ /* 0x000e5e0008000000 */
        /* <DEDUP_REMOVED lines=9> */
[----:B-1----:R-:W0:-:S15]  /*4640*/  DFMA R2, R2, UR12, -R22 ;  /* 0x0000000c02027c2b */ /* 0x002e1e0008000816 */
        /* <DEDUP_REMOVED lines=139> */
.L_x_2684:
        /* <DEDUP_REMOVED lines=10> */
[----:B------:R-:W-:Y:S06]  /*4fa0*/  RET.REL.NODEC R4 `(_ZN2at6native57_GLOBAL__N__f3eca4a2_24_ForeachBinaryOpScalar_cu_86b9896c25multi_tensor_apply_kernelINS1_18TensorListMetadataILi2EEENS1_21BinaryOpScalarFunctorIdLi2ELi1ELi1EEEJNS1_13power_functorIdEEdEEEvT_T0_DpT1_) ;  /* 0xffffffb004147950 */ /* 0x000fec0003c3ffff */
.L_x_2685:
        /* <DEDUP_REMOVED lines=13> */
.L_x_4739:


//--------------------- .text._ZN2at6native57_GLOBAL__N__f3eca4a2_24_ForeachBinaryOpScalar_cu_86b9896c25multi_tensor_apply_kernelINS1_18TensorListMetadataILi2EEENS1_21BinaryOpScalarFunctorIsLi2ELi1ELi1EEEJNS1_13power_functorIsEEsEEEvT_T0_DpT1_ --------------------------
	.section	.text._ZN2at6native57_GLOBAL__N__f3eca4a2_24_ForeachBinaryOpScalar_cu_86b9896c25multi_tensor_apply_kernelINS1_18TensorListMetadataILi2EEENS1_21BinaryOpScalarFunctorIsLi2ELi1ELi1EEEJNS1_13power_functorIsEEsEEEvT_T0_DpT1_,"ax",@progbits
	.align	128
.text._ZN2at6native57_GLOBAL__N__f3eca4a2_24_ForeachBinaryOpScalar_cu_86b9896c25multi_tensor_apply_kernelINS1_18TensorListMetadataILi2EEENS1_21BinaryOpScalarFunctorIsLi2ELi1ELi1EEEJNS1_13power_functorIsEEsEEEvT_T0_DpT1_:
        .type           _ZN2at6native57_GLOBAL__N__f3eca4a2_24_ForeachBinaryOpScalar_cu_86b9896c25multi_tensor_apply_kernelINS1_18TensorListMetadataILi2EEENS1_21BinaryOpScalarFunctorIsLi2ELi1ELi1EEEJNS1_13power_functorIsEEsEEEvT_T0_DpT1_,@function
        .size           _ZN2at6native57_GLOBAL__N__f3eca4a2_24_ForeachBinaryOpScalar_cu_86b9896c25multi_tensor_apply_kernelINS1_18TensorListMetadataILi2EEENS1_21BinaryOpScalarFunctorIsLi2ELi1ELi1EEEJNS1_13power_functorIsEEsEEEvT_T0_DpT1_,(.L_x_4741 - _ZN2at6native57_GLOBAL__N__f3eca4a2_24_ForeachBinaryOpScalar_cu_86b9896c25multi_tensor_apply_kernelINS1_18TensorListMetadataILi2EEENS1_21BinaryOpScalarFunctorIsLi2ELi1ELi1EEEJNS1_13power_functorIsEEsEEEvT_T0_DpT1_)
        .other          _ZN2at6native57_GLOBAL__N__f3eca4a2_24_ForeachBinaryOpScalar_cu_86b9896c25multi_tensor_apply_kernelINS1_18TensorListMetadataILi2EEENS1_21BinaryOpScalarFunctorIsLi2ELi1ELi1EEEJNS1_13power_functorIsEEsEEEvT_T0_DpT1_,@"STO_CUDA_ENTRY STV_DEFAULT"
_ZN2at6native57_GLOBAL__N__f3eca4a2_24_ForeachBinaryOpScalar_cu_86b9896c25multi_tensor_apply_kernelINS1_18TensorListMetadataILi2EEENS1_21BinaryOpScalarFunctorIsLi2ELi1ELi1EEEJNS1_13power_functorIsEEsEEEvT_T0_DpT1_:
        /* <DEDUP_REMOVED lines=17> */
[----:B------:R-:W0:Y:S03]  /*0110*/  LDCU.U16 UR12, c[0x0][0xfca] ;  /* 0x0001f940ff0c77ac */ /* 0x000e260008000400 */
[----:B------:R-:W-:-:S04]  /*0120*/  ULOP3.LUT UP0, URZ, UR13, 0x7, UR10, 0xf8, !UPT ;  /* 0x000000070dff7892 */ /* 0x000fc8000f80f80a */
[----:B------:R-:W-:-:S09]  /*0130*/  ULOP3.LUT UP0, URZ, URZ, URZ, URZ, 0xfc, UP0 ;  /* 0x000000ffffff7292 */ /* 0x000fd2000800fcff */
[----:B-1----:R-:W-:Y:S05]  /*0140*/  BRA.U !UP0, `(.L_x_2686) ;  /* 0x0000002108787547 */ /* 0x002fea000b800000 */
[----:B------:R-:W-:-:S04]  /*0150*/  UISETP.GE.U32.AND UP0, UPT, UR19, 0x1, UPT ;  /* 0x000000011300788c */ /* 0x000fc8000bf06070 */
[----:B------:R-:W-:-:S06]  /*0160*/  UISETP.GE.AND.EX UP0, UPT, UR5, URZ, UPT, UP0 ;  /* 0x000000ff0500728c */ /* 0x000fcc000bf06300 */
[----:B------:R-:W-:-:S13]  /*0170*/  PLOP3.LUT P0, PT, PT, PT, UP0, 0x80, 0x8 ;  /* 0x000000000008781c */ /* 0x000fda0003f0f008 */
[----:B0-----:R-:W-:Y:S05]  /*0180*/  @!P0 EXIT ;  /* 0x000000000000894d */ /* 0x001fea0003800000 */
[----:B------:R-:W0:Y:S01]  /*0190*/  S2R R0, SR_TID.X ;  /* 0x0000000000007919 */ /* 0x000e220000002100 */
[----:B------:R-:W-:Y:S01]  /*01a0*/  UISETP.LT.U32.AND UP0, UPT, UR19, 0x10000, UPT ;  /* 0x000100001300788c */ /* 0x000fe2000bf01070 */
[----:B------:R-:W1:Y:S03]  /*01b0*/  LDCU UR16, c[0x0][0x360] ;  /* 0x00006c00ff1077ac */ /* 0x000e660008000800 */
[----:B------:R-:W-:Y:S02]  /*01c0*/  UISETP.LT.U32.AND.EX UP0, UPT, UR5, URZ, UPT, UP0 ;  /* 0x000000ff0500728c */ /* 0x000fe4000bf01100 */
[----:B------:R-:W-:Y:S02]  /*01d0*/  UPRMT UR4, UR12, 0x9910, URZ ;  /* 0x000099100c047896 */ /* 0x000fe400080000ff */
[----:B------:R-:W-:Y:S02]  /*01e0*/  USEL UR17, UR19, 0x10000, UP0 ;  /* 0x0001000013117887 */ /* 0x000fe40008000000 */
[----:B------:R-:W-:-:S02]  /*01f0*/  USEL UR18, UR5, URZ, UP0 ;  /* 0x000000ff05127287 */ /* 0x000fc40008000000 */
[----:B------:R-:W-:Y:S02]  /*0200*/  UISETP.GT.AND UP0, UPT, UR4, -0x1, UPT ;  /* 0xffffffff0400788c */ /* 0x000fe4000bf04270 */
[----:B-1----:R-:W-:-:S07]  /*0210*/  USHF.L.U32 UR13, UR16, 0x2, URZ ;  /* 0x00000002100d7899 */ /* 0x002fce00080006ff */
[----:B------:R-:W-:Y:S05]  /*0220*/  BRA.U UP0, `(.L_x_2687) ;  /* 0x00000011003c7547 */ /* 0x000fea000b800000 */
[----:B------:R-:W-:Y:S01]  /*0230*/  UISETP.GT.U32.AND UP0, UPT, UR17, UR13, UPT ;  /* 0x0000000d1100728c */ /* 0x000fe2000bf04070 */
[----:B------:R-:W-:Y:S01]  /*0240*/  MOV R7, 0x2e0 ;  /* 0x000002e000077802 */ /* 0x000fe20000000f00 */
[----:B------:R-:W-:Y:S02]  /*0250*/  ULOP3.LUT UR4, UR13, 0xffff, URZ, 0xc0, !UPT ;  /* 0x0000ffff0d047892 */ /* 0x000fe4000f8ec0ff */
[----:B------:R-:W-:-:S04]  /*0260*/  UISETP.GT.U32.AND.EX UP0, UPT, UR18, URZ, UPT, UP0 ;  /* 0x000000ff1200728c */ /* 0x000fc8000bf04100 */
[----:B------:R-:W-:Y:S01]  /*0270*/  USEL UR5, UR17, UR13, UP0 ;  /* 0x0000000d11057287 */ /* 0x000fe20008000000 */
[----:B------:R-:W-:Y:S01]  /*0280*/  IMAD.U32 R6, RZ, RZ, UR4 ;  /* 0x00000004ff067e24 */ /* 0x000fe2000f8e00ff */
[----:B------:R-:W-:Y:S02]  /*0290*/  USEL UR6, UR18, URZ, UP0 ;  /* 0x000000ff12067287 */ /* 0x000fe40008000000 */
[----:B------:R-:W-:-:S04]  /*02a0*/  UIADD3 UR5, UP0, UPT, UR5, -0x1, URZ ;  /* 0xffffffff05057890 */ /* 0x000fc8000ff1e0ff */
[----:B------:R-:W-:Y:S02]  /*02b0*/  UIADD3.X UR6, UPT, UPT, UR6, -0x1, URZ, UP0, !UPT ;  /* 0xffffffff06067890 */ /* 0x000fe400087fe4ff */
[----:B------:R-:W-:-:S12]  /*02c0*/  ULOP3.LUT UR7, UR5, 0xffff, URZ, 0xc0, !UPT ;  /* 0x0000ffff05077892 */ /* 0x000fd8000f8ec0ff */
[----:B0-----:R-:W-:Y:S05]  /*02d0*/  CALL.REL.NOINC `($__internal_70_$__cuda_sm20_div_u16) ;  /* 0x0000002800b47944 */ /* 0x001fea0003c00000 */
[----:B------:R-:W0:Y:S01]  /*02e0*/  LDCU.U16 UR4, c[0x0][0xfca] ;  /* 0x0001f940ff0477ac */ /* 0x000e220008000400 */
[----:B------:R-:W-:Y:S01]  /*02f0*/  LOP3.LUT R10, R10, 0xffff, RZ, 0xc0, !PT ;  /* 0x0000ffff0a0a7812 */ /* 0x000fe200078ec0ff */
[----:B------:R-:W-:Y:S01]  /*0300*/  UISETP.GE.U32.AND UP0, UPT, UR5, UR13, UPT ;  /* 0x0000000d0500728c */ /* 0x000fe2000bf06070 */
[----:B------:R-:W-:Y:S01]  /*0310*/  UMOV UR12, 0x1 ;  /* 0x00000001000c7882 */ /* 0x000fe20000000000 */
[----:B------:R-:W-:Y:S02]  /*0320*/  UMOV UR7, URZ ;  /* 0x000000ff00077c82 */ /* 0x000fe40008000000 */
[----:B------:R-:W-:-:S03]  /*0330*/  UISETP.GE.U32.AND.EX UP0, UPT, UR6, URZ, UPT, UP0 ;  /* 0x000000ff0600728c */ /* 0x000fc6000bf06100 */
[----:B------:R-:W-:Y:S01]  /*0340*/  UMOV UR6, URZ ;  /* 0x000000ff00067c82 */ /* 0x000fe20008000000 */
[----:B0-----:R-:W-:-:S04]  /*0350*/  ULOP3.LUT UR4, UR4, 0x1, URZ, 0xc0, !UPT ;  /* 0x0000000104047892 */ /* 0x001fc8000f8ec0ff */
[----:B------:R-:W-:-:S04]  /*0360*/  UISETP.NE.U32.AND UP1, UPT, UR4, 0x1, UPT ;  /* 0x000000010400788c */ /* 0x000fc8000bf25070 */
[----:B------:R-:W-:Y:S01]  /*0370*/  USEL UR12, UR12, 0xffff, UP1 ;  /* 0x0000ffff0c0c7887 */ /* 0x000fe20008800000 */
[----:B------:R-:W-:Y:S11]  /*0380*/  BRA.U !UP0, `(.L_x_2688) ;  /* 0x00000009089c7547 */ /* 0x000ff6000b800000 */
[----:B------:R-:W-:Y:S01]  /*0390*/  VIADD R11, R10, 0x1 ;  /* 0x000000010a0b7836 */ /* 0x000fe20000000000 */
[----:B------:R-:W-:Y:S01]  /*03a0*/  UMOV UR6, URZ ;  /* 0x000000ff00067c82 */ /* 0x000fe20008000000 */
[----:B------:R-:W-:Y:S01]  /*03b0*/  UMOV UR7, URZ ;  /* 0x000000ff00077c82 */ /* 0x000fe20008000000 */
[----:B------:R-:W-:Y:S01]  /*03c0*/  UMOV UR4, URZ ;  /* 0x000000ff00047c82 */ /* 0x000fe20008000000 */
[----:B------:R-:W-:Y:S01]  /*03d0*/  UMOV UR5, URZ ;  /* 0x000000ff00057c82 */ /* 0x000fe20008000000 */
[----:B------:R-:W-:-:S07]  /*03e0*/  LOP3.LUT R11, R11, 0x1fffe, RZ, 0xc0, !PT ;  /* 0x0001fffe0b0b7812 */ /* 0x000fce00078ec0ff */
.L_x_2705:
[----:B0-----:R-:W-:Y:S02]  /*03f0*/  IADD3 R2, P0, PT, R0, UR6, RZ ;  /* 0x0000000600027c10 */ /* 0x001fe4000ff1e0ff */
[----:B------:R-:W-:Y:S02]  /*0400*/  PRMT R23, RZ, 0x7610, R23 ;  /* 0x00007610ff177816 */ /* 0x000fe40000000017 */
[C---:B------:R-:W-:Y:S01]  /*0410*/  ISETP.GE.U32.AND P1, PT, R2.reuse, UR17, PT ;  /* 0x0000001102007c0c */ /* 0x040fe2000bf26070 */
[----:B------:R-:W-:Y:S01]  /*0420*/  IMAD.X R19, RZ, RZ, UR7, P0 ;  /* 0x00000007ff137e24 */ /* 0x000fe200080e06ff */
[----:B------:R-:W-:Y:S02]  /*0430*/  IADD3 R3, P2, PT, R2, UR16, RZ ;  /* 0x0000001002037c10 */ /* 0x000fe4000ff5e0ff */
[----:B------:R-:W-:Y:S02]  /*0440*/  PRMT R9, RZ, 0x7610, R9 ;  /* 0x00007610ff097816 */ /* 0x000fe40000000009 */
[----:B------:R-:W-:Y:S01]  /*0450*/  ISETP.GE.AND.EX P1, PT, R19, UR18, PT, P1 ;  /* 0x0000001213007c0c */ /* 0x000fe2000bf26310 */
[----:B------:R-:W-:Y:S01]  /*0460*/  IMAD.X R8, RZ, RZ, R19, P2 ;  /* 0x000000ffff087224 */ /* 0x000fe200010e0613 */
[----:B------:R-:W-:-:S02]  /*0470*/  IADD3 R18, P0, PT, R3, UR16, RZ ;  /* 0x0000001003127c10 */ /* 0x000fc4000ff1e0ff */
[----:B------:R-:W-:Y:S02]  /*0480*/  ISETP.GE.U32.AND P3, PT, R3, UR17, PT ;  /* 0x0000001103007c0c */ /* 0x000fe4000bf66070 */
[----:B------:R-:W-:Y:S01]  /*0490*/  IADD3 R16, P4, PT, R18, UR16, RZ ;  /* 0x0000001012107c10 */ /* 0x000fe2000ff9e0ff */
[----:B------:R-:W-:Y:S01]  /*04a0*/  IMAD.X R21, RZ, RZ, R8, P0 ;  /* 0x000000ffff157224 */ /* 0x000fe200000e0608 */
[----:B------:R-:W-:Y:S02]  /*04b0*/  ISETP.GE.AND.EX P3, PT, R8, UR18, PT, P3 ;  /* 0x0000001208007c0c */ /* 0x000fe4000bf66330 */
[----:B------:R-:W-:Y:S01]  /*04c0*/  ISETP.GE.U32.AND P2, PT, R18, UR17, PT ;  /* 0x0000001112007c0c */ /* 0x000fe2000bf46070 */
[----:B------:R-:W-:Y:S01]  /*04d0*/  IMAD.X R17, RZ, RZ, R21, P4 ;  /* 0x000000ffff117224 */ /* 0x000fe200020e0615 */
[----:B------:R-:W-:Y:S02]  /*04e0*/  ISETP.GE.U32.AND P0, PT, R16, UR17, PT ;  /* 0x0000001110007c0c */ /* 0x000fe4000bf06070 */
[----:B------:R-:W-:-:S02]  /*04f0*/  @!P1 LEA R4, P4, R2, UR10, 0x1 ;  /* 0x0000000a02049c11 */ /* 0x000fc4000f8808ff */
[----:B------:R-:W-:Y:S02]  /*0500*/  ISETP.GE.AND.EX P2, PT, R21, UR18, PT, P2 ;  /* 0x0000001215007c0c */ /* 0x000fe4000bf46320 */
[----:B------:R-:W-:Y:S02]  /*0510*/  @!P1 LEA.HI.X R5, R2, UR11, R19, 0x1, P4 ;  /* 0x0000000b02059c11 */ /* 0x000fe4000a0f0c13 */
[----:B------:R-:W-:Y:S02]  /*0520*/  ISETP.GE.AND.EX P0, PT, R17, UR18, PT, P0 ;  /* 0x0000001211007c0c */ /* 0x000fe4000bf06300 */
[C---:B------:R-:W-:Y:S01]  /*0530*/  @!P3 LEA R14, P5, R3.reuse, UR10, 0x1 ;  /* 0x0000000a030ebc11 */ /* 0x040fe2000f8a08ff */
[----:B------:R0:W2:Y:S03]  /*0540*/  @!P1 LDG.E.U16 R23, desc[UR14][R4.64] ;  /* 0x0000000e04179981 */ /* 0x0000a6000c1e1500 */
[----:B------:R-:W-:-:S03]  /*0550*/  @!P3 LEA.HI.X R15, R3, UR11, R8, 0x1, P5 ;  /* 0x0000000b030fbc11 */ /* 0x000fc6000a8f0c08 */
[----:B------:R-:W-:Y:S02]  /*0560*/  @!P2 LEA R6, P1, R18, UR10, 0x1 ;  /* 0x0000000a1206ac11 */ /* 0x000fe4000f8208ff */
[----:B------:R-:W-:Y:S01]  /*0570*/  PRMT R29, RZ, 0x7610, R29 ;  /* 0x00007610ff1d7816 */ /* 0x000fe2000000001d */
[----:B------:R2:W3:Y:S01]  /*0580*/  @!P3 LDG.E.U16 R9, desc[UR14][R14.64] ;  /* 0x0000000e0e09b981 */ /* 0x0004e2000c1e1500 */
[----:B------:R-:W-:Y:S02]  /*0590*/  @!P0 LEA R12, P4, R16, UR10, 0x1 ;  /* 0x0000000a100c8c11 */ /* 0x000fe4000f8808ff */
[----:B------:R-:W-:Y:S02]  /*05a0*/  PRMT R25, RZ, 0x7610, R25 ;  /* 0x00007610ff197816 */ /* 0x000fe40000000019 */
[----:B------:R-:W-:Y:S02]  /*05b0*/  @!P2 LEA.HI.X R7, R18, UR11, R21, 0x1, P1 ;  /* 0x0000000b1207ac11 */ /* 0x000fe400088f0c15 */
[----:B------:R-:W-:-:S03]  /*05c0*/  @!P0 LEA.HI.X R13, R16, UR11, R17, 0x1, P4 ;  /* 0x0000000b100d8c11 */ /* 0x000fc6000a0f0c11 */
[----:B------:R-:W4:Y:S04]  /*05d0*/  @!P2 LDG.E.U16 R29, desc[UR14][R6.64] ;  /* 0x0000000e061da981 */ /* 0x000f28000c1e1500 */
[----:B------:R4:W5:Y:S01]  /*05e0*/  @!P0 LDG.E.U16 R25, desc[UR14][R12.64] ;  /* 0x0000000e0c198981 */ /* 0x000962000c1e1500 */
[----:B------:R-:W-:Y:S01]  /*05f0*/  UIADD3 UR4, UP0, UPT, UR4, 0x2, URZ ;  /* 0x0000000204047890 */ /* 0x000fe2000ff1e0ff */
[----:B------:R-:W-:Y:S01]  /*0600*/  @!P2 LEA R20, P4, R18, UR8, 0x1 ;  /* 0x000000081214ac11 */ /* 0x000fe2000f8808ff */
[----:B------:R-:W-:Y:S01]  /*0610*/  BSSY.RECONVERGENT B0, `(.L_x_2689) ;  /* 0x0000011000007945 */ /* 0x000fe20003800200 */
[----:B------:R-:W-:Y:S01]  /*0620*/  ISETP.GE.U32.AND P1, PT, R2, UR17, PT ;  /* 0x0000001102007c0c */ /* 0x000fe2000bf26070 */
[----:B------:R-:W-:Y:S01]  /*0630*/  UIADD3.X UR5, UPT, UPT, URZ, UR5, URZ, UP0, !UPT ;  /* 0x00000005ff057290 */ /* 0x000fe200087fe4ff */
[----:B0-----:R-:W-:-:S02]  /*0640*/  @!P0 LEA R4, P6, R16, UR8, 0x1 ;  /* 0x0000000810048c11 */ /* 0x001fc4000f8c08ff */
[----:B------:R-:W-:Y:S02]  /*0650*/  @!P2 LEA.HI.X R21, R18, UR9, R21, 0x1, P4 ;  /* 0x000000091215ac11 */ /* 0x000fe4000a0f0c15 */
[----:B------:R-:W-:Y:S02]  /*0660*/  ISETP.GE.AND.EX P1, PT, R19, UR18, PT, P1 ;  /* 0x0000001213007c0c */ /* 0x000fe4000bf26310 */
[----:B------:R-:W-:Y:S02]  /*0670*/  @!P0 LEA.HI.X R5, R16, UR9, R17, 0x1, P6 ;  /* 0x0000000910058c11 */ /* 0x000fe4000b0f0c11 */
[----:B--2---:R-:W-:-:S04]  /*0680*/  PRMT R14, R23, 0x9910, RZ ;  /* 0x00009910170e7816 */ /* 0x004fc800000000ff */
[----:B------:R-:W-:Y:S02]  /*0690*/  ISETP.NE.AND P5, PT, R14, 0x1, PT ;  /* 0x000000010e00780c */ /* 0x000fe40003fa5270 */
[----:B---3--:R-:W-:-:S04]  /*06a0*/  PRMT R15, R9, 0x9910, RZ ;  /* 0x00009910090f7816 */ /* 0x008fc800000000ff */
[----:B------:R-:W-:Y:S02]  /*06b0*/  ISETP.NE.AND P4, PT, R15, 0x1, PT ;  /* 0x000000010f00780c */ /* 0x000fe40003f85270 */
[----:B----4-:R-:W-:Y:S02]  /*06c0*/  PRMT R12, R29, 0x9910, RZ ;  /* 0x000099101d0c7816 */ /* 0x010fe400000000ff */
[----:B-----5:R-:W-:-:S03]  /*06d0*/  PRMT R13, R25, 0x9910, RZ ;  /* 0x00009910190d7816 */ /* 0x020fc600000000ff */
[----:B------:R-:W-:Y:S06]  /*06e0*/  @!P5 BRA `(.L_x_2690) ;  /* 0x00000000000cd947 */ /* 0x000fec0003800000 */
[----:B------:R-:W-:Y:S01]  /*06f0*/  ISETP.NE.AND P5, PT, R14, -0x1, PT ;  /* 0xffffffff0e00780c */ /* 0x000fe20003fa5270 */
[----:B------:R-:W-:-:S12]  /*0700*/  IMAD.U32 R23, RZ, RZ, UR12 ;  /* 0x0000000cff177e24 */ /* 0x000fd8000f8e00ff */
[----:B------:R-:W-:-:S07]  /*0710*/  @P5 PRMT R23, RZ, 0x7610, R23 ;  /* 0x00007610ff175816 */ /* 0x000fce0000000017 */
.L_x_2690:
[----:B------:R-:W-:Y:S05]  /*0720*/  BSYNC.RECONVERGENT B0 ;  /* 0x0000000000007941 */ /* 0x000fea0003800200 */
.L_x_2689:
[----:B------:R-:W-:Y:S04]  /*0730*/  BSSY.RECONVERGENT B0, `(.L_x_2691) ;  /* 0x0000005000007945 */ /* 0x000fe80003800200 */
[----:B------:R-:W-:Y:S05]  /*0740*/  @!P4 BRA `(.L_x_2692) ;  /* 0x00000000000cc947 */ /* 0x000fea0003800000 */
[----:B------:R-:W-:Y:S01]  /*0750*/  ISETP.NE.AND P4, PT, R15, -0x1, PT ;  /* 0xffffffff0f00780c */ /* 0x000fe20003f85270 */
[----:B------:R-:W-:-:S12]  /*0760*/  IMAD.U32 R9, RZ, RZ, UR12 ;  /* 0x0000000cff097e24 */ /* 0x000fd8000f8e00ff */
[----:B------:R-:W-:-:S07]  /*0770*/  @P4 PRMT R9, RZ, 0x7610, R9 ;  /* 0x00007610ff094816 */ /* 0x000fce0000000009 */
.L_x_2692:
[----:B------:R-:W-:Y:S05]  /*0780*/  BSYNC.RECONVERGENT B0 ;  /* 0x0000000000007941 */ /* 0x000fea0003800200 */
.L_x_2691:
[----:B------:R-:W-:Y:S01]  /*0790*/  ISETP.NE.AND P6, PT, R12, 0x1, PT ;  /* 0x000000010c00780c */ /* 0x000fe20003fc5270 */
[----:B------:R-:W-:Y:S01]  /*07a0*/  BSSY.RECONVERGENT B0, `(.L_x_2693) ;  /* 0x0000009000007945 */ /* 0x000fe20003800200 */
[C---:B------:R-:W-:Y:S02]  /*07b0*/  @!P1 LEA R6, P5, R2.reuse, UR8, 0x1 ;  /* 0x0000000802069c11 */ /* 0x040fe4000f8a08ff */
[C---:B------:R-:W-:Y:S02]  /*07c0*/  IADD3 R18, P4, PT, R2.reuse, UR13, RZ ;  /* 0x0000000d02127c10 */ /* 0x040fe4000ff9e0ff */
[----:B------:R-:W-:Y:S02]  /*07d0*/  @!P1 LEA.HI.X R7, R2, UR9, R19, 0x1, P5 ;  /* 0x0000000902079c11 */ /* 0x000fe4000a8f0c13 */
[----:B------:R-:W-:-:S05]  /*07e0*/  ISETP.NE.AND P5, PT, R13, 0x1, PT ;  /* 0x000000010d00780c */ /* 0x000fca0003fa5270 */
[----:B------:R-:W-:Y:S08]  /*07f0*/  @!P6 BRA `(.L_x_2694) ;  /* 0x00000000000ce947 */ /* 0x000ff00003800000 */
[----:B------:R-:W-:Y:S01]  /*0800*/  ISETP.NE.AND P6, PT, R12, -0x1, PT ;  /* 0xffffffff0c00780c */ /* 0x000fe20003fc5270 */
[----:B------:R-:W-:-:S12]  /*0810*/  IMAD.U32 R29, RZ, RZ, UR12 ;  /* 0x0000000cff1d7e24 */ /* 0x000fd8000f8e00ff */
[----:B------:R-:W-:-:S07]  /*0820*/  @P6 PRMT R29, RZ, 0x7610, R29 ;  /* 0x00007610ff1d6816 */ /* 0x000fce000000001d */
.L_x_2694:
[----:B------:R-:W-:Y:S05]  /*0830*/  BSYNC.RECONVERGENT B0 ;  /* 0x0000000000007941 */ /* 0x000fea0003800200 */
.L_x_2693:
[----:B------:R-:W-:Y:S04]  /*0840*/  BSSY.RECONVERGENT B0, `(.L_x_2695) ;  /* 0x0000005000007945 */ /* 0x000fe80003800200 */
[----:B------:R-:W-:Y:S05]  /*0850*/  @!P5 BRA `(.L_x_2696) ;  /* 0x00000000000cd947 */ /* 0x000fea0003800000 */
[----:B------:R-:W-:Y:S01]  /*0860*/  ISETP.NE.AND P5, PT, R13, -0x1, PT ;  /* 0xffffffff0d00780c */ /* 0x000fe20003fa5270 */
[----:B------:R-:W-:-:S12]  /*0870*/  IMAD.U32 R25, RZ, RZ, UR12 ;  /* 0x0000000cff197e24 */ /* 0x000fd8000f8e00ff */
[----:B------:R-:W-:-:S07]  /*0880*/  @P5 PRMT R25, RZ, 0x7610, R25 ;  /* 0x00007610ff195816 */ /* 0x000fce0000000019 */
.L_x_2696:
[----:B------:R-:W-:Y:S05]  /*0890*/  BSYNC.RECONVERGENT B0 ;  /* 0x0000000000007941 */ /* 0x000fea0003800200 */
.L_x_2695:
[----:B------:R0:W-:Y:S01]  /*08a0*/  @!P1 STG.E.U16 desc[UR14][R6.64], R23 ;  /* 0x0000001706009986 */ /* 0x0001e2000c10150e */
[----:B------:R-:W-:Y:S01]  /*08b0*/  IMAD.X R19, RZ, RZ, R19, P4 ;  /* 0x000000ffff137224 */ /* 0x000fe200020e0613 */
[----:B------:R-:W-:Y:S02]  /*08c0*/  ISETP.GE.U32.AND P1, PT, R18, UR17, PT ;  /* 0x0000001112007c0c */ /* 0x000fe4000bf26070 */
[----:B------:R-:W-:Y:S02]  /*08d0*/  IADD3 R16, P5, PT, R3, UR13, RZ ;  /* 0x0000000d03107c10 */ /* 0x000fe4000ffbe0ff */
[----:B------:R-:W-:Y:S02]  /*08e0*/  ISETP.GE.AND.EX P1, PT, R19, UR18, PT, P1 ;  /* 0x0000001213007c0c */ /* 0x000fe4000bf26310 */
[----:B------:R-:W-:Y:S01]  /*08f0*/  @!P3 LEA R2, P4, R3, UR8, 0x1 ;  /* 0x000000080302bc11 */ /* 0x000fe2000f8808ff */
[----:B------:R-:W-:Y:S01]  /*0900*/  IMAD.X R17, RZ, RZ, R8, P5 ;  /* 0x000000ffff117224 */ /* 0x000fe200028e0608 */
[----:B------:R-:W-:-:S02]  /*0910*/  IADD3 R15, P5, PT, R16, UR16, RZ ;  /* 0x00000010100f7c10 */ /* 0x000fc4000ffbe0ff */
[----:B------:R-:W-:Y:S02]  /*0920*/  @!P3 LEA.HI.X R3, R3, UR9, R8, 0x1, P4 ;  /* 0x000000090303bc11 */ /* 0x000fe4000a0f0c08 */
[C---:B------:R-:W-:Y:S01]  /*0930*/  IADD3 R12, P6, PT, R15.reuse, UR16, RZ ;  /* 0x000000100f0c7c10 */ /* 0x040fe2000ffde0ff */
[----:B------:R-:W-:Y:S01]  /*0940*/  IMAD.X R14, RZ, RZ, R17, P5 ;  /* 0x000000ffff0e7224 */ /* 0x000fe200028e0611 */
[----:B------:R-:W-:Y:S01]  /*0950*/  ISETP.GE.U32.AND P4, PT, R16, UR17, PT ;  /* 0x0000001110007c0c */ /* 0x000fe2000bf86070 */
[----:B------:R1:W-:Y:S01]  /*0960*/  @!P3 STG.E.U16 desc[UR14][R2.64], R9 ;  /* 0x000000090200b986 */ /* 0x0003e2000c10150e */
[----:B------:R-:W-:Y:S01]  /*0970*/  ISETP.GE.U32.AND P3, PT, R15, UR17, PT ;  /* 0x000000110f007c0c */ /* 0x000fe2000bf66070 */
[----:B------:R-:W-:Y:S01]  /*0980*/  IMAD.X R13, RZ, RZ, R14, P6 ;  /* 0x000000ffff0d7224 */ /* 0x000fe200030e060e */
[----:B0-----:R-:W-:Y:S01]  /*0990*/  @!P1 LEA R6, P6, R18, UR10, 0x1 ;  /* 0x0000000a12069c11 */ /* 0x001fe2000f8c08ff */
[----:B------:R0:W-:Y:S01]  /*09a0*/  @!P2 STG.E.U16 desc[UR14][R20.64], R29 ;  /* 0x0000001d1400a986 */ /* 0x0001e2000c10150e */
[----:B------:R-:W-:-:S02]  /*09b0*/  ISETP.GE.AND.EX P4, PT, R17, UR18, PT, P4 ;  /* 0x0000001211007c0c */ /* 0x000fc4000bf86340 */
[----:B------:R-:W-:Y:S01]  /*09c0*/  ISETP.GE.U32.AND P5, PT, R12, UR17, PT ;  /* 0x000000110c007c0c */ /* 0x000fe2000bfa6070 */
[----:B------:R2:W-:Y:S01]  /*09d0*/  @!P0 STG.E.U16 desc[UR14][R4.64], R25 ;  /* 0x0000001904008986 */ /* 0x0005e2000c10150e */
[----:B------:R-:W-:Y:S02]  /*09e0*/  PRMT R23, RZ, 0x7610, R23 ;  /* 0x00007610ff177816 */ /* 0x000fe40000000017 */
[----:B------:R-:W-:Y:S02]  /*09f0*/  @!P1 LEA.HI.X R7, R18, UR11, R19, 0x1, P6 ;  /* 0x0000000b12079c11 */ /* 0x000fe4000b0f0c13 */
[----:B------:R-:W-:Y:S02]  /*0a00*/  ISETP.GE.AND.EX P3, PT, R14, UR18, PT, P3 ;  /* 0x000000120e007c0c */ /* 0x000fe4000bf66330 */
[----:B------:R-:W-:Y:S01]  /*0a10*/  ISETP.GE.AND.EX P2, PT, R13, UR18, PT, P5 ;  /* 0x000000120d007c0c */ /* 0x000fe2000bf46350 */
[----:B------:R-:W2:Y:S01]  /*0a20*/  @!P1 LDG.E.U16 R23, desc[UR14][R6.64] ;  /* 0x0000000e06179981 */ /* 0x000ea2000c1e1500 */
[----:B------:R-:W-:-:S02]  /*0a30*/  PRMT R27, RZ, 0x7610, R27 ;  /* 0x00007610ff1b7816 */ /* 0x000fc4000000001b */
[----:B-1----:R-:W-:-:S04]  /*0a40*/  @!P4 LEA R2, P5, R16, UR10, 0x1 ;  /* 0x0000000a1002cc11 */ /* 0x002fc8000f8a08ff */
[----:B------:R-:W-:-:S03]  /*0a50*/  @!P4 LEA.HI.X R3, R16, UR11, R17, 0x1, P5 ;  /* 0x0000000b1003cc11 */ /* 0x000fc6000a8f0c11 */
[C---:B------:R-:W-:Y:S02]  /*0a60*/  @!P3 LEA R8, P0, R15.reuse, UR10, 0x1 ;  /* 0x0000000a0f08bc11 */ /* 0x040fe4000f8008ff */
[C---:B0-----:R-:W-:Y:S01]  /*0a70*/  @!P2 LEA R20, P5, R12.reuse, UR10, 0x1 ;  /* 0x0000000a0c14ac11 */ /* 0x041fe2000f8a08ff */
[----:B------:R-:W3:Y:S01]  /*0a80*/  @!P4 LDG.E.U16 R27, desc[UR14][R2.64] ;  /* 0x0000000e021bc981 */ /* 0x000ee2000c1e1500 */
[----:B------:R-:W-:Y:S02]  /*0a90*/  PRMT R22, RZ, 0x7610, R22 ;  /* 0x00007610ff167816 */ /* 0x000fe40000000016 */
[----:B------:R-:W-:Y:S02]  /*0aa0*/  PRMT R29, RZ, 0x7610, R29 ;  /* 0x00007610ff1d7816 */ /* 0x000fe4000000001d */
[----:B------:R-:W-:Y:S02]  /*0ab0*/  @!P3 LEA.HI.X R9, R15, UR11, R14, 0x1, P0 ;  /* 0x0000000b0f09bc11 */ /* 0x000fe400080f0c0e */
[----:B------:R-:W-:-:S03]  /*0ac0*/  @!P2 LEA.HI.X R21, R12, UR11, R13, 0x1, P5 ;  /* 0x0000000b0c15ac11 */ /* 0x000fc6000a8f0c0d */
[----:B------:R-:W4:Y:S04]  /*0ad0*/  @!P3 LDG.E.U16 R22, desc[UR14][R8.64] ;  /* 0x0000000e0816b981 */ /* 0x000f28000c1e1500 */
[----:B------:R-:W5:Y:S01]  /*0ae0*/  @!P2 LDG.E.U16 R29, desc[UR14][R20.64] ;  /* 0x0000000e141da981 */ /* 0x000f62000c1e1500 */
[----:B------:R-:W-:Y:S01]  /*0af0*/  BSSY.RECONVERGENT B0, `(.L_x_2697) ;  /* 0x000000c000007945 */ /* 0x000fe20003800200 */
[----:B------:R-:W-:Y:S02]  /*0b00*/  ISETP.NE.U32.AND P0, PT, R11, UR4, PT ;  /* 0x000000040b007c0c */ /* 0x000fe4000bf05070 */
        /* <DEDUP_REMOVED lines=10> */
.L_x_2698:
[----:B------:R-:W-:Y:S05]  /*0bb0*/  BSYNC.RECONVERGENT B0 ;  /* 0x0000000000007941 */ /* 0x000fea0003800200 */
.L_x_2697:
[----:B------:R-:W-:Y:S04]  /*0bc0*/  BSSY.RECONVERGENT B0, `(.L_x_2699) ;  /* 0x0000005000007945 */ /* 0x000fe80003800200 */
[----:B------:R-:W-:Y:S05]  /*0bd0*/  @!P5 BRA `(.L_x_2700) ;  /* 0x00000000000cd947 */ /* 0x000fea0003800000 */
[----:B------:R-:W-:Y:S01]  /*0be0*/  ISETP.NE.AND P5, PT, R2, -0x1, PT ;  /* 0xffffffff0200780c */ /* 0x000fe20003fa5270 */
[----:B------:R-:W-:-:S12]  /*0bf0*/  IMAD.U32 R27, RZ, RZ, UR12 ;  /* 0x0000000cff1b7e24 */ /* 0x000fd8000f8e00ff */
[----:B------:R-:W-:-:S07]  /*0c00*/  @P5 PRMT R27, RZ, 0x7610, R27 ;  /* 0x00007610ff1b5816 */ /* 0x000fce000000001b */
.L_x_2700:
[----:B------:R-:W-:Y:S05]  /*0c10*/  BSYNC.RECONVERGENT B0 ;  /* 0x0000000000007941 */ /* 0x000fea0003800200 */
.L_x_2699:
[----:B------:R-:W-:Y:S01]  /*0c20*/  ISETP.NE.AND P6, PT, R3, 0x1, PT ;  /* 0x000000010300780c */ /* 0x000fe20003fc5270 */
[----:B------:R-:W-:Y:S01]  /*0c30*/  BSSY.RECONVERGENT B0, `(.L_x_2701) ;  /* 0x0000007000007945 */ /* 0x000fe20003800200 */
[----:B------:R-:W-:Y:S02]  /*0c40*/  ISETP.NE.AND.EX P0, PT, RZ, UR5, PT, P0 ;  /* 0x00000005ff007c0c */ /* 0x000fe4000bf05300 */
[----:B------:R-:W-:-:S09]  /*0c50*/  ISETP.NE.AND P5, PT, R5, 0x1, PT ;  /* 0x000000010500780c */ /* 0x000fd20003fa5270 */
[----:B------:R-:W-:Y:S05]  /*0c60*/  @!P6 BRA `(.L_x_2702) ;  /* 0x00000000000ce947 */ /* 0x000fea0003800000 */
[----:B------:R-:W-:Y:S01]  /*0c70*/  ISETP.NE.AND P6, PT, R3, -0x1, PT ;  /* 0xffffffff0300780c */ /* 0x000fe20003fc5270 */
[----:B------:R-:W-:-:S12]  /*0c80*/  IMAD.U32 R22, RZ, RZ, UR12 ;  /* 0x0000000cff167e24 */ /* 0x000fd8000f8e00ff */
[----:B------:R-:W-:-:S07]  /*0c90*/  @P6 PRMT R22, RZ, 0x7610, R22 ;  /* 0x00007610ff166816 */ /* 0x000fce0000000016 */
.L_x_2702:
[----:B------:R-:W-:Y:S05]  /*0ca0*/  BSYNC.RECONVERGENT B0 ;  /* 0x0000000000007941 */ /* 0x000fea0003800200 */
.L_x_2701:
[----:B------:R-:W-:Y:S04]  /*0cb0*/  BSSY.RECONVERGENT B0, `(.L_x_2703) ;  /* 0x0000005000007945 */ /* 0x000fe80003800200 */
[----:B------:R-:W-:Y:S05]  /*0cc0*/  @!P5 BRA `(.L_x_2704) ;  /* 0x00000000000cd947 */ /* 0x000fea0003800000 */
[----:B------:R-:W-:Y:S01]  /*0cd0*/  ISETP.NE.AND P5, PT, R5, -0x1, PT ;  /* 0xffffffff0500780c */ /* 0x000fe20003fa5270 */
[----:B------:R-:W-:-:S12]  /*0ce0*/  IMAD.U32 R29, RZ, RZ, UR12 ;  /* 0x0000000cff1d7e24 */ /* 0x000fd8000f8e00ff */
[----:B------:R-:W-:-:S07]  /*0cf0*/  @P5 PRMT R29, RZ, 0x7610, R29 ;  /* 0x00007610ff1d5816 */ /* 0x000fce000000001d */
.L_x_2704:
[----:B------:R-:W-:Y:S05]  /*0d00*/  BSYNC.RECONVERGENT B0 ;  /* 0x0000000000007941 */ /* 0x000fea0003800200 */
.L_x_2703:
[----:B------:R-:W-:Y:S01]  /*0d10*/  @!P1 LEA R4, P6, R18, UR8, 0x1 ;  /* 0x0000000812049c11 */ /* 0x000fe2000f8c08ff */
[----:B------:R-:W-:Y:S01]  /*0d20*/  ULEA UR6, UP0, UR13, UR6, 0x1 ;  /* 0x000000060d067291 */ /* 0x000fe2000f8008ff */
[----:B------:R-:W-:Y:S02]  /*0d30*/  @!P4 LEA R2, P5, R16, UR8, 0x1 ;  /* 0x000000081002cc11 */ /* 0x000fe4000f8a08ff */
[----:B------:R-:W-:Y:S01]  /*0d40*/  @!P1 LEA.HI.X R5, R18, UR9, R19, 0x1, P6 ;  /* 0x0000000912059c11 */ /* 0x000fe2000b0f0c13 */
[----:B------:R-:W-:Y:S01]  /*0d50*/  ULEA.HI.X UR7, UR13, UR7, URZ, 0x1, UP0 ;  /* 0x000000070d077291 */ /* 0x000fe200080f0cff */
[----:B------:R-:W-:Y:S02]  /*0d60*/  @!P3 LEA R6, P6, R15, UR8, 0x1 ;  /* 0x000000080f06bc11 */ /* 0x000fe4000f8c08ff */
[----:B------:R-:W-:Y:S01]  /*0d70*/  @!P4 LEA.HI.X R3, R16, UR9, R17, 0x1, P5 ;  /* 0x000000091003cc11 */ /* 0x000fe2000a8f0c11 */
[----:B------:R0:W-:Y:S01]  /*0d80*/  @!P1 STG.E.U16 desc[UR14][R4.64], R23 ;  /* 0x0000001704009986 */ /* 0x0001e2000c10150e */
[----:B------:R-:W-:-:S02]  /*0d90*/  @!P2 LEA R8, P5, R12, UR8, 0x1 ;  /* 0x000000080c08ac11 */ /* 0x000fc4000f8a08ff */
[----:B------:R-:W-:Y:S01]  /*0da0*/  @!P3 LEA.HI.X R7, R15, UR9, R14, 0x1, P6 ;  /* 0x000000090f07bc11 */ /* 0x000fe2000b0f0c0e */
[----:B------:R0:W-:Y:S01]  /*0db0*/  @!P4 STG.E.U16 desc[UR14][R2.64], R27 ;  /* 0x0000001b0200c986 */ /* 0x0001e2000c10150e */
[----:B------:R-:W-:-:S03]  /*0dc0*/  @!P2 LEA.HI.X R9, R12, UR9, R13, 0x1, P5 ;  /* 0x000000090c09ac11 */ /* 0x000fc6000a8f0c0d */
[----:B------:R0:W-:Y:S04]  /*0dd0*/  @!P3 STG.E.U16 desc[UR14][R6.64], R22 ;  /* 0x000000160600b986 */ /* 0x0001e8000c10150e */
[----:B------:R0:W-:Y:S01]  /*0de0*/  @!P2 STG.E.U16 desc[UR14][R8.64], R29 ;  /* 0x0000001d0800a986 */ /* 0x0001e2000c10150e */
[----:B------:R-:W-:Y:S05]  /*0df0*/  @P0 BRA `(.L_x_2705) ;  /* 0xfffffff4007c0947 */ /* 0x000fea000383ffff */
.L_x_2688:
[----:B------:R-:W-:-:S04]  /*0e00*/  LOP3.LUT R10, R10, 0x1, RZ, 0xc0, !PT ;  /* 0x000000010a0a7812 */ /* 0x000fc800078ec0ff */
[----:B------:R-:W-:-:S04]  /*0e10*/  ISETP.NE.U32.AND P0, PT, R10, 0x1, PT ;  /* 0x000000010a00780c */ /* 0x000fc80003f05070 */
[----:B------:R-:W-:-:S13]  /*0e20*/  ISETP.NE.U32.AND.EX P0, PT, RZ, RZ, PT, P0 ;  /* 0x000000ffff00720c */ /* 0x000fda0003f05100 */
[----:B------:R-:W-:Y:S05]  /*0e30*/  @!P0 EXIT ;  /* 0x000000000000894d */ /* 0x000fea0003800000 */
[----:B0-----:R-:W-:Y:S02]  /*0e40*/  IADD3 R5, P1, PT, R0, UR6, RZ ;  /* 0x0000000600057c10 */ /* 0x001fe4000ff3e0ff */
        /* <DEDUP_REMOVED lines=10> */
[----:B------:R-:W-:Y:S02]  /*0ef0*/  ISETP.GE.AND.EX P1, PT, R23, UR18, PT, P1 ;  /* 0x0000001217007c0c */ /* 0x000fe4000bf26310 */
[----:B------:R-:W-:Y:S01]  /*0f00*/  ISETP.GE.U32.AND P2, PT, R20, UR17, PT ;  /* 0x0000001114007c0c */ /* 0x000fe2000bf46070 */
[----:B------:R-:W-:Y:S01]  /*0f10*/  IMAD.X R0, RZ, RZ, R25, P4 ;  /* 0x000000ffff007224 */ /* 0x000fe200020e0619 */
[----:B------:R-:W-:-:S02]  /*0f20*/  ISETP.GE.U32.AND P3, PT, R9, UR17, PT ;  /* 0x0000001109007c0c */ /* 0x000fc4000bf66070 */
[----:B------:R-:W-:Y:S02]  /*0f30*/  @!P0 LEA R2, P4, R5, UR10, 0x1 ;  /* 0x0000000a05028c11 */ /* 0x000fe4000f8808ff */
[----:B------:R-:W-:Y:S02]  /*0f40*/  ISETP.GE.AND.EX P2, PT, R25, UR18, PT, P2 ;  /* 0x0000001219007c0c */ /* 0x000fe4000bf46320 */
[----:B------:R-:W-:Y:S02]  /*0f50*/  @!P0 LEA.HI.X R3, R5, UR11, R12, 0x1, P4 ;  /* 0x0000000b05038c11 */ /* 0x000fe4000a0f0c0c */
[----:B------:R-:W-:Y:S02]  /*0f60*/  ISETP.GE.AND.EX P3, PT, R0, UR18, PT, P3 ;  /* 0x0000001200007c0c */ /* 0x000fe4000bf66330 */
[----:B------:R-:W-:Y:S01]  /*0f70*/  @!P1 LEA R10, P4, R18, UR10, 0x1 ;  /* 0x0000000a120a9c11 */ /* 0x000fe2000f8808ff */
[----:B------:R0:W2:Y:S01]  /*0f80*/  @!P0 LDG.E.U16 R13, desc[UR14][R2.64] ;  /* 0x0000000e020d8981 */ /* 0x0000a2000c1e1500 */
[----:B------:R-:W-:-:S02]  /*0f90*/  PRMT R21, RZ, 0x7610, R21 ;  /* 0x00007610ff157816 */ /* 0x000fc40000000015 */
[----:B------:R-:W-:Y:S02]  /*0fa0*/  @!P1 LEA.HI.X R11, R18, UR11, R23, 0x1, P4 ;  /* 0x0000000b120b9c11 */ /* 0x000fe4000a0f0c17 */
[----:B------:R-:W-:Y:S02]  /*0fb0*/  PRMT R19, RZ, 0x7610, R19 ;  /* 0x00007610ff137816 */ /* 0x000fe40000000013 */
[C---:B------:R-:W-:Y:S01]  /*0fc0*/  @!P2 LEA R14, P5, R20.reuse, UR10, 0x1 ;  /* 0x0000000a140eac11 */ /* 0x040fe2000f8a08ff */
[----:B------:R2:W3:Y:S01]  /*0fd0*/  @!P1 LDG.E.U16 R21, desc[UR14][R10.64] ;  /* 0x0000000e0a159981 */ /* 0x0004e2000c1e1500 */
[----:B------:R-:W-:Y:S02]  /*0fe0*/  PRMT R8, RZ, 0x7610, R8 ;  /* 0x00007610ff087816 */ /* 0x000fe40000000008 */
[----:B------:R-:W-:Y:S02]  /*0ff0*/  @!P3 LEA R16, P4, R9, UR10, 0x1 ;  /* 0x0000000a0910bc11 */ /* 0x000fe4000f8808ff */
[----:B------:R-:W-:-:S02]  /*1000*/  @!P2 LEA.HI.X R15, R20, UR11, R25, 0x1, P5 ;  /* 0x0000000b140fac11 */ /* 0x000fc4000a8f0c19 */
[----:B------:R-:W-:-:S03]  /*1010*/  @!P3 LEA.HI.X R17, R9, UR11, R0, 0x1, P4 ;  /* 0x0000000b0911bc11 */ /* 0x000fc6000a0f0c00 */
[----:B------:R-:W4:Y:S04]  /*1020*/  @!P2 LDG.E.U16 R19, desc[UR14][R14.64] ;  /* 0x0000000e0e13a981 */ /* 0x000f28000c1e1500 */
[----:B------:R-:W5:Y:S01]  /*1030*/  @!P3 LDG.E.U16 R8, desc[UR14][R16.64] ;  /* 0x0000000e1008b981 */ /* 0x000f62000c1e1500 */
[----:B------:R-:W-:-:S04]  /*1040*/  @!P0 LEA R6, P4, R5, UR8, 0x1 ;  /* 0x0000000805068c11 */ /* 0x000fc8000f8808ff */
[----:B------:R-:W-:Y:S01]  /*1050*/  @!P0 LEA.HI.X R7, R5, UR9, R12, 0x1, P4 ;  /* 0x0000000905078c11 */ /* 0x000fe2000a0f0c0c */
[----:B------:R-:W-:Y:S01]  /*1060*/  BSSY.RECONVERGENT B0, `(.L_x_2706) ;  /* 0x000000e000007945 */ /* 0x000fe20003800200 */
[----:B------:R-:W-:Y:S02]  /*1070*/  @!P1 LEA R4, P5, R18, UR8, 0x1 ;  /* 0x0000000812049c11 */ /* 0x000fe4000f8a08ff */
[----:B0-----:R-:W-:Y:S02]  /*1080*/  @!P2 LEA R2, P6, R20, UR8, 0x1 ;  /* 0x000000081402ac11 */ /* 0x001fe4000f8c08ff */
[----:B------:R-:W-:Y:S02]  /*1090*/  @!P1 LEA.HI.X R5, R18, UR9, R23, 0x1, P5 ;  /* 0x0000000912059c11 */ /* 0x000fe4000a8f0c17 */
[----:B------:R-:W-:Y:S02]  /*10a0*/  @!P2 LEA.HI.X R3, R20, UR9, R25, 0x1, P6 ;  /* 0x000000091403ac11 */ /* 0x000fe4000b0f0c19 */
[----:B--2---:R-:W-:-:S04]  /*10b0*/  PRMT R10, R13, 0x9910, RZ ;  /* 0x000099100d0a7816 */ /* 0x004fc800000000ff */
[----:B------:R-:W-:Y:S02]  /*10c0*/  ISETP.NE.AND P4, PT, R10, 0x1, PT ;  /* 0x000000010a00780c */ /* 0x000fe40003f85270 */
[----:B---3--:R-:W-:Y:S02]  /*10d0*/  PRMT R11, R21, 0x9910, RZ ;  /* 0x00009910150b7816 */ /* 0x008fe400000000ff */
[----:B----4-:R-:W-:Y:S02]  /*10e0*/  PRMT R12, R19, 0x9910, RZ ;  /* 0x00009910130c7816 */ /* 0x010fe400000000ff */
[----:B-----5:R-:W-:-:S07]  /*10f0*/  PRMT R14, R8, 0x9910, RZ ;  /* 0x00009910080e7816 */ /* 0x020fce00000000ff */
[----:B------:R-:W-:Y:S05]  /*1100*/  @!P4 BRA `(.L_x_2707) ;  /* 0x00000000000cc947 */ /* 0x000fea0003800000 */
[----:B------:R-:W-:Y:S01]  /*1110*/  ISETP.NE.AND P4, PT, R10, -0x1, PT ;  /* 0xffffffff0a00780c */ /* 0x000fe20003f85270 */
[----:B------:R-:W-:-:S12]  /*1120*/  IMAD.U32 R13, RZ, RZ, UR12 ;  /* 0x0000000cff0d7e24 */ /* 0x000fd8000f8e00ff */
[----:B------:R-:W-:-:S07]  /*1130*/  @P4 PRMT R13, RZ, 0x7610, R13 ;  /* 0x00007610ff0d4816 */ /* 0x000fce000000000d */
.L_x_2707:
[----:B------:R-:W-:Y:S05]  /*1140*/  BSYNC.RECONVERGENT B0 ;  /* 0x0000000000007941 */ /* 0x000fea0003800200 */
.L_x_2706:
[----:B------:R-:W-:Y:S01]  /*1150*/  ISETP.NE.AND P6, PT, R11, 0x1, PT ;  /* 0x000000010b00780c */ /* 0x000fe20003fc5270 */
[----:B------:R-:W-:Y:S01]  /*1160*/  BSSY.RECONVERGENT B0, `(.L_x_2708) ;  /* 0x0000007000007945 */ /* 0x000fe20003800200 */
[----:B------:R-:W-:Y:S02]  /*1170*/  ISETP.NE.AND P4, PT, R12, 0x1, PT ;  /* 0x000000010c00780c */ /* 0x000fe40003f85270 */
[----:B------:R-:W-:-:S09]  /*1180*/  ISETP.NE.AND P5, PT, R14, 0x1, PT ;  /* 0x000000010e00780c */ /* 0x000fd20003fa5270 */
[----:B------:R-:W-:Y:S05]  /*1190*/  @!P6 BRA `(.L_x_2709) ;  /* 0x00000000000ce947 */ /* 0x000fea0003800000 */
[----:B------:R-:W-:Y:S01]  /*11a0*/  ISETP.NE.AND P6, PT, R11, -0x1, PT ;  /* 0xffffffff0b00780c */ /* 0x000fe20003fc5270 */
[----:B------:R-:W-:-:S12]  /*11b0*/  IMAD.U32 R21, RZ, RZ, UR12 ;  /* 0x0000000cff157e24 */ /* 0x000fd8000f8e00ff */
[----:B------:R-:W-:-:S07]  /*11c0*/  @P6 PRMT R21, RZ, 0x7610, R21 ;  /* 0x00007610ff156816 */ /* 0x000fce0000000015 */
.L_x_2709:
[----:B------:R-:W-:Y:S05]  /*11d0*/  BSYNC.RECONVERGENT B0 ;  /* 0x0000000000007941 */ /* 0x000fea0003800200 */
.L_x_2708:
[----:B------:R-:W-:Y:S04]  /*11e0*/  BSSY.RECONVERGENT B0, `(.L_x_2710) ;  /* 0x0000005000007945 */ /* 0x000fe80003800200 */
[----:B------:R-:W-:Y:S05]  /*11f0*/  @!P4 BRA `(.L_x_2711) ;  /* 0x00000000000cc947 */ /* 0x000fea0003800000 */
[----:B------:R-:W-:Y:S01]  /*1200*/  ISETP.NE.AND P4, PT, R12, -0x1, PT ;  /* 0xffffffff0c00780c */ /* 0x000fe20003f85270 */
[----:B------:R-:W-:-:S12]  /*1210*/  IMAD.U32 R19, RZ, RZ, UR12 ;  /* 0x0000000cff137e24 */ /* 0x000fd8000f8e00ff */
[----:B------:R-:W-:-:S07]  /*1220*/  @P4 PRMT R19, RZ, 0x7610, R19 ;  /* 0x00007610ff134816 */ /* 0x000fce0000000013 */
.L_x_2711:
[----:B------:R-:W-:Y:S05]  /*1230*/  BSYNC.RECONVERGENT B0 ;  /* 0x0000000000007941 */ /* 0x000fea0003800200 */
.L_x_2710:
[----:B------:R-:W-:Y:S04]  /*1240*/  BSSY.RECONVERGENT B0, `(.L_x_2712) ;  /* 0x0000005000007945 */ /* 0x000fe80003800200 */
[----:B------:R-:W-:Y:S05]  /*1250*/  @!P5 BRA `(.L_x_2713) ;  /* 0x00000000000cd947 */ /* 0x000fea0003800000 */
[----:B------:R-:W-:Y:S01]  /*1260*/  ISETP.NE.AND P4, PT, R14, -0x1, PT ;  /* 0xffffffff0e00780c */ /* 0x000fe20003f85270 */
[----:B------:R-:W-:-:S12]  /*1270*/  IMAD.U32 R8, RZ, RZ, UR12 ;  /* 0x0000000cff087e24 */ /* 0x000fd8000f8e00ff */
[----:B------:R-:W-:-:S07]  /*1280*/  @P4 PRMT R8, RZ, 0x7610, R8 ;  /* 0x00007610ff084816 */ /* 0x000fce0000000008 */
.L_x_2713:
[----:B------:R-:W-:Y:S05]  /*1290*/  BSYNC.RECONVERGENT B0 ;  /* 0x0000000000007941 */ /* 0x000fea0003800200 */
.L_x_2712:
[----:B------:R0:W-:Y:S04]  /*12a0*/  @!P0 STG.E.U16 desc[UR14][R6.64], R13 ;  /* 0x0000000d06008986 */ /* 0x0001e8000c10150e */
[----:B------:R0:W-:Y:S04]  /*12b0*/  @!P1 STG.E.U16 desc[UR14][R4.64], R21 ;  /* 0x0000001504009986 */ /* 0x0001e8000c10150e */
[----:B------:R0:W-:Y:S01]  /*12c0*/  @!P2 STG.E.U16 desc[UR14][R2.64], R19 ;  /* 0x000000130200a986 */ /* 0x0001e2000c10150e */
[----:B------:R-:W-:Y:S05]  /*12d0*/  @P3 EXIT ;  /* 0x000000000000394d */ /* 0x000fea0003800000 */
[----:B0-----:R-:W-:-:S04]  /*12e0*/  LEA R2, P0, R9, UR8, 0x1 ;  /* 0x0000000809027c11 */ /* 0x001fc8000f8008ff */
[----:B------:R-:W-:-:S05]  /*12f0*/  LEA.HI.X R3, R9, UR9, R0, 0x1, P0 ;  /* 0x0000000909037c11 */ /* 0x000fca00080f0c00 */
[----:B------:R-:W-:Y:S01]  /*1300*/  STG.E.U16 desc[UR14][R2.64], R8 ;  /* 0x0000000802007986 */ /* 0x000fe2000c10150e */
[----:B------:R-:W-:Y:S05]  /*1310*/  EXIT ;  /* 0x000000000000794d */ /* 0x000fea0003800000 */
.L_x_2687:
[----:B------:R-:W-:-:S09]  /*1320*/  UISETP.NE.AND UP0, UPT, UR4, URZ, UPT ;  /* 0x000000ff0400728c */ /* 0x000fd2000bf05270 */
[----:B------:R-:W-:Y:S05]  /*1330*/  BRA.U !UP0, `(.L_x_2714) ;  /* 0x0000000508d47547 */ /* 0x000fea000b800000 */
[----:B------:R-:W-:Y:S01]  /*1340*/  UMOV UR4, URZ ;  /* 0x000000ff00047c82 */ /* 0x000fe20008000000 */
[----:B------:R-:W-:-:S05]  /*1350*/  UMOV UR5, URZ ;  /* 0x000000ff00057c82 */ /* 0x000fca0008000000 */
.L_x_2719:
[----:B01----:R-:W-:Y:S02]  /*1360*/  IADD3 R14, P1, PT, R0, UR4, RZ ;  /* 0x00000004000e7c10 */ /* 0x003fe4000ff3e0ff */
[----:B------:R-:W-:Y:S02]  /*1370*/  PRMT R22, RZ, 0x7610, R22 ;  /* 0x00007610ff167816 */ /* 0x000fe40000000016 */
[C---:B------:R-:W-:Y:S01]  /*1380*/  ISETP.GE.U32.AND P0, PT, R14.reuse, UR17, PT ;  /* 0x000000110e007c0c */ /* 0x040fe2000bf06070 */
[----:B------:R-:W-:Y:S01]  /*1390*/  IMAD.X R15, RZ, RZ, UR5, P1 ;  /* 0x00000005ff0f7e24 */ /* 0x000fe200088e06ff */
[----:B------:R-:W-:-:S04]  /*13a0*/  IADD3 R8, P1, PT, R14, UR16, RZ ;  /* 0x000000100e087c10 */ /* 0x000fc8000ff3e0ff */
[C---:B------:R-:W-:Y:S01]  /*13b0*/  IADD3 R9, P2, PT, R8.reuse, UR16, RZ ;  /* 0x0000001008097c10 */ /* 0x040fe2000ff5e0ff */
[----:B------:R-:W-:Y:S01]  /*13c0*/  IMAD.X R11, RZ, RZ, R15, P1 ;  /* 0x000000ffff0b7224 */ /* 0x000fe200008e060f */
[----:B------:R-:W-:Y:S02]  /*13d0*/  ISETP.GE.U32.AND.EX P0, PT, R15, UR18, PT, P0 ;  /* 0x000000120f007c0c */ /* 0x000fe4000bf06100 */
[C---:B------:R-:W-:Y:S01]  /*13e0*/  IADD3 R10, P4, PT, R9.reuse, UR16, RZ ;  /* 0x00000010090a7c10 */ /* 0x040fe2000ff9e0ff */
[----:B------:R-:W-:Y:S01]  /*13f0*/  IMAD.X R12, RZ, RZ, R11, P2 ;  /* 0x000000ffff0c7224 */ /* 0x000fe200010e060b */
[----:B------:R-:W-:Y:S02]  /*1400*/  ISETP.GE.U32.AND P1, PT, R8, UR17, PT ;  /* 0x0000001108007c0c */ /* 0x000fe4000bf26070 */
[----:B------:R-:W-:Y:S01]  /*1410*/  ISETP.GE.U32.AND P2, PT, R9, UR17, PT ;  /* 0x0000001109007c0c */ /* 0x000fe2000bf46070 */
[----:B------:R-:W-:Y:S01]  /*1420*/  IMAD.X R13, RZ, RZ, R12, P4 ;  /* 0x000000ffff0d7224 */ /* 0x000fe200020e060c */
[----:B------:R-:W-:-:S02]  /*1430*/  ISETP.GE.U32.AND.EX P1, PT, R11, UR18, PT, P1 ;  /* 0x000000120b007c0c */ /* 0x000fc4000bf26110 */
[----:B------:R-:W-:Y:S02]  /*1440*/  ISETP.GE.U32.AND P3, PT, R10, UR17, PT ;  /* 0x000000110a007c0c */ /* 0x000fe4000bf66070 */
[----:B------:R-:W-:Y:S02]  /*1450*/  ISETP.GE.U32.AND.EX P2, PT, R12, UR18, PT, P2 ;  /* 0x000000120c007c0c */ /* 0x000fe4000bf46120 */
[----:B------:R-:W-:Y:S02]  /*1460*/  ISETP.GE.U32.AND.EX P3, PT, R13, UR18, PT, P3 ;  /* 0x000000120d007c0c */ /* 0x000fe4000bf66130 */
[----:B------:R-:W-:-:S04]  /*1470*/  @!P0 LEA R20, P4, R14, UR10, 0x1 ;  /* 0x0000000a0e148c11 */ /* 0x000fc8000f8808ff */
[----:B------:R-:W-:Y:S02]  /*1480*/  @!P0 LEA.HI.X R21, R14, UR11, R15, 0x1, P4 ;  /* 0x0000000b0e158c11 */ /* 0x000fe4000a0f0c0f */
[----:B------:R-:W-:-:S03]  /*1490*/  @!P1 LEA R2, P4, R8, UR10, 0x1 ;  /* 0x0000000a08029c11 */ /* 0x000fc6000f8808ff */
[----:B------:R0:W5:Y:S01]  /*14a0*/  @!P0 LDG.E.U16 R22, desc[UR14][R20.64] ;  /* 0x0000000e14168981 */ /* 0x000162000c1e1500 */
[----:B------:R-:W-:Y:S02]  /*14b0*/  @!P1 LEA.HI.X R3, R8, UR11, R11, 0x1, P4 ;  /* 0x0000000b08039c11 */ /* 0x000fe4000a0f0c0b */
[----:B------:R-:W-:Y:S02]  /*14c0*/  @!P2 LEA R4, P0, R9, UR10, 0x1 ;  /* 0x0000000a0904ac11 */ /* 0x000fe4000f8008ff */
[----:B------:R-:W-:Y:S02]  /*14d0*/  @!P3 LEA R6, P4, R10, UR10, 0x1 ;  /* 0x0000000a0a06bc11 */ /* 0x000fe4000f8808ff */
[----:B------:R-:W-:Y:S02]  /*14e0*/  PRMT R18, RZ, 0x7610, R18 ;  /* 0x00007610ff127816 */ /* 0x000fe40000000012 */
[----:B------:R-:W-:Y:S02]  /*14f0*/  PRMT R16, RZ, 0x7610, R16 ;  /* 0x00007610ff107816 */ /* 0x000fe40000000010 */
[----:B------:R-:W-:-:S02]  /*1500*/  PRMT R17, RZ, 0x7610, R17 ;  /* 0x00007610ff117816 */ /* 0x000fc40000000011 */
[----:B------:R-:W-:Y:S01]  /*1510*/  @!P2 LEA.HI.X R5, R9, UR11, R12, 0x1, P0 ;  /* 0x0000000b0905ac11 */ /* 0x000fe200080f0c0c */
[----:B------:R1:W5:Y:S01]  /*1520*/  @!P1 LDG.E.U16 R18, desc[UR14][R2.64] ;  /* 0x0000000e02129981 */ /* 0x000362000c1e1500 */
[----:B------:R-:W-:-:S03]  /*1530*/  @!P3 LEA.HI.X R7, R10, UR11, R13, 0x1, P4 ;  /* 0x0000000b0a07bc11 */ /* 0x000fc6000a0f0c0d */
[----:B------:R1:W5:Y:S04]  /*1540*/  @!P2 LDG.E.U16 R16, desc[UR14][R4.64] ;  /* 0x0000000e0410a981 */ /* 0x000368000c1e1500 */
[----:B------:R1:W5:Y:S01]  /*1550*/  @!P3 LDG.E.U16 R17, desc[UR14][R6.64] ;  /* 0x0000000e0611b981 */ /* 0x000362000c1e1500 */
[----:B------:R-:W0:Y:S01]  /*1560*/  LDCU.U16 UR6, c[0x0][0xfca] ;  /* 0x0001f940ff0677ac */ /* 0x000e220008000400 */
[----:B------:R-:W-:Y:S01]  /*1570*/  UIADD3 UR4, UP0, UPT, UR13, UR4, URZ ;  /* 0x000000040d047290 */ /* 0x000fe2000ff1e0ff */
[----:B------:R-:W-:-:S03]  /*1580*/  IMAD.MOV.U32 R19, RZ, RZ, 0x1 ;  /* 0x00000001ff137424 */ /* 0x000fc600078e00ff */
[----:B------:R-:W-:Y:S02]  /*1590*/  UIADD3.X UR5, UPT, UPT, URZ, UR5, URZ, UP0, !UPT ;  /* 0x00000005ff057290 */ /* 0x000fe400087fe4ff */
[----:B------:R-:W-:-:S04]  /*15a0*/  UISETP.GE.U32.AND UP0, UPT, UR4, UR17, UPT ;  /* 0x000000110400728c */ /* 0x000fc8000bf06070 */
[----:B------:R-:W-:Y:S01]  /*15b0*/  UISETP.GE.U32.AND.EX UP0, UPT, UR5, UR18, UPT, UP0 ;  /* 0x000000120500728c */ /* 0x000fe2000bf06100 */
[----:B01----:R-:W-:-:S10]  /*15c0*/  IMAD.U32 R20, RZ, RZ, UR6 ;  /* 0x00000006ff147e24 */ /* 0x003fd4000f8e00ff */
.L_x_2715:
[C---:B------:R-:W-:Y:S02]  /*15d0*/  LOP3.LUT R2, R20.reuse, 0x1, RZ, 0xc0, !PT ;  /* 0x0000000114027812 */ /* 0x040fe400078ec0ff */
[----:B------:R-:W-:Y:S02]  /*15e0*/  LOP3.LUT R20, R20, 0xffff, RZ, 0xc0, !PT ;  /* 0x0000ffff14147812 */ /* 0x000fe400078ec0ff */
[----:B------:R-:W-:Y:S02]  /*15f0*/  ISETP.NE.U32.AND P0, PT, R2, 0x1, PT ;  /* 0x000000010200780c */ /* 0x000fe40003f05070 */
[----:B------:R-:W-:Y:S02]  /*1600*/  PRMT R19, R19, 0x9910, RZ ;  /* 0x0000991013137816 */ /* 0x000fe400000000ff */
[----:B-----5:R-:W-:Y:S02]  /*1610*/  SEL R2, R22, 0x1, !P0 ;  /* 0x0000000116027807 */ /* 0x020fe40004000000 */
[----:B------:R-:W-:-:S02]  /*1620*/  ISETP.GT.U32.AND P0, PT, R20, 0x1, PT ;  /* 0x000000011400780c */ /* 0x000fc40003f04070 */
[----:B------:R-:W-:Y:S02]  /*1630*/  PRMT R22, R22, 0x9910, RZ ;  /* 0x0000991016167816 */ /* 0x000fe400000000ff */
[----:B------:R-:W-:Y:S02]  /*1640*/  PRMT R2, R2, 0x9910, RZ ;  /* 0x0000991002027816 */ /* 0x000fe400000000ff */
[----:B------:R-:W-:Y:S01]  /*1650*/  SHF.R.U32.HI R20, RZ, 0x1, R20 ;  /* 0x00000001ff147819 */ /* 0x000fe20000011614 */
[----:B------:R-:W-:Y:S02]  /*1660*/  IMAD R22, R22, R22, RZ ;  /* 0x0000001616167224 */ /* 0x000fe400078e02ff */
[----:B------:R-:W-:-:S04]  /*1670*/  IMAD R19, R19, R2, RZ ;  /* 0x0000000213137224 */ /* 0x000fc800078e02ff */
[----:B------:R-:W-:Y:S05]  /*1680*/  @P0 BRA `(.L_x_2715) ;  /* 0xfffffffc00d00947 */ /* 0x000fea000383ffff */
[----:B------:R-:W-:Y:S02]  /*1690*/  IMAD.MOV.U32 R4, RZ, RZ, 0x1 ;  /* 0x00000001ff047424 */ /* 0x000fe400078e00ff */
[----:B------:R-:W-:-:S07]  /*16a0*/  IMAD.U32 R2, RZ, RZ, UR6 ;  /* 0x00000006ff027e24 */ /* 0x000fce000f8e00ff */
.L_x_2716:
        /* <DEDUP_REMOVED lines=14> */
.L_x_2717:
        /* <DEDUP_REMOVED lines=14> */
.L_x_2718:
        /* <DEDUP_REMOVED lines=12> */
[----:B------:R-:W-:Y:S02]  /*1930*/  ISETP.GE.U32.AND P0, PT, R14, UR17, PT ;  /* 0x000000110e007c0c */ /* 0x000fe4000bf06070 */
        /* <DEDUP_REMOVED lines=11> */
[----:B------:R1:W-:Y:S01]  /*19f0*/  @!P0 STG.E.U16 desc[UR14][R2.64], R19 ;  /* 0x0000001302008986 */ /* 0x0003e2000c10150e */
[----:B------:R-:W-:Y:S02]  /*1a00*/  @!P3 LEA R16, P6, R10, UR8, 0x1 ;  /* 0x000000080a10bc11 */ /* 0x000fe4000f8c08ff */
[----:B------:R-:W-:Y:S02]  /*1a10*/  @!P1 LEA.HI.X R7, R8, UR9, R11, 0x1, P4 ;  /* 0x0000000908079c11 */ /* 0x000fe4000a0f0c0b */
[----:B------:R-:W-:-:S02]  /*1a20*/  @!P2 LEA.HI.X R15, R9, UR9, R12, 0x1, P5 ;  /* 0x00000009090fac11 */ /* 0x000fc4000a8f0c0c */
[----:B------:R-:W-:Y:S01]  /*1a30*/  @!P3 LEA.HI.X R17, R10, UR9, R13, 0x1, P6 ;  /* 0x000000090a11bc11 */ /* 0x000fe2000b0f0c0d */
[----:B------:R1:W-:Y:S04]  /*1a40*/  @!P1 STG.E.U16 desc[UR14][R6.64], R4 ;  /* 0x0000000406009986 */ /* 0x0003e8000c10150e */
[----:B------:R1:W-:Y:S04]  /*1a50*/  @!P2 STG.E.U16 desc[UR14][R14.64], R5 ;  /* 0x000000050e00a986 */ /* 0x0003e8000c10150e */
[----:B------:R1:W-:Y:S01]  /*1a60*/  @!P3 STG.E.U16 desc[UR14][R16.64], R21 ;  /* 0x000000151000b986 */ /* 0x0003e2000c10150e */
[----:B------:R-:W-:Y:S05]  /*1a70*/  BRA.U !UP0, `(.L_x_2719) ;  /* 0xfffffff908387547 */ /* 0x000fea000b83ffff */
[----:B------:R-:W-:Y:S05]  /*1a80*/  EXIT ;  /* 0x000000000000794d */ /* 0x000fea0003800000 */
.L_x_2714:
        /* <DEDUP_REMOVED lines=26> */
.L_x_2721:
[----:B------:R-:W-:Y:S01]  /*1c30*/  IADD3 R4, P1, PT, R0, UR6, RZ ;  /* 0x0000000600047c10 */ /* 0x000fe2000ff3e0ff */
[----:B------:R-:W-:Y:S01]  /*1c40*/  IMAD.MOV.U32 R17, RZ, RZ, 0x1 ;  /* 0x00000001ff117424 */ /* 0x000fe200078e00ff */
[----:B------:R-:W-:Y:S01]  /*1c50*/  UIADD3 UR4, UP0, UPT, UR4, 0x2, URZ ;  /* 0x0000000204047890 */ /* 0x000fe2000ff1e0ff */
[----:B------:R-:W-:Y:S01]  /*1c60*/  IMAD.MOV.U32 R18, RZ, RZ, 0x1 ;  /* 0x00000001ff127424 */ /* 0x000fe200078e00ff */
[C---:B------:R-:W-:Y:S01]  /*1c70*/  ISETP.GE.U32.AND P2, PT, R4.reuse, UR17, PT ;  /* 0x0000001104007c0c */ /* 0x040fe2000bf46070 */
[----:B------:R-:W-:Y:S01]  /*1c80*/  IMAD.X R5, RZ, RZ, UR7, P1 ;  /* 0x00000007ff057e24 */ /* 0x000fe200088e06ff */
[----:B------:R-:W-:Y:S01]  /*1c90*/  IADD3 R7, P1, PT, R4, UR16, RZ ;  /* 0x0000001004077c10 */ /* 0x000fe2000ff3e0ff */
[----:B------:R-:W-:Y:S01]  /*1ca0*/  IMAD.MOV.U32 R19, RZ, RZ, 0x1 ;  /* 0x00000001ff137424 */ /* 0x000fe200078e00ff */
[----:B------:R-:W-:Y:S02]  /*1cb0*/  UIADD3.X UR5, UPT, UPT, URZ, UR5, URZ, UP0, !UPT ;  /* 0x00000005ff057290 */ /* 0x000fe400087fe4ff */
[----:B-1----:R-:W-:Y:S01]  /*1cc0*/  IADD3 R3, P5, PT, R7, UR16, RZ ;  /* 0x0000001007037c10 */ /* 0x002fe2000ffbe0ff */
[----:B------:R-:W-:Y:S01]  /*1cd0*/  IMAD.X R12, RZ, RZ, R5, P1 ;  /* 0x000000ffff0c7224 */ /* 0x000fe200008e0605 */
[----:B------:R-:W-:Y:S01]  /*1ce0*/  ISETP.GE.AND.EX P2, PT, R5, UR18, PT, P2 ;  /* 0x0000001205007c0c */ /* 0x000fe2000bf46320 */
[----:B------:R-:W-:Y:S01]  /*1cf0*/  ULEA UR6, UP0, UR13, UR6, 0x1 ;  /* 0x000000060d067291 */ /* 0x000fe2000f8008ff */
[----:B------:R-:W-:Y:S01]  /*1d00*/  ISETP.GE.U32.AND P3, PT, R3, UR17, PT ;  /* 0x0000001103007c0c */ /* 0x000fe2000bf66070 */
[----:B------:R-:W-:Y:S01]  /*1d10*/  IMAD.X R14, RZ, RZ, R12, P5 ;  /* 0x000000ffff0e7224 */ /* 0x000fe200028e060c */
[----:B------:R-:W-:Y:S01]  /*1d20*/  ISETP.GE.U32.AND P4, PT, R7, UR17, PT ;  /* 0x0000001107007c0c */ /* 0x000fe2000bf86070 */
[----:B------:R-:W-:Y:S01]  /*1d30*/  ULEA.HI.X UR7, UR13, UR7, URZ, 0x1, UP0 ;  /* 0x000000070d077291 */ /* 0x000fe200080f0cff */
[----:B------:R-:W-:-:S02]  /*1d40*/  IADD3 R13, P5, PT, R3, UR16, RZ ;  /* 0x00000010030d7c10 */ /* 0x000fc4000ffbe0ff */
[----:B------:R-:W-:Y:S02]  /*1d50*/  ISETP.GE.AND.EX P3, PT, R14, UR18, PT, P3 ;  /* 0x000000120e007c0c */ /* 0x000fe4000bf66330 */
[----:B------:R-:W-:Y:S01]  /*1d60*/  ISETP.GE.AND.EX P4, PT, R12, UR18, PT, P4 ;  /* 0x000000120c007c0c */ /* 0x000fe2000bf86340 */
[----:B------:R-:W-:Y:S01]  /*1d70*/  IMAD.X R16, RZ, RZ, R14, P5 ;  /* 0x000000ffff107224 */ /* 0x000fe200028e060e */
[----:B------:R-:W-:Y:S02]  /*1d80*/  ISETP.GE.U32.AND P1, PT, R13, UR17, PT ;  /* 0x000000110d007c0c */ /* 0x000fe4000bf26070 */
[----:B------:R-:W-:Y:S02]  /*1d90*/  @!P2 LEA R10, P6, R4, UR8, 0x1 ;  /* 0x00000008040aac11 */ /* 0x000fe4000f8c08ff */
[----:B------:R-:W-:Y:S02]  /*1da0*/  ISETP.GE.AND.EX P1, PT, R16, UR18, PT, P1 ;  /* 0x0000001210007c0c */ /* 0x000fe4000bf26310 */
[----:B------:R-:W-:-:S03]  /*1db0*/  @!P2 LEA.HI.X R11, R4, UR9, R5, 0x1, P6 ;  /* 0x00000009040bac11 */ /* 0x000fc6000b0f0c05 */
[----:B------:R-:W-:Y:S02]  /*1dc0*/  @!P3 LEA R2, P6, R3, UR8, 0x1 ;  /* 0x000000080302bc11 */ /* 0x000fe4000f8c08ff */
[----:B------:R-:W-:Y:S01]  /*1dd0*/  @!P4 LEA R8, P5, R7, UR8, 0x1 ;  /* 0x000000080708cc11 */ /* 0x000fe2000f8a08ff */
[----:B------:R0:W-:Y:S01]  /*1de0*/  @!P2 STG.E.U16 desc[UR14][R10.64], R17 ;  /* 0x000000110a00a986 */ /* 0x0001e2000c10150e */
[----:B------:R-:W-:Y:S02]  /*1df0*/  @!P3 LEA.HI.X R3, R3, UR9, R14, 0x1, P6 ;  /* 0x000000090303bc11 */ /* 0x000fe4000b0f0c0e */
[C-C-:B------:R-:W-:Y:S02]  /*1e00*/  @!P4 LEA.HI.X R9, R7.reuse, UR9, R12.reuse, 0x1, P5 ;  /* 0x000000090709cc11 */ /* 0x140fe4000a8f0c0c */
[----:B------:R-:W-:Y:S02]  /*1e10*/  IADD3 R14, P2, PT, R4, UR13, RZ ;  /* 0x0000000d040e7c10 */ /* 0x000fe4000ff5e0ff */
[----:B------:R-:W-:Y:S01]  /*1e20*/  IADD3 R7, P5, PT, R7, UR13, RZ ;  /* 0x0000000d07077c10 */ /* 0x000fe2000ffbe0ff */
[----:B------:R1:W-:Y:S01]  /*1e30*/  @!P4 STG.E.U16 desc[UR14][R8.64], R18 ;  /* 0x000000120800c986 */ /* 0x0003e2000c10150e */
[C---:B------:R-:W-:Y:S01]  /*1e40*/  @!P1 LEA R4, P4, R13.reuse, UR8, 0x1 ;  /* 0x000000080d049c11 */ /* 0x040fe2000f8808ff */
[----:B------:R-:W-:Y:S01]  /*1e50*/  IMAD.X R15, RZ, RZ, R5, P2 ;  /* 0x000000ffff0f7224 */ /* 0x000fe200010e0605 */
[----:B------:R-:W-:Y:S01]  /*1e60*/  ISETP.GE.U32.AND P2, PT, R14, UR17, PT ;  /* 0x000000110e007c0c */ /* 0x000fe2000bf46070 */
[----:B------:R-:W-:Y:S01]  /*1e70*/  IMAD.X R12, RZ, RZ, R12, P5 ;  /* 0x000000ffff0c7224 */ /* 0x000fe200028e060c */
[----:B------:R-:W-:-:S02]  /*1e80*/  @!P1 LEA.HI.X R5, R13, UR9, R16, 0x1, P4 ;  /* 0x000000090d059c11 */ /* 0x000fc4000a0f0c10 */
[----:B------:R-:W-:Y:S02]  /*1e90*/  ISETP.GE.AND.EX P2, PT, R15, UR18, PT, P2 ;  /* 0x000000120f007c0c */ /* 0x000fe4000bf46320 */
[C---:B------:R-:W-:Y:S02]  /*1ea0*/  ISETP.GE.U32.AND P4, PT, R7.reuse, UR17, PT ;  /* 0x0000001107007c0c */ /* 0x040fe4000bf86070 */
[----:B0-----:R-:W-:Y:S02]  /*1eb0*/  IADD3 R11, P5, PT, R7, UR16, RZ ;  /* 0x00000010070b7c10 */ /* 0x001fe4000ffbe0ff */
[----:B-1----:R-:W-:Y:S02]  /*1ec0*/  @!P3 PRMT R9, R19, 0x7610, R9 ;  /* 0x000076101309b816 */ /* 0x002fe40000000009 */
[----:B------:R-:W-:Y:S01]  /*1ed0*/  ISETP.GE.AND.EX P4, PT, R12, UR18, PT, P4 ;  /* 0x000000120c007c0c */ /* 0x000fe2000bf86340 */
[----:B------:R-:W-:Y:S01]  /*1ee0*/  IMAD.X R16, RZ, RZ, R12, P5 ;  /* 0x000000ffff107224 */ /* 0x000fe200028e060c */
[C---:B------:R-:W-:Y:S01]  /*1ef0*/  IADD3 R13, P6, PT, R11.reuse, UR16, RZ ;  /* 0x000000100b0d7c10 */ /* 0x040fe2000ffde0ff */
[----:B------:R0:W-:Y:S01]  /*1f00*/  @!P3 STG.E.U16 desc[UR14][R2.64], R9 ;  /* 0x000000090200b986 */ /* 0x0001e2000c10150e */
[----:B------:R-:W-:-:S02]  /*1f10*/  ISETP.GE.U32.AND P3, PT, R11, UR17, PT ;  /* 0x000000110b007c0c */ /* 0x000fc4000bf66070 */
[----:B------:R-:W-:Y:S01]  /*1f20*/  ISETP.GE.U32.AND P5, PT, R13, UR17, PT ;  /* 0x000000110d007c0c */ /* 0x000fe2000bfa6070 */
[----:B------:R-:W-:Y:S01]  /*1f30*/  IMAD.X R18, RZ, RZ, R16, P6 ;  /* 0x000000ffff127224 */ /* 0x000fe200030e0610 */
[----:B------:R-:W-:Y:S02]  /*1f40*/  ISETP.GE.AND.EX P3, PT, R16, UR18, PT, P3 ;  /* 0x0000001210007c0c */ /* 0x000fe4000bf66330 */
[----:B------:R-:W-:Y:S02]  /*1f50*/  @!P2 LEA R8, P6, R14, UR8, 0x1 ;  /* 0x000000080e08ac11 */ /* 0x000fe4000f8c08ff */
[----:B------:R-:W-:Y:S02]  /*1f60*/  ISETP.GE.AND.EX P5, PT, R18, UR18, PT, P5 ;  /* 0x0000001212007c0c */ /* 0x000fe4000bfa6350 */
[----:B0-----:R-:W-:Y:S01]  /*1f70*/  @!P2 LEA.HI.X R9, R14, UR9, R15, 0x1, P6 ;  /* 0x000000090e09ac11 */ /* 0x001fe2000b0f0c0f */
[----:B------:R-:W-:Y:S01]  /*1f80*/  IMAD.MOV.U32 R14, RZ, RZ, 0x1 ;  /* 0x00000001ff0e7424 */ /* 0x000fe200078e00ff */
[----:B------:R-:W-:Y:S01]  /*1f90*/  @!P4 LEA R2, P6, R7, UR8, 0x1 ;  /* 0x000000080702cc11 */ /* 0x000fe2000f8c08ff */
[----:B------:R-:W-:-:S03]  /*1fa0*/  IMAD.MOV.U32 R15, RZ, RZ, 0x1 ;  /* 0x00000001ff0f7424 */ /* 0x000fc600078e00ff */
[----:B------:R-:W-:Y:S01]  /*1fb0*/  @!P4 LEA.HI.X R3, R7, UR9, R12, 0x1, P6 ;  /* 0x000000090703cc11 */ /* 0x000fe2000b0f0c0c */
[----:B------:R-:W-:Y:S01]  /*1fc0*/  IMAD.MOV.U32 R7, RZ, RZ, 0x1 ;  /* 0x00000001ff077424 */ /* 0x000fe200078e00ff */
[----:B------:R-:W-:-:S04]  /*1fd0*/  @!P3 LEA R10, P6, R11, UR8, 0x1 ;  /* 0x000000080b0abc11 */ /* 0x000fc8000f8c08ff */
[----:B------:R0:W-:Y:S01]  /*1fe0*/  @!P1 STG.E.U16 desc[UR14][R4.64], R7 ;  /* 0x0000000704009986 */ /* 0x0001e2000c10150e */
[----:B------:R-:W-:Y:S01]  /*1ff0*/  @!P3 LEA.HI.X R11, R11, UR9, R16, 0x1, P6 ;  /* 0x000000090b0bbc11 */ /* 0x000fe2000b0f0c10 */
[----:B------:R-:W-:Y:S01]  /*2000*/  IMAD.MOV.U32 R16, RZ, RZ, 0x1 ;  /* 0x00000001ff107424 */ /* 0x000fe200078e00ff */
[C---:B------:R-:W-:Y:S02]  /*2010*/  @!P5 LEA R12, P6, R13.reuse, UR8, 0x1 ;  /* 0x000000080d0cdc11 */ /* 0x040fe4000f8c08ff */
[----:B------:R-:W-:Y:S02]  /*2020*/  ISETP.NE.U32.AND P1, PT, R6, UR4, PT ;  /* 0x0000000406007c0c */ /* 0x000fe4000bf25070 */
[----:B------:R-:W-:Y:S02]  /*2030*/  @!P5 LEA.HI.X R13, R13, UR9, R18, 0x1, P6 ;  /* 0x000000090d0ddc11 */ /* 0x000fe4000b0f0c12 */
[----:B------:R-:W-:Y:S02]  /*2040*/  ISETP.NE.AND.EX P1, PT, RZ, UR5, PT, P1 ;  /* 0x00000005ff007c0c */ /* 0x000fe4000bf25310 */
[----:B0-----:R-:W-:-:S02]  /*2050*/  @!P2 PRMT R5, R14, 0x7610, R5 ;  /* 0x000076100e05a816 */ /* 0x001fc40000000005 */
[----:B------:R-:W-:-:S03]  /*2060*/  @!P4 PRMT R14, R15, 0x7610, R14 ;  /* 0x000076100f0ec816 */ /* 0x000fc6000000000e */
[----:B------:R0:W-:Y:S04]  /*2070*/  @!P2 STG.E.U16 desc[UR14][R8.64], R5 ;  /* 0x000000050800a986 */ /* 0x0001e8000c10150e */
[----:B------:R1:W-:Y:S01]  /*2080*/  @!P4 STG.E.U16 desc[UR14][R2.64], R14 ;  /* 0x0000000e0200c986 */ /* 0x0003e2000c10150e */
[----:B0-----:R-:W-:Y:S02]  /*2090*/  @!P3 PRMT R9, R15, 0x7610, R9 ;  /* 0x000076100f09b816 */ /* 0x001fe40000000009 */
[----:B------:R-:W-:-:S03]  /*20a0*/  @!P5 PRMT R15, R16, 0x7610, R15 ;  /* 0x00007610100fd816 */ /* 0x000fc6000000000f */
[----:B------:R1:W-:Y:S04]  /*20b0*/  @!P3 STG.E.U16 desc[UR14][R10.64], R9 ;  /* 0x000000090a00b986 */ /* 0x0003e8000c10150e */
[----:B------:R1:W-:Y:S01]  /*20c0*/  @!P5 STG.E.U16 desc[UR14][R12.64], R15 ;  /* 0x0000000f0c00d986 */ /* 0x0003e2000c10150e */
[----:B------:R-:W-:Y:S05]  /*20d0*/  @P1 BRA `(.L_x_2721) ;  /* 0xfffffff800d41947 */ /* 0x000fea000383ffff */
.L_x_2720:
[----:B------:R-:W-:Y:S05]  /*20e0*/  @!P0 EXIT ;  /* 0x000000000000894d */ /* 0x000fea0003800000 */
[----:B------:R-:W-:Y:S01]  /*20f0*/  IADD3 R0, P0, PT, R0, UR6, RZ ;  /* 0x0000000600007c10 */ /* 0x000fe2000ff1e0ff */
[----:B-1----:R-:W-:Y:S02]  /*2100*/  IMAD.MOV.U32 R10, RZ, RZ, 0x1 ;  /* 0x00000001ff0a7424 */ /* 0x002fe400078e00ff */
[----:B------:R-:W-:Y:S01]  /*2110*/  IMAD.MOV.U32 R11, RZ, RZ, 0x1 ;  /* 0x00000001ff0b7424 */ /* 0x000fe200078e00ff */
        /* <DEDUP_REMOVED lines=12> */
[----:B------:R-:W-:Y:S01]  /*21e0*/  @!P1 LEA.HI.X R5, R0, UR9, R3, 0x1, P3 ;  /* 0x0000000900059c11 */ /* 0x000fe200098f0c03 */
[----:B------:R-:W-:Y:S01]  /*21f0*/  IMAD.MOV.U32 R0, RZ, RZ, 0x1 ;  /* 0x00000001ff007424 */ /* 0x000fe200078e00ff */
[----:B------:R-:W-:-:S03]  /*2200*/  @!P0 LEA R2, P4, R6, UR8, 0x1 ;  /* 0x0000000806028c11 */ /* 0x000fc6000f8808ff */
[----:B------:R0:W-:Y:S01]  /*2210*/  @!P1 STG.E.U16 desc[UR14][R4.64], R10 ;  /* 0x0000000a04009986 */ /* 0x0001e2000c10150e */
[----:B------:R-:W-:Y:S02]  /*2220*/  @!P0 LEA.HI.X R3, R6, UR9, R7, 0x1, P4 ;  /* 0x0000000906038c11 */ /* 0x000fe4000a0f0c07 */
[----:B------:R-:W-:-:S04]  /*2230*/  @!P2 LEA R6, P3, R8, UR8, 0x1 ;  /* 0x000000080806ac11 */ /* 0x000fc8000f8608ff */
[----:B------:R-:W-:Y:S02]  /*2240*/  @!P2 LEA.HI.X R7, R8, UR9, R9, 0x1, P3 ;  /* 0x000000090807ac11 */ /* 0x000fe400098f0c09 */
[----:B0-----:R-:W-:Y:S02]  /*2250*/  @!P0 PRMT R5, R0, 0x7610, R5 ;  /* 0x0000761000058816 */ /* 0x001fe40000000005 */
[----:B------:R-:W-:-:S03]  /*2260*/  IADD3 R0, P1, PT, R8, UR16, RZ ;  /* 0x0000001008007c10 */ /* 0x000fc6000ff3e0ff */
[----:B------:R0:W-:Y:S01]  /*2270*/  @!P0 STG.E.U16 desc[UR14][R2.64], R5 ;  /* 0x0000000502008986 */ /* 0x0001e2000c10150e */
[----:B------:R-:W-:Y:S01]  /*2280*/  ISETP.GE.U32.AND P0, PT, R0, UR17, PT ;  /* 0x0000001100007c0c */ /* 0x000fe2000bf06070 */
[----:B------:R-:W-:Y:S02]  /*2290*/  IMAD.X R9, RZ, RZ, R9, P1 ;  /* 0x000000ffff097224 */ /* 0x000fe400008e0609 */
[----:B------:R0:W-:Y:S03]  /*22a0*/  @!P2 STG.E.U16 desc[UR14][R6.64], R11 ;  /* 0x0000000b0600a986 */ /* 0x0001e6000c10150e */
[----:B------:R-:W-:-:S13]  /*22b0*/  ISETP.GE.AND.EX P0, PT, R9, UR18, PT, P0 ;  /* 0x0000001209007c0c */ /* 0x000fda000bf06300 */
[----:B0-----:R-:W-:Y:S05]  /*22c0*/  @P0 EXIT ;  /* 0x000000000000094d */ /* 0x001fea0003800000 */
[----:B------:R-:W-:Y:S01]  /*22d0*/  LEA R2, P0, R0, UR8, 0x1 ;  /* 0x0000000800027c11 */ /* 0x000fe2000f8008ff */
[----:B------:R-:W-:-:S03]  /*22e0*/  IMAD.MOV.U32 R4, RZ, RZ, 0x1 ;  /* 0x00000001ff047424 */ /* 0x000fc600078e00ff */
[----:B------:R-:W-:Y:S02]  /*22f0*/  LEA.HI.X R3, R0, UR9, R9, 0x1, P0 ;  /* 0x0000000900037c11 */ /* 0x000fe400080f0c09 */
[----:B------:R-:W-:-:S05]  /*2300*/  PRMT R0, R4, 0x7610, R0 ;  /* 0x0000761004007816 */ /* 0x000fca0000000000 */
[----:B------:R-:W-:Y:S01]  /*2310*/  STG.E.U16 desc[UR14][R2.64], R0 ;  /* 0x0000000002007986 */ /* 0x000fe2000c10150e */
[----:B------:R-:W-:Y:S05]  /*2320*/  EXIT ;  /* 0x000000000000794d */ /* 0x000fea0003800000 */
.L_x_2686:
[----:B------:R-:W1:Y:S02]  /*2330*/  S2R R0, SR_TID.X ;  /* 0x0000000000007919 */ /* 0x000e640000002100 */
[----:B-1----:R-:W-:-:S03]  /*2340*/  IMAD.WIDE.U32 R2, R0, 0x4, RZ ;  /* 0x0000000400027825 */ /* 0x002fc600078e00ff */
[----:B------:R-:W-:-:S04]  /*2350*/  ISETP.GE.U32.AND P0, PT, R2, UR19, PT ;  /* 0x0000001302007c0c */ /* 0x000fc8000bf06070 */
[----:B------:R-:W-:-:S13]  /*2360*/  ISETP.GE.AND.EX P0, PT, R3, UR5, PT, P0 ;  /* 0x0000000503007c0c */ /* 0x000fda000bf06300 */
[----:B0-----:R-:W-:Y:S05]  /*2370*/  @P0 EXIT ;  /* 0x000000000000094d */ /* 0x001fea0003800000 */
[----:B------:R-:W-:Y:S01]  /*2380*/  UPRMT UR4, UR12, 0x9910, URZ ;  /* 0x000099100c047896 */ /* 0x000fe200080000ff */
[----:B------:R-:W-:Y:S01]  /*2390*/  IMAD.MOV.U32 R3, RZ, RZ, RZ ;  /* 0x000000ffff037224 */ /* 0x000fe200078e00ff */
[----:B------:R-:W-:Y:S01]  /*23a0*/  ULOP3.LUT UR12, UR12, 0x1, URZ, 0xc0, !UPT ;  /* 0x000000010c0c7892 */ /* 0x000fe2000f8ec0ff */
[----:B------:R-:W-:Y:S01]  /*23b0*/  UMOV UR6, 0x1 ;  /* 0x0000000100067882 */ /* 0x000fe20000000000 */
[----:B------:R-:W0:Y:S02]  /*23c0*/  LDCU UR7, c[0x0][0x360] ;  /* 0x00006c00ff0777ac */ /* 0x000e240008000800 */
[----:B------:R-:W-:-:S04]  /*23d0*/  UISETP.NE.U32.AND UP0, UPT, UR12, 0x1, UPT ;  /* 0x000000010c00788c */ /* 0x000fc8000bf05070 */
[----:B------:R-:W-:Y:S02]  /*23e0*/  USEL UR6, UR6, 0xffff, UP0 ;  /* 0x0000ffff06067887 */ /* 0x000fe40008000000 */
[----:B------:R-:W-:-:S09]  /*23f0*/  UISETP.GT.AND UP0, UPT, UR4, -0x1, UPT ;  /* 0xffffffff0400788c */ /* 0x000fd2000bf04270 */
[----:B------:R-:W-:Y:S05]  /*2400*/  BRA.U UP0, `(.L_x_2722) ;  /* 0x0000000100e47547 */ /* 0x000fea000b800000 */
.L_x_2731:
[C---:B------:R-:W-:Y:S01]  /*2410*/  IMAD.SHL.U32 R11, R0.reuse, 0x8, RZ ;  /* 0x00000008000b7824 */ /* 0x040fe200078e00ff */
[----:B------:R-:W-:-:S04]  /*2420*/  SHF.L.U64.HI R12, R0, 0x3, R3 ;  /* 0x00000003000c7819 */ /* 0x000fc80000010203 */
[----:B------:R-:W-:-:S04]  /*2430*/  IADD3 R4, P0, PT, R11, UR10, RZ ;  /* 0x0000000a0b047c10 */ /* 0x000fc8000ff1e0ff */
[----:B------:R-:W-:-:S06]  /*2440*/  IADD3.X R5, PT, PT, R12, UR11, RZ, P0, !PT ;  /* 0x0000000b0c057c10 */ /* 0x000fcc00087fe4ff */
[----:B------:R-:W2:Y:S01]  /*2450*/  LDG.E.64 R4, desc[UR14][R4.64] ;  /* 0x0000000e04047981 */ /* 0x000ea2000c1e1b00 */
[----:B------:R-:W-:Y:S01]  /*2460*/  BSSY.RECONVERGENT B0, `(.L_x_2723) ;  /* 0x0000012000007945 */ /* 0x000fe20003800200 */
[C---:B--2---:R-:W-:Y:S02]  /*2470*/  PRMT R2, R4.reuse, 0x9910, RZ ;  /* 0x0000991004027816 */ /* 0x044fe400000000ff */
[----:B------:R-:W-:Y:S02]  /*2480*/  PRMT R7, R4, 0x7632, R7 ;  /* 0x0000763204077816 */ /* 0x000fe40000000007 */
[----:B------:R-:W-:Y:S02]  /*2490*/  ISETP.NE.AND P0, PT, R2, 0x1, PT ;  /* 0x000000010200780c */ /* 0x000fe40003f05270 */
[C---:B------:R-:W-:Y:S02]  /*24a0*/  PRMT R6, R5.reuse, 0x7610, R6 ;  /* 0x0000761005067816 */ /* 0x040fe40000000006 */
[----:B------:R-:W-:-:S02]  /*24b0*/  PRMT R9, R5, 0x7632, R9 ;  /* 0x0000763205097816 */ /* 0x000fc40000000009 */
[----:B------:R-:W-:Y:S02]  /*24c0*/  PRMT R8, R7, 0x9910, RZ ;  /* 0x0000991007087816 */ /* 0x000fe400000000ff */
[----:B------:R-:W-:Y:S02]  /*24d0*/  PRMT R10, R6, 0x9910, RZ ;  /* 0x00009910060a7816 */ /* 0x000fe400000000ff */
[----:B------:R-:W-:Y:S02]  /*24e0*/  PRMT R5, R9, 0x9910, RZ ;  /* 0x0000991009057816 */ /* 0x000fe400000000ff */
[----:B------:R-:W-:Y:S02]  /*24f0*/  ISETP.NE.AND P1, PT, R8, 0x1, PT ;  /* 0x000000010800780c */ /* 0x000fe40003f25270 */
[----:B------:R-:W-:Y:S02]  /*2500*/  ISETP.NE.AND P2, PT, R10, 0x1, PT ;  /* 0x000000010a00780c */ /* 0x000fe40003f45270 */
[----:B------:R-:W-:-:S02]  /*2510*/  ISETP.NE.AND P3, PT, R5, 0x1, PT ;  /* 0x000000010500780c */ /* 0x000fc40003f65270 */
[----:B------:R-:W-:Y:S01]  /*2520*/  PRMT R2, R4, 0x7610, R2 ;  /* 0x0000761004027816 */ /* 0x000fe20000000002 */
[----:B------:R-:W-:Y:S10]  /*2530*/  @!P0 BRA `(.L_x_2724) ;  /* 0x0000000000108947 */ /* 0x000ff40003800000 */
[----:B------:R-:W-:-:S04]  /*2540*/  PRMT R2, R2, 0x9910, RZ ;  /* 0x0000991002027816 */ /* 0x000fc800000000ff */
[----:B------:R-:W-:Y:S01]  /*2550*/  ISETP.NE.AND P0, PT, R2, -0x1, PT ;  /* 0xffffffff0200780c */ /* 0x000fe20003f05270 */
[----:B------:R-:W-:-:S12]  /*2560*/  IMAD.U32 R2, RZ, RZ, UR6 ;  /* 0x00000006ff027e24 */ /* 0x000fd8000f8e00ff */
[----:B------:R-:W-:-:S07]  /*2570*/  @P0 PRMT R2, RZ, 0x7610, R2 ;  /* 0x00007610ff020816 */ /* 0x000fce0000000002 */
.L_x_2724:
[----:B0-----:R-:W-:Y:S05]  /*2580*/  BSYNC.RECONVERGENT B0 ;  /* 0x0000000000007941 */ /* 0x001fea0003800200 */
.L_x_2723:
[----:B------:R-:W-:Y:S04]  /*2590*/  BSSY.RECONVERGENT B0, `(.L_x_2725) ;  /* 0x0000005000007945 */ /* 0x000fe80003800200 */
[----:B------:R-:W-:Y:S05]  /*25a0*/  @!P1 BRA `(.L_x_2726) ;  /* 0x00000000000c9947 */ /* 0x000fea0003800000 */
[----:B------:R-:W-:Y:S01]  /*25b0*/  ISETP.NE.AND P0, PT, R8, -0x1, PT ;  /* 0xffffffff0800780c */ /* 0x000fe20003f05270 */
[----:B------:R-:W-:-:S12]  /*25c0*/  IMAD.U32 R7, RZ, RZ, UR6 ;  /* 0x00000006ff077e24 */ /* 0x000fd8000f8e00ff */
[----:B------:R-:W-:-:S07]  /*25d0*/  @P0 PRMT R7, RZ, 0x7610, R7 ;  /* 0x00007610ff070816 */ /* 0x000fce0000000007 */
.L_x_2726:
[----:B------:R-:W-:Y:S05]  /*25e0*/  BSYNC.RECONVERGENT B0 ;  /* 0x0000000000007941 */ /* 0x000fea0003800200 */
.L_x_2725:
[----:B------:R-:W-:Y:S04]  /*25f0*/  BSSY.RECONVERGENT B0, `(.L_x_2727) ;  /* 0x0000005000007945 */ /* 0x000fe80003800200 */
[----:B------:R-:W-:Y:S05]  /*2600*/  @!P2 BRA `(.L_x_2728) ;  /* 0x00000000000ca947 */ /* 0x000fea0003800000 */
[----:B------:R-:W-:Y:S01]  /*2610*/  ISETP.NE.AND P0, PT, R10, -0x1, PT ;  /* 0xffffffff0a00780c */ /* 0x000fe20003f05270 */
[----:B------:R-:W-:-:S12]  /*2620*/  IMAD.U32 R6, RZ, RZ, UR6 ;  /* 0x00000006ff067e24 */ /* 0x000fd8000f8e00ff */
[----:B------:R-:W-:-:S07]  /*2630*/  @P0 PRMT R6, RZ, 0x7610, R6 ;  /* 0x00007610ff060816 */ /* 0x000fce0000000006 */
.L_x_2728:
[----:B------:R-:W-:Y:S05]  /*2640*/  BSYNC.RECONVERGENT B0 ;  /* 0x0000000000007941 */ /* 0x000fea0003800200 */
.L_x_2727:
[----:B------:R-:W-:Y:S04]  /*2650*/  BSSY.RECONVERGENT B0, `(.L_x_2729) ;  /* 0x0000005000007945 */ /* 0x000fe80003800200 */
[----:B------:R-:W-:Y:S05]  /*2660*/  @!P3 BRA `(.L_x_2730) ;  /* 0x00000000000cb947 */ /* 0x000fea0003800000 */
[----:B------:R-:W-:Y:S01]  /*2670*/  ISETP.NE.AND P0, PT, R5, -0x1, PT ;  /* 0xffffffff0500780c */ /* 0x000fe20003f05270 */
[----:B------:R-:W-:-:S12]  /*2680*/  IMAD.U32 R9, RZ, RZ, UR6 ;  /* 0x00000006ff097e24 */ /* 0x000fd8000f8e00ff */
[----:B------:R-:W-:-:S07]  /*2690*/  @P0 PRMT R9, RZ, 0x7610, R9 ;  /* 0x00007610ff090816 */ /* 0x000fce0000000009 */
.L_x_2730:
[----:B------:R-:W-:Y:S05]  /*26a0*/  BSYNC.RECONVERGENT B0 ;  /* 0x0000000000007941 */ /* 0x000fea0003800200 */
.L_x_2729:
        /* <DEDUP_REMOVED lines=13> */
[----:B-1----:R-:W-:Y:S05]  /*2780*/  @!P0 BRA P1, `(.L_x_2731) ;  /* 0xfffffffc00208947 */ /* 0x002fea000083ffff */
[----:B------:R-:W-:Y:S05]  /*2790*/  EXIT ;  /* 0x000000000000794d */ /* 0x000fea0003800000 */
.L_x_2722:
[----:B------:R-:W-:-:S09]  /*27a0*/  UISETP.NE.AND UP0, UPT, UR4, URZ, UPT ;  /* 0x000000ff0400728c */ /* 0x000fd2000bf05270 */
[----:B------:R-:W-:Y:S05]  /*27b0*/  BRA.U !UP0, `(.L_x_2732) ;  /* 0x0000000508407547 */ /* 0x000fea000b800000 */
.L_x_2737:
[C---:B------:R-:W-:Y:S01]  /*27c0*/  IMAD.SHL.U32 R2, R0.reuse, 0x8, RZ ;  /* 0x0000000800027824 */ /* 0x040fe200078e00ff */
[----:B------:R-:W-:-:S04]  /*27d0*/  SHF.L.U64.HI R13, R0, 0x3, R3 ;  /* 0x00000003000d7819 */ /* 0x000fc80000010203 */
[----:B------:R-:W-:-:S04]  /*27e0*/  IADD3 R10, P0, PT, R2, UR10, RZ ;  /* 0x0000000a020a7c10 */ /* 0x000fc8000ff1e0ff */
[----:B------:R-:W-:-:S06]  /*27f0*/  IADD3.X R11, PT, PT, R13, UR11, RZ, P0, !PT ;  /* 0x0000000b0d0b7c10 */ /* 0x000fcc00087fe4ff */
[----:B------:R-:W2:Y:S01]  /*2800*/  LDG.E.64 R10, desc[UR14][R10.64] ;  /* 0x0000000e0a0a7981 */ /* 0x000ea2000c1e1b00 */
[----:B------:R-:W1:Y:S01]  /*2810*/  LDC.U16 R6, c[0x0][0xfca] ;  /* 0x0003f280ff067b82 */ /* 0x000e620000000400 */
[----:B------:R-:W-:Y:S02]  /*2820*/  IMAD.MOV.U32 R5, RZ, RZ, 0x1 ;  /* 0x00000001ff057424 */ /* 0x000fe400078e00ff */
[----:B-1----:R-:W-:Y:S01]  /*2830*/  IMAD.MOV.U32 R12, RZ, RZ, R6 ;  /* 0x000000ffff0c7224 */ /* 0x002fe200078e0006 */
[C---:B--2---:R-:W-:Y:S02]  /*2840*/  PRMT R8, R10.reuse, 0x7610, R8 ;  /* 0x000076100a087816 */ /* 0x044fe40000000008 */
[----:B------:R-:W-:Y:S02]  /*2850*/  PRMT R9, R10, 0x7632, R9 ;  /* 0x000076320a097816 */ /* 0x000fe40000000009 */
[C---:B------:R-:W-:Y:S02]  /*2860*/  PRMT R7, R11.reuse, 0x7610, R7 ;  /* 0x000076100b077816 */ /* 0x040fe40000000007 */
[----:B------:R-:W-:-:S07]  /*2870*/  PRMT R4, R11, 0x7632, R4 ;  /* 0x000076320b047816 */ /* 0x000fce0000000004 */
.L_x_2733:
        /* <DEDUP_REMOVED lines=13> */
[----:B------:R-:W-:-:S07]  /*2950*/  IMAD.MOV.U32 R10, RZ, RZ, R6 ;  /* 0x000000ffff0a7224 */ /* 0x000fce00078e0006 */
.L_x_2734:
        /* <DEDUP_REMOVED lines=14> */
.L_x_2735:
        /* <DEDUP_REMOVED lines=12> */
[----:B------:R-:W-:-:S07]  /*2b00*/  IMAD.MOV.U32 R10, RZ, RZ, 0x1 ;  /* 0x00000001ff0a7424 */ /* 0x000fce00078e00ff */
.L_x_2736:
        /* <DEDUP_REMOVED lines=12> */
[----:B------:R-:W-:Y:S02]  /*2bd0*/  IADD3 R6, P0, PT, R2, UR8, RZ ;  /* 0x0000000802067c10 */ /* 0x000fe4000ff1e0ff */
[----:B------:R-:W-:Y:S02]  /*2be0*/  PRMT R8, R5, 0x5410, R8 ;  /* 0x0000541005087816 */ /* 0x000fe40000000008 */
[----:B------:R-:W-:Y:S02]  /*2bf0*/  IADD3.X R7, PT, PT, R13, UR9, RZ, P0, !PT ;  /* 0x000000090d077c10 */ /* 0x000fe400087fe4ff */
[----:B0-----:R-:W-:Y:S02]  /*2c00*/  IADD3 R0, P0, PT, R0, UR7, RZ ;  /* 0x0000000700007c10 */ /* 0x001fe4000ff1e0ff */
        /* <DEDUP_REMOVED lines=11> */
.L_x_2732:
[----:B------:R-:W-:Y:S02]  /*2cc0*/  IMAD.MOV.U32 R6, RZ, RZ, 0x10001 ;  /* 0x00010001ff067424 */ /* 0x000fe400078e00ff */
[----:B------:R-:W-:-:S07]  /*2cd0*/  IMAD.MOV.U32 R7, RZ, RZ, 0x10001 ;  /* 0x00010001ff077424 */ /* 0x000fce00078e00ff */
.L_x_2738:
[----:B------:R-:W-:-:S04]  /*2ce0*/  LEA R4, P0, R0, UR8, 0x3 ;  /* 0x0000000800047c11 */ /* 0x000fc8000f8018ff */
[C---:B------:R-:W-:Y:S02]  /*2cf0*/  LEA.HI.X R5, R0.reuse, UR9, R3, 0x3, P0 ;  /* 0x0000000900057c11 */ /* 0x040fe400080f1c03 */
[----:B0-----:R-:W-:-:S03]  /*2d00*/  IADD3 R0, P0, PT, R0, UR7, RZ ;  /* 0x0000000700007c10 */ /* 0x001fc6000ff1e0ff */
        /* <DEDUP_REMOVED lines=9> */
[----:B------:R-:W-:Y:S05]  /*2da0*/  EXIT ;  /* 0x000000000000794d */ /* 0x000fea0003800000 */
        .weak           $__internal_70_$__cuda_sm20_div_u16
        .type           $__internal_70_$__cuda_sm20_div_u16,@function
        .size           $__internal_70_$__cuda_sm20_div_u16,(.L_x_4741 - $__internal_70_$__cuda_sm20_div_u16)
$__internal_70_$__cuda_sm20_div_u16:
[----:B------:R-:W0:Y:S01]  /*2db0*/  I2F.U16 R2, R6 ;  /* 0x0000000600027306 */ /* 0x000e220000101000 */
[----:B------:R-:W-:Y:S01]  /*2dc0*/  IMAD.MOV.U32 R3, RZ, RZ, 0x4b800000 ;  /* 0x4b800000ff037424 */ /* 0x000fe200078e00ff */
[C---:B0-----:R-:W-:Y:S02]  /*2dd0*/  FSETP.GEU.AND P1, PT, |R2|.reuse, 1.175494350822287508e-38, PT ;  /* 0x008000000200780b */ /* 0x041fe40003f2e200 */
[----:B------:R-:W-:Y:S02]  /*2de0*/  FSETP.GT.AND P0, PT, |R2|, 8.50705917302346158658e+37, PT ;  /* 0x7e8000000200780b */ /* 0x000fe40003f04200 */
[----:B------:R-:W-:-:S04]  /*2df0*/  FSEL R3, R3, 1, !P1 ;  /* 0x3f80000003037808 */ /* 0x000fc80004800000 */
[----:B------:R-:W-:Y:S02]  /*2e00*/  FSEL R3, R3, 0.25, !P0 ;  /* 0x3e80000003037808 */ /* 0x000fe40004000000 */
[----:B------:R-:W-:-:S03]  /*2e10*/  ISETP.NE.U32.AND P0, PT, R6, RZ, PT ;  /* 0x000000ff0600720c */ /* 0x000fc60003f05070 */
[----:B------:R-:W-:Y:S02]  /*2e20*/  FMUL R4, R2, R3 ;  /* 0x0000000302047220 */ /* 0x000fe40000400000 */
[----:B------:R-:W-:Y:S08]  /*2e30*/  I2F.U16.RZ R2, UR7 ;  /* 0x0000000700027d06 */ /* 0x000ff0000810d000 */
        /* <DEDUP_REMOVED lines=9> */
[----:B------:R-:W-:Y:S06]  /*2ed0*/  RET.REL.NODEC R2 `(_ZN2at6native57_GLOBAL__N__f3eca4a2_24_ForeachBinaryOpScalar_cu_86b9896c25multi_tensor_apply_kernelINS1_18TensorListMetadataILi2EEENS1_21BinaryOpScalarFunctorIsLi2ELi1ELi1EEEJNS1_13power_functorIsEEsEEEvT_T0_DpT1_) ;  /* 0xffffffd002487950 */ /* 0x000fec0003c3ffff */
.L_x_2739:
        /* <DEDUP_REMOVED lines=10> */
.L_x_4741:


//--------------------- .text._ZN2at6native57_GLOBAL__N__f3eca4a2_24_ForeachBinaryOpScalar_cu_86b9896c25multi_tensor_apply_kernelINS1_18TensorListMetadataILi2EEENS1_21BinaryOpScalarFunctorIlLi2ELi1ELi1EEEJNS1_13power_functorIlEElEEEvT_T0_DpT1_ --------------------------
	.section	.text._ZN2at6native57_GLOBAL__N__f3eca4a2_24_ForeachBinaryOpScalar_cu_86b9896c25multi_tensor_apply_kernelINS1_18TensorListMetadataILi2EEENS1_21BinaryOpScalarFunctorIlLi2ELi1ELi1EEEJNS1_13power_functorIlEElEEEvT_T0_DpT1_,"ax",@progbits
	.align	128
.text._ZN2at6native57_GLOBAL__N__f3eca4a2_24_ForeachBinaryOpScalar_cu_86b9896c25multi_tensor_apply_kernelINS1_18TensorListMetadataILi2EEENS1_21BinaryOpScalarFunctorIlLi2ELi1ELi1EEEJNS1_13power_functorIlEElEEEvT_T0_DpT1_:
        .type           _ZN2at6native57_GLOBAL__N__f3eca4a2_24_ForeachBinaryOpScalar_cu_86b9896c25multi_tensor_apply_kernelINS1_18TensorListMetadataILi2EEENS1_21BinaryOpScalarFunctorIlLi2ELi1ELi1EEEJNS1_13power_functorIlEElEEEvT_T0_DpT1_,@function
        .size           _ZN2at6native57_GLOBAL__N__f3eca4a2_24_ForeachBinaryOpScalar_cu_86b9896c25multi_tensor_apply_kernelINS1_18TensorListMetadataILi2EEENS1_21BinaryOpScalarFunctorIlLi2ELi1ELi1EEEJNS1_13power_functorIlEElEEEvT_T0_DpT1_,(.L_x_4743 - _ZN2at6native57_GLOBAL__N__f3eca4a2_24_ForeachBinaryOpScalar_cu_86b9896c25multi_tensor_apply_kernelINS1_18TensorListMetadataILi2EEENS1_21BinaryOpScalarFunctorIlLi2ELi1ELi1EEEJNS1_13power_functorIlEElEEEvT_T0_DpT1_)
        .other          _ZN2at6native57_GLOBAL__N__f3eca4a2_24_ForeachBinaryOpScalar_cu_86b9896c25multi_tensor_apply_kernelINS1_18TensorListMetadataILi2EEENS1_21BinaryOpScalarFunctorIlLi2ELi1ELi1EEEJNS1_13power_functorIlEElEEEvT_T0_DpT1_,@"STO_CUDA_ENTRY STV_DEFAULT"
_ZN2at6native57_GLOBAL__N__f3eca4a2_24_ForeachBinaryOpScalar_cu_86b9896c25multi_tensor_apply_kernelINS1_18TensorListMetadataILi2EEENS1_21BinaryOpScalarFunctorIlLi2ELi1ELi1EEEJNS1_13power_functorIlEElEEEvT_T0_DpT1_:
        /* <DEDUP_REMOVED lines=26> */
[----:B------:R-:W-:Y:S01]  /*01a0*/  UISETP.LT.U32.AND UP0, UPT, UR16, 0x10000, UPT ;  /* 0x000100001000788c */ /* 0x000fe2000bf01070 */
[----:B------:R-:W2:Y:S03]  /*01b0*/  LDCU UR18, c[0x0][0x360] ;  /* 0x00006c00ff1277ac */ /* 0x000ea60008000800 */
[----:B------:R-:W-:-:S04]  /*01c0*/  UISETP.LT.U32.AND.EX UP0, UPT, UR5, URZ, UPT, UP0 ;  /* 0x000000ff0500728c */ /* 0x000fc8000bf01100 */
[----:B------:R-:W-:Y:S02]  /*01d0*/  USEL UR19, UR16, 0x10000, UP0 ;  /* 0x0001000010137887 */ /* 0x000fe40008000000 */
[----:B------:R-:W-:Y:S02]  /*01e0*/  USEL UR20, UR5, URZ, UP0 ;  /* 0x000000ff05147287 */ /* 0x000fe40008000000 */
[----:B0-----:R-:W-:-:S04]  /*01f0*/  UISETP.GT.U32.AND UP1, UPT, UR6, -0x1, UPT ;  /* 0xffffffff0600788c */ /* 0x001fc8000bf24070 */
[----:B------:R-:W-:Y:S02]  /*0200*/  UISETP.GT.AND.EX UP0, UPT, UR7, -0x1, UPT, UP1 ;  /* 0xffffffff0700788c */ /* 0x000fe4000bf04310 */
[----:B--2---:R-:W-:-:S07]  /*0210*/  USHF.L.U32 UR13, UR18, 0x2, URZ ;  /* 0x00000002120d7899 */ /* 0x004fce00080006ff */
        /* <DEDUP_REMOVED lines=11> */
[----:B-1----:R-:W-:Y:S05]  /*02d0*/  CALL.REL.NOINC `($__internal_71_$__cuda_sm20_div_u16) ;  /* 0x0000003000a07944 */ /* 0x002fea0003c00000 */
[----:B------:R-:W0:Y:S01]  /*02e0*/  LDCU UR4, c[0x0][0xfd0] ;  /* 0x0001fa00ff0477ac */ /* 0x000e220008000800 */
[----:B------:R-:W-:Y:S01]  /*02f0*/  LOP3.LUT R23, R23, 0xffff, RZ, 0xc0, !PT ;  /* 0x0000ffff17177812 */ /* 0x000fe200078ec0ff */
[----:B------:R-:W-:Y:S01]  /*0300*/  UISETP.GE.U32.AND UP1, UPT, UR5, UR13, UPT ;  /* 0x0000000d0500728c */ /* 0x000fe2000bf26070 */
[----:B------:R-:W-:Y:S01]  /*0310*/  UMOV UR12, 0xffffffff ;  /* 0xffffffff000c7882 */ /* 0x000fe20000000000 */
[----:B------:R-:W-:Y:S01]  /*0320*/  UMOV UR7, URZ ;  /* 0x000000ff00077c82 */ /* 0x000fe20008000000 */
[----:B0-----:R-:W-:-:S04]  /*0330*/  ULOP3.LUT UR4, UR4, 0x1, URZ, 0xc0, !UPT ;  /* 0x0000000104047892 */ /* 0x001fc8000f8ec0ff */
[----:B------:R-:W-:-:S04]  /*0340*/  UISETP.NE.U32.AND UP0, UPT, UR4, 0x1, UPT ;  /* 0x000000010400788c */ /* 0x000fc8000bf05070 */
[----:B------:R-:W-:-:S04]  /*0350*/  UISETP.NE.U32.AND.EX UP0, UPT, URZ, URZ, UPT, UP0 ;  /* 0x000000ffff00728c */ /* 0x000fc8000bf05100 */
[----:B------:R-:W-:Y:S02]  /*0360*/  USEL UR12, UR12, 0x1, !UP0 ;  /* 0x000000010c0c7887 */ /* 0x000fe4000c000000 */
[----:B------:R-:W-:Y:S02]  /*0370*/  USEL UR16, URZ, 0xffffffff, UP0 ;  /* 0xffffffffff107887 */ /* 0x000fe40008000000 */
[----:B------:R-:W-:-:S03]  /*0380*/  UISETP.GE.U32.AND.EX UP0, UPT, UR6, URZ, UPT, UP1 ;  /* 0x000000ff0600728c */ /* 0x000fc6000bf06110 */
[----:B------:R-:W-:-:S06]  /*0390*/  UMOV UR6, URZ ;  /* 0x000000ff00067c82 */ /* 0x000fcc0008000000 */
[----:B------:R-:W-:Y:S05]  /*03a0*/  BRA.U !UP0, `(.L_x_2742) ;  /* 0x0000000908f47547 */ /* 0x000fea000b800000 */
[----:B------:R-:W-:Y:S01]  /*03b0*/  VIADD R22, R23, 0x1 ;  /* 0x0000000117167836 */ /* 0x000fe20000000000 */
[----:B------:R-:W-:Y:S01]  /*03c0*/  UMOV UR6, URZ ;  /* 0x000000ff00067c82 */ /* 0x000fe20008000000 */
[----:B------:R-:W-:Y:S01]  /*03d0*/  UMOV UR7, URZ ;  /* 0x000000ff00077c82 */ /* 0x000fe20008000000 */
[----:B------:R-:W-:Y:S01]  /*03e0*/  UMOV UR4, URZ ;  /* 0x000000ff00047c82 */ /* 0x000fe20008000000 */
[----:B------:R-:W-:Y:S01]  /*03f0*/  UMOV UR5, URZ ;  /* 0x000000ff00057c82 */ /* 0x000fe20008000000 */
[----:B------:R-:W-:-:S07]  /*0400*/  LOP3.LUT R22, R22, 0x1fffe, RZ, 0xc0, !PT ;  /* 0x0001fffe16167812 */ /* 0x000fce00078ec0ff */
.L_x_2759:
[----:B------:R-:W-:Y:S02]  /*0410*/  IADD3 R9, P1, PT, R0, UR6, RZ ;  /* 0x0000000600097c10 */ /* 0x000fe4000ff3e0ff */
[----:B------:R-:W-:Y:S02]  /*0420*/  CS2R R12, SRZ ;  /* 0x00000000000c7805 */ /* 0x000fe4000001ff00 */
[C---:B------:R-:W-:Y:S01]  /*0430*/  ISETP.GE.U32.AND P0, PT, R9.reuse, UR19, PT ;  /* 0x0000001309007c0c */ /* 0x040fe2000bf06070 */
[----:B------:R-:W-:Y:S01]  /*0440*/  IMAD.X R8, RZ, RZ, UR7, P1 ;  /* 0x00000007ff087e24 */ /* 0x000fe200088e06ff */
[----:B------:R-:W-:-:S04]  /*0450*/  IADD3 R20, P2, PT, R9, UR18, RZ ;  /* 0x0000001209147c10 */ /* 0x000fc8000ff5e0ff */
[----:B------:R-:W-:Y:S01]  /*0460*/  ISETP.GE.AND.EX P0, PT, R8, UR20, PT, P0 ;  /* 0x0000001408007c0c */ /* 0x000fe2000bf06300 */
[----:B------:R-:W-:Y:S01]  /*0470*/  IMAD.X R3, RZ, RZ, R8, P2 ;  /* 0x000000ffff037224 */ /* 0x000fe200010e0608 */
[----:B------:R-:W-:-:S11]  /*0480*/  IADD3 R21, P3, PT, R20, UR18, RZ ;  /* 0x0000001214157c10 */ /* 0x000fd6000ff7e0ff */
[----:B------:R-:W-:-:S04]  /*0490*/  @!P0 LEA R6, P1, R9, UR10, 0x3 ;  /* 0x0000000a09068c11 */ /* 0x000fc8000f8218ff */
[----:B------:R-:W-:Y:S02]  /*04a0*/  @!P0 LEA.HI.X R7, R9, UR11, R8, 0x3, P1 ;  /* 0x0000000b09078c11 */ /* 0x000fe400088f1c08 */
[----:B------:R-:W-:Y:S01]  /*04b0*/  ISETP.GE.U32.AND P1, PT, R20, UR19, PT ;  /* 0x0000001314007c0c */ /* 0x000fe2000bf26070 */
[----:B------:R-:W-:Y:S01]  /*04c0*/  IMAD.X R2, RZ, RZ, R3, P3 ;  /* 0x000000ffff027224 */ /* 0x000fe200018e0603 */
[----:B------:R-:W-:Y:S01]  /*04d0*/  ISETP.GE.U32.AND P2, PT, R21, UR19, PT ;  /* 0x0000001315007c0c */ /* 0x000fe2000bf46070 */
[----:B------:R0:W2:Y:S01]  /*04e0*/  @!P0 LDG.E.64 R12, desc[UR14][R6.64] ;  /* 0x0000000e060c8981 */ /* 0x0000a2000c1e1b00 */
[----:B------:R-:W-:Y:S02]  /*04f0*/  ISETP.GE.AND.EX P1, PT, R3, UR20, PT, P1 ;  /* 0x0000001403007c0c */ /* 0x000fe4000bf26310 */
[----:B------:R-:W-:Y:S02]  /*0500*/  CS2R R4, SRZ ;  /* 0x0000000000047805 */ /* 0x000fe4000001ff00 */
[----:B------:R-:W-:-:S02]  /*0510*/  ISETP.GE.AND.EX P2, PT, R2, UR20, PT, P2 ;  /* 0x0000001402007c0c */ /* 0x000fc4000bf46320 */
[----:B------:R-:W-:-:S07]  /*0520*/  IADD3 R16, P3, PT, R21, UR18, RZ ;  /* 0x0000001215107c10 */ /* 0x000fce000ff7e0ff */
[----:B------:R-:W-:-:S04]  /*0530*/  @!P1 LEA R10, P0, R20, UR10, 0x3 ;  /* 0x0000000a140a9c11 */ /* 0x000fc8000f8018ff */
[----:B------:R-:W-:Y:S02]  /*0540*/  @!P1 LEA.HI.X R11, R20, UR11, R3, 0x3, P0 ;  /* 0x0000000b140b9c11 */ /* 0x000fe400080f1c03 */
[C---:B------:R-:W-:Y:S01]  /*0550*/  @!P2 LEA R14, P0, R21.reuse, UR10, 0x3 ;  /* 0x0000000a150eac11 */ /* 0x040fe2000f8018ff */
[--C-:B------:R-:W-:Y:S02]  /*0560*/  IMAD.X R17, RZ, RZ, R2.reuse, P3 ;  /* 0x000000ffff117224 */ /* 0x100fe400018e0602 */
[----:B------:R1:W5:Y:S01]  /*0570*/  @!P1 LDG.E.64 R4, desc[UR14][R10.64] ;  /* 0x0000000e0a049981 */ /* 0x000362000c1e1b00 */
[----:B------:R-:W-:Y:S02]  /*0580*/  @!P2 LEA.HI.X R15, R21, UR11, R2, 0x3, P0 ;  /* 0x0000000b150fac11 */ /* 0x000fe400080f1c02 */
[----:B0-----:R-:W-:Y:S02]  /*0590*/  CS2R R6, SRZ ;  /* 0x0000000000067805 */ /* 0x001fe4000001ff00 */
[----:B------:R-:W-:-:S04]  /*05a0*/  ISETP.GE.U32.AND P0, PT, R16, UR19, PT ;  /* 0x0000001310007c0c */ /* 0x000fc8000bf06070 */
[----:B------:R-:W-:Y:S01]  /*05b0*/  ISETP.GE.AND.EX P0, PT, R17, UR20, PT, P0 ;  /* 0x0000001411007c0c */ /* 0x000fe2000bf06300 */
[----:B------:R0:W5:Y:S01]  /*05c0*/  @!P2 LDG.E.64 R6, desc[UR14][R14.64] ;  /* 0x0000000e0e06a981 */ /* 0x000162000c1e1b00 */
[----:B-1----:R-:W-:-:S11]  /*05d0*/  CS2R R10, SRZ ;  /* 0x00000000000a7805 */ /* 0x002fd6000001ff00 */
[----:B------:R-:W-:-:S04]  /*05e0*/  @!P0 LEA R18, P3, R16, UR10, 0x3 ;  /* 0x0000000a10128c11 */ /* 0x000fc8000f8618ff */
[----:B------:R-:W-:-:S05]  /*05f0*/  @!P0 LEA.HI.X R19, R16, UR11, R17, 0x3, P3 ;  /* 0x0000000b10138c11 */ /* 0x000fca00098f1c11 */
[----:B------:R1:W5:Y:S01]  /*0600*/  @!P0 LDG.E.64 R10, desc[UR14][R18.64] ;  /* 0x0000000e120a8981 */ /* 0x000362000c1e1b00 */
[----:B------:R-:W-:Y:S01]  /*0610*/  ISETP.GE.U32.AND P3, PT, R9, UR19, PT ;  /* 0x0000001309007c0c */ /* 0x000fe2000bf66070 */
[----:B------:R-:W-:Y:S03]  /*0620*/  BSSY.RECONVERGENT B0, `(.L_x_2743) ;  /* 0x000000c000007945 */ /* 0x000fe60003800200 */
[----:B------:R-:W-:-:S13]  /*0630*/  ISETP.GE.AND.EX P3, PT, R8, UR20, PT, P3 ;  /* 0x0000001408007c0c */ /* 0x000fda000bf66330 */
[----:B0-----:R-:W-:-:S04]  /*0640*/  @!P3 LEA R14, P5, R9, UR8, 0x3 ;  /* 0x00000008090ebc11 */ /* 0x001fc8000f8a18ff */
[----:B------:R-:W-:Y:S02]  /*0650*/  @!P3 LEA.HI.X R15, R9, UR9, R8, 0x3, P5 ;  /* 0x00000009090fbc11 */ /* 0x000fe4000a8f1c08 */
[----:B--2---:R-:W-:-:S04]  /*0660*/  ISETP.NE.U32.AND P4, PT, R12, 0x1, PT ;  /* 0x000000010c00780c */ /* 0x004fc80003f85070 */
[----:B------:R-:W-:-:S13]  /*0670*/  ISETP.NE.AND.EX P4, PT, R13, RZ, PT, P4 ;  /* 0x000000ff0d00720c */ /* 0x000fda0003f85340 */
[----:B-1----:R-:W-:Y:S05]  /*0680*/  @!P4 BRA `(.L_x_2744) ;  /* 0x000000000014c947 */ /* 0x002fea0003800000 */
[----:B------:R-:W-:Y:S01]  /*0690*/  ISETP.NE.U32.AND P4, PT, R12, -0x1, PT ;  /* 0xffffffff0c00780c */ /* 0x000fe20003f85070 */
[----:B------:R-:W-:-:S03]  /*06a0*/  IMAD.U32 R12, RZ, RZ, UR12 ;  /* 0x0000000cff0c7e24 */ /* 0x000fc6000f8e00ff */
[----:B------:R-:W-:Y:S01]  /*06b0*/  ISETP.NE.AND.EX P4, PT, R13, -0x1, PT, P4 ;  /* 0xffffffff0d00780c */ /* 0x000fe20003f85340 */
[----:B------:R-:W-:-:S12]  /*06c0*/  IMAD.U32 R13, RZ, RZ, UR16 ;  /* 0x00000010ff0d7e24 */ /* 0x000fd8000f8e00ff */
[----:B------:R-:W-:-:S07]  /*06d0*/  @P4 CS2R R12, SRZ ;  /* 0x00000000000c4805 */ /* 0x000fce000001ff00 */
.L_x_2744:
[----:B------:R-:W-:Y:S05]  /*06e0*/  BSYNC.RECONVERGENT B0 ;  /* 0x0000000000007941 */ /* 0x000fea0003800200 */
.L_x_2743:
[----:B------:R0:W-:Y:S01]  /*06f0*/  @!P3 STG.E.64 desc[UR14][R14.64], R12 ;  /* 0x0000000c0e00b986 */ /* 0x0001e2000c101b0e */
[----:B-----5:R-:W-:Y:S01]  /*0700*/  ISETP.NE.U32.AND P3, PT, R4, 0x1, PT ;  /* 0x000000010400780c */ /* 0x020fe20003f65070 */
[----:B------:R-:W-:Y:S01]  /*0710*/  BSSY.RECONVERGENT B0, `(.L_x_2745) ;  /* 0x000000a000007945 */ /* 0x000fe20003800200 */
[C---:B------:R-:W-:Y:S02]  /*0720*/  @!P1 LEA R18, P4, R20.reuse, UR8, 0x3 ;  /* 0x0000000814129c11 */ /* 0x040fe4000f8818ff */
[----:B------:R-:W-:Y:S02]  /*0730*/  ISETP.NE.AND.EX P3, PT, R5, RZ, PT, P3 ;  /* 0x000000ff0500720c */ /* 0x000fe40003f65330 */
[----:B------:R-:W-:-:S11]  /*0740*/  @!P1 LEA.HI.X R19, R20, UR9, R3, 0x3, P4 ;  /* 0x0000000914139c11 */ /* 0x000fd6000a0f1c03 */
[----:B0-----:R-:W-:Y:S05]  /*0750*/  @!P3 BRA `(.L_x_2746) ;  /* 0x000000000014b947 */ /* 0x001fea0003800000 */
[----:B------:R-:W-:Y:S01]  /*0760*/  ISETP.NE.U32.AND P3, PT, R4, -0x1, PT ;  /* 0xffffffff0400780c */ /* 0x000fe20003f65070 */
[----:B------:R-:W-:-:S03]  /*0770*/  IMAD.U32 R4, RZ, RZ, UR12 ;  /* 0x0000000cff047e24 */ /* 0x000fc6000f8e00ff */
[----:B------:R-:W-:Y:S01]  /*0780*/  ISETP.NE.AND.EX P3, PT, R5, -0x1, PT, P3 ;  /* 0xffffffff0500780c */ /* 0x000fe20003f65330 */
[----:B------:R-:W-:-:S12]  /*0790*/  IMAD.U32 R5, RZ, RZ, UR16 ;  /* 0x00000010ff057e24 */ /* 0x000fd8000f8e00ff */
[----:B------:R-:W-:-:S07]  /*07a0*/  @P3 CS2R R4, SRZ ;  /* 0x0000000000043805 */ /* 0x000fce000001ff00 */
.L_x_2746:
[----:B------:R-:W-:Y:S05]  /*07b0*/  BSYNC.RECONVERGENT B0 ;  /* 0x0000000000007941 */ /* 0x000fea0003800200 */
.L_x_2745:
[----:B------:R0:W-:Y:S01]  /*07c0*/  @!P1 STG.E.64 desc[UR14][R18.64], R4 ;  /* 0x0000000412009986 */ /* 0x0001e2000c101b0e */
[----:B------:R-:W-:Y:S01]  /*07d0*/  ISETP.NE.U32.AND P1, PT, R6, 0x1, PT ;  /* 0x000000010600780c */ /* 0x000fe20003f25070 */
[----:B------:R-:W-:Y:S01]  /*07e0*/  BSSY.RECONVERGENT B0, `(.L_x_2747) ;  /* 0x000000a000007945 */ /* 0x000fe20003800200 */
[----:B------:R-:W-:Y:S02]  /*07f0*/  @!P2 LEA R12, P3, R21, UR8, 0x3 ;  /* 0x00000008150cac11 */ /* 0x000fe4000f8618ff */
        /* <DEDUP_REMOVED lines=8> */
.L_x_2748:
[----:B------:R-:W-:Y:S05]  /*0880*/  BSYNC.RECONVERGENT B0 ;  /* 0x0000000000007941 */ /* 0x000fea0003800200 */
.L_x_2747:
[----:B------:R-:W-:Y:S01]  /*0890*/  IADD3 R9, P1, PT, R9, UR13, RZ ;  /* 0x0000000d09097c10 */ /* 0x000fe2000ff3e0ff */
[----:B------:R-:W-:Y:S01]  /*08a0*/  IMAD.MOV.U32 R14, RZ, RZ, R6 ;  /* 0x000000ffff0e7224 */ /* 0x000fe200078e0006 */
[----:B------:R-:W-:Y:S01]  /*08b0*/  @!P0 LEA R18, P5, R16, UR8, 0x3 ;  /* 0x0000000810128c11 */ /* 0x000fe2000f8a18ff */
[----:B------:R-:W-:Y:S01]  /*08c0*/  IMAD.MOV.U32 R15, RZ, RZ, R7 ;  /* 0x000000ffff0f7224 */ /* 0x000fe200078e0007 */
[----:B------:R-:W-:Y:S01]  /*08d0*/  ISETP.GE.U32.AND P3, PT, R9, UR19, PT ;  /* 0x0000001309007c0c */ /* 0x000fe2000bf66070 */
[----:B------:R-:W-:Y:S01]  /*08e0*/  IMAD.X R8, RZ, RZ, R8, P1 ;  /* 0x000000ffff087224 */ /* 0x000fe200008e0608 */
[----:B------:R-:W-:Y:S01]  /*08f0*/  ISETP.NE.U32.AND P1, PT, R10, 0x1, PT ;  /* 0x000000010a00780c */ /* 0x000fe20003f25070 */
[----:B------:R-:W-:Y:S01]  /*0900*/  BSSY.RECONVERGENT B0, `(.L_x_2749) ;  /* 0x000000e000007945 */ /* 0x000fe20003800200 */
[----:B------:R0:W-:Y:S01]  /*0910*/  @!P2 STG.E.64 desc[UR14][R12.64], R14 ;  /* 0x0000000e0c00a986 */ /* 0x0001e2000c101b0e */
[----:B------:R-:W-:Y:S02]  /*0920*/  IADD3 R6, P2, PT, R20, UR13, RZ ;  /* 0x0000000d14067c10 */ /* 0x000fe4000ff5e0ff */
[----:B------:R-:W-:-:S02]  /*0930*/  ISETP.NE.AND.EX P1, PT, R11, RZ, PT, P1 ;  /* 0x000000ff0b00720c */ /* 0x000fc40003f25310 */
[----:B------:R-:W-:Y:S01]  /*0940*/  ISETP.GE.AND.EX P3, PT, R8, UR20, PT, P3 ;  /* 0x0000001408007c0c */ /* 0x000fe2000bf66330 */
[----:B------:R-:W-:Y:S01]  /*0950*/  IMAD.X R5, RZ, RZ, R3, P2 ;  /* 0x000000ffff057224 */ /* 0x000fe200010e0603 */
[----:B------:R-:W-:Y:S02]  /*0960*/  IADD3 R7, P4, PT, R6, UR18, RZ ;  /* 0x0000001206077c10 */ /* 0x000fe4000ff9e0ff */
[----:B------:R-:W-:-:S07]  /*0970*/  @!P0 LEA.HI.X R19, R16, UR9, R17, 0x3, P5 ;  /* 0x0000000910138c11 */ /* 0x000fce000a8f1c11 */
[----:B0-----:R-:W-:Y:S05]  /*0980*/  @!P1 BRA `(.L_x_2750) ;  /* 0x0000000000149947 */ /* 0x001fea0003800000 */
[----:B------:R-:W-:Y:S01]  /*0990*/  ISETP.NE.U32.AND P1, PT, R10, -0x1, PT ;  /* 0xffffffff0a00780c */ /* 0x000fe20003f25070 */
[----:B------:R-:W-:-:S03]  /*09a0*/  IMAD.U32 R10, RZ, RZ, UR12 ;  /* 0x0000000cff0a7e24 */ /* 0x000fc6000f8e00ff */
[----:B------:R-:W-:Y:S01]  /*09b0*/  ISETP.NE.AND.EX P1, PT, R11, -0x1, PT, P1 ;  /* 0xffffffff0b00780c */ /* 0x000fe20003f25310 */
[----:B------:R-:W-:-:S12]  /*09c0*/  IMAD.U32 R11, RZ, RZ, UR16 ;  /* 0x00000010ff0b7e24 */ /* 0x000fd8000f8e00ff */
[----:B------:R-:W-:-:S07]  /*09d0*/  @P1 CS2R R10, SRZ ;  /* 0x00000000000a1805 */ /* 0x000fce000001ff00 */
.L_x_2750:
[----:B------:R-:W-:Y:S05]  /*09e0*/  BSYNC.RECONVERGENT B0 ;  /* 0x0000000000007941 */ /* 0x000fea0003800200 */
.L_x_2749:
[----:B------:R-:W-:Y:S01]  /*09f0*/  IMAD.MOV.U32 R26, RZ, RZ, R10 ;  /* 0x000000ffff1a7224 */ /* 0x000fe200078e000a */
[----:B------:R-:W-:Y:S01]  /*0a00*/  IADD3 R3, P5, PT, R7, UR18, RZ ;  /* 0x0000001207037c10 */ /* 0x000fe2000ffbe0ff */
[----:B------:R-:W-:Y:S01]  /*0a10*/  IMAD.X R4, RZ, RZ, R5, P4 ;  /* 0x000000ffff047224 */ /* 0x000fe200020e0605 */
[----:B------:R-:W-:Y:S01]  /*0a20*/  @!P3 LEA R10, P4, R9, UR10, 0x3 ;  /* 0x0000000a090abc11 */ /* 0x000fe2000f8818ff */
[----:B------:R-:W-:Y:S01]  /*0a30*/  IMAD.MOV.U32 R27, RZ, RZ, R11 ;  /* 0x000000ffff1b7224 */ /* 0x000fe200078e000b */
[----:B------:R-:W-:Y:S02]  /*0a40*/  ISETP.GE.U32.AND P2, PT, R6, UR19, PT ;  /* 0x0000001306007c0c */ /* 0x000fe4000bf46070 */
[----:B------:R-:W-:Y:S02]  /*0a50*/  CS2R R12, SRZ ;  /* 0x00000000000c7805 */ /* 0x000fe4000001ff00 */
[----:B------:R-:W-:Y:S01]  /*0a60*/  ISETP.GE.U32.AND P1, PT, R7, UR19, PT ;  /* 0x0000001307007c0c */ /* 0x000fe2000bf26070 */
[----:B------:R-:W-:Y:S01]  /*0a70*/  IMAD.X R2, RZ, RZ, R4, P5 ;  /* 0x000000ffff027224 */ /* 0x000fe200028e0604 */
[----:B------:R-:W-:Y:S01]  /*0a80*/  @!P3 LEA.HI.X R11, R9, UR11, R8, 0x3, P4 ;  /* 0x0000000b090bbc11 */ /* 0x000fe2000a0f1c08 */
[----:B------:R0:W-:Y:S01]  /*0a90*/  @!P0 STG.E.64 desc[UR14][R18.64], R26 ;  /* 0x0000001a12008986 */ /* 0x0001e2000c101b0e */
[----:B------:R-:W-:-:S02]  /*0aa0*/  ISETP.GE.AND.EX P2, PT, R5, UR20, PT, P2 ;  /* 0x0000001405007c0c */ /* 0x000fc4000bf46320 */
[----:B------:R-:W-:Y:S01]  /*0ab0*/  ISETP.GE.AND.EX P1, PT, R4, UR20, PT, P1 ;  /* 0x0000001404007c0c */ /* 0x000fe2000bf26310 */
[----:B------:R1:W2:Y:S01]  /*0ac0*/  @!P3 LDG.E.64 R12, desc[UR14][R10.64] ;  /* 0x0000000e0a0cb981 */ /* 0x0002a2000c1e1b00 */
[----:B------:R-:W-:-:S04]  /*0ad0*/  ISETP.GE.U32.AND P0, PT, R3, UR19, PT ;  /* 0x0000001303007c0c */ /* 0x000fc8000bf06070 */
[----:B------:R-:W-:Y:S02]  /*0ae0*/  ISETP.GE.AND.EX P0, PT, R2, UR20, PT, P0 ;  /* 0x0000001402007c0c */ /* 0x000fe4000bf06300 */
[----:B------:R-:W-:-:S03]  /*0af0*/  CS2R R14, SRZ ;  /* 0x00000000000e7805 */ /* 0x000fc6000001ff00 */
[C---:B------:R-:W-:Y:S02]  /*0b00*/  @!P2 LEA R24, P4, R6.reuse, UR10, 0x3 ;  /* 0x0000000a0618ac11 */ /* 0x040fe4000f8818ff */
[C---:B------:R-:W-:Y:S02]  /*0b10*/  @!P1 LEA R20, P5, R7.reuse, UR10, 0x3 ;  /* 0x0000000a07149c11 */ /* 0x040fe4000f8a18ff */
[----:B------:R-:W-:Y:S02]  /*0b20*/  CS2R R16, SRZ ;  /* 0x0000000000107805 */ /* 0x000fe4000001ff00 */
[----:B------:R-:W-:Y:S02]  /*0b30*/  @!P2 LEA.HI.X R25, R6, UR11, R5, 0x3, P4 ;  /* 0x0000000b0619ac11 */ /* 0x000fe4000a0f1c05 */
[----:B------:R-:W-:Y:S02]  /*0b40*/  @!P1 LEA.HI.X R21, R7, UR11, R4, 0x3, P5 ;  /* 0x0000000b07159c11 */ /* 0x000fe4000a8f1c04 */
[----:B0-----:R-:W-:-:S02]  /*0b50*/  @!P0 LEA R18, P4, R3, UR10, 0x3 ;  /* 0x0000000a03128c11 */ /* 0x001fc4000f8818ff */
[----:B-1----:R-:W-:Y:S01]  /*0b60*/  CS2R R10, SRZ ;  /* 0x00000000000a7805 */ /* 0x002fe2000001ff00 */
[----:B------:R-:W3:Y:S01]  /*0b70*/  @!P2 LDG.E.64 R14, desc[UR14][R24.64] ;  /* 0x0000000e180ea981 */ /* 0x000ee2000c1e1b00 */
[----:B------:R-:W-:-:S03]  /*0b80*/  @!P0 LEA.HI.X R19, R3, UR11, R2, 0x3, P4 ;  /* 0x0000000b03138c11 */ /* 0x000fc6000a0f1c02 */
[----:B------:R-:W4:Y:S04]  /*0b90*/  @!P1 LDG.E.64 R16, desc[UR14][R20.64] ;  /* 0x0000000e14109981 */ /* 0x000f28000c1e1b00 */
[----:B------:R0:W5:Y:S01]  /*0ba0*/  @!P0 LDG.E.64 R10, desc[UR14][R18.64] ;  /* 0x0000000e120a8981 */ /* 0x000162000c1e1b00 */
[----:B------:R-:W-:Y:S01]  /*0bb0*/  BSSY.RECONVERGENT B0, `(.L_x_2751) ;  /* 0x000000b000007945 */ /* 0x000fe20003800200 */
[----:B--2---:R-:W-:-:S04]  /*0bc0*/  ISETP.NE.U32.AND P4, PT, R12, 0x1, PT ;  /* 0x000000010c00780c */ /* 0x004fc80003f85070 */
[----:B------:R-:W-:Y:S02]  /*0bd0*/  ISETP.NE.AND.EX P4, PT, R13, RZ, PT, P4 ;  /* 0x000000ff0d00720c */ /* 0x000fe40003f85340 */
[----:B---3--:R-:W-:Y:S02]  /*0be0*/  ISETP.NE.U32.AND P5, PT, R14, 0x1, PT ;  /* 0x000000010e00780c */ /* 0x008fe40003fa5070 */
[----:B----4-:R-:W-:-:S09]  /*0bf0*/  ISETP.NE.U32.AND P6, PT, R16, 0x1, PT ;  /* 0x000000011000780c */ /* 0x010fd20003fc5070 */
[----:B0-----:R-:W-:Y:S05]  /*0c00*/  @!P4 BRA `(.L_x_2752) ;  /* 0x000000000014c947 */ /* 0x001fea0003800000 */
[----:B------:R-:W-:Y:S01]  /*0c10*/  ISETP.NE.U32.AND P4, PT, R12, -0x1, PT ;  /* 0xffffffff0c00780c */ /* 0x000fe20003f85070 */
[----:B------:R-:W-:-:S03]  /*0c20*/  IMAD.U32 R12, RZ, RZ, UR12 ;  /* 0x0000000cff0c7e24 */ /* 0x000fc6000f8e00ff */
[----:B------:R-:W-:Y:S01]  /*0c30*/  ISETP.NE.AND.EX P4, PT, R13, -0x1, PT, P4 ;  /* 0xffffffff0d00780c */ /* 0x000fe20003f85340 */
[----:B------:R-:W-:-:S12]  /*0c40*/  IMAD.U32 R13, RZ, RZ, UR16 ;  /* 0x00000010ff0d7e24 */ /* 0x000fd8000f8e00ff */
[----:B------:R-:W-:-:S07]  /*0c50*/  @P4 CS2R R12, SRZ ;  /* 0x00000000000c4805 */ /* 0x000fce000001ff00 */
.L_x_2752:
[----:B------:R-:W-:Y:S05]  /*0c60*/  BSYNC.RECONVERGENT B0 ;  /* 0x0000000000007941 */ /* 0x000fea0003800200 */
.L_x_2751:
[----:B------:R-:W-:Y:S01]  /*0c70*/  ISETP.NE.AND.EX P5, PT, R15, RZ, PT, P5 ;  /* 0x000000ff0f00720c */ /* 0x000fe20003fa5350 */
[----:B------:R-:W-:Y:S01]  /*0c80*/  BSSY.RECONVERGENT B0, `(.L_x_2753) ;  /* 0x000000a000007945 */ /* 0x000fe20003800200 */
[----:B-----5:R-:W-:Y:S02]  /*0c90*/  ISETP.NE.U32.AND P4, PT, R10, 0x1, PT ;  /* 0x000000010a00780c */ /* 0x020fe40003f85070 */
[----:B------:R-:W-:Y:S02]  /*0ca0*/  ISETP.NE.AND.EX P6, PT, R17, RZ, PT, P6 ;  /* 0x000000ff1100720c */ /* 0x000fe40003fc5360 */
[----:B------:R-:W-:-:S07]  /*0cb0*/  ISETP.NE.AND.EX P4, PT, R11, RZ, PT, P4 ;  /* 0x000000ff0b00720c */ /* 0x000fce0003f85340 */
[----:B------:R-:W-:Y:S06]  /*0cc0*/  @!P5 BRA `(.L_x_2754) ;  /* 0x000000000014d947 */ /* 0x000fec0003800000 */
[----:B------:R-:W-:Y:S01]  /*0cd0*/  ISETP.NE.U32.AND P5, PT, R14, -0x1, PT ;  /* 0xffffffff0e00780c */ /* 0x000fe20003fa5070 */
[----:B------:R-:W-:-:S03]  /*0ce0*/  IMAD.U32 R14, RZ, RZ, UR12 ;  /* 0x0000000cff0e7e24 */ /* 0x000fc6000f8e00ff */
[----:B------:R-:W-:Y:S01]  /*0cf0*/  ISETP.NE.AND.EX P5, PT, R15, -0x1, PT, P5 ;  /* 0xffffffff0f00780c */ /* 0x000fe20003fa5350 */
[----:B------:R-:W-:-:S12]  /*0d00*/  IMAD.U32 R15, RZ, RZ, UR16 ;  /* 0x00000010ff0f7e24 */ /* 0x000fd8000f8e00ff */
[----:B------:R-:W-:-:S07]  /*0d10*/  @P5 CS2R R14, SRZ ;  /* 0x00000000000e5805 */ /* 0x000fce000001ff00 */
.L_x_2754:
[----:B------:R-:W-:Y:S05]  /*0d20*/  BSYNC.RECONVERGENT B0 ;  /* 0x0000000000007941 */ /* 0x000fea0003800200 */
.L_x_2753:
[----:B------:R-:W-:Y:S04]  /*0d30*/  BSSY.RECONVERGENT B0, `(.L_x_2755) ;  /* 0x0000007000007945 */ /* 0x000fe80003800200 */
[----:B------:R-:W-:Y:S05]  /*0d40*/  @!P6 BRA `(.L_x_2756) ;  /* 0x000000000014e947 */ /* 0x000fea0003800000 */
[----:B------:R-:W-:Y:S01]  /*0d50*/  ISETP.NE.U32.AND P5, PT, R16, -0x1, PT ;  /* 0xffffffff1000780c */ /* 0x000fe20003fa5070 */
[----:B------:R-:W-:-:S03]  /*0d60*/  IMAD.U32 R16, RZ, RZ, UR12 ;  /* 0x0000000cff107e24 */ /* 0x000fc6000f8e00ff */
[----:B------:R-:W-:Y:S01]  /*0d70*/  ISETP.NE.AND.EX P5, PT, R17, -0x1, PT, P5 ;  /* 0xffffffff1100780c */ /* 0x000fe20003fa5350 */
[----:B------:R-:W-:-:S12]  /*0d80*/  IMAD.U32 R17, RZ, RZ, UR16 ;  /* 0x00000010ff117e24 */ /* 0x000fd8000f8e00ff */
[----:B------:R-:W-:-:S07]  /*0d90*/  @P5 CS2R R16, SRZ ;  /* 0x0000000000105805 */ /* 0x000fce000001ff00 */
.L_x_2756:
[----:B------:R-:W-:Y:S05]  /*0da0*/  BSYNC.RECONVERGENT B0 ;  /* 0x0000000000007941 */ /* 0x000fea0003800200 */
.L_x_2755:
[----:B------:R-:W-:Y:S01]  /*0db0*/  BSSY.RECONVERGENT B0, `(.L_x_2757) ;  /* 0x0000009000007945 */ /* 0x000fe20003800200 */
[----:B------:R-:W-:Y:S02]  /*0dc0*/  IMAD.MOV.U32 R24, RZ, RZ, R16 ;  /* 0x000000ffff187224 */ /* 0x000fe400078e0010 */
[----:B------:R-:W-:Y:S01]  /*0dd0*/  IMAD.MOV.U32 R25, RZ, RZ, R17 ;  /* 0x000000ffff197224 */ /* 0x000fe200078e0011 */
[----:B------:R-:W-:Y:S06]  /*0de0*/  @!P4 BRA `(.L_x_2758) ;  /* 0x000000000014c947 */ /* 0x000fec0003800000 */
[----:B------:R-:W-:Y:S01]  /*0df0*/  ISETP.NE.U32.AND P4, PT, R10, -0x1, PT ;  /* 0xffffffff0a00780c */ /* 0x000fe20003f85070 */
[----:B------:R-:W-:-:S03]  /*0e00*/  IMAD.U32 R10, RZ, RZ, UR12 ;  /* 0x0000000cff0a7e24 */ /* 0x000fc6000f8e00ff */
[----:B------:R-:W-:Y:S01]  /*0e10*/  ISETP.NE.AND.EX P4, PT, R11, -0x1, PT, P4 ;  /* 0xffffffff0b00780c */ /* 0x000fe20003f85340 */
[----:B------:R-:W-:-:S12]  /*0e20*/  IMAD.U32 R11, RZ, RZ, UR16 ;  /* 0x00000010ff0b7e24 */ /* 0x000fd8000f8e00ff */
[----:B------:R-:W-:-:S07]  /*0e30*/  @P4 CS2R R10, SRZ ;  /* 0x00000000000a4805 */ /* 0x000fce000001ff00 */
.L_x_2758:
[----:B------:R-:W-:Y:S05]  /*0e40*/  BSYNC.RECONVERGENT B0 ;  /* 0x0000000000007941 */ /* 0x000fea0003800200 */
.L_x_2757:
[----:B------:R-:W-:Y:S01]  /*0e50*/  @!P3 LEA R16, P6, R9, UR8, 0x3 ;  /* 0x000000080910bc11 */ /* 0x000fe2000f8c18ff */
[----:B------:R-:W-:Y:S01]  /*0e60*/  UIADD3 UR4, UP0, UPT, UR4, 0x2, URZ ;  /* 0x0000000204047890 */ /* 0x000fe2000ff1e0ff */
[C---:B------:R-:W-:Y:S02]  /*0e70*/  @!P2 LEA R18, P5, R6.reuse, UR8, 0x3 ;  /* 0x000000080612ac11 */ /* 0x040fe4000f8a18ff */
[----:B------:R-:W-:Y:S01]  /*0e80*/  @!P1 LEA R20, P4, R7, UR8, 0x3 ;  /* 0x0000000807149c11 */ /* 0x000fe2000f8818ff */
[----:B------:R-:W-:Y:S01]  /*0e90*/  UIADD3.X UR5, UPT, UPT, URZ, UR5, URZ, UP0, !UPT ;  /* 0x00000005ff057290 */ /* 0x000fe200087fe4ff */
[----:B------:R-:W-:Y:S01]  /*0ea0*/  @!P3 LEA.HI.X R17, R9, UR9, R8, 0x3, P6 ;  /* 0x000000090911bc11 */ /* 0x000fe2000b0f1c08 */
[----:B------:R-:W-:Y:S01]  /*0eb0*/  ULEA UR6, UP0, UR13, UR6, 0x1 ;  /* 0x000000060d067291 */ /* 0x000fe2000f8008ff */
[----:B------:R-:W-:Y:S02]  /*0ec0*/  @!P0 LEA R8, P6, R3, UR8, 0x3 ;  /* 0x0000000803088c11 */ /* 0x000fe4000f8c18ff */
[----:B------:R-:W-:Y:S01]  /*0ed0*/  @!P2 LEA.HI.X R19, R6, UR9, R5, 0x3, P5 ;  /* 0x000000090613ac11 */ /* 0x000fe2000a8f1c05 */
[----:B------:R0:W-:Y:S01]  /*0ee0*/  @!P3 STG.E.64 desc[UR14][R16.64], R12 ;  /* 0x0000000c1000b986 */ /* 0x0001e2000c101b0e */
[----:B------:R-:W-:Y:S01]  /*0ef0*/  @!P1 LEA.HI.X R21, R7, UR9, R4, 0x3, P4 ;  /* 0x0000000907159c11 */ /* 0x000fe2000a0f1c04 */
[----:B------:R-:W-:Y:S01]  /*0f00*/  ULEA.HI.X UR7, UR13, UR7, URZ, 0x1, UP0 ;  /* 0x000000070d077291 */ /* 0x000fe200080f0cff */
[----:B------:R-:W-:Y:S01]  /*0f10*/  @!P0 LEA.HI.X R9, R3, UR9, R2, 0x3, P6 ;  /* 0x0000000903098c11 */ /* 0x000fe2000b0f1c02 */
[----:B------:R0:W-:Y:S04]  /*0f20*/  @!P2 STG.E.64 desc[UR14][R18.64], R14 ;  /* 0x0000000e1200a986 */ /* 0x0001e8000c101b0e */
[----:B------:R0:W-:Y:S04]  /*0f30*/  @!P1 STG.E.64 desc[UR14][R20.64], R24 ;  /* 0x0000001814009986 */ /* 0x0001e8000c101b0e */
[----:B------:R0:W-:Y:S01]  /*0f40*/  @!P0 STG.E.64 desc[UR14][R8.64], R10 ;  /* 0x0000000a08008986 */ /* 0x0001e2000c101b0e */
[----:B------:R-:W-:-:S04]  /*0f50*/  ISETP.NE.U32.AND P0, PT, R22, UR4, PT ;  /* 0x0000000416007c0c */ /* 0x000fc8000bf05070 */
[----:B------:R-:W-:-:S13]  /*0f60*/  ISETP.NE.AND.EX P0, PT, RZ, UR5, PT, P0 ;  /* 0x00000005ff007c0c */ /* 0x000fda000bf05300 */
[----:B0-----:R-:W-:Y:S05]  /*0f70*/  @P0 BRA `(.L_x_2759) ;  /* 0xfffffff400240947 */ /* 0x001fea000383ffff */
.L_x_2742:
[----:B------:R-:W-:-:S04]  /*0f80*/  LOP3.LUT R23, R23, 0x1, RZ, 0xc0, !PT ;  /* 0x0000000117177812 */ /* 0x000fc800078ec0ff */
[----:B------:R-:W-:-:S04]  /*0f90*/  ISETP.NE.U32.AND P0, PT, R23, 0x1, PT ;  /* 0x000000011700780c */ /* 0x000fc80003f05070 */
[----:B------:R-:W-:-:S13]  /*0fa0*/  ISETP.NE.U32.AND.EX P0, PT, RZ, RZ, PT, P0 ;  /* 0x000000ffff00720c */ /* 0x000fda0003f05100 */
[----:B------:R-:W-:Y:S05]  /*0fb0*/  @!P0 EXIT ;  /* 0x000000000000894d */ /* 0x000fea0003800000 */
[----:B------:R-:W-:Y:S02]  /*0fc0*/  IADD3 R11, P0, PT, R0, UR6, RZ ;  /* 0x00000006000b7c10 */ /* 0x000fe4000ff1e0ff */
        /* <DEDUP_REMOVED lines=8> */
[C---:B------:R-:W-:Y:S01]  /*1050*/  ISETP.GE.U32.AND P1, PT, R15.reuse, UR19, PT ;  /* 0x000000130f007c0c */ /* 0x040fe2000bf26070 */
[----:B------:R-:W-:Y:S01]  /*1060*/  IMAD.X R18, RZ, RZ, R13, P4 ;  /* 0x000000ffff127224 */ /* 0x000fe200020e060d */
[----:B------:R-:W-:Y:S02]  /*1070*/  IADD3 R0, P4, PT, R15, UR18, RZ ;  /* 0x000000120f007c10 */ /* 0x000fe4000ff9e0ff */
[----:B------:R-:W-:-:S02]  /*1080*/  ISETP.GE.AND.EX P2, PT, R13, UR20, PT, P2 ;  /* 0x000000140d007c0c */ /* 0x000fc4000bf46320 */
[----:B------:R-:W-:Y:S02]  /*1090*/  ISETP.GE.AND.EX P1, PT, R18, UR20, PT, P1 ;  /* 0x0000001412007c0c */ /* 0x000fe4000bf26310 */
[----:B------:R-:W-:Y:S01]  /*10a0*/  @!P3 LEA R8, P0, R11, UR10, 0x3 ;  /* 0x0000000a0b08bc11 */ /* 0x000fe2000f8018ff */
[----:B------:R-:W-:-:S03]  /*10b0*/  IMAD.X R17, RZ, RZ, R18, P4 ;  /* 0x000000ffff117224 */ /* 0x000fc600020e0612 */
[----:B------:R-:W-:Y:S02]  /*10c0*/  @!P3 LEA.HI.X R9, R11, UR11, R16, 0x3, P0 ;  /* 0x0000000b0b09bc11 */ /* 0x000fe400080f1c10 */
[----:B------:R-:W-:-:S03]  /*10d0*/  ISETP.GE.U32.AND P0, PT, R0, UR19, PT ;  /* 0x0000001300007c0c */ /* 0x000fc6000bf06070 */
[----:B------:R0:W2:Y:S01]  /*10e0*/  @!P3 LDG.E.64 R2, desc[UR14][R8.64] ;  /* 0x0000000e0802b981 */ /* 0x0000a2000c1e1b00 */
[----:B------:R-:W-:Y:S02]  /*10f0*/  ISETP.GE.AND.EX P0, PT, R17, UR20, PT, P0 ;  /* 0x0000001411007c0c */ /* 0x000fe4000bf06300 */
[----:B------:R-:W-:Y:S02]  /*1100*/  CS2R R4, SRZ ;  /* 0x0000000000047805 */ /* 0x000fe4000001ff00 */
[C---:B------:R-:W-:Y:S02]  /*1110*/  @!P2 LEA R22, P4, R20.reuse, UR10, 0x3 ;  /* 0x0000000a1416ac11 */ /* 0x040fe4000f8818ff */
[----:B------:R-:W-:Y:S02]  /*1120*/  CS2R R6, SRZ ;  /* 0x0000000000067805 */ /* 0x000fe4000001ff00 */
[----:B------:R-:W-:Y:S02]  /*1130*/  @!P1 LEA R24, P5, R15, UR10, 0x3 ;  /* 0x0000000a0f189c11 */ /* 0x000fe4000f8a18ff */
[----:B------:R-:W-:-:S02]  /*1140*/  @!P2 LEA.HI.X R23, R20, UR11, R13, 0x3, P4 ;  /* 0x0000000b1417ac11 */ /* 0x000fc4000a0f1c0d */
[----:B------:R-:W-:Y:S02]  /*1150*/  @!P1 LEA.HI.X R25, R15, UR11, R18, 0x3, P5 ;  /* 0x0000000b0f199c11 */ /* 0x000fe4000a8f1c12 */
[----:B0-----:R-:W-:Y:S01]  /*1160*/  CS2R R8, SRZ ;  /* 0x0000000000087805 */ /* 0x001fe2000001ff00 */
[----:B------:R-:W3:Y:S01]  /*1170*/  @!P2 LDG.E.64 R4, desc[UR14][R22.64] ;  /* 0x0000000e1604a981 */ /* 0x000ee2000c1e1b00 */
[----:B------:R-:W-:-:S03]  /*1180*/  @!P0 LEA R26, P4, R0, UR10, 0x3 ;  /* 0x0000000a001a8c11 */ /* 0x000fc6000f8818ff */
[----:B------:R-:W4:Y:S01]  /*1190*/  @!P1 LDG.E.64 R6, desc[UR14][R24.64] ;  /* 0x0000000e18069981 */ /* 0x000f22000c1e1b00 */
[----:B------:R-:W-:-:S05]  /*11a0*/  @!P0 LEA.HI.X R27, R0, UR11, R17, 0x3, P4 ;  /* 0x0000000b001b8c11 */ /* 0x000fca000a0f1c11 */
[----:B------:R0:W5:Y:S01]  /*11b0*/  @!P0 LDG.E.64 R8, desc[UR14][R26.64] ;  /* 0x0000000e1a088981 */ /* 0x000162000c1e1b00 */
[C---:B------:R-:W-:Y:S01]  /*11c0*/  @!P3 LEA R10, P4, R11.reuse, UR8, 0x3 ;  /* 0x000000080b0abc11 */ /* 0x040fe2000f8818ff */
[----:B------:R-:W-:Y:S01]  /*11d0*/  BSSY.RECONVERGENT B0, `(.L_x_2760) ;  /* 0x0000010000007945 */ /* 0x000fe20003800200 */
[C---:B------:R-:W-:Y:S02]  /*11e0*/  @!P2 LEA R12, P5, R20.reuse, UR8, 0x3 ;  /* 0x00000008140cac11 */ /* 0x040fe4000f8a18ff */
[----:B------:R-:W-:Y:S02]  /*11f0*/  @!P3 LEA.HI.X R11, R11, UR9, R16, 0x3, P4 ;  /* 0x000000090b0bbc11 */ /* 0x000fe4000a0f1c10 */
[C---:B------:R-:W-:Y:S02]  /*1200*/  @!P1 LEA R14, P6, R15.reuse, UR8, 0x3 ;  /* 0x000000080f0e9c11 */ /* 0x040fe4000f8c18ff */
[----:B------:R-:W-:Y:S02]  /*1210*/  @!P2 LEA.HI.X R13, R20, UR9, R13, 0x3, P5 ;  /* 0x00000009140dac11 */ /* 0x000fe4000a8f1c0d */
[----:B------:R-:W-:-:S02]  /*1220*/  @!P1 LEA.HI.X R15, R15, UR9, R18, 0x3, P6 ;  /* 0x000000090f0f9c11 */ /* 0x000fc4000b0f1c12 */
        /* <DEDUP_REMOVED lines=10> */
.L_x_2761:
[----:B------:R-:W-:Y:S05]  /*12d0*/  BSYNC.RECONVERGENT B0 ;  /* 0x0000000000007941 */ /* 0x000fea0003800200 */
.L_x_2760:
        /* <DEDUP_REMOVED lines=11> */
.L_x_2763:
[----:B------:R-:W-:Y:S05]  /*1390*/  BSYNC.RECONVERGENT B0 ;  /* 0x0000000000007941 */ /* 0x000fea0003800200 */
.L_x_2762:
[----:B------:R-:W-:Y:S04]  /*13a0*/  BSSY.RECONVERGENT B0, `(.L_x_2764) ;  /* 0x0000007000007945 */ /* 0x000fe80003800200 */
[----:B------:R-:W-:Y:S05]  /*13b0*/  @!P6 BRA `(.L_x_2765) ;  /* 0x000000000014e947 */ /* 0x000fea0003800000 */
[----:B------:R-:W-:Y:S01]  /*13c0*/  ISETP.NE.U32.AND P5, PT, R6, -0x1, PT ;  /* 0xffffffff0600780c */ /* 0x000fe20003fa5070 */
[----:B------:R-:W-:-:S03]  /*13d0*/  IMAD.U32 R6, RZ, RZ, UR12 ;  /* 0x0000000cff067e24 */ /* 0x000fc6000f8e00ff */
[----:B------:R-:W-:Y:S01]  /*13e0*/  ISETP.NE.AND.EX P5, PT, R7, -0x1, PT, P5 ;  /* 0xffffffff0700780c */ /* 0x000fe20003fa5350 */
[----:B------:R-:W-:-:S12]  /*13f0*/  IMAD.U32 R7, RZ, RZ, UR16 ;  /* 0x00000010ff077e24 */ /* 0x000fd8000f8e00ff */
[----:B------:R-:W-:-:S07]  /*1400*/  @P5 CS2R R6, SRZ ;  /* 0x0000000000065805 */ /* 0x000fce000001ff00 */
.L_x_2765:
[----:B------:R-:W-:Y:S05]  /*1410*/  BSYNC.RECONVERGENT B0 ;  /* 0x0000000000007941 */ /* 0x000fea0003800200 */
.L_x_2764:
[----:B------:R-:W-:Y:S04]  /*1420*/  BSSY.RECONVERGENT B0, `(.L_x_2766) ;  /* 0x0000007000007945 */ /* 0x000fe80003800200 */
[----:B------:R-:W-:Y:S05]  /*1430*/  @!P4 BRA `(.L_x_2767) ;  /* 0x000000000014c947 */ /* 0x000fea0003800000 */
[----:B------:R-:W-:Y:S01]  /*1440*/  ISETP.NE.U32.AND P4, PT, R8, -0x1, PT ;  /* 0xffffffff0800780c */ /* 0x000fe20003f85070 */
[----:B------:R-:W-:-:S03]  /*1450*/  IMAD.U32 R8, RZ, RZ, UR12 ;  /* 0x0000000cff087e24 */ /* 0x000fc6000f8e00ff */
[----:B------:R-:W-:Y:S01]  /*1460*/  ISETP.NE.AND.EX P4, PT, R9, -0x1, PT, P4 ;  /* 0xffffffff0900780c */ /* 0x000fe20003f85340 */
[----:B------:R-:W-:-:S12]  /*1470*/  IMAD.U32 R9, RZ, RZ, UR16 ;  /* 0x00000010ff097e24 */ /* 0x000fd8000f8e00ff */
[----:B------:R-:W-:-:S07]  /*1480*/  @P4 CS2R R8, SRZ ;  /* 0x0000000000084805 */ /* 0x000fce000001ff00 */
.L_x_2767:
[----:B------:R-:W-:Y:S05]  /*1490*/  BSYNC.RECONVERGENT B0 ;  /* 0x0000000000007941 */ /* 0x000fea0003800200 */
.L_x_2766:
[----:B------:R0:W-:Y:S04]  /*14a0*/  @!P3 STG.E.64 desc[UR14][R10.64], R2 ;  /* 0x000000020a00b986 */ /* 0x0001e8000c101b0e */
[----:B------:R0:W-:Y:S04]  /*14b0*/  @!P2 STG.E.64 desc[UR14][R12.64], R4 ;  /* 0x000000040c00a986 */ /* 0x0001e8000c101b0e */
[----:B------:R0:W-:Y:S01]  /*14c0*/  @!P1 STG.E.64 desc[UR14][R14.64], R6 ;  /* 0x000000060e009986 */ /* 0x0001e2000c101b0e */
[----:B------:R-:W-:Y:S05]  /*14d0*/  @P0 EXIT ;  /* 0x000000000000094d */ /* 0x000fea0003800000 */
[----:B0-----:R-:W-:-:S04]  /*14e0*/  LEA R2, P0, R0, UR8, 0x3 ;  /* 0x0000000800027c11 */ /* 0x001fc8000f8018ff */
[----:B------:R-:W-:-:S05]  /*14f0*/  LEA.HI.X R3, R0, UR9, R17, 0x3, P0 ;  /* 0x0000000900037c11 */ /* 0x000fca00080f1c11 */
[----:B------:R-:W-:Y:S01]  /*1500*/  STG.E.64 desc[UR14][R2.64], R8 ;  /* 0x0000000802007986 */ /* 0x000fe2000c101b0e */
[----:B------:R-:W-:Y:S05]  /*1510*/  EXIT ;  /* 0x000000000000794d */ /* 0x000fea0003800000 */
.L_x_2741:
[----:B------:R-:W-:-:S04]  /*1520*/  UISETP.NE.U32.AND UP0, UPT, UR6, URZ, UPT ;  /* 0x000000ff0600728c */ /* 0x000fc8000bf05070 */
[----:B------:R-:W-:-:S09]  /*1530*/  UISETP.NE.AND.EX UP0, UPT, UR7, URZ, UPT, UP0 ;  /* 0x000000ff0700728c */ /* 0x000fd2000bf05300 */
[----:B------:R-:W-:Y:S05]  /*1540*/  BRA.U !UP0, `(.L_x_2768) ;  /* 0x0000000908787547 */ /* 0x000fea000b800000 */
[----:B------:R-:W-:Y:S01]  /*1550*/  UMOV UR4, URZ ;  /* 0x000000ff00047c82 */ /* 0x000fe20008000000 */
[----:B------:R-:W-:-:S05]  /*1560*/  UMOV UR5, URZ ;  /* 0x000000ff00057c82 */ /* 0x000fca0008000000 */
.L_x_2773:
[----:B01----:R-:W-:Y:S02]  /*1570*/  IADD3 R21, P1, PT, R0, UR4, RZ ;  /* 0x0000000400157c10 */ /* 0x003fe4000ff3e0ff */
[----:B------:R-:W-:Y:S02]  /*1580*/  CS2R R10, SRZ ;  /* 0x00000000000a7805 */ /* 0x000fe4000001ff00 */
[----:B------:R-:W-:Y:S02]  /*1590*/  CS2R R16, SRZ ;  /* 0x0000000000107805 */ /* 0x000fe4000001ff00 */
[----:B------:R-:W-:Y:S02]  /*15a0*/  CS2R R14, SRZ ;  /* 0x00000000000e7805 */ /* 0x000fe4000001ff00 */
[C---:B------:R-:W-:Y:S01]  /*15b0*/  IADD3 R2, P2, PT, R21.reuse, UR18, RZ ;  /* 0x0000001215027c10 */ /* 0x040fe2000ff5e0ff */
[----:B------:R-:W-:Y:S01]  /*15c0*/  IMAD.X R20, RZ, RZ, UR5, P1 ;  /* 0x00000005ff147e24 */ /* 0x000fe200088e06ff */
[----:B------:R-:W-:-:S02]  /*15d0*/  ISETP.GE.U32.AND P0, PT, R21, UR19, PT ;  /* 0x0000001315007c0c */ /* 0x000fc4000bf06070 */
[----:B------:R-:W-:Y:S02]  /*15e0*/  CS2R R12, SRZ ;  /* 0x00000000000c7805 */ /* 0x000fe4000001ff00 */
[----:B------:R-:W-:Y:S01]  /*15f0*/  ISETP.GE.U32.AND P1, PT, R2, UR19, PT ;  /* 0x0000001302007c0c */ /* 0x000fe2000bf26070 */
[----:B------:R-:W-:Y:S01]  /*1600*/  IMAD.X R3, RZ, RZ, R20, P2 ;  /* 0x000000ffff037224 */ /* 0x000fe200010e0614 */
[----:B------:R-:W-:Y:S01]  /*1610*/  ISETP.GE.U32.AND.EX P0, PT, R20, UR20, PT, P0 ;  /* 0x0000001414007c0c */ /* 0x000fe2000bf06100 */
[----:B------:R-:W0:Y:S01]  /*1620*/  LDCU.64 UR16, c[0x0][0xfd0] ;  /* 0x0001fa00ff1077ac */ /* 0x000e220008000a00 */
[----:B------:R-:W-:Y:S02]  /*1630*/  IADD3 R4, P2, PT, R2, UR18, RZ ;  /* 0x0000001202047c10 */ /* 0x000fe4000ff5e0ff */
[----:B------:R-:W-:Y:S02]  /*1640*/  ISETP.GE.U32.AND.EX P1, PT, R3, UR20, PT, P1 ;  /* 0x0000001403007c0c */ /* 0x000fe4000bf26110 */
[C---:B------:R-:W-:Y:S01]  /*1650*/  IADD3 R5, P5, PT, R4.reuse, UR18, RZ ;  /* 0x0000001204057c10 */ /* 0x040fe2000ffbe0ff */
[----:B------:R-:W-:Y:S01]  /*1660*/  IMAD.X R7, RZ, RZ, R3, P2 ;  /* 0x000000ffff077224 */ /* 0x000fe200010e0603 */
[----:B------:R-:W-:-:S02]  /*1670*/  ISETP.GE.U32.AND P2, PT, R4, UR19, PT ;  /* 0x0000001304007c0c */ /* 0x000fc4000bf46070 */
[----:B------:R-:W-:Y:S01]  /*1680*/  ISETP.GE.U32.AND P3, PT, R5, UR19, PT ;  /* 0x0000001305007c0c */ /* 0x000fe2000bf66070 */
[----:B------:R-:W-:Y:S01]  /*1690*/  IMAD.X R6, RZ, RZ, R7, P5 ;  /* 0x000000ffff067224 */ /* 0x000fe200028e0607 */
[----:B------:R-:W-:Y:S02]  /*16a0*/  ISETP.GE.U32.AND.EX P2, PT, R7, UR20, PT, P2 ;  /* 0x0000001407007c0c */ /* 0x000fe4000bf46120 */
[C---:B------:R-:W-:Y:S02]  /*16b0*/  @!P0 LEA R8, P4, R21.reuse, UR10, 0x3 ;  /* 0x0000000a15088c11 */ /* 0x040fe4000f8818ff */
[----:B------:R-:W-:Y:S02]  /*16c0*/  ISETP.GE.U32.AND.EX P3, PT, R6, UR20, PT, P3 ;  /* 0x0000001406007c0c */ /* 0x000fe4000bf66130 */
[----:B------:R-:W-:-:S05]  /*16d0*/  @!P0 LEA.HI.X R9, R21, UR11, R20, 0x3, P4 ;  /* 0x0000000b15098c11 */ /* 0x000fca000a0f1c14 */
[----:B------:R1:W5:Y:S01]  /*16e0*/  @!P0 LDG.E.64 R10, desc[UR14][R8.64] ;  /* 0x0000000e080a8981 */ /* 0x000362000c1e1b00 */
[----:B------:R-:W-:Y:S02]  /*16f0*/  @!P1 LEA R24, P0, R2, UR10, 0x3 ;  /* 0x0000000a02189c11 */ /* 0x000fe4000f8018ff */
[----:B------:R-:W-:Y:S02]  /*1700*/  @!P2 LEA R22, P4, R4, UR10, 0x3 ;  /* 0x0000000a0416ac11 */ /* 0x000fe4000f8818ff */
[----:B------:R-:W-:Y:S02]  /*1710*/  @!P1 LEA.HI.X R25, R2, UR11, R3, 0x3, P0 ;  /* 0x0000000b02199c11 */ /* 0x000fe400080f1c03 */
[C---:B------:R-:W-:Y:S02]  /*1720*/  @!P3 LEA R18, P0, R5.reuse, UR10, 0x3 ;  /* 0x0000000a0512bc11 */ /* 0x040fe4000f8018ff */
[----:B------:R-:W-:Y:S01]  /*1730*/  @!P2 LEA.HI.X R23, R4, UR11, R7, 0x3, P4 ;  /* 0x0000000b0417ac11 */ /* 0x000fe2000a0f1c07 */
[----:B------:R2:W5:Y:S01]  /*1740*/  @!P1 LDG.E.64 R16, desc[UR14][R24.64] ;  /* 0x0000000e18109981 */ /* 0x000562000c1e1b00 */
[----:B------:R-:W-:-:S03]  /*1750*/  @!P3 LEA.HI.X R19, R5, UR11, R6, 0x3, P0 ;  /* 0x0000000b0513bc11 */ /* 0x000fc600080f1c06 */
[----:B------:R2:W5:Y:S04]  /*1760*/  @!P2 LDG.E.64 R14, desc[UR14][R22.64] ;  /* 0x0000000e160ea981 */ /* 0x000568000c1e1b00 */
[----:B------:R2:W5:Y:S01]  /*1770*/  @!P3 LDG.E.64 R12, desc[UR14][R18.64] ;  /* 0x0000000e120cb981 */ /* 0x000562000c1e1b00 */
[----:B------:R-:W-:Y:S01]  /*1780*/  UIADD3 UR4, UP0, UPT, UR13, UR4, URZ ;  /* 0x000000040d047290 */ /* 0x000fe2000ff1e0ff */
[----:B-1----:R-:W-:-:S03]  /*1790*/  IMAD.MOV.U32 R8, RZ, RZ, 0x1 ;  /* 0x00000001ff087424 */ /* 0x002fc600078e00ff */
[----:B------:R-:W-:Y:S01]  /*17a0*/  UIADD3.X UR5, UPT, UPT, URZ, UR5, URZ, UP0, !UPT ;  /* 0x00000005ff057290 */ /* 0x000fe200087fe4ff */
[----:B------:R-:W-:Y:S01]  /*17b0*/  IMAD.MOV.U32 R9, RZ, RZ, RZ ;  /* 0x000000ffff097224 */ /* 0x000fe200078e00ff */
[----:B------:R-:W-:Y:S01]  /*17c0*/  UISETP.GE.U32.AND UP0, UPT, UR4, UR19, UPT ;  /* 0x000000130400728c */ /* 0x000fe2000bf06070 */
[----:B0-----:R-:W-:Y:S01]  /*17d0*/  UMOV UR6, UR16 ;  /* 0x0000001000067c82 */ /* 0x001fe20008000000 */
[----:B------:R-:W-:Y:S02]  /*17e0*/  UMOV UR12, UR17 ;  /* 0x00000011000c7c82 */ /* 0x000fe40008000000 */
[----:B--2---:R-:W-:-:S11]  /*17f0*/  UISETP.GE.U32.AND.EX UP0, UPT, UR5, UR20, UPT, UP0 ;  /* 0x000000140500728c */ /* 0x004fd6000bf06100 */
.L_x_2769:
[----:B------:R-:W-:Y:S01]  /*1800*/  ULOP3.LUT UR7, UR6, 0x1, URZ, 0xc0, !UPT ;  /* 0x0000000106077892 */ /* 0x000fe2000f8ec0ff */
[----:B-----5:R-:W-:-:S03]  /*1810*/  IMAD R22, R11, R10, RZ ;  /* 0x0000000a0b167224 */ /* 0x020fc600078e02ff */
[----:B------:R-:W-:Y:S01]  /*1820*/  UISETP.NE.U32.AND UP1, UPT, UR7, 0x1, UPT ;  /* 0x000000010700788c */ /* 0x000fe2000bf25070 */
[----:B------:R-:W-:Y:S01]  /*1830*/  IMAD R23, R10, R11, R22 ;  /* 0x0000000b0a177224 */ /* 0x000fe200078e0216 */
[----:B------:R-:W-:Y:S02]  /*1840*/  USHF.R.U32.HI UR7, URZ, 0x1, UR12 ;  /* 0x00000001ff077899 */ /* 0x000fe4000801160c */
[----:B------:R-:W-:-:S06]  /*1850*/  UISETP.NE.U32.AND.EX UP1, UPT, URZ, URZ, UPT, UP1 ;  /* 0x000000ffff00728c */ /* 0x000fcc000bf25110 */
[----:B------:R-:W-:Y:S01]  /*1860*/  PLOP3.LUT P0, PT, PT, PT, UP1, 0x80, 0x8 ;  /* 0x000000000008781c */ /* 0x000fe20003f0f018 */
[----:B------:R-:W-:Y:S02]  /*1870*/  UISETP.GT.U32.AND UP1, UPT, UR6, 0x1, UPT ;  /* 0x000000010600788c */ /* 0x000fe4000bf24070 */
[----:B------:R-:W-:Y:S01]  /*1880*/  USHF.R.U64 UR6, UR6, 0x1, UR12 ;  /* 0x0000000106067899 */ /* 0x000fe2000800120c */
[----:B------:R-:W-:Y:S01]  /*1890*/  SEL R19, R11, RZ, !P0 ;  /* 0x000000ff0b137207 */ /* 0x000fe20004000000 */
[----:B------:R-:W-:Y:S01]  /*18a0*/  UISETP.GT.U32.AND.EX UP1, UPT, UR12, URZ, UPT, UP1 ;  /* 0x000000ff0c00728c */ /* 0x000fe2000bf24110 */
[C---:B------:R-:W-:Y:S01]  /*18b0*/  SEL R18, R10.reuse, 0x1, !P0 ;  /* 0x000000010a127807 */ /* 0x040fe20004000000 */
[----:B------:R-:W-:Y:S01]  /*18c0*/  IMAD.WIDE.U32 R10, R10, R10, RZ ;  /* 0x0000000a0a0a7225 */ /* 0x000fe200078e00ff */
[----:B------:R-:W-:-:S03]  /*18d0*/  UMOV UR12, UR7 ;  /* 0x00000007000c7c82 */ /* 0x000fc60008000000 */
[----:B------:R-:W-:Y:S02]  /*18e0*/  IMAD R19, R19, R8, RZ ;  /* 0x0000000813137224 */ /* 0x000fe400078e02ff */
[----:B------:R-:W-:Y:S02]  /*18f0*/  IMAD.IADD R11, R11, 0x1, R23 ;  /* 0x000000010b0b7824 */ /* 0x000fe400078e0217 */
[----:B------:R-:W-:Y:S02]  /*1900*/  IMAD R19, R9, R18, R19 ;  /* 0x0000001209137224 */ /* 0x000fe400078e0213 */
[----:B------:R-:W-:-:S04]  /*1910*/  IMAD.WIDE.U32 R8, R18, R8, RZ ;  /* 0x0000000812087225 */ /* 0x000fc800078e00ff */
[----:B------:R-:W-:Y:S01]  /*1920*/  IMAD.IADD R9, R9, 0x1, R19 ;  /* 0x0000000109097824 */ /* 0x000fe200078e0213 */
[----:B------:R-:W-:Y:S06]  /*1930*/  BRA.U UP1, `(.L_x_2769) ;  /* 0xfffffffd01b07547 */ /* 0x000fec000b83ffff */
[----:B------:R-:W-:Y:S01]  /*1940*/  IMAD.MOV.U32 R10, RZ, RZ, 0x1 ;  /* 0x00000001ff0a7424 */ /* 0x000fe200078e00ff */
[----:B------:R-:W-:Y:S01]  /*1950*/  UMOV UR6, UR16 ;  /* 0x0000001000067c82 */ /* 0x000fe20008000000 */
[----:B------:R-:W-:Y:S01]  /*1960*/  IMAD.MOV.U32 R11, RZ, RZ, RZ ;  /* 0x000000ffff0b7224 */ /* 0x000fe200078e00ff */
[----:B------:R-:W-:-:S06]  /*1970*/  UMOV UR12, UR17 ;  /* 0x00000011000c7c82 */ /* 0x000fcc0008000000 */
.L_x_2770:
[----:B------:R-:W-:Y:S01]  /*1980*/  ULOP3.LUT UR7, UR6, 0x1, URZ, 0xc0, !UPT ;  /* 0x0000000106077892 */ /* 0x000fe2000f8ec0ff */
[----:B------:R-:W-:-:S03]  /*1990*/  IMAD R22, R17, R16, RZ ;  /* 0x0000001011167224 */ /* 0x000fc600078e02ff */
        /* <DEDUP_REMOVED lines=22> */
.L_x_2771:
        /* <DEDUP_REMOVED lines=24> */
.L_x_2772:
        /* <DEDUP_REMOVED lines=18> */
[----:B------:R-:W-:Y:S02]  /*1da0*/  IMAD.MOV.U32 R22, RZ, RZ, R14 ;  /* 0x000000ffff167224 */ /* 0x000fe400078e000e */
[----:B------:R-:W-:Y:S01]  /*1db0*/  IMAD.IADD R23, R15, 0x1, R23 ;  /* 0x000000010f177824 */ /* 0x000fe200078e0217 */
[----:B------:R-:W-:Y:S06]  /*1dc0*/  BRA.U UP1, `(.L_x_2772) ;  /* 0xfffffffd01ac7547 */ /* 0x000fec000b83ffff */
        /* <DEDUP_REMOVED lines=22> */
.L_x_2768:
        /* <DEDUP_REMOVED lines=26> */
.L_x_2775:
[----:B------:R-:W-:Y:S01]  /*20d0*/  IADD3 R3, P1, PT, R0, UR6, RZ ;  /* 0x0000000600037c10 */ /* 0x000fe2000ff3e0ff */
[----:B------:R-:W-:-:S03]  /*20e0*/  UIADD3 UR4, UP0, UPT, UR4, 0x2, URZ ;  /* 0x0000000204047890 */ /* 0x000fc6000ff1e0ff */
[C---:B------:R-:W-:Y:S01]  /*20f0*/  ISETP.GE.U32.AND P2, PT, R3.reuse, UR19, PT ;  /* 0x0000001303007c0c */ /* 0x040fe2000bf46070 */
[----:B-1----:R-:W-:Y:S01]  /*2100*/  IMAD.X R4, RZ, RZ, UR7, P1 ;  /* 0x00000007ff047e24 */ /* 0x002fe200088e06ff */
[----:B------:R-:W-:Y:S01]  /*2110*/  IADD3 R5, P1, PT, R3, UR18, RZ ;  /* 0x0000001203057c10 */ /* 0x000fe2000ff3e0ff */
[----:B------:R-:W-:Y:S02]  /*2120*/  UIADD3.X UR5, UPT, UPT, URZ, UR5, URZ, UP0, !UPT ;  /* 0x00000005ff057290 */ /* 0x000fe400087fe4ff */
[----:B------:R-:W-:Y:S01]  /*2130*/  ULEA UR6, UP0, UR13, UR6, 0x1 ;  /* 0x000000060d067291 */ /* 0x000fe2000f8008ff */
[----:B------:R-:W-:Y:S01]  /*2140*/  IADD3 R7, P5, PT, R5, UR18, RZ ;  /* 0x0000001205077c10 */ /* 0x000fe2000ffbe0ff */
[----:B------:R-:W-:Y:S01]  /*2150*/  IMAD.X R16, RZ, RZ, R4, P1 ;  /* 0x000000ffff107224 */ /* 0x000fe200008e0604 */
[----:B------:R-:W-:Y:S01]  /*2160*/  ISETP.GE.AND.EX P2, PT, R4, UR20, PT, P2 ;  /* 0x0000001404007c0c */ /* 0x000fe2000bf46320 */
[----:B------:R-:W-:Y:S01]  /*2170*/  ULEA.HI.X UR7, UR13, UR7, URZ, 0x1, UP0 ;  /* 0x000000070d077291 */ /* 0x000fe200080f0cff */
[----:B------:R-:W-:Y:S01]  /*2180*/  ISETP.GE.U32.AND P3, PT, R7, UR19, PT ;  /* 0x0000001307007c0c */ /* 0x000fe2000bf66070 */
[----:B------:R-:W-:Y:S01]  /*2190*/  IMAD.X R14, RZ, RZ, R16, P5 ;  /* 0x000000ffff0e7224 */ /* 0x000fe200028e0610 */
[----:B------:R-:W-:-:S02]  /*21a0*/  ISETP.GE.U32.AND P4, PT, R5, UR19, PT ;  /* 0x0000001305007c0c */ /* 0x000fc4000bf86070 */
[----:B------:R-:W-:Y:S02]  /*21b0*/  IADD3 R17, P5, PT, R7, UR18, RZ ;  /* 0x0000001207117c10 */ /* 0x000fe4000ffbe0ff */
[----:B------:R-:W-:Y:S02]  /*21c0*/  ISETP.GE.AND.EX P3, PT, R14, UR20, PT, P3 ;  /* 0x000000140e007c0c */ /* 0x000fe4000bf66330 */
[----:B------:R-:W-:Y:S01]  /*21d0*/  ISETP.GE.AND.EX P4, PT, R16, UR20, PT, P4 ;  /* 0x0000001410007c0c */ /* 0x000fe2000bf86340 */
[----:B------:R-:W-:Y:S01]  /*21e0*/  IMAD.X R18, RZ, RZ, R14, P5 ;  /* 0x000000ffff127224 */ /* 0x000fe200028e060e */
[----:B------:R-:W-:Y:S01]  /*21f0*/  ISETP.GE.U32.AND P1, PT, R17, UR19, PT ;  /* 0x0000001311007c0c */ /* 0x000fe2000bf26070 */
[----:B------:R-:W-:Y:S01]  /*2200*/  @!P2 IMAD.MOV.U32 R12, RZ, RZ, 0x1 ;  /* 0x00000001ff0ca424 */ /* 0x000fe200078e00ff */
[----:B------:R-:W-:Y:S01]  /*2210*/  @!P2 LEA R10, P6, R3, UR8, 0x3 ;  /* 0x00000008030aac11 */ /* 0x000fe2000f8c18ff */
[----:B------:R-:W-:Y:S01]  /*2220*/  @!P2 IMAD.MOV.U32 R13, RZ, RZ, 0x0 ;  /* 0x00000000ff0da424 */ /* 0x000fe200078e00ff */
[----:B------:R-:W-:-:S02]  /*2230*/  ISETP.GE.AND.EX P1, PT, R18, UR20, PT, P1 ;  /* 0x0000001412007c0c */ /* 0x000fc4000bf26310 */
[----:B------:R-:W-:-:S03]  /*2240*/  @!P2 LEA.HI.X R11, R3, UR9, R4, 0x3, P6 ;  /* 0x00000009030bac11 */ /* 0x000fc6000b0f1c04 */
[----:B------:R-:W-:Y:S02]  /*2250*/  @!P3 LEA R6, P6, R7, UR8, 0x3 ;  /* 0x000000080706bc11 */ /* 0x000fe4000f8c18ff */
[----:B------:R-:W-:Y:S01]  /*2260*/  @!P4 LEA R8, P5, R5, UR8, 0x3 ;  /* 0x000000080508cc11 */ /* 0x000fe2000f8a18ff */
[----:B------:R0:W-:Y:S01]  /*2270*/  @!P2 STG.E.64 desc[UR14][R10.64], R12 ;  /* 0x0000000c0a00a986 */ /* 0x0001e2000c101b0e */
[----:B------:R-:W-:Y:S01]  /*2280*/  @!P3 LEA.HI.X R7, R7, UR9, R14, 0x3, P6 ;  /* 0x000000090707bc11 */ /* 0x000fe2000b0f1c0e */
[----:B------:R-:W-:Y:S01]  /*2290*/  @!P4 IMAD.MOV.U32 R14, RZ, RZ, 0x1 ;  /* 0x00000001ff0ec424 */ /* 0x000fe200078e00ff */
[----:B------:R-:W-:Y:S01]  /*22a0*/  IADD3 R3, P2, PT, R3, UR13, RZ ;  /* 0x0000000d03037c10 */ /* 0x000fe2000ff5e0ff */
[----:B------:R-:W-:Y:S01]  /*22b0*/  @!P4 IMAD.MOV.U32 R15, RZ, RZ, 0x0 ;  /* 0x00000000ff0fc424 */ /* 0x000fe200078e00ff */
[----:B------:R-:W-:-:S03]  /*22c0*/  @!P4 LEA.HI.X R9, R5, UR9, R16, 0x3, P5 ;  /* 0x000000090509cc11 */ /* 0x000fc6000a8f1c10 */
[----:B------:R-:W-:Y:S01]  /*22d0*/  IMAD.X R20, RZ, RZ, R4, P2 ;  /* 0x000000ffff147224 */ /* 0x000fe200010e0604 */
[----:B------:R-:W-:Y:S01]  /*22e0*/  @!P1 LEA R4, P5, R17, UR8, 0x3 ;  /* 0x0000000811049c11 */ /* 0x000fe2000f8a18ff */
[----:B------:R1:W-:Y:S01]  /*22f0*/  @!P4 STG.E.64 desc[UR14][R8.64], R14 ;  /* 0x0000000e0800c986 */ /* 0x0003e2000c101b0e */
[----:B------:R-:W-:Y:S02]  /*2300*/  IADD3 R19, P4, PT, R5, UR13, RZ ;  /* 0x0000000d05137c10 */ /* 0x000fe4000ff9e0ff */
[----:B------:R-:W-:Y:S01]  /*2310*/  ISETP.GE.U32.AND P2, PT, R3, UR19, PT ;  /* 0x0000001303007c0c */ /* 0x000fe2000bf46070 */
[----:B0-----:R-:W-:Y:S01]  /*2320*/  @!P3 IMAD.MOV.U32 R10, RZ, RZ, 0x1 ;  /* 0x00000001ff0ab424 */ /* 0x001fe200078e00ff */
[----:B------:R-:W-:Y:S01]  /*2330*/  @!P1 LEA.HI.X R5, R17, UR9, R18, 0x3, P5 ;  /* 0x0000000911059c11 */ /* 0x000fe2000a8f1c12 */
[----:B------:R-:W-:Y:S01]  /*2340*/  @!P3 IMAD.MOV.U32 R11, RZ, RZ, 0x0 ;  /* 0x00000000ff0bb424 */ /* 0x000fe200078e00ff */
[----:B------:R-:W-:Y:S01]  /*2350*/  ISETP.GE.AND.EX P2, PT, R20, UR20, PT, P2 ;  /* 0x0000001414007c0c */ /* 0x000fe2000bf46320 */
[----:B------:R-:W-:Y:S01]  /*2360*/  IMAD.X R16, RZ, RZ, R16, P4 ;  /* 0x000000ffff107224 */ /* 0x000fe200020e0610 */
[----:B------:R-:W-:-:S02]  /*2370*/  IADD3 R12, P5, PT, R19, UR18, RZ ;  /* 0x00000012130c7c10 */ /* 0x000fc4000ffbe0ff */
[----:B------:R-:W-:Y:S01]  /*2380*/  ISETP.GE.U32.AND P4, PT, R19, UR19, PT ;  /* 0x0000001313007c0c */ /* 0x000fe2000bf86070 */
[----:B------:R0:W-:Y:S01]  /*2390*/  @!P3 STG.E.64 desc[UR14][R6.64], R10 ;  /* 0x0000000a0600b986 */ /* 0x0001e2000c101b0e */
[----:B------:R-:W-:Y:S01]  /*23a0*/  IADD3 R17, P6, PT, R12, UR18, RZ ;  /* 0x000000120c117c10 */ /* 0x000fe2000ffde0ff */
[----:B------:R-:W-:Y:S01]  /*23b0*/  IMAD.X R13, RZ, RZ, R16, P5 ;  /* 0x000000ffff0d7224 */ /* 0x000fe200028e0610 */
[----:B------:R-:W-:Y:S01]  /*23c0*/  ISETP.GE.AND.EX P4, PT, R16, UR20, PT, P4 ;  /* 0x0000001410007c0c */ /* 0x000fe2000bf86340 */
[----:B-1----:R-:W-:Y:S01]  /*23d0*/  @!P1 IMAD.MOV.U32 R14, RZ, RZ, 0x1 ;  /* 0x00000001ff0e9424 */ /* 0x002fe200078e00ff */
[----:B------:R-:W-:Y:S01]  /*23e0*/  ISETP.GE.U32.AND P3, PT, R12, UR19, PT ;  /* 0x000000130c007c0c */ /* 0x000fe2000bf66070 */
[----:B------:R-:W-:Y:S01]  /*23f0*/  IMAD.X R18, RZ, RZ, R13, P6 ;  /* 0x000000ffff127224 */ /* 0x000fe200030e060d */
[----:B------:R-:W-:Y:S01]  /*2400*/  ISETP.GE.U32.AND P5, PT, R17, UR19, PT ;  /* 0x0000001311007c0c */ /* 0x000fe2000bfa6070 */
[----:B------:R-:W-:Y:S01]  /*2410*/  @!P1 IMAD.MOV.U32 R15, RZ, RZ, 0x0 ;  /* 0x00000000ff0f9424 */ /* 0x000fe200078e00ff */
[----:B------:R-:W-:-:S02]  /*2420*/  ISETP.GE.AND.EX P3, PT, R13, UR20, PT, P3 ;  /* 0x000000140d007c0c */ /* 0x000fc4000bf66330 */
[C---:B------:R-:W-:Y:S02]  /*2430*/  @!P2 LEA R8, P6, R3.reuse, UR8, 0x3 ;  /* 0x000000080308ac11 */ /* 0x040fe4000f8c18ff */
[----:B------:R-:W-:Y:S01]  /*2440*/  ISETP.GE.AND.EX P5, PT, R18, UR20, PT, P5 ;  /* 0x0000001412007c0c */ /* 0x000fe2000bfa6350 */
[----:B------:R1:W-:Y:S01]  /*2450*/  @!P1 STG.E.64 desc[UR14][R4.64], R14 ;  /* 0x0000000e04009986 */ /* 0x0003e2000c101b0e */
[----:B------:R-:W-:Y:S02]  /*2460*/  @!P2 LEA.HI.X R9, R3, UR9, R20, 0x3, P6 ;  /* 0x000000090309ac11 */ /* 0x000fe4000b0f1c14 */
[C---:B0-----:R-:W-:Y:S02]  /*2470*/  @!P4 LEA R6, P6, R19.reuse, UR8, 0x3 ;  /* 0x000000081306cc11 */ /* 0x041fe4000f8c18ff */
[----:B------:R-:W-:Y:S02]  /*2480*/  ISETP.NE.U32.AND P1, PT, R2, UR4, PT ;  /* 0x0000000402007c0c */ /* 0x000fe4000bf25070 */
[----:B------:R-:W-:Y:S01]  /*2490*/  @!P4 LEA.HI.X R7, R19, UR9, R16, 0x3, P6 ;  /* 0x000000091307cc11 */ /* 0x000fe2000b0f1c10 */
[----:B------:R-:W-:Y:S01]  /*24a0*/  @!P2 IMAD.MOV.U32 R16, RZ, RZ, 0x1 ;  /* 0x00000001ff10a424 */ /* 0x000fe200078e00ff */
[C---:B------:R-:W-:Y:S01]  /*24b0*/  @!P3 LEA R10, P6, R12.reuse, UR8, 0x3 ;  /* 0x000000080c0abc11 */ /* 0x040fe2000f8c18ff */
[----:B------:R-:W-:Y:S01]  /*24c0*/  @!P4 IMAD.MOV.U32 R19, RZ, RZ, 0x0 ;  /* 0x00000000ff13c424 */ /* 0x000fe200078e00ff */
[----:B------:R-:W-:Y:S01]  /*24d0*/  ISETP.NE.AND.EX P1, PT, RZ, UR5, PT, P1 ;  /* 0x00000005ff007c0c */ /* 0x000fe2000bf25310 */
[----:B------:R-:W-:Y:S01]  /*24e0*/  @!P3 IMAD.MOV.U32 R20, RZ, RZ, 0x1 ;  /* 0x00000001ff14b424 */ /* 0x000fe200078e00ff */
[----:B------:R-:W-:Y:S01]  /*24f0*/  @!P3 LEA.HI.X R11, R12, UR9, R13, 0x3, P6 ;  /* 0x000000090c0bbc11 */ /* 0x000fe2000b0f1c0d */
[----:B------:R-:W-:Y:S01]  /*2500*/  @!P3 IMAD.MOV.U32 R21, RZ, RZ, 0x0 ;  /* 0x00000000ff15b424 */ /* 0x000fe200078e00ff */
[----:B------:R-:W-:Y:S01]  /*2510*/  @!P5 LEA R12, P6, R17, UR8, 0x3 ;  /* 0x00000008110cdc11 */ /* 0x000fe2000f8c18ff */
[----:B------:R-:W-:-:S02]  /*2520*/  @!P5 IMAD.MOV.U32 R22, RZ, RZ, 0x1 ;  /* 0x00000001ff16d424 */ /* 0x000fc400078e00ff */
[----:B------:R-:W-:Y:S01]  /*2530*/  @!P5 IMAD.MOV.U32 R23, RZ, RZ, 0x0 ;  /* 0x00000000ff17d424 */ /* 0x000fe200078e00ff */
[----:B------:R-:W-:Y:S01]  /*2540*/  @!P5 LEA.HI.X R13, R17, UR9, R18, 0x3, P6 ;  /* 0x00000009110ddc11 */ /* 0x000fe2000b0f1c12 */
[----:B------:R-:W-:Y:S02]  /*2550*/  @!P2 IMAD.MOV.U32 R17, RZ, RZ, 0x0 ;  /* 0x00000000ff11a424 */ /* 0x000fe400078e00ff */
[----:B------:R-:W-:-:S03]  /*2560*/  @!P4 IMAD.MOV.U32 R18, RZ, RZ, 0x1 ;  /* 0x00000001ff12c424 */ /* 0x000fc600078e00ff */
[----:B------:R1:W-:Y:S04]  /*2570*/  @!P2 STG.E.64 desc[UR14][R8.64], R16 ;  /* 0x000000100800a986 */ /* 0x0003e8000c101b0e */
[----:B------:R1:W-:Y:S04]  /*2580*/  @!P4 STG.E.64 desc[UR14][R6.64], R18 ;  /* 0x000000120600c986 */ /* 0x0003e8000c101b0e */
[----:B------:R1:W-:Y:S04]  /*2590*/  @!P3 STG.E.64 desc[UR14][R10.64], R20 ;  /* 0x000000140a00b986 */ /* 0x0003e8000c101b0e */
[----:B------:R1:W-:Y:S01]  /*25a0*/  @!P5 STG.E.64 desc[UR14][R12.64], R22 ;  /* 0x000000160c00d986 */ /* 0x0003e2000c101b0e */
[----:B------:R-:W-:Y:S05]  /*25b0*/  @P1 BRA `(.L_x_2775) ;  /* 0xfffffff800c41947 */ /* 0x000fea000383ffff */
.L_x_2774:
[----:B------:R-:W-:Y:S05]  /*25c0*/  @!P0 EXIT ;  /* 0x000000000000894d */ /* 0x000fea0003800000 */
[----:B------:R-:W-:-:S04]  /*25d0*/  IADD3 R0, P1, PT, R0, UR6, RZ ;  /* 0x0000000600007c10 */ /* 0x000fc8000ff3e0ff */
[C---:B------:R-:W-:Y:S01]  /*25e0*/  ISETP.GE.U32.AND P0, PT, R0.reuse, UR19, PT ;  /* 0x0000001300007c0c */ /* 0x040fe2000bf06070 */
[----:B------:R-:W-:Y:S01]  /*25f0*/  IMAD.X R3, RZ, RZ, UR7, P1 ;  /* 0x00000007ff037e24 */ /* 0x000fe200088e06ff */
[----:B-1----:R-:W-:-:S04]  /*2600*/  IADD3 R5, P2, PT, R0, UR18, RZ ;  /* 0x0000001200057c10 */ /* 0x002fc8000ff5e0ff */
        /* <DEDUP_REMOVED lines=8> */
[----:B------:R-:W-:Y:S01]  /*2690*/  @!P0 IMAD.MOV.U32 R8, RZ, RZ, 0x1 ;  /* 0x00000001ff088424 */ /* 0x000fe200078e00ff */
[----:B------:R-:W-:Y:S01]  /*26a0*/  @!P0 LEA R2, P3, R0, UR8, 0x3 ;  /* 0x0000000800028c11 */ /* 0x000fe2000f8618ff */
[----:B------:R-:W-:-:S03]  /*26b0*/  @!P0 IMAD.MOV.U32 R9, RZ, RZ, 0x0 ;  /* 0x00000000ff098424 */ /* 0x000fc600078e00ff */
[----:B------:R-:W-:-:S03]  /*26c0*/  @!P0 LEA.HI.X R3, R0, UR9, R3, 0x3, P3 ;  /* 0x0000000900038c11 */ /* 0x000fc600098f1c03 */
[----:B------:R-:W-:Y:S01]  /*26d0*/  @!P1 LEA R4, P3, R5, UR8, 0x3 ;  /* 0x0000000805049c11 */ /* 0x000fe2000f8618ff */
[----:B------:R-:W-:Y:S01]  /*26e0*/  @!P1 IMAD.MOV.U32 R10, RZ, RZ, 0x1 ;  /* 0x00000001ff0a9424 */ /* 0x000fe200078e00ff */
[----:B------:R0:W-:Y:S01]  /*26f0*/  @!P0 STG.E.64 desc[UR14][R2.64], R8 ;  /* 0x0000000802008986 */ /* 0x0001e2000c101b0e */
[----:B------:R-:W-:Y:S01]  /*2700*/  IADD3 R0, P0, PT, R7, UR18, RZ ;  /* 0x0000001207007c10 */ /* 0x000fe2000ff1e0ff */
[----:B------:R-:W-:Y:S01]  /*2710*/  @!P1 IMAD.MOV.U32 R11, RZ, RZ, 0x0 ;  /* 0x00000000ff0b9424 */ /* 0x000fe200078e00ff */
[----:B------:R-:W-:Y:S01]  /*2720*/  @!P1 LEA.HI.X R5, R5, UR9, R6, 0x3, P3 ;  /* 0x0000000905059c11 */ /* 0x000fe200098f1c06 */
[----:B------:R-:W-:Y:S01]  /*2730*/  @!P2 IMAD.MOV.U32 R12, RZ, RZ, 0x1 ;  /* 0x00000001ff0ca424 */ /* 0x000fe200078e00ff */
[C---:B------:R-:W-:Y:S01]  /*2740*/  @!P2 LEA R6, P3, R7.reuse, UR8, 0x3 ;  /* 0x000000080706ac11 */ /* 0x040fe2000f8618ff */
[--C-:B------:R-:W-:Y:S01]  /*2750*/  IMAD.X R15, RZ, RZ, R14.reuse, P0 ;  /* 0x000000ffff0f7224 */ /* 0x100fe200000e060e */
[----:B------:R-:W-:Y:S01]  /*2760*/  ISETP.GE.U32.AND P0, PT, R0, UR19, PT ;  /* 0x0000001300007c0c */ /* 0x000fe2000bf06070 */
[----:B------:R-:W-:Y:S01]  /*2770*/  @!P2 IMAD.MOV.U32 R13, RZ, RZ, 0x0 ;  /* 0x00000000ff0da424 */ /* 0x000fe200078e00ff */
[----:B------:R-:W-:Y:S01]  /*2780*/  @!P2 LEA.HI.X R7, R7, UR9, R14, 0x3, P3 ;  /* 0x000000090707ac11 */ /* 0x000fe200098f1c0e */
[----:B------:R0:W-:Y:S01]  /*2790*/  @!P1 STG.E.64 desc[UR14][R4.64], R10 ;  /* 0x0000000a04009986 */ /* 0x0001e2000c101b0e */
[----:B------:R-:W-:-:S03]  /*27a0*/  ISETP.GE.AND.EX P0, PT, R15, UR20, PT, P0 ;  /* 0x000000140f007c0c */ /* 0x000fc6000bf06300 */
[----:B------:R0:W-:Y:S10]  /*27b0*/  @!P2 STG.E.64 desc[UR14][R6.64], R12 ;  /* 0x0000000c0600a986 */ /* 0x0001f4000c101b0e */
[----:B------:R-:W-:Y:S05]  /*27c0*/  @P0 EXIT ;  /* 0x000000000000094d */ /* 0x000fea0003800000 */
[C---:B0-----:R-:W-:Y:S01]  /*27d0*/  LEA R2, P0, R0.reuse, UR8, 0x3 ;  /* 0x0000000800027c11 */ /* 0x041fe2000f8018ff */
[----:B------:R-:W-:Y:S02]  /*27e0*/  IMAD.MOV.U32 R4, RZ, RZ, 0x1 ;  /* 0x00000001ff047424 */ /* 0x000fe400078e00ff */
[----:B------:R-:W-:Y:S01]  /*27f0*/  IMAD.MOV.U32 R5, RZ, RZ, 0x0 ;  /* 0x00000000ff057424 */ /* 0x000fe200078e00ff */
[----:B------:R-:W-:-:S05]  /*2800*/  LEA.HI.X R3, R0, UR9, R15, 0x3, P0 ;  /* 0x0000000900037c11 */ /* 0x000fca00080f1c0f */
[----:B------:R-:W-:Y:S01]  /*2810*/  STG.E.64 desc[UR14][R2.64], R4 ;  /* 0x0000000402007986 */ /* 0x000fe2000c101b0e */
[----:B------:R-:W-:Y:S05]  /*2820*/  EXIT ;  /* 0x000000000000794d */ /* 0x000fea0003800000 */
.L_x_2740:
[----:B------:R-:W0:Y:S02]  /*2830*/  S2R R3, SR_TID.X ;  /* 0x0000000000037919 */ /* 0x000e240000002100 */
[----:B0-----:R-:W-:-:S03]  /*2840*/  IMAD.WIDE.U32 R4, R3, 0x4, RZ ;  /* 0x0000000403047825 */ /* 0x001fc600078e00ff */
[----:B------:R-:W-:-:S04]  /*2850*/  ISETP.GE.U32.AND P0, PT, R4, UR16, PT ;  /* 0x0000001004007c0c */ /* 0x000fc8000bf06070 */
[----:B------:R-:W-:-:S13]  /*2860*/  ISETP.GE.AND.EX P0, PT, R5, UR5, PT, P0 ;  /* 0x0000000505007c0c */ /* 0x000fda000bf06300 */
[----:B------:R-:W-:Y:S05]  /*2870*/  @P0 EXIT ;  /* 0x000000000000094d */ /* 0x000fea0003800000 */
[----:B------:R-:W0:Y:S01]  /*2880*/  LDCU.64 UR12, c[0x0][0xfd0] ;  /* 0x0001fa00ff0c77ac */ /* 0x000e220008000a00 */
[----:B------:R-:W-:Y:S01]  /*2890*/  IMAD.MOV.U32 R0, RZ, RZ, RZ ;  /* 0x000000ffff007224 */ /* 0x000fe200078e00ff */
[----:B------:R-:W-:Y:S01]  /*28a0*/  UMOV UR4, 0x1 ;  /* 0x0000000100047882 */ /* 0x000fe20000000000 */
[----:B0-----:R-:W-:-:S04]  /*28b0*/  ULOP3.LUT UR6, UR12, 0x1, URZ, 0xc0, !UPT ;  /* 0x000000010c067892 */ /* 0x001fc8000f8ec0ff */
[----:B------:R-:W-:-:S04]  /*28c0*/  UISETP.NE.U32.AND UP0, UPT, UR6, 0x1, UPT ;  /* 0x000000010600788c */ /* 0x000fc8000bf05070 */
[----:B------:R-:W-:Y:S02]  /*28d0*/  UISETP.NE.U32.AND.EX UP1, UPT, URZ, URZ, UPT, UP0 ;  /* 0x000000ffff00728c */ /* 0x000fe4000bf25100 */
[----:B------:R-:W-:Y:S01]  /*28e0*/  UISETP.GT.U32.AND UP0, UPT, UR12, -0x1, UPT ;  /* 0xffffffff0c00788c */ /* 0x000fe2000bf04070 */
[----:B------:R-:W0:Y:S03]  /*28f0*/  LDCU UR6, c[0x0][0x360] ;  /* 0x00006c00ff0677ac */ /* 0x000e260008000800 */
[----:B------:R-:W-:Y:S02]  /*2900*/  UISETP.GT.AND.EX UP0, UPT, UR13, -0x1, UPT, UP0 ;  /* 0xffffffff0d00788c */ /* 0x000fe4000bf04300 */
[----:B------:R-:W-:Y:S02]  /*2910*/  USEL UR4, UR4, 0xffffffff, UP1 ;  /* 0xffffffff04047887 */ /* 0x000fe40008800000 */
[----:B------:R-:W-:-:S05]  /*2920*/  USEL UR7, URZ, 0xffffffff, UP1 ;  /* 0xffffffffff077887 */ /* 0x000fca0008800000 */
[----:B------:R-:W-:Y:S07]  /*2930*/  BRA.U UP0, `(.L_x_2776) ;  /* 0x0000000100e87547 */ /* 0x000fee000b800000 */
.L_x_2785:
[C---:B------:R-:W-:Y:S01]  /*2940*/  IMAD.SHL.U32 R12, R3.reuse, 0x20, RZ ;  /* 0x00000020030c7824 */ /* 0x040fe200078e00ff */
[----:B------:R-:W-:-:S04]  /*2950*/  SHF.L.U64.HI R2, R3, 0x5, R0 ;  /* 0x0000000503027819 */ /* 0x000fc80000010200 */
[----:B------:R-:W-:-:S04]  /*2960*/  IADD3 R4, P0, PT, R12, UR10, RZ ;  /* 0x0000000a0c047c10 */ /* 0x000fc8000ff1e0ff */
[----:B------:R-:W-:-:S06]  /*2970*/  IADD3.X R5, PT, PT, R2, UR11, RZ, P0, !PT ;  /* 0x0000000b02057c10 */ /* 0x000fcc00087fe4ff */
[----:B------:R-:W2:Y:S01]  /*2980*/  LDG.E.ENL2.256 R4, R8, desc[UR14][R4.64] ;  /* 0xfe00000e0408797e */ /* 0x000ea20008121904 */
[----:B------:R-:W-:Y:S01]  /*2990*/  BSSY.RECONVERGENT B0, `(.L_x_2777) ;  /* 0x000000f000007945 */ /* 0x000fe20003800200 */
[----:B--2---:R-:W-:Y:S02]  /*29a0*/  ISETP.NE.U32.AND P3, PT, R8, 0x1, PT ;  /* 0x000000010800780c */ /* 0x004fe40003f65070 */
[----:B------:R-:W-:Y:S02]  /*29b0*/  ISETP.NE.U32.AND P2, PT, R10, 0x1, PT ;  /* 0x000000010a00780c */ /* 0x000fe40003f45070 */
[----:B------:R-:W-:Y:S02]  /*29c0*/  ISETP.NE.AND.EX P3, PT, R9, RZ, PT, P3 ;  /* 0x000000ff0900720c */ /* 0x000fe40003f65330 */
[----:B------:R-:W-:Y:S02]  /*29d0*/  ISETP.NE.U32.AND P1, PT, R4, 0x1, PT ;  /* 0x000000010400780c */ /* 0x000fe40003f25070 */
[----:B------:R-:W-:-:S02]  /*29e0*/  ISETP.NE.U32.AND P0, PT, R6, 0x1, PT ;  /* 0x000000010600780c */ /* 0x000fc40003f05070 */
[----:B------:R-:W-:Y:S02]  /*29f0*/  ISETP.NE.AND.EX P2, PT, R11, RZ, PT, P2 ;  /* 0x000000ff0b00720c */ /* 0x000fe40003f45320 */
[----:B------:R-:W-:Y:S02]  /*2a00*/  ISETP.NE.AND.EX P1, PT, R5, RZ, PT, P1 ;  /* 0x000000ff0500720c */ /* 0x000fe40003f25310 */
[----:B------:R-:W-:-:S03]  /*2a10*/  ISETP.NE.AND.EX P0, PT, R7, RZ, PT, P0 ;  /* 0x000000ff0700720c */ /* 0x000fc60003f05300 */
[----:B------:R-:W-:Y:S10]  /*2a20*/  @!P3 BRA `(.L_x_2778) ;  /* 0x000000000014b947 */ /* 0x000ff40003800000 */
[----:B------:R-:W-:Y:S01]  /*2a30*/  ISETP.NE.U32.AND P3, PT, R8, -0x1, PT ;  /* 0xffffffff0800780c */ /* 0x000fe20003f65070 */
[----:B------:R-:W-:-:S03]  /*2a40*/  IMAD.U32 R8, RZ, RZ, UR4 ;  /* 0x00000004ff087e24 */ /* 0x000fc6000f8e00ff */
[----:B------:R-:W-:Y:S01]  /*2a50*/  ISETP.NE.AND.EX P3, PT, R9, -0x1, PT, P3 ;  /* 0xffffffff0900780c */ /* 0x000fe20003f65330 */
[----:B------:R-:W-:-:S12]  /*2a60*/  IMAD.U32 R9, RZ, RZ, UR7 ;  /* 0x00000007ff097e24 */ /* 0x000fd8000f8e00ff */
[----:B------:R-:W-:-:S07]  /*2a70*/  @P3 CS2R R8, SRZ ;  /* 0x0000000000083805 */ /* 0x000fce000001ff00 */
.L_x_2778:
[----:B0-----:R-:W-:Y:S05]  /*2a80*/  BSYNC.RECONVERGENT B0 ;  /* 0x0000000000007941 */ /* 0x001fea0003800200 */
.L_x_2777:
[----:B------:R-:W-:Y:S04]  /*2a90*/  BSSY.RECONVERGENT B0, `(.L_x_2779) ;  /* 0x0000007000007945 */ /* 0x000fe80003800200 */
[----:B------:R-:W-:Y:S05]  /*2aa0*/  @!P2 BRA `(.L_x_2780) ;  /* 0x000000000014a947 */ /* 0x000fea0003800000 */
[----:B------:R-:W-:Y:S01]  /*2ab0*/  ISETP.NE.U32.AND P2, PT, R10, -0x1, PT ;  /* 0xffffffff0a00780c */ /* 0x000fe20003f45070 */
[----:B------:R-:W-:-:S03]  /*2ac0*/  IMAD.U32 R10, RZ, RZ, UR4 ;  /* 0x00000004ff0a7e24 */ /* 0x000fc6000f8e00ff */
[----:B------:R-:W-:Y:S01]  /*2ad0*/  ISETP.NE.AND.EX P2, PT, R11, -0x1, PT, P2 ;  /* 0xffffffff0b00780c */ /* 0x000fe20003f45320 */
[----:B------:R-:W-:-:S12]  /*2ae0*/  IMAD.U32 R11, RZ, RZ, UR7 ;  /* 0x00000007ff0b7e24 */ /* 0x000fd8000f8e00ff */
[----:B------:R-:W-:-:S07]  /*2af0*/  @P2 CS2R R10, SRZ ;  /* 0x00000000000a2805 */ /* 0x000fce000001ff00 */
.L_x_2780:
[----:B------:R-:W-:Y:S05]  /*2b00*/  BSYNC.RECONVERGENT B0 ;  /* 0x0000000000007941 */ /* 0x000fea0003800200 */
.L_x_2779:
[----:B------:R-:W-:Y:S04]  /*2b10*/  BSSY.RECONVERGENT B0, `(.L_x_2781) ;  /* 0x0000007000007945 */ /* 0x000fe80003800200 */
[----:B------:R-:W-:Y:S05]  /*2b20*/  @!P1 BRA `(.L_x_2782) ;  /* 0x0000000000149947 */ /* 0x000fea0003800000 */
[----:B------:R-:W-:Y:S01]  /*2b30*/  ISETP.NE.U32.AND P1, PT, R4, -0x1, PT ;  /* 0xffffffff0400780c */ /* 0x000fe20003f25070 */
[----:B------:R-:W-:-:S03]  /*2b40*/  IMAD.U32 R4, RZ, RZ, UR4 ;  /* 0x00000004ff047e24 */ /* 0x000fc6000f8e00ff */
[----:B------:R-:W-:Y:S01]  /*2b50*/  ISETP.NE.AND.EX P1, PT, R5, -0x1, PT, P1 ;  /* 0xffffffff0500780c */ /* 0x000fe20003f25310 */
[----:B------:R-:W-:-:S12]  /*2b60*/  IMAD.U32 R5, RZ, RZ, UR7 ;  /* 0x00000007ff057e24 */ /* 0x000fd8000f8e00ff */
[----:B------:R-:W-:-:S07]  /*2b70*/  @P1 CS2R R4, SRZ ;  /* 0x0000000000041805 */ /* 0x000fce000001ff00 */
.L_x_2782:
[----:B------:R-:W-:Y:S05]  /*2b80*/  BSYNC.RECONVERGENT B0 ;  /* 0x0000000000007941 */ /* 0x000fea0003800200 */
.L_x_2781:
[----:B------:R-:W-:Y:S04]  /*2b90*/  BSSY.RECONVERGENT B0, `(.L_x_2783) ;  /* 0x0000007000007945 */ /* 0x000fe80003800200 */
[----:B------:R-:W-:Y:S05]  /*2ba0*/  @!P0 BRA `(.L_x_2784) ;  /* 0x0000000000148947 */ /* 0x000fea0003800000 */
[----:B------:R-:W-:Y:S01]  /*2bb0*/  ISETP.NE.U32.AND P0, PT, R6, -0x1, PT ;  /* 0xffffffff0600780c */ /* 0x000fe20003f05070 */
[----:B------:R-:W-:-:S03]  /*2bc0*/  IMAD.U32 R6, RZ, RZ, UR4 ;  /* 0x00000004ff067e24 */ /* 0x000fc6000f8e00ff */
[----:B------:R-:W-:Y:S01]  /*2bd0*/  ISETP.NE.AND.EX P0, PT, R7, -0x1, PT, P0 ;  /* 0xffffffff0700780c */ /* 0x000fe20003f05300 */
[----:B------:R-:W-:-:S12]  /*2be0*/  IMAD.U32 R7, RZ, RZ, UR7 ;  /* 0x00000007ff077e24 */ /* 0x000fd8000f8e00ff */
[----:B------:R-:W-:-:S07]  /*2bf0*/  @P0 CS2R R6, SRZ ;  /* 0x0000000000060805 */ /* 0x000fce000001ff00 */
.L_x_2784:
[----:B------:R-:W-:Y:S05]  /*2c00*/  BSYNC.RECONVERGENT B0 ;  /* 0x0000000000007941 */ /* 0x000fea0003800200 */
.L_x_2783:
[----:B------:R-:W-:-:S04]  /*2c10*/  IADD3 R12, P0, PT, R12, UR8, RZ ;  /* 0x000000080c0c7c10 */ /* 0x000fc8000ff1e0ff */
        /* <DEDUP_REMOVED lines=12> */
.L_x_2776:
[----:B------:R-:W-:-:S04]  /*2ce0*/  UISETP.NE.U32.AND UP0, UPT, UR12, URZ, UPT ;  /* 0x000000ff0c00728c */ /* 0x000fc8000bf05070 */
[----:B------:R-:W-:-:S09]  /*2cf0*/  UISETP.NE.AND.EX UP0, UPT, UR13, URZ, UPT, UP0 ;  /* 0x000000ff0d00728c */ /* 0x000fd2000bf05300 */
[----:B------:R-:W-:Y:S05]  /*2d00*/  BRA.U !UP0, `(.L_x_2786) ;  /* 0x0000000508d07547 */ /* 0x000fea000b800000 */
.L_x_2791:
[C---:B------:R-:W-:Y:S01]  /*2d10*/  IMAD.SHL.U32 R14, R3.reuse, 0x20, RZ ;  /* 0x00000020030e7824 */ /* 0x040fe200078e00ff */
[----:B------:R-:W-:-:S04]  /*2d20*/  SHF.L.U64.HI R18, R3, 0x5, R0 ;  /* 0x0000000503127819 */ /* 0x000fc80000010200 */
[----:B-1----:R-:W-:-:S04]  /*2d30*/  IADD3 R4, P0, PT, R14, UR10, RZ ;  /* 0x0000000a0e047c10 */ /* 0x002fc8000ff1e0ff */
[----:B------:R-:W-:-:S06]  /*2d40*/  IADD3.X R5, PT, PT, R18, UR11, RZ, P0, !PT ;  /* 0x0000000b12057c10 */ /* 0x000fcc00087fe4ff */
[----:B------:R-:W5:Y:S01]  /*2d50*/  LDG.E.ENL2.256 R4, R8, desc[UR14][R4.64] ;  /* 0xfe00000e0408797e */ /* 0x000f620008121904 */
[----:B------:R-:W1:Y:S01]  /*2d60*/  LDC R16, c[0x0][0xfd0] ;  /* 0x0003f400ff107b82 */ /* 0x000e620000000800 */
[----:B------:R-:W-:Y:S02]  /*2d70*/  IMAD.MOV.U32 R12, RZ, RZ, 0x1 ;  /* 0x00000001ff0c7424 */ /* 0x000fe400078e00ff */
[----:B------:R-:W-:-:S05]  /*2d80*/  IMAD.MOV.U32 R15, RZ, RZ, RZ ;  /* 0x000000ffff0f7224 */ /* 0x000fca00078e00ff */
[----:B------:R-:W2:Y:S01]  /*2d90*/  LDC R17, c[0x0][0xfd4] ;  /* 0x0003f500ff117b82 */ /* 0x000ea20000000800 */
[----:B-1----:R-:W-:Y:S02]  /*2da0*/  IMAD.MOV.U32 R19, RZ, RZ, R16 ;  /* 0x000000ffff137224 */ /* 0x002fe400078e0010 */
[----:B--2---:R-:W-:-:S07]  /*2db0*/  IMAD.MOV.U32 R2, RZ, RZ, R17 ;  /* 0x000000ffff027224 */ /* 0x004fce00078e0011 */
.L_x_2787:
[----:B------:R-:W-:Y:S01]  /*2dc0*/  LOP3.LUT R13, R19, 0x1, RZ, 0xc0, !PT ;  /* 0x00000001130d7812 */ /* 0x000fe200078ec0ff */
[----:B-----5:R-:W-:-:S03]  /*2dd0*/  IMAD R22, R9, R8, RZ ;  /* 0x0000000809167224 */ /* 0x020fc600078e02ff */
[----:B------:R-:W-:-:S04]  /*2de0*/  ISETP.NE.U32.AND P0, PT, R13, 0x1, PT ;  /* 0x000000010d00780c */ /* 0x000fc80003f05070 */
[----:B------:R-:W-:-:S04]  /*2df0*/  ISETP.NE.U32.AND.EX P0, PT, RZ, RZ, PT, P0 ;  /* 0x000000ffff00720c */ /* 0x000fc80003f05100 */
[----:B------:R-:W-:Y:S02]  /*2e00*/  SEL R13, R9, RZ, !P0 ;  /* 0x000000ff090d7207 */ /* 0x000fe40004000000 */
[----:B------:R-:W-:Y:S02]  /*2e10*/  SEL R20, R8, 0x1, !P0 ;  /* 0x0000000108147807 */ /* 0x000fe40004000000 */
[----:B------:R-:W-:Y:S01]  /*2e20*/  ISETP.GT.U32.AND P0, PT, R19, 0x1, PT ;  /* 0x000000011300780c */ /* 0x000fe20003f04070 */
[-C--:B------:R-:W-:Y:S01]  /*2e30*/  IMAD R21, R13, R12.reuse, RZ ;  /* 0x0000000c0d157224 */ /* 0x080fe200078e02ff */
[--C-:B------:R-:W-:Y:S01]  /*2e40*/  SHF.R.U64 R19, R19, 0x1, R2.reuse ;  /* 0x0000000113137819 */ /* 0x100fe20000001202 */
[----:B------:R-:W-:Y:S01]  /*2e50*/  IMAD.WIDE.U32 R12, R20, R12, RZ ;  /* 0x0000000c140c7225 */ /* 0x000fe200078e00ff */
[----:B------:R-:W-:Y:S02]  /*2e60*/  ISETP.GT.U32.AND.EX P0, PT, R2, RZ, PT, P0 ;  /* 0x000000ff0200720c */ /* 0x000fe40003f04100 */
[----:B------:R-:W-:Y:S01]  /*2e70*/  SHF.R.U32.HI R2, RZ, 0x1, R2 ;  /* 0x00000001ff027819 */ /* 0x000fe20000011602 */
[----:B------:R-:W-:-:S02]  /*2e80*/  IMAD R15, R15, R20, R21 ;  /* 0x000000140f0f7224 */ /* 0x000fc400078e0215 */
[C---:B------:R-:W-:Y:S02]  /*2e90*/  IMAD R21, R8.reuse, R9, R22 ;  /* 0x0000000908157224 */ /* 0x040fe400078e0216 */
[----:B------:R-:W-:-:S04]  /*2ea0*/  IMAD.WIDE.U32 R8, R8, R8, RZ ;  /* 0x0000000808087225 */ /* 0x000fc800078e00ff */
[----:B------:R-:W-:Y:S02]  /*2eb0*/  IMAD.IADD R15, R13, 0x1, R15 ;  /* 0x000000010d0f7824 */ /* 0x000fe400078e020f */
[----:B------:R-:W-:Y:S01]  /*2ec0*/  IMAD.IADD R9, R9, 0x1, R21 ;  /* 0x0000000109097824 */ /* 0x000fe200078e0215 */
[----:B------:R-:W-:Y:S06]  /*2ed0*/  @P0 BRA `(.L_x_2787) ;  /* 0xfffffffc00b80947 */ /* 0x000fec000383ffff */
[----:B------:R-:W-:Y:S02]  /*2ee0*/  IMAD.MOV.U32 R13, RZ, RZ, 0x1 ;  /* 0x00000001ff0d7424 */ /* 0x000fe400078e00ff */
[----:B------:R-:W-:Y:S02]  /*2ef0*/  IMAD.MOV.U32 R2, RZ, RZ, RZ ;  /* 0x000000ffff027224 */ /* 0x000fe400078e00ff */
[----:B------:R-:W-:Y:S02]  /*2f00*/  IMAD.MOV.U32 R20, RZ, RZ, R16 ;  /* 0x000000ffff147224 */ /* 0x000fe400078e0010 */
[----:B------:R-:W-:-:S07]  /*2f10*/  IMAD.MOV.U32 R19, RZ, RZ, R17 ;  /* 0x000000ffff137224 */ /* 0x000fce00078e0011 */
.L_x_2788:
[----:B------:R-:W-:Y:S01]  /*2f20*/  LOP3.LUT R8, R20, 0x1, RZ, 0xc0, !PT ;  /* 0x0000000114087812 */ /* 0x000fe200078ec0ff */
[----:B------:R-:W-:-:S03]  /*2f30*/  IMAD R23, R11, R10, RZ ;  /* 0x0000000a0b177224 */ /* 0x000fc600078e02ff */
[----:B------:R-:W-:Y:S01]  /*2f40*/  ISETP.NE.U32.AND P0, PT, R8, 0x1, PT ;  /* 0x000000010800780c */ /* 0x000fe20003f05070 */
[----:B------:R-:W-:-:S03]  /*2f50*/  IMAD R23, R10, R11, R23 ;  /* 0x0000000b0a177224 */ /* 0x000fc600078e0217 */
[----:B------:R-:W-:-:S04]  /*2f60*/  ISETP.NE.U32.AND.EX P0, PT, RZ, RZ, PT, P0 ;  /* 0x000000ffff00720c */ /* 0x000fc80003f05100 */
[----:B------:R-:W-:Y:S02]  /*2f70*/  SEL R8, R11, RZ, !P0 ;  /* 0x000000ff0b087207 */ /* 0x000fe40004000000 */
[C---:B------:R-:W-:Y:S01]  /*2f80*/  SEL R21, R10.reuse, 0x1, !P0 ;  /* 0x000000010a157807 */ /* 0x040fe20004000000 */
[----:B------:R-:W-:Y:S01]  /*2f90*/  IMAD.WIDE.U32 R10, R10, R10, RZ ;  /* 0x0000000a0a0a7225 */ /* 0x000fe200078e00ff */
[C---:B------:R-:W-:Y:S02]  /*2fa0*/  ISETP.GT.U32.AND P0, PT, R20.reuse, 0x1, PT ;  /* 0x000000011400780c */ /* 0x040fe40003f04070 */
[--C-:B------:R-:W-:Y:S01]  /*2fb0*/  SHF.R.U64 R20, R20, 0x1, R19.reuse ;  /* 0x0000000114147819 */ /* 0x100fe20000001213 */
[-C--:B------:R-:W-:Y:S01]  /*2fc0*/  IMAD R22, R8, R13.reuse, RZ ;  /* 0x0000000d08167224 */ /* 0x080fe200078e02ff */
[----:B------:R-:W-:Y:S01]  /*2fd0*/  ISETP.GT.U32.AND.EX P0, PT, R19, RZ, PT, P0 ;  /* 0x000000ff1300720c */ /* 0x000fe20003f04100 */
[----:B------:R-:W-:Y:S01]  /*2fe0*/  IMAD.WIDE.U32 R8, R21, R13, RZ ;  /* 0x0000000d15087225 */ /* 0x000fe200078e00ff */
[----:B------:R-:W-:-:S03]  /*2ff0*/  SHF.R.U32.HI R19, RZ, 0x1, R19 ;  /* 0x00000001ff137819 */ /* 0x000fc60000011613 */
[----:B------:R-:W-:Y:S02]  /*3000*/  IMAD R21, R2, R21, R22 ;  /* 0x0000001502157224 */ /* 0x000fe400078e0216 */
[----:B------:R-:W-:Y:S02]  /*3010*/  IMAD.MOV.U32 R13, RZ, RZ, R8 ;  /* 0x000000ffff0d7224 */ /* 0x000fe400078e0008 */
[----:B------:R-:W-:Y:S02]  /*3020*/  IMAD.IADD R2, R9, 0x1, R21 ;  /* 0x0000000109027824 */ /* 0x000fe400078e0215 */
[----:B------:R-:W-:Y:S02]  /*3030*/  IMAD.IADD R11, R11, 0x1, R23 ;  /* 0x000000010b0b7824 */ /* 0x000fe400078e0217 */
[----:B------:R-:W-:Y:S05]  /*3040*/  @P0 BRA `(.L_x_2788) ;  /* 0xfffffffc00b40947 */ /* 0x000fea000383ffff */
[----:B------:R-:W-:Y:S02]  /*3050*/  IMAD.MOV.U32 R8, RZ, RZ, 0x1 ;  /* 0x00000001ff087424 */ /* 0x000fe400078e00ff */
[----:B------:R-:W-:Y:S02]  /*3060*/  IMAD.MOV.U32 R11, RZ, RZ, RZ ;  /* 0x000000ffff0b7224 */ /* 0x000fe400078e00ff */
[----:B------:R-:W-:Y:S02]  /*3070*/  IMAD.MOV.U32 R19, RZ, RZ, R16 ;  /* 0x000000ffff137224 */ /* 0x000fe400078e0010 */
[----:B------:R-:W-:-:S07]  /*3080*/  IMAD.MOV.U32 R10, RZ, RZ, R17 ;  /* 0x000000ffff0a7224 */ /* 0x000fce00078e0011 */
.L_x_2789:
[----:B------:R-:W-:Y:S01]  /*3090*/  LOP3.LUT R9, R19, 0x1, RZ, 0xc0, !PT ;  /* 0x0000000113097812 */ /* 0x000fe200078ec0ff */
[----:B------:R-:W-:-:S03]  /*30a0*/  IMAD R22, R5, R4, RZ ;  /* 0x0000000405167224 */ /* 0x000fc600078e02ff */
        /* <DEDUP_REMOVED lines=17> */
[----:B------:R-:W-:-:S07]  /*31c0*/  IMAD.MOV.U32 R19, RZ, RZ, RZ ;  /* 0x000000ffff137224 */ /* 0x000fce00078e00ff */
.L_x_2790:
        /* <DEDUP_REMOVED lines=8> */
[----:B------:R-:W-:-:S03]  /*3250*/  ISETP.GT.U32.AND P0, PT, R16, 0x1, PT ;  /* 0x000000011000780c */ /* 0x000fc60003f04070 */
[-C--:B------:R-:W-:Y:S01]  /*3260*/  IMAD R20, R5, R10.reuse, RZ ;  /* 0x0000000a05147224 */ /* 0x080fe200078e02ff */
[----:B------:R-:W-:Y:S01]  /*3270*/  ISETP.GT.U32.AND.EX P0, PT, R17, RZ, PT, P0 ;  /* 0x000000ff1100720c */ /* 0x000fe20003f04100 */
[----:B------:R-:W-:-:S04]  /*3280*/  IMAD.WIDE.U32 R4, R9, R10, RZ ;  /* 0x0000000a09047225 */ /* 0x000fc800078e00ff */
[----:B------:R-:W-:Y:S02]  /*3290*/  IMAD R19, R19, R9, R20 ;  /* 0x0000000913137224 */ /* 0x000fe400078e0214 */
[----:B------:R-:W-:Y:S01]  /*32a0*/  IMAD.MOV.U32 R10, RZ, RZ, R4 ;  /* 0x000000ffff0a7224 */ /* 0x000fe200078e0004 */
[----:B------:R-:W-:Y:S01]  /*32b0*/  SHF.R.U64 R4, R16, 0x1, R17 ;  /* 0x0000000110047819 */ /* 0x000fe20000001211 */
[----:B------:R-:W-:Y:S01]  /*32c0*/  IMAD.IADD R19, R5, 0x1, R19 ;  /* 0x0000000105137824 */ /* 0x000fe200078e0213 */
[----:B------:R-:W-:Y:S01]  /*32d0*/  SHF.R.U32.HI R5, RZ, 0x1, R17 ;  /* 0x00000001ff057819 */ /* 0x000fe20000011611 */
[----:B------:R-:W-:Y:S02]  /*32e0*/  IMAD.IADD R7, R7, 0x1, R21 ;  /* 0x0000000107077824 */ /* 0x000fe400078e0215 */
[----:B------:R-:W-:Y:S02]  /*32f0*/  IMAD.MOV.U32 R16, RZ, RZ, R4 ;  /* 0x000000ffff107224 */ /* 0x000fe400078e0004 */
[----:B------:R-:W-:Y:S01]  /*3300*/  IMAD.MOV.U32 R17, RZ, RZ, R5 ;  /* 0x000000ffff117224 */ /* 0x000fe200078e0005 */
[----:B------:R-:W-:Y:S06]  /*3310*/  @P0 BRA `(.L_x_2790) ;  /* 0xfffffffc00ac0947 */ /* 0x000fec000383ffff */
[----:B0-----:R-:W-:Y:S01]  /*3320*/  IADD3 R3, P1, PT, R3, UR6, RZ ;  /* 0x0000000603037c10 */ /* 0x001fe2000ff3e0ff */
[----:B------:R-:W-:Y:S01]  /*3330*/  IMAD.MOV.U32 R7, RZ, RZ, R2 ;  /* 0x000000ffff077224 */ /* 0x000fe200078e0002 */
[----:B------:R-:W-:Y:S01]  /*3340*/  IADD3 R16, P0, PT, R14, UR8, RZ ;  /* 0x000000080e107c10 */ /* 0x000fe2000ff1e0ff */
[----:B------:R-:W-:Y:S02]  /*3350*/  IMAD.MOV.U32 R9, RZ, RZ, R11 ;  /* 0x000000ffff097224 */ /* 0x000fe400078e000b */
[----:B------:R-:W-:Y:S01]  /*3360*/  IMAD.MOV.U32 R4, RZ, RZ, R12 ;  /* 0x000000ffff047224 */ /* 0x000fe200078e000c */
[----:B------:R-:W-:Y:S01]  /*3370*/  IADD3.X R17, PT, PT, R18, UR9, RZ, P0, !PT ;  /* 0x0000000912117c10 */ /* 0x000fe200087fe4ff */
[----:B------:R-:W-:Y:S01]  /*3380*/  IMAD.MOV.U32 R5, RZ, RZ, R15 ;  /* 0x000000ffff057224 */ /* 0x000fe200078e000f */
[----:B------:R-:W-:Y:S01]  /*3390*/  LOP3.LUT P0, RZ, R3, 0xffffc000, RZ, 0xc0, !PT ;  /* 0xffffc00003ff7812 */ /* 0x000fe2000780c0ff */
[----:B------:R-:W-:Y:S02]  /*33a0*/  IMAD.MOV.U32 R6, RZ, RZ, R13 ;  /* 0x000000ffff067224 */ /* 0x000fe400078e000d */
[----:B------:R-:W-:-:S02]  /*33b0*/  IMAD.MOV.U32 R11, RZ, RZ, R19 ;  /* 0x000000ffff0b7224 */ /* 0x000fc400078e0013 */
[C---:B------:R-:W-:Y:S02]  /*33c0*/  IMAD.SHL.U32 R2, R3.reuse, 0x4, RZ ;  /* 0x0000000403027824 */ /* 0x040fe400078e00ff */
[----:B------:R-:W-:Y:S01]  /*33d0*/  IMAD.X R0, RZ, RZ, R0, P1 ;  /* 0x000000ffff007224 */ /* 0x000fe200008e0600 */
[----:B------:R1:W-:Y:S02]  /*33e0*/  STG.E.ENL2.256 desc[UR14][R16.64], R4, R8 ;  /* 0xf80000041008797f */ /* 0x0003e4000f12180e */
[----:B------:R-:W-:Y:S02]  /*33f0*/  ISETP.LT.U32.AND P1, PT, R2, UR16, PT ;  /* 0x0000001002007c0c */ /* 0x000fe4000bf21070 */
[----:B------:R-:W-:Y:S02]  /*3400*/  SHF.L.U64.HI R2, R3, 0x2, R0 ;  /* 0x0000000203027819 */ /* 0x000fe40000010200 */
[----:B------:R-:W-:Y:S02]  /*3410*/  LOP3.LUT P0, RZ, R0, 0x3fffffff, RZ, 0xc0, P0 ;  /* 0x3fffffff00ff7812 */ /* 0x000fe4000000c0ff */
[----:B------:R-:W-:-:S13]  /*3420*/  ISETP.LT.AND.EX P1, PT, R2, UR5, PT, P1 ;  /* 0x0000000502007c0c */ /* 0x000fda000bf21310 */
[----:B------:R-:W-:Y:S05]  /*3430*/  @!P0 BRA P1, `(.L_x_2791) ;  /* 0xfffffff800348947 */ /* 0x000fea000083ffff */
[----:B------:R-:W-:Y:S05]  /*3440*/  EXIT ;  /* 0x000000000000794d */ /* 0x000fea0003800000 */
.L_x_2786:
[C---:B------:R-:W-:Y:S01]  /*3450*/  LEA R4, P0, R3.reuse, UR8, 0x5 ;  /* 0x0000000803047c11 */ /* 0x040fe2000f8028ff */
[----:B------:R-:W-:Y:S02]  /*3460*/  IMAD.MOV.U32 R8, RZ, RZ, 0x1 ;  /* 0x00000001ff087424 */ /* 0x000fe400078e00ff */
[----:B------:R-:W-:Y:S01]  /*3470*/  IMAD.MOV.U32 R9, RZ, RZ, 0x0 ;  /* 0x00000000ff097424 */ /* 0x000fe200078e00ff */
[C---:B------:R-:W-:Y:S01]  /*3480*/  LEA.HI.X R5, R3.reuse, UR9, R0, 0x5, P0 ;  /* 0x0000000903057c11 */ /* 0x040fe200080f2c00 */
[----:B------:R-:W-:Y:S01]  /*3490*/  IMAD.MOV.U32 R10, RZ, RZ, 0x1 ;  /* 0x00000001ff0a7424 */ /* 0x000fe200078e00ff */
[----:B0-----:R-:W-:Y:S01]  /*34a0*/  IADD3 R3, P0, PT, R3, UR6, RZ ;  /* 0x0000000603037c10 */ /* 0x001fe2000ff1e0ff */
        /* <DEDUP_REMOVED lines=9> */
[----:B-1----:R-:W-:Y:S05]  /*3540*/  @!P0 BRA P1, `(.L_x_2786) ;  /* 0xfffffffc00c08947 */ /* 0x002fea000083ffff */
[----:B------:R-:W-:Y:S05]  /*3550*/  EXIT ;  /* 0x000000000000794d */ /* 0x000fea0003800000 */
        .weak           $__internal_71_$__cuda_sm20_div_u16
        .type           $__internal_71_$__cuda_sm20_div_u16,@function
        .size           $__internal_71_$__cuda_sm20_div_u16,(.L_x_4743 - $__internal_71_$__cuda_sm20_div_u16)
$__internal_71_$__cuda_sm20_div_u16:
        /* <DEDUP_REMOVED lines=18> */
[----:B------:R-:W-:Y:S06]  /*3680*/  RET.REL.NODEC R2 `(_ZN2at6native57_GLOBAL__N__f3eca4a2_24_ForeachBinaryOpScalar_cu_86b9896c25multi_tensor_apply_kernelINS1_18TensorListMetadataILi2EEENS1_21BinaryOpScalarFunctorIlLi2ELi1ELi1EEEJNS1_13power_functorIlEElEEEvT_T0_DpT1_) ;  /* 0xffffffc8025c7950 */ /* 0x000fec0003c3ffff */
.L_x_2792:
        /* <DEDUP_REMOVED lines=15> */
.L_x_4743:


//--------------------- .text._ZN2at6native57_GLOBAL__N__f3eca4a2_24_ForeachBinaryOpScalar_cu_86b9896c25multi_tensor_apply_kernelINS1_18TensorListMetadataILi2EEENS1_21BinaryOpScalarFunctorIiLi2ELi1ELi1EEEJNS1_13power_functorIiEEiEEEvT_T0_DpT1_ --------------------------
	.section	.text._ZN2at6native57_GLOBAL__N__f3eca4a2_24_ForeachBinaryOpScalar_cu_86b9896c25multi_tensor_apply_kernelINS1_18TensorListMetadataILi2EEENS1_21BinaryOpScalarFunctorIiLi2ELi1ELi1EEEJNS1_13power_functorIiEEiEEEvT_T0_DpT1_,"ax",@progbits
	.align	128
.text._ZN2at6native57_GLOBAL__N__f3eca4a2_24_ForeachBinaryOpScalar_cu_86b9896c25multi_tensor_apply_kernelINS1_18TensorListMetadataILi2EEENS1_21BinaryOpScalarFunctorIiLi2ELi1ELi1EEEJNS1_13power_functorIiEEiEEEvT_T0_DpT1_:
        .type           _ZN2at6native57_GLOBAL__N__f3eca4a2_24_ForeachBinaryOpScalar_cu_86b9896c25multi_tensor_apply_kernelINS1_18TensorListMetadataILi2EEENS1_21BinaryOpScalarFunctorIiLi2ELi1ELi1EEEJNS1_13power_functorIiEEiEEEvT_T0_DpT1_,@function
        .size           _ZN2at6native57_GLOBAL__N__f3eca4a2_24_ForeachBinaryOpScalar_cu_86b9896c25multi_tensor_apply_kernelINS1_18TensorListMetadataILi2EEENS1_21BinaryOpScalarFunctorIiLi2ELi1ELi1EEEJNS1_13power_functorIiEEiEEEvT_T0_DpT1_,(.L_x_4745 - _ZN2at6native57_GLOBAL__N__f3eca4a2_24_ForeachBinaryOpScalar_cu_86b9896c25multi_tensor_apply_kernelINS1_18TensorListMetadataILi2EEENS1_21BinaryOpScalarFunctorIiLi2ELi1ELi1EEEJNS1_13power_functorIiEEiEEEvT_T0_DpT1_)
        .other          _ZN2at6native57_GLOBAL__N__f3eca4a2_24_ForeachBinaryOpScalar_cu_86b9896c25multi_tensor_apply_kernelINS1_18TensorListMetadataILi2EEENS1_21BinaryOpScalarFunctorIiLi2ELi1ELi1EEEJNS1_13power_functorIiEEiEEEvT_T0_DpT1_,@"STO_CUDA_ENTRY STV_DEFAULT"
_ZN2at6native57_GLOBAL__N__f3eca4a2_24_ForeachBinaryOpScalar_cu_86b9896c25multi_tensor_apply_kernelINS1_18TensorListMetadataILi2EEENS1_21BinaryOpScalarFunctorIiLi2ELi1ELi1EEEJNS1_13power_functorIiEEiEEEvT_T0_DpT1_:
        /* <DEDUP_REMOVED lines=11> */
[----:B--2---:R-:W-:Y:S02]  /*00b0*/  UIMAD.WIDE UR8, UR10, 0x40000, UR8 ;  /* 0x000400000a0878a5 */ /* 0x004fe4000f8e0208 */
[----:B---3--:R-:W-:Y:S02]  /*00c0*/  UIMAD.WIDE UR10, UR10, 0x40000, UR6 ;  /* 0x000400000a0a78a5 */ /* 0x008fe4000f8e0206 */
[----:B------:R-:W-:-:S02]  /*00d0*/  ULOP3.LUT UR6, UR14, 0xf, UR8, 0xf8, !UPT ;  /* 0x0000000f0e067892 */ /* 0x000fc4000f8ef808 */
[----:B------:R-:W-:Y:S02]  /*00e0*/  UIADD3 UR7, UP1, UPT, UR4, -UR12, URZ ;  /* 0x8000000c04077290 */ /* 0x000fe4000ff3e0ff */
[----:B------:R-:W-:Y:S01]  /*00f0*/  ULOP3.LUT UP0, URZ, UR6, 0xf, UR10, 0xf8, !UPT ;  /* 0x0000000f06ff7892 */ /* 0x000fe2000f80f80a */
[----:B------:R-:W0:Y:S03]  /*0100*/  LDCU.64 UR14, c[0x0][0x358] ;  /* 0x00006b00ff0e77ac */ /* 0x000e260008000a00 */
[----:B------:R-:W-:Y:S02]  /*0110*/  ULOP3.LUT UP0, URZ, URZ, URZ, URZ, 0xfc, UP0 ;  /* 0x000000ffffff7292 */ /* 0x000fe4000800fcff */
[----:B------:R-:W-:-:S07]  /*0120*/  UIADD3.X UR4, UPT, UPT, UR5, ~UR13, URZ, UP1, !UPT ;  /* 0x8000000d05047290 */ /* 0x000fce0008ffe4ff */
[----:B------:R-:W-:Y:S05]  /*0130*/  BRA.U !UP0, `(.L_x_2793) ;  /* 0x0000001d08e87547 */ /* 0x000fea000b800000 */
[----:B------:R-:W-:-:S04]  /*0140*/  UISETP.GE.U32.AND UP0, UPT, UR7, 0x1, UPT ;  /* 0x000000010700788c */ /* 0x000fc8000bf06070 */
[----:B------:R-:W-:-:S06]  /*0150*/  UISETP.GE.AND.EX UP0, UPT, UR4, URZ, UPT, UP0 ;  /* 0x000000ff0400728c */ /* 0x000fcc000bf06300 */
[----:B------:R-:W-:-:S13]  /*0160*/  PLOP3.LUT P0, PT, PT, PT, UP0, 0x80, 0x8 ;  /* 0x000000000008781c */ /* 0x000fda0003f0f008 */
[----:B0-----:R-:W-:Y:S05]  /*0170*/  @!P0 EXIT ;  /* 0x000000000000894d */ /* 0x001fea0003800000 */
[----:B------:R-:W0:Y:S01]  /*0180*/  LDCU UR5, c[0x0][0xfcc] ;  /* 0x0001f980ff0577ac */ /* 0x000e220008000800 */
[----:B------:R-:W1:Y:S01]  /*0190*/  S2R R14, SR_TID.X ;  /* 0x00000000000e7919 */ /* 0x000e620000002100 */
[----:B------:R-:W-:Y:S01]  /*01a0*/  UISETP.LT.U32.AND UP0, UPT, UR7, 0x10000, UPT ;  /* 0x000100000700788c */ /* 0x000fe2000bf01070 */
[----:B------:R-:W2:Y:S03]  /*01b0*/  LDCU UR16, c[0x0][0x360] ;  /* 0x00006c00ff1077ac */ /* 0x000ea60008000800 */
[----:B------:R-:W-:-:S04]  /*01c0*/  UISETP.LT.U32.AND.EX UP0, UPT, UR4, URZ, UPT, UP0 ;  /* 0x000000ff0400728c */ /* 0x000fc8000bf01100 */
[----:B------:R-:W-:Y:S02]  /*01d0*/  USEL UR17, UR7, 0x10000, UP0 ;  /* 0x0001000007117887 */ /* 0x000fe40008000000 */
[----:B------:R-:W-:Y:S02]  /*01e0*/  USEL UR18, UR4, URZ, UP0 ;  /* 0x000000ff04127287 */ /* 0x000fe40008000000 */
[----:B0-----:R-:W-:Y:S02]  /*01f0*/  UISETP.GT.AND UP0, UPT, UR5, -0x1, UPT ;  /* 0xffffffff0500788c */ /* 0x001fe4000bf04270 */
        /* <DEDUP_REMOVED lines=12> */
[----:B-1----:R-:W-:Y:S05]  /*02c0*/  CALL.REL.NOINC `($__internal_72_$__cuda_sm20_div_u16) ;  /* 0x0000002400ac7944 */ /* 0x002fea0003c00000 */
[----:B------:R-:W0:Y:S01]  /*02d0*/  LDCU UR4, c[0x0][0xfcc] ;  /* 0x0001f980ff0477ac */ /* 0x000e220008000800 */
        /* <DEDUP_REMOVED lines=16> */
.L_x_2812:
[----:B------:R-:W-:Y:S01]  /*03e0*/  IADD3 R0, P0, PT, R14, UR6, RZ ;  /* 0x000000060e007c10 */ /* 0x000fe2000ff1e0ff */
[----:B0-----:R-:W-:Y:S02]  /*03f0*/  IMAD.MOV.U32 R7, RZ, RZ, RZ ;  /* 0x000000ffff077224 */ /* 0x001fe400078e00ff */
[----:B------:R-:W-:Y:S01]  /*0400*/  IMAD.MOV.U32 R23, RZ, RZ, RZ ;  /* 0x000000ffff177224 */ /* 0x000fe200078e00ff */
        /* <DEDUP_REMOVED lines=8> */
[----:B------:R-:W-:Y:S01]  /*0490*/  ISETP.GE.U32.AND P3, PT, R2, UR17, PT ;  /* 0x0000001102007c0c */ /* 0x000fe2000bf66070 */
[----:B------:R-:W-:-:S05]  /*04a0*/  IMAD.X R15, RZ, RZ, R19, P1 ;  /* 0x000000ffff0f7224 */ /* 0x000fca00008e0613 */
[----:B------:R-:W-:Y:S02]  /*04b0*/  ISETP.GE.AND.EX P3, PT, R15, UR18, PT, P3 ;  /* 0x000000120f007c0c */ /* 0x000fe4000bf66330 */
[----:B------:R-:W-:-:S03]  /*04c0*/  @!P0 LEA R4, P1, R0, UR10, 0x2 ;  /* 0x0000000a00048c11 */ /* 0x000fc6000f8210ff */
[----:B------:R-:W-:Y:S02]  /*04d0*/  @!P4 LEA R8, P2, R6, UR10, 0x2 ;  /* 0x0000000a0608cc11 */ /* 0x000fe4000f8410ff */
[----:B------:R-:W-:Y:S02]  /*04e0*/  @!P0 LEA.HI.X R5, R0, UR11, R17, 0x2, P1 ;  /* 0x0000000b00058c11 */ /* 0x000fe400088f1411 */
[----:B------:R-:W-:Y:S02]  /*04f0*/  IADD3 R3, P1, PT, R2, UR16, RZ ;  /* 0x0000001002037c10 */ /* 0x000fe4000ff3e0ff */
[----:B------:R-:W-:Y:S01]  /*0500*/  @!P4 LEA.HI.X R9, R6, UR11, R19, 0x2, P2 ;  /* 0x0000000b0609cc11 */ /* 0x000fe200090f1413 */
[----:B------:R-:W2:Y:S01]  /*0510*/  @!P0 LDG.E R7, desc[UR14][R4.64] ;  /* 0x0000000e04078981 */ /* 0x000ea2000c1e1900 */
[----:B------:R-:W-:Y:S01]  /*0520*/  ISETP.GE.U32.AND P2, PT, R3, UR17, PT ;  /* 0x0000001103007c0c */ /* 0x000fe2000bf46070 */
[----:B------:R-:W-:Y:S02]  /*0530*/  IMAD.X R16, RZ, RZ, R15, P1 ;  /* 0x000000ffff107224 */ /* 0x000fe400008e060f */
[----:B------:R-:W-:Y:S01]  /*0540*/  IMAD.MOV.U32 R27, RZ, RZ, RZ ;  /* 0x000000ffff1b7224 */ /* 0x000fe200078e00ff */
[----:B------:R0:W3:Y:S01]  /*0550*/  @!P4 LDG.E R23, desc[UR14][R8.64] ;  /* 0x0000000e0817c981 */ /* 0x0000e2000c1e1900 */
[----:B------:R-:W-:Y:S01]  /*0560*/  @!P3 LEA R10, P0, R2, UR10, 0x2 ;  /* 0x0000000a020abc11 */ /* 0x000fe2000f8010ff */
[----:B------:R-:W-:Y:S01]  /*0570*/  IMAD.MOV.U32 R29, RZ, RZ, RZ ;  /* 0x000000ffff1d7224 */ /* 0x000fe200078e00ff */
[----:B------:R-:W-:-:S02]  /*0580*/  ISETP.GE.AND.EX P2, PT, R16, UR18, PT, P2 ;  /* 0x0000001210007c0c */ /* 0x000fc4000bf46320 */
[----:B------:R-:W-:Y:S02]  /*0590*/  @!P3 LEA.HI.X R11, R2, UR11, R15, 0x2, P0 ;  /* 0x0000000b020bbc11 */ /* 0x000fe400080f140f */
[----:B------:R-:W-:Y:S02]  /*05a0*/  ISETP.GE.U32.AND P5, PT, R0, UR17, PT ;  /* 0x0000001100007c0c */ /* 0x000fe4000bfa6070 */
[----:B0-----:R-:W-:Y:S01]  /*05b0*/  @!P3 LEA R8, P1, R2, UR8, 0x2 ;  /* 0x000000080208bc11 */ /* 0x001fe2000f8210ff */
[----:B------:R-:W-:Y:S01]  /*05c0*/  UIADD3 UR4, UP0, UPT, UR4, 0x2, URZ ;  /* 0x0000000204047890 */ /* 0x000fe2000ff1e0ff */
[----:B------:R0:W5:Y:S05]  /*05d0*/  @!P3 LDG.E R29, desc[UR14][R10.64] ;  /* 0x0000000e0a1db981 */ /* 0x00016a000c1e1900 */
[----:B------:R-:W-:-:S04]  /*05e0*/  @!P2 LEA R20, P0, R3, UR10, 0x2 ;  /* 0x0000000a0314ac11 */ /* 0x000fc8000f8010ff */
[----:B------:R-:W-:-:S05]  /*05f0*/  @!P2 LEA.HI.X R21, R3, UR11, R16, 0x2, P0 ;  /* 0x0000000b0315ac11 */ /* 0x000fca00080f1410 */
[----:B------:R1:W5:Y:S01]  /*0600*/  @!P2 LDG.E R27, desc[UR14][R20.64] ;  /* 0x0000000e141ba981 */ /* 0x000362000c1e1900 */
[----:B------:R-:W-:Y:S01]  /*0610*/  @!P3 LEA.HI.X R9, R2, UR9, R15, 0x2, P1 ;  /* 0x000000090209bc11 */ /* 0x000fe200088f140f */
[----:B------:R-:W-:Y:S01]  /*0620*/  UIADD3.X UR5, UPT, UPT, URZ, UR5, URZ, UP0, !UPT ;  /* 0x00000005ff057290 */ /* 0x000fe200087fe4ff */
[----:B------:R-:W-:Y:S01]  /*0630*/  @!P2 LEA R2, P1, R3, UR8, 0x2 ;  /* 0x000000080302ac11 */ /* 0x000fe2000f8210ff */
[----:B------:R-:W-:Y:S01]  /*0640*/  BSSY.RECONVERGENT B0, `(.L_x_2796) ;  /* 0x0000012000007945 */ /* 0x000fe20003800200 */
[----:B------:R-:W-:Y:S02]  /*0650*/  ISETP.GE.AND.EX P5, PT, R17, UR18, PT, P5 ;  /* 0x0000001211007c0c */ /* 0x000fe4000bfa6350 */
[----:B------:R-:W-:Y:S02]  /*0660*/  @!P2 LEA.HI.X R3, R3, UR9, R16, 0x2, P1 ;  /* 0x000000090303ac11 */ /* 0x000fe400088f1410 */
[C---:B------:R-:W-:Y:S02]  /*0670*/  IADD3 R15, P1, PT, R6.reuse, UR13, RZ ;  /* 0x0000000d060f7c10 */ /* 0x040fe4000ff3e0ff */
[----:B0-----:R-:W-:-:S03]  /*0680*/  @!P4 LEA R10, P6, R6, UR8, 0x2 ;  /* 0x00000008060acc11 */ /* 0x001fc6000f8c10ff */
[--C-:B------:R-:W-:Y:S01]  /*0690*/  IMAD.X R16, RZ, RZ, R19.reuse, P1 ;  /* 0x000000ffff107224 */ /* 0x100fe200008e0613 */
[----:B------:R-:W-:-:S03]  /*06a0*/  @!P4 LEA.HI.X R11, R6, UR9, R19, 0x2, P6 ;  /* 0x00000009060bcc11 */ /* 0x000fc6000b0f1413 */
[----:B------:R-:W-:-:S04]  /*06b0*/  @!P5 LEA R4, P0, R0, UR8, 0x2 ;  /* 0x000000080004dc11 */ /* 0x000fc8000f8010ff */
[C---:B------:R-:W-:Y:S02]  /*06c0*/  @!P5 LEA.HI.X R5, R0.reuse, UR9, R17, 0x2, P0 ;  /* 0x000000090005dc11 */ /* 0x040fe400080f1411 */
[----:B------:R-:W-:-:S05]  /*06d0*/  IADD3 R0, P0, PT, R0, UR13, RZ ;  /* 0x0000000d00007c10 */ /* 0x000fca000ff1e0ff */
[----:B------:R-:W-:Y:S01]  /*06e0*/  IMAD.X R17, RZ, RZ, R17, P0 ;  /* 0x000000ffff117224 */ /* 0x000fe200000e0611 */
[----:B------:R-:W-:Y:S02]  /*06f0*/  ISETP.GE.U32.AND P0, PT, R0, UR17, PT ;  /* 0x0000001100007c0c */ /* 0x000fe4000bf06070 */
[----:B--2---:R-:W-:Y:S02]  /*0700*/  ISETP.NE.AND P1, PT, R7, 0x1, PT ;  /* 0x000000010700780c */ /* 0x004fe40003f25270 */
[----:B---3--:R-:W-:-:S11]  /*0710*/  ISETP.NE.AND P6, PT, R23, 0x1, PT ;  /* 0x000000011700780c */ /* 0x008fd60003fc5270 */
[----:B-1----:R-:W-:Y:S05]  /*0720*/  @!P1 BRA `(.L_x_2797) ;  /* 0x00000000000c9947 */ /* 0x002fea0003800000 */
[----:B------:R-:W-:Y:S01]  /*0730*/  ISETP.NE.AND P1, PT, R7, -0x1, PT ;  /* 0xffffffff0700780c */ /* 0x000fe20003f25270 */
[----:B------:R-:W-:-:S12]  /*0740*/  IMAD.U32 R7, RZ, RZ, UR12 ;  /* 0x0000000cff077e24 */ /* 0x000fd8000f8e00ff */
[----:B------:R-:W-:-:S07]  /*0750*/  @P1 IMAD.MOV.U32 R7, RZ, RZ, RZ ;  /* 0x000000ffff071224 */ /* 0x000fce00078e00ff */
.L_x_2797:
[----:B------:R-:W-:Y:S05]  /*0760*/  BSYNC.RECONVERGENT B0 ;  /* 0x0000000000007941 */ /* 0x000fea0003800200 */
.L_x_2796:
[----:B------:R-:W-:Y:S01]  /*0770*/  BSSY.RECONVERGENT B0, `(.L_x_2798) ;  /* 0x0000006000007945 */ /* 0x000fe20003800200 */
[----:B-----5:R-:W-:-:S03]  /*0780*/  ISETP.NE.AND P1, PT, R29, 0x1, PT ;  /* 0x000000011d00780c */ /* 0x020fc60003f25270 */
[----:B------:R-:W-:Y:S10]  /*0790*/  @!P6 BRA `(.L_x_2799) ;  /* 0x00000000000ce947 */ /* 0x000ff40003800000 */
[----:B------:R-:W-:Y:S01]  /*07a0*/  ISETP.NE.AND P6, PT, R23, -0x1, PT ;  /* 0xffffffff1700780c */ /* 0x000fe20003fc5270 */
[----:B------:R-:W-:-:S12]  /*07b0*/  IMAD.U32 R23, RZ, RZ, UR12 ;  /* 0x0000000cff177e24 */ /* 0x000fd8000f8e00ff */
[----:B------:R-:W-:-:S07]  /*07c0*/  @P6 IMAD.MOV.U32 R23, RZ, RZ, RZ ;  /* 0x000000ffff176224 */ /* 0x000fce00078e00ff */
.L_x_2799:
[----:B------:R-:W-:Y:S05]  /*07d0*/  BSYNC.RECONVERGENT B0 ;  /* 0x0000000000007941 */ /* 0x000fea0003800200 */
.L_x_2798:
[----:B------:R-:W-:Y:S01]  /*07e0*/  BSSY.RECONVERGENT B0, `(.L_x_2800) ;  /* 0x0000006000007945 */ /* 0x000fe20003800200 */
[----:B------:R-:W-:-:S03]  /*07f0*/  ISETP.NE.AND P6, PT, R27, 0x1, PT ;  /* 0x000000011b00780c */ /* 0x000fc60003fc5270 */
[----:B------:R-:W-:Y:S10]  /*0800*/  @!P1 BRA `(.L_x_2801) ;  /* 0x00000000000c9947 */ /* 0x000ff40003800000 */
[----:B------:R-:W-:Y:S01]  /*0810*/  ISETP.NE.AND P1, PT, R29, -0x1, PT ;  /* 0xffffffff1d00780c */ /* 0x000fe20003f25270 */
[----:B------:R-:W-:-:S12]  /*0820*/  IMAD.U32 R29, RZ, RZ, UR12 ;  /* 0x0000000cff1d7e24 */ /* 0x000fd8000f8e00ff */
[----:B------:R-:W-:-:S07]  /*0830*/  @P1 IMAD.MOV.U32 R29, RZ, RZ, RZ ;  /* 0x000000ffff1d1224 */ /* 0x000fce00078e00ff */
.L_x_2801:
[----:B------:R-:W-:Y:S05]  /*0840*/  BSYNC.RECONVERGENT B0 ;  /* 0x0000000000007941 */ /* 0x000fea0003800200 */
.L_x_2800:
[----:B------:R-:W-:Y:S01]  /*0850*/  BSSY.RECONVERGENT B0, `(.L_x_2802) ;  /* 0x0000006000007945 */ /* 0x000fe20003800200 */
[----:B------:R-:W-:-:S03]  /*0860*/  ISETP.GE.U32.AND P1, PT, R15, UR17, PT ;  /* 0x000000110f007c0c */ /* 0x000fc6000bf26070 */
[----:B------:R-:W-:Y:S10]  /*0870*/  @!P6 BRA `(.L_x_2803) ;  /* 0x00000000000ce947 */ /* 0x000ff40003800000 */
[----:B------:R-:W-:Y:S01]  /*0880*/  ISETP.NE.AND P6, PT, R27, -0x1, PT ;  /* 0xffffffff1b00780c */ /* 0x000fe20003fc5270 */
[----:B------:R-:W-:-:S12]  /*0890*/  IMAD.U32 R27, RZ, RZ, UR12 ;  /* 0x0000000cff1b7e24 */ /* 0x000fd8000f8e00ff */
[----:B------:R-:W-:-:S07]  /*08a0*/  @P6 IMAD.MOV.U32 R27, RZ, RZ, RZ ;  /* 0x000000ffff1b6224 */ /* 0x000fce00078e00ff */
.L_x_2803:
[----:B------:R-:W-:Y:S05]  /*08b0*/  BSYNC.RECONVERGENT B0 ;  /* 0x0000000000007941 */ /* 0x000fea0003800200 */
.L_x_2802:
[----:B------:R-:W-:Y:S01]  /*08c0*/  ISETP.GE.AND.EX P0, PT, R17, UR18, PT, P0 ;  /* 0x0000001211007c0c */ /* 0x000fe2000bf06300 */
[----:B------:R0:W-:Y:S01]  /*08d0*/  @!P5 STG.E desc[UR14][R4.64], R7 ;  /* 0x000000070400d986 */ /* 0x0001e2000c10190e */
[----:B------:R-:W-:Y:S01]  /*08e0*/  IADD3 R18, P5, PT, R15, UR16, RZ ;  /* 0x000000100f127c10 */ /* 0x000fe2000ffbe0ff */
[----:B------:R-:W-:Y:S01]  /*08f0*/  IMAD.MOV.U32 R25, RZ, RZ, RZ ;  /* 0x000000ffff197224 */ /* 0x000fe200078e00ff */
[----:B------:R-:W-:Y:S01]  /*0900*/  ISETP.GE.AND.EX P1, PT, R16, UR18, PT, P1 ;  /* 0x0000001210007c0c */ /* 0x000fe2000bf26310 */
[----:B------:R1:W-:Y:S01]  /*0910*/  @!P4 STG.E desc[UR14][R10.64], R23 ;  /* 0x000000170a00c986 */ /* 0x0003e2000c10190e */
[C---:B------:R-:W-:Y:S01]  /*0920*/  IADD3 R19, P4, PT, R18.reuse, UR16, RZ ;  /* 0x0000001012137c10 */ /* 0x040fe2000ff9e0ff */
[----:B------:R-:W-:Y:S02]  /*0930*/  IMAD.X R21, RZ, RZ, R16, P5 ;  /* 0x000000ffff157224 */ /* 0x000fe400028e0610 */
[----:B------:R2:W-:Y:S01]  /*0940*/  @!P3 STG.E desc[UR14][R8.64], R29 ;  /* 0x0000001d0800b986 */ /* 0x0005e2000c10190e */
[----:B------:R-:W-:Y:S01]  /*0950*/  ISETP.GE.U32.AND P3, PT, R19, UR17, PT ;  /* 0x0000001113007c0c */ /* 0x000fe2000bf66070 */
[----:B------:R-:W-:Y:S01]  /*0960*/  IMAD.X R20, RZ, RZ, R21, P4 ;  /* 0x000000ffff147224 */ /* 0x000fe200020e0615 */
[----:B------:R-:W-:Y:S01]  /*0970*/  ISETP.GE.U32.AND P4, PT, R18, UR17, PT ;  /* 0x0000001112007c0c */ /* 0x000fe2000bf86070 */
[----:B------:R3:W-:Y:S01]  /*0980*/  @!P2 STG.E desc[UR14][R2.64], R27 ;  /* 0x0000001b0200a986 */ /* 0x0007e2000c10190e */
[----:B0-----:R-:W-:-:S02]  /*0990*/  @!P0 LEA R4, P5, R0, UR10, 0x2 ;  /* 0x0000000a00048c11 */ /* 0x001fc4000f8a10ff */
[----:B------:R-:W-:Y:S02]  /*09a0*/  ISETP.GE.AND.EX P3, PT, R20, UR18, PT, P3 ;  /* 0x0000001214007c0c */ /* 0x000fe4000bf66330 */
[----:B-1----:R-:W-:Y:S02]  /*09b0*/  CS2R R22, SRZ ;  /* 0x0000000000167805 */ /* 0x002fe4000001ff00 */
[----:B------:R-:W-:Y:S02]  /*09c0*/  @!P0 LEA.HI.X R5, R0, UR11, R17, 0x2, P5 ;  /* 0x0000000b00058c11 */ /* 0x000fe4000a8f1411 */
[----:B------:R-:W-:Y:S02]  /*09d0*/  ISETP.GE.AND.EX P4, PT, R21, UR18, PT, P4 ;  /* 0x0000001215007c0c */ /* 0x000fe4000bf86340 */
[C---:B------:R-:W-:Y:S01]  /*09e0*/  @!P1 LEA R6, P6, R15.reuse, UR10, 0x2 ;  /* 0x0000000a0f069c11 */ /* 0x040fe2000f8c10ff */
[----:B------:R-:W4:Y:S03]  /*09f0*/  @!P0 LDG.E R25, desc[UR14][R4.64] ;  /* 0x0000000e04198981 */ /* 0x000f26000c1e1900 */
[----:B------:R-:W-:-:S02]  /*0a00*/  @!P1 LEA.HI.X R7, R15, UR11, R16, 0x2, P6 ;  /* 0x0000000b0f079c11 */ /* 0x000fc4000b0f1410 */
[C---:B--2---:R-:W-:Y:S01]  /*0a10*/  @!P3 LEA R8, P5, R19.reuse, UR10, 0x2 ;  /* 0x0000000a1308bc11 */ /* 0x044fe2000f8a10ff */
[----:B------:R-:W-:Y:S02]  /*0a20*/  IMAD.MOV.U32 R29, RZ, RZ, RZ ;  /* 0x000000ffff1d7224 */ /* 0x000fe400078e00ff */
[----:B------:R-:W2:Y:S02]  /*0a30*/  @!P1 LDG.E R23, desc[UR14][R6.64] ;  /* 0x0000000e06179981 */ /* 0x000ea4000c1e1900 */
[C---:B------:R-:W-:Y:S02]  /*0a40*/  @!P4 LEA R10, P2, R18.reuse, UR10, 0x2 ;  /* 0x0000000a120acc11 */ /* 0x040fe4000f8410ff */
[----:B------:R-:W-:Y:S02]  /*0a50*/  @!P3 LEA.HI.X R9, R19, UR11, R20, 0x2, P5 ;  /* 0x0000000b1309bc11 */ /* 0x000fe4000a8f1414 */
[----:B------:R-:W-:-:S03]  /*0a60*/  @!P4 LEA.HI.X R11, R18, UR11, R21, 0x2, P2 ;  /* 0x0000000b120bcc11 */ /* 0x000fc600090f1415 */
[----:B------:R3:W5:Y:S04]  /*0a70*/  @!P3 LDG.E R22, desc[UR14][R8.64] ;  /* 0x0000000e0816b981 */ /* 0x000768000c1e1900 */
[----:B------:R3:W5:Y:S01]  /*0a80*/  @!P4 LDG.E R29, desc[UR14][R10.64] ;  /* 0x0000000e0a1dc981 */ /* 0x000762000c1e1900 */
[----:B------:R-:W-:Y:S01]  /*0a90*/  ISETP.NE.U32.AND P2, PT, R12, UR4, PT ;  /* 0x000000040c007c0c */ /* 0x000fe2000bf45070 */
[----:B------:R-:W-:Y:S03]  /*0aa0*/  BSSY.RECONVERGENT B0, `(.L_x_2804) ;  /* 0x0000008000007945 */ /* 0x000fe60003800200 */
[----:B------:R-:W-:Y:S02]  /*0ab0*/  ISETP.NE.AND.EX P2, PT, RZ, UR5, PT, P2 ;  /* 0x00000005ff007c0c */ /* 0x000fe4000bf45320 */
[----:B----4-:R-:W-:-:S02]  /*0ac0*/  ISETP.NE.AND P5, PT, R25, 0x1, PT ;  /* 0x000000011900780c */ /* 0x010fc40003fa5270 */
[----:B--2---:R-:W-:-:S11]  /*0ad0*/  ISETP.NE.AND P6, PT, R23, 0x1, PT ;  /* 0x000000011700780c */ /* 0x004fd60003fc5270 */
[----:B---3--:R-:W-:Y:S05]  /*0ae0*/  @!P5 BRA `(.L_x_2805) ;  /* 0x00000000000cd947 */ /* 0x008fea0003800000 */
[----:B------:R-:W-:Y:S01]  /*0af0*/  ISETP.NE.AND P5, PT, R25, -0x1, PT ;  /* 0xffffffff1900780c */ /* 0x000fe20003fa5270 */
[----:B------:R-:W-:-:S12]  /*0b00*/  IMAD.U32 R25, RZ, RZ, UR12 ;  /* 0x0000000cff197e24 */ /* 0x000fd8000f8e00ff */
[----:B------:R-:W-:-:S07]  /*0b10*/  @P5 IMAD.MOV.U32 R25, RZ, RZ, RZ ;  /* 0x000000ffff195224 */ /* 0x000fce00078e00ff */
.L_x_2805:
[----:B------:R-:W-:Y:S05]  /*0b20*/  BSYNC.RECONVERGENT B0 ;  /* 0x0000000000007941 */ /* 0x000fea0003800200 */
.L_x_2804:
[----:B------:R-:W-:Y:S01]  /*0b30*/  BSSY.RECONVERGENT B0, `(.L_x_2806) ;  /* 0x0000006000007945 */ /* 0x000fe20003800200 */
[----:B-----5:R-:W-:-:S03]  /*0b40*/  ISETP.NE.AND P5, PT, R29, 0x1, PT ;  /* 0x000000011d00780c */ /* 0x020fc60003fa5270 */
[----:B------:R-:W-:Y:S10]  /*0b50*/  @!P6 BRA `(.L_x_2807) ;  /* 0x00000000000ce947 */ /* 0x000ff40003800000 */
[----:B------:R-:W-:Y:S01]  /*0b60*/  ISETP.NE.AND P6, PT, R23, -0x1, PT ;  /* 0xffffffff1700780c */ /* 0x000fe20003fc5270 */
[----:B------:R-:W-:-:S12]  /*0b70*/  IMAD.U32 R23, RZ, RZ, UR12 ;  /* 0x0000000cff177e24 */ /* 0x000fd8000f8e00ff */
[----:B------:R-:W-:-:S07]  /*0b80*/  @P6 IMAD.MOV.U32 R23, RZ, RZ, RZ ;  /* 0x000000ffff176224 */ /* 0x000fce00078e00ff */
.L_x_2807:
[----:B------:R-:W-:Y:S05]  /*0b90*/  BSYNC.RECONVERGENT B0 ;  /* 0x0000000000007941 */ /* 0x000fea0003800200 */
.L_x_2806:
[----:B------:R-:W-:Y:S01]  /*0ba0*/  BSSY.RECONVERGENT B0, `(.L_x_2808) ;  /* 0x0000006000007945 */ /* 0x000fe20003800200 */
[----:B------:R-:W-:-:S03]  /*0bb0*/  ISETP.NE.AND P6, PT, R22, 0x1, PT ;  /* 0x000000011600780c */ /* 0x000fc60003fc5270 */
[----:B------:R-:W-:Y:S10]  /*0bc0*/  @!P5 BRA `(.L_x_2809) ;  /* 0x00000000000cd947 */ /* 0x000ff40003800000 */
[----:B------:R-:W-:Y:S01]  /*0bd0*/  ISETP.NE.AND P5, PT, R29, -0x1, PT ;  /* 0xffffffff1d00780c */ /* 0x000fe20003fa5270 */
[----:B------:R-:W-:-:S12]  /*0be0*/  IMAD.U32 R29, RZ, RZ, UR12 ;  /* 0x0000000cff1d7e24 */ /* 0x000fd8000f8e00ff */
[----:B------:R-:W-:-:S07]  /*0bf0*/  @P5 IMAD.MOV.U32 R29, RZ, RZ, RZ ;  /* 0x000000ffff1d5224 */ /* 0x000fce00078e00ff */
.L_x_2809:
[----:B------:R-:W-:Y:S05]  /*0c00*/  BSYNC.RECONVERGENT B0 ;  /* 0x0000000000007941 */ /* 0x000fea0003800200 */
.L_x_2808:
[----:B------:R-:W-:Y:S04]  /*0c10*/  BSSY.RECONVERGENT B0, `(.L_x_2810) ;  /* 0x0000005000007945 */ /* 0x000fe80003800200 */
[----:B------:R-:W-:Y:S05]  /*0c20*/  @!P6 BRA `(.L_x_2811) ;  /* 0x00000000000ce947 */ /* 0x000fea0003800000 */
[----:B------:R-:W-:Y:S01]  /*0c30*/  ISETP.NE.AND P5, PT, R22, -0x1, PT ;  /* 0xffffffff1600780c */ /* 0x000fe20003fa5270 */
[----:B------:R-:W-:-:S12]  /*0c40*/  IMAD.U32 R22, RZ, RZ, UR12 ;  /* 0x0000000cff167e24 */ /* 0x000fd8000f8e00ff */
[----:B------:R-:W-:-:S07]  /*0c50*/  @P5 IMAD.MOV.U32 R22, RZ, RZ, RZ ;  /* 0x000000ffff165224 */ /* 0x000fce00078e00ff */
.L_x_2811:
[----:B------:R-:W-:Y:S05]  /*0c60*/  BSYNC.RECONVERGENT B0 ;  /* 0x0000000000007941 */ /* 0x000fea0003800200 */
.L_x_2810:
[C---:B------:R-:W-:Y:S01]  /*0c70*/  @!P0 LEA R2, P6, R0.reuse, UR8, 0x2 ;  /* 0x0000000800028c11 */ /* 0x040fe2000f8c10ff */
[----:B------:R-:W-:Y:S01]  /*0c80*/  ULEA UR6, UP0, UR13, UR6, 0x1 ;  /* 0x000000060d067291 */ /* 0x000fe2000f8008ff */
[C---:B------:R-:W-:Y:S02]  /*0c90*/  @!P1 LEA R4, P5, R15.reuse, UR8, 0x2 ;  /* 0x000000080f049c11 */ /* 0x040fe4000f8a10ff */
[----:B------:R-:W-:Y:S01]  /*0ca0*/  @!P0 LEA.HI.X R3, R0, UR9, R17, 0x2, P6 ;  /* 0x0000000900038c11 */ /* 0x000fe2000b0f1411 */
[----:B------:R-:W-:Y:S01]  /*0cb0*/  ULEA.HI.X UR7, UR13, UR7, URZ, 0x1, UP0 ;  /* 0x000000070d077291 */ /* 0x000fe200080f0cff */
[----:B------:R-:W-:Y:S02]  /*0cc0*/  @!P4 LEA R6, P6, R18, UR8, 0x2 ;  /* 0x000000081206cc11 */ /* 0x000fe4000f8c10ff */
[----:B------:R-:W-:Y:S01]  /*0cd0*/  @!P1 LEA.HI.X R5, R15, UR9, R16, 0x2, P5 ;  /* 0x000000090f059c11 */ /* 0x000fe2000a8f1410 */
[----:B------:R0:W-:Y:S01]  /*0ce0*/  @!P0 STG.E desc[UR14][R2.64], R25 ;  /* 0x0000001902008986 */ /* 0x0001e2000c10190e */
[----:B------:R-:W-:-:S02]  /*0cf0*/  @!P3 LEA R8, P5, R19, UR8, 0x2 ;  /* 0x000000081308bc11 */ /* 0x000fc4000f8a10ff */
[----:B------:R-:W-:Y:S01]  /*0d00*/  @!P4 LEA.HI.X R7, R18, UR9, R21, 0x2, P6 ;  /* 0x000000091207cc11 */ /* 0x000fe2000b0f1415 */
[----:B------:R0:W-:Y:S01]  /*0d10*/  @!P1 STG.E desc[UR14][R4.64], R23 ;  /* 0x0000001704009986 */ /* 0x0001e2000c10190e */
[----:B------:R-:W-:-:S03]  /*0d20*/  @!P3 LEA.HI.X R9, R19, UR9, R20, 0x2, P5 ;  /* 0x000000091309bc11 */ /* 0x000fc6000a8f1414 */
[----:B------:R0:W-:Y:S04]  /*0d30*/  @!P4 STG.E desc[UR14][R6.64], R29 ;  /* 0x0000001d0600c986 */ /* 0x0001e8000c10190e */
[----:B------:R0:W-:Y:S01]  /*0d40*/  @!P3 STG.E desc[UR14][R8.64], R22 ;  /* 0x000000160800b986 */ /* 0x0001e2000c10190e */
[----:B------:R-:W-:Y:S05]  /*0d50*/  @P2 BRA `(.L_x_2812) ;  /* 0xfffffff400a02947 */ /* 0x000fea000383ffff */
.L_x_2795:
[----:B------:R-:W-:-:S04]  /*0d60*/  LOP3.LUT R13, R13, 0x1, RZ, 0xc0, !PT ;  /* 0x000000010d0d7812 */ /* 0x000fc800078ec0ff */
[----:B------:R-:W-:-:S04]  /*0d70*/  ISETP.NE.U32.AND P0, PT, R13, 0x1, PT ;  /* 0x000000010d00780c */ /* 0x000fc80003f05070 */
[----:B------:R-:W-:-:S13]  /*0d80*/  ISETP.NE.U32.AND.EX P0, PT, RZ, RZ, PT, P0 ;  /* 0x000000ffff00720c */ /* 0x000fda0003f05100 */
[----:B------:R-:W-:Y:S05]  /*0d90*/  @!P0 EXIT ;  /* 0x000000000000894d */ /* 0x000fea0003800000 */
[----:B------:R-:W-:Y:S01]  /*0da0*/  IADD3 R0, P0, PT, R14, UR6, RZ ;  /* 0x000000060e007c10 */ /* 0x000fe2000ff1e0ff */
[----:B------:R-:W-:Y:S02]  /*0db0*/  IMAD.MOV.U32 R17, RZ, RZ, RZ ;  /* 0x000000ffff117224 */ /* 0x000fe400078e00ff */
[----:B------:R-:W-:Y:S01]  /*0dc0*/  IMAD.MOV.U32 R19, RZ, RZ, RZ ;  /* 0x000000ffff137224 */ /* 0x000fe200078e00ff */
[C---:B0-----:R-:W-:Y:S01]  /*0dd0*/  IADD3 R5, P1, PT, R0.reuse, UR16, RZ ;  /* 0x0000001000057c10 */ /* 0x041fe2000ff3e0ff */
[----:B------:R-:W-:Y:S01]  /*0de0*/  IMAD.X R3, RZ, RZ, UR7, P0 ;  /* 0x00000007ff037e24 */ /* 0x000fe200080e06ff */
[----:B------:R-:W-:Y:S01]  /*0df0*/  ISETP.GE.U32.AND P0, PT, R0, UR17, PT ;  /* 0x0000001100007c0c */ /* 0x000fe2000bf06070 */
[----:B------:R-:W-:Y:S01]  /*0e00*/  IMAD.MOV.U32 R21, RZ, RZ, RZ ;  /* 0x000000ffff157224 */ /* 0x000fe200078e00ff */
[----:B------:R-:W-:Y:S01]  /*0e10*/  IADD3 R7, P3, PT, R5, UR16, RZ ;  /* 0x0000001005077c10 */ /* 0x000fe2000ff7e0ff */
[----:B------:R-:W-:Y:S01]  /*0e20*/  IMAD.X R16, RZ, RZ, R3, P1 ;  /* 0x000000ffff107224 */ /* 0x000fe200008e0603 */
[----:B------:R-:W-:-:S02]  /*0e30*/  ISETP.GE.AND.EX P0, PT, R3, UR18, PT, P0 ;  /* 0x0000001203007c0c */ /* 0x000fc4000bf06300 */
[----:B------:R-:W-:Y:S01]  /*0e40*/  IADD3 R20, P4, PT, R7, UR16, RZ ;  /* 0x0000001007147c10 */ /* 0x000fe2000ff9e0ff */
[----:B------:R-:W-:Y:S01]  /*0e50*/  IMAD.X R18, RZ, RZ, R16, P3 ;  /* 0x000000ffff127224 */ /* 0x000fe200018e0610 */
[----:B------:R-:W-:Y:S02]  /*0e60*/  ISETP.GE.U32.AND P1, PT, R5, UR17, PT ;  /* 0x0000001105007c0c */ /* 0x000fe4000bf26070 */
[----:B------:R-:W-:Y:S01]  /*0e70*/  ISETP.GE.U32.AND P2, PT, R7, UR17, PT ;  /* 0x0000001107007c0c */ /* 0x000fe2000bf46070 */
[----:B------:R-:W-:Y:S01]  /*0e80*/  IMAD.X R25, RZ, RZ, R18, P4 ;  /* 0x000000ffff197224 */ /* 0x000fe200020e0612 */
[----:B------:R-:W-:Y:S02]  /*0e90*/  ISETP.GE.AND.EX P1, PT, R16, UR18, PT, P1 ;  /* 0x0000001210007c0c */ /* 0x000fe4000bf26310 */
[----:B------:R-:W-:Y:S02]  /*0ea0*/  ISETP.GE.AND.EX P2, PT, R18, UR18, PT, P2 ;  /* 0x0000001212007c0c */ /* 0x000fe4000bf46320 */
[----:B------:R-:W-:-:S02]  /*0eb0*/  ISETP.GE.U32.AND P3, PT, R20, UR17, PT ;  /* 0x0000001114007c0c */ /* 0x000fc4000bf66070 */
[C---:B------:R-:W-:Y:S02]  /*0ec0*/  @!P0 LEA R8, P5, R0.reuse, UR10, 0x2 ;  /* 0x0000000a00088c11 */ /* 0x040fe4000f8a10ff */
[----:B------:R-:W-:Y:S02]  /*0ed0*/  ISETP.GE.AND.EX P3, PT, R25, UR18, PT, P3 ;  /* 0x0000001219007c0c */ /* 0x000fe4000bf66330 */
[----:B------:R-:W-:-:S03]  /*0ee0*/  @!P0 LEA.HI.X R9, R0, UR11, R3, 0x2, P5 ;  /* 0x0000000b00098c11 */ /* 0x000fc6000a8f1403 */
[----:B------:R-:W-:Y:S02]  /*0ef0*/  @!P1 LEA R10, P4, R5, UR10, 0x2 ;  /* 0x0000000a050a9c11 */ /* 0x000fe4000f8810ff */
[----:B------:R-:W2:Y:S01]  /*0f00*/  @!P0 LDG.E R17, desc[UR14][R8.64] ;  /* 0x0000000e08118981 */ /* 0x000ea2000c1e1900 */
[----:B------:R-:W-:Y:S02]  /*0f10*/  @!P2 LEA R12, P5, R7, UR10, 0x2 ;  /* 0x0000000a070cac11 */ /* 0x000fe4000f8a10ff */
[----:B------:R-:W-:Y:S02]  /*0f20*/  @!P1 LEA.HI.X R11, R5, UR11, R16, 0x2, P4 ;  /* 0x0000000b050b9c11 */ /* 0x000fe4000a0f1410 */
[----:B------:R-:W-:Y:S02]  /*0f30*/  @!P2 LEA.HI.X R13, R7, UR11, R18, 0x2, P5 ;  /* 0x0000000b070dac11 */ /* 0x000fe4000a8f1412 */
[C---:B------:R-:W-:Y:S01]  /*0f40*/  @!P3 LEA R14, P4, R20.reuse, UR10, 0x2 ;  /* 0x0000000a140ebc11 */ /* 0x040fe2000f8810ff */
[----:B------:R-:W-:Y:S01]  /*0f50*/  IMAD.MOV.U32 R23, RZ, RZ, RZ ;  /* 0x000000ffff177224 */ /* 0x000fe200078e00ff */
[----:B------:R-:W3:Y:S02]  /*0f60*/  @!P1 LDG.E R19, desc[UR14][R10.64] ;  /* 0x0000000e0a139981 */ /* 0x000ee4000c1e1900 */
[----:B------:R-:W-:-:S02]  /*0f70*/  @!P3 LEA.HI.X R15, R20, UR11, R25, 0x2, P4 ;  /* 0x0000000b140fbc11 */ /* 0x000fc4000a0f1419 */
[----:B------:R-:W4:Y:S04]  /*0f80*/  @!P2 LDG.E R21, desc[UR14][R12.64] ;  /* 0x0000000e0c15a981 */ /* 0x000f28000c1e1900 */
[----:B------:R0:W5:Y:S01]  /*0f90*/  @!P3 LDG.E R23, desc[UR14][R14.64] ;  /* 0x0000000e0e17b981 */ /* 0x000162000c1e1900 */
[----:B------:R-:W-:-:S04]  /*0fa0*/  @!P2 LEA R6, P6, R7, UR8, 0x2 ;  /* 0x000000080706ac11 */ /* 0x000fc8000f8c10ff */
[----:B------:R-:W-:Y:S02]  /*0fb0*/  @!P2 LEA.HI.X R7, R7, UR9, R18, 0x2, P6 ;  /* 0x000000090707ac11 */ /* 0x000fe4000b0f1412 */
[C---:B------:R-:W-:Y:S02]  /*0fc0*/  @!P0 LEA R2, P4, R0.reuse, UR8, 0x2 ;  /* 0x0000000800028c11 */ /* 0x040fe4000f8810ff */
[C---:B------:R-:W-:Y:S01]  /*0fd0*/  @!P1 LEA R4, P5, R5.reuse, UR8, 0x2 ;  /* 0x0000000805049c11 */ /* 0x040fe2000f8a10ff */
[----:B------:R-:W-:Y:S01]  /*0fe0*/  BSSY.RECONVERGENT B0, `(.L_x_2813) ;  /* 0x000000a000007945 */ /* 0x000fe20003800200 */
[----:B------:R-:W-:Y:S02]  /*0ff0*/  @!P0 LEA.HI.X R3, R0, UR9, R3, 0x2, P4 ;  /* 0x0000000900038c11 */ /* 0x000fe4000a0f1403 */
[----:B------:R-:W-:Y:S02]  /*1000*/  @!P1 LEA.HI.X R5, R5, UR9, R16, 0x2, P5 ;  /* 0x0000000905059c11 */ /* 0x000fe4000a8f1410 */
[----:B--2---:R-:W-:-:S02]  /*1010*/  ISETP.NE.AND P6, PT, R17, 0x1, PT ;  /* 0x000000011100780c */ /* 0x004fc40003fc5270 */
[----:B---3--:R-:W-:Y:S02]  /*1020*/  ISETP.NE.AND P5, PT, R19, 0x1, PT ;  /* 0x000000011300780c */ /* 0x008fe40003fa5270 */
[----:B----4-:R-:W-:-:S09]  /*1030*/  ISETP.NE.AND P4, PT, R21, 0x1, PT ;  /* 0x000000011500780c */ /* 0x010fd20003f85270 */
[----:B0-----:R-:W-:Y:S05]  /*1040*/  @!P6 BRA `(.L_x_2814) ;  /* 0x00000000000ce947 */ /* 0x001fea0003800000 */
[----:B------:R-:W-:Y:S01]  /*1050*/  ISETP.NE.AND P6, PT, R17, -0x1, PT ;  /* 0xffffffff1100780c */ /* 0x000fe20003fc5270 */
[----:B------:R-:W-:-:S12]  /*1060*/  IMAD.U32 R17, RZ, RZ, UR12 ;  /* 0x0000000cff117e24 */ /* 0x000fd8000f8e00ff */
[----:B------:R-:W-:-:S07]  /*1070*/  @P6 IMAD.MOV.U32 R17, RZ, RZ, RZ ;  /* 0x000000ffff116224 */ /* 0x000fce00078e00ff */
.L_x_2814:
[----:B------:R-:W-:Y:S05]  /*1080*/  BSYNC.RECONVERGENT B0 ;  /* 0x0000000000007941 */ /* 0x000fea0003800200 */
.L_x_2813:
[----:B------:R-:W-:Y:S01]  /*1090*/  BSSY.RECONVERGENT B0, `(.L_x_2815) ;  /* 0x0000006000007945 */ /* 0x000fe20003800200 */
[----:B-----5:R-:W-:-:S03]  /*10a0*/  ISETP.NE.AND P6, PT, R23, 0x1, PT ;  /* 0x000000011700780c */ /* 0x020fc60003fc5270 */
[----:B------:R-:W-:Y:S10]  /*10b0*/  @!P5 BRA `(.L_x_2816) ;  /* 0x00000000000cd947 */ /* 0x000ff40003800000 */
[----:B------:R-:W-:Y:S01]  /*10c0*/  ISETP.NE.AND P5, PT, R19, -0x1, PT ;  /* 0xffffffff1300780c */ /* 0x000fe20003fa5270 */
[----:B------:R-:W-:-:S12]  /*10d0*/  IMAD.U32 R19, RZ, RZ, UR12 ;  /* 0x0000000cff137e24 */ /* 0x000fd8000f8e00ff */
[----:B------:R-:W-:-:S07]  /*10e0*/  @P5 IMAD.MOV.U32 R19, RZ, RZ, RZ ;  /* 0x000000ffff135224 */ /* 0x000fce00078e00ff */
.L_x_2816:
[----:B------:R-:W-:Y:S05]  /*10f0*/  BSYNC.RECONVERGENT B0 ;  /* 0x0000000000007941 */ /* 0x000fea0003800200 */
.L_x_2815:
[----:B------:R-:W-:Y:S04]  /*1100*/  BSSY.RECONVERGENT B0, `(.L_x_2817) ;  /* 0x0000005000007945 */ /* 0x000fe80003800200 */
[----:B------:R-:W-:Y:S05]  /*1110*/  @!P4 BRA `(.L_x_2818) ;  /* 0x00000000000cc947 */ /* 0x000fea0003800000 */
[----:B------:R-:W-:Y:S01]  /*1120*/  ISETP.NE.AND P4, PT, R21, -0x1, PT ;  /* 0xffffffff1500780c */ /* 0x000fe20003f85270 */
[----:B------:R-:W-:-:S12]  /*1130*/  IMAD.U32 R21, RZ, RZ, UR12 ;  /* 0x0000000cff157e24 */ /* 0x000fd8000f8e00ff */
[----:B------:R-:W-:-:S07]  /*1140*/  @P4 IMAD.MOV.U32 R21, RZ, RZ, RZ ;  /* 0x000000ffff154224 */ /* 0x000fce00078e00ff */
.L_x_2818:
[----:B------:R-:W-:Y:S05]  /*1150*/  BSYNC.RECONVERGENT B0 ;  /* 0x0000000000007941 */ /* 0x000fea0003800200 */
.L_x_2817:
[----:B------:R-:W-:Y:S04]  /*1160*/  BSSY.RECONVERGENT B0, `(.L_x_2819) ;  /* 0x0000005000007945 */ /* 0x000fe80003800200 */
[----:B------:R-:W-:Y:S05]  /*1170*/  @!P6 BRA `(.L_x_2820) ;  /* 0x00000000000ce947 */ /* 0x000fea0003800000 */
[----:B------:R-:W-:Y:S01]  /*1180*/  ISETP.NE.AND P4, PT, R23, -0x1, PT ;  /* 0xffffffff1700780c */ /* 0x000fe20003f85270 */
[----:B------:R-:W-:-:S12]  /*1190*/  IMAD.U32 R23, RZ, RZ, UR12 ;  /* 0x0000000cff177e24 */ /* 0x000fd8000f8e00ff */
[----:B------:R-:W-:-:S07]  /*11a0*/  @P4 IMAD.MOV.U32 R23, RZ, RZ, RZ ;  /* 0x000000ffff174224 */ /* 0x000fce00078e00ff */
.L_x_2820:
[----:B------:R-:W-:Y:S05]  /*11b0*/  BSYNC.RECONVERGENT B0 ;  /* 0x0000000000007941 */ /* 0x000fea0003800200 */
.L_x_2819:
[----:B------:R0:W-:Y:S04]  /*11c0*/  @!P0 STG.E desc[UR14][R2.64], R17 ;  /* 0x0000001102008986 */ /* 0x0001e8000c10190e */
[----:B------:R0:W-:Y:S04]  /*11d0*/  @!P1 STG.E desc[UR14][R4.64], R19 ;  /* 0x0000001304009986 */ /* 0x0001e8000c10190e */
[----:B------:R0:W-:Y:S01]  /*11e0*/  @!P2 STG.E desc[UR14][R6.64], R21 ;  /* 0x000000150600a986 */ /* 0x0001e2000c10190e */
[----:B------:R-:W-:Y:S05]  /*11f0*/  @P3 EXIT ;  /* 0x000000000000394d */ /* 0x000fea0003800000 */
[----:B0-----:R-:W-:-:S04]  /*1200*/  LEA R2, P0, R20, UR8, 0x2 ;  /* 0x0000000814027c11 */ /* 0x001fc8000f8010ff */
[----:B------:R-:W-:-:S05]  /*1210*/  LEA.HI.X R3, R20, UR9, R25, 0x2, P0 ;  /* 0x0000000914037c11 */ /* 0x000fca00080f1419 */
[----:B------:R-:W-:Y:S01]  /*1220*/  STG.E desc[UR14][R2.64], R23 ;  /* 0x0000001702007986 */ /* 0x000fe2000c10190e */
[----:B------:R-:W-:Y:S05]  /*1230*/  EXIT ;  /* 0x000000000000794d */ /* 0x000fea0003800000 */
.L_x_2794:
[----:B------:R-:W-:-:S09]  /*1240*/  UISETP.NE.AND UP0, UPT, UR5, URZ, UPT ;  /* 0x000000ff0500728c */ /* 0x000fd2000bf05270 */
[----:B------:R-:W-:Y:S05]  /*1250*/  BRA.U !UP0, `(.L_x_2821) ;  /* 0x0000000508907547 */ /* 0x000fea000b800000 */
[----:B------:R-:W-:Y:S01]  /*1260*/  UMOV UR4, URZ ;  /* 0x000000ff00047c82 */ /* 0x000fe20008000000 */
[----:B------:R-:W-:-:S05]  /*1270*/  UMOV UR5, URZ ;  /* 0x000000ff00057c82 */ /* 0x000fca0008000000 */
.L_x_2826:
[----:B01----:R-:W-:Y:S01]  /*1280*/  IADD3 R8, P1, PT, R14, UR4, RZ ;  /* 0x000000040e087c10 */ /* 0x003fe2000ff3e0ff */
[----:B------:R-:W-:-:S03]  /*1290*/  IMAD.MOV.U32 R22, RZ, RZ, RZ ;  /* 0x000000ffff167224 */ /* 0x000fc600078e00ff */
[C---:B------:R-:W-:Y:S01]  /*12a0*/  ISETP.GE.U32.AND P0, PT, R8.reuse, UR17, PT ;  /* 0x0000001108007c0c */ /* 0x040fe2000bf06070 */
[----:B------:R-:W-:Y:S01]  /*12b0*/  IMAD.X R15, RZ, RZ, UR5, P1 ;  /* 0x00000005ff0f7e24 */ /* 0x000fe200088e06ff */
[----:B------:R-:W-:-:S04]  /*12c0*/  IADD3 R0, P1, PT, R8, UR16, RZ ;  /* 0x0000001008007c10 */ /* 0x000fc8000ff3e0ff */
[----:B------:R-:W-:Y:S01]  /*12d0*/  IADD3 R4, P2, PT, R0, UR16, RZ ;  /* 0x0000001000047c10 */ /* 0x000fe2000ff5e0ff */
[----:B------:R-:W-:Y:S01]  /*12e0*/  IMAD.X R5, RZ, RZ, R15, P1 ;  /* 0x000000ffff057224 */ /* 0x000fe200008e060f */
[----:B------:R-:W-:Y:S02]  /*12f0*/  ISETP.GE.U32.AND.EX P0, PT, R15, UR18, PT, P0 ;  /* 0x000000120f007c0c */ /* 0x000fe4000bf06100 */
[----:B------:R-:W-:Y:S01]  /*1300*/  IADD3 R6, P4, PT, R4, UR16, RZ ;  /* 0x0000001004067c10 */ /* 0x000fe2000ff9e0ff */
        /* <DEDUP_REMOVED lines=11> */
[----:B------:R0:W5:Y:S01]  /*13c0*/  @!P0 LDG.E R22, desc[UR14][R20.64] ;  /* 0x0000000e14168981 */ /* 0x000162000c1e1900 */
[----:B------:R-:W-:Y:S02]  /*13d0*/  @!P1 LEA.HI.X R3, R0, UR11, R5, 0x2, P4 ;  /* 0x0000000b00039c11 */ /* 0x000fe4000a0f1405 */
[----:B------:R-:W-:Y:S02]  /*13e0*/  CS2R R18, SRZ ;  /* 0x0000000000127805 */ /* 0x000fe4000001ff00 */
[----:B------:R-:W-:Y:S01]  /*13f0*/  @!P2 LEA R10, P0, R4, UR10, 0x2 ;  /* 0x0000000a040aac11 */ /* 0x000fe2000f8010ff */
[----:B------:R-:W-:Y:S01]  /*1400*/  IMAD.MOV.U32 R16, RZ, RZ, RZ ;  /* 0x000000ffff107224 */ /* 0x000fe200078e00ff */
[----:B------:R-:W-:Y:S02]  /*1410*/  @!P3 LEA R12, P4, R6, UR10, 0x2 ;  /* 0x0000000a060cbc11 */ /* 0x000fe4000f8810ff */
[----:B------:R-:W-:Y:S01]  /*1420*/  @!P2 LEA.HI.X R11, R4, UR11, R7, 0x2, P0 ;  /* 0x0000000b040bac11 */ /* 0x000fe200080f1407 */
[----:B------:R1:W5:Y:S01]  /*1430*/  @!P1 LDG.E R19, desc[UR14][R2.64] ;  /* 0x0000000e02139981 */ /* 0x000362000c1e1900 */
[----:B------:R-:W-:-:S03]  /*1440*/  @!P3 LEA.HI.X R13, R6, UR11, R9, 0x2, P4 ;  /* 0x0000000b060dbc11 */ /* 0x000fc6000a0f1409 */
[----:B------:R1:W5:Y:S04]  /*1450*/  @!P2 LDG.E R18, desc[UR14][R10.64] ;  /* 0x0000000e0a12a981 */ /* 0x000368000c1e1900 */
[----:B------:R1:W5:Y:S01]  /*1460*/  @!P3 LDG.E R16, desc[UR14][R12.64] ;  /* 0x0000000e0c10b981 */ /* 0x000362000c1e1900 */
[----:B------:R-:W0:Y:S01]  /*1470*/  LDCU UR6, c[0x0][0xfcc] ;  /* 0x0001f980ff0677ac */ /* 0x000e220008000800 */
[----:B------:R-:W-:Y:S01]  /*1480*/  UIADD3 UR4, UP0, UPT, UR13, UR4, URZ ;  /* 0x000000040d047290 */ /* 0x000fe2000ff1e0ff */
[----:B------:R-:W-:-:S03]  /*1490*/  IMAD.MOV.U32 R17, RZ, RZ, 0x1 ;  /* 0x00000001ff117424 */ /* 0x000fc600078e00ff */
[----:B------:R-:W-:Y:S02]  /*14a0*/  UIADD3.X UR5, UPT, UPT, URZ, UR5, URZ, UP0, !UPT ;  /* 0x00000005ff057290 */ /* 0x000fe400087fe4ff */
[----:B------:R-:W-:-:S04]  /*14b0*/  UISETP.GE.U32.AND UP0, UPT, UR4, UR17, UPT ;  /* 0x000000110400728c */ /* 0x000fc8000bf06070 */
[----:B------:R-:W-:Y:S01]  /*14c0*/  UISETP.GE.U32.AND.EX UP0, UPT, UR5, UR18, UPT, UP0 ;  /* 0x000000120500728c */ /* 0x000fe2000bf06100 */
[----:B01----:R-:W-:-:S10]  /*14d0*/  IMAD.U32 R20, RZ, RZ, UR6 ;  /* 0x00000006ff147e24 */ /* 0x003fd4000f8e00ff */
.L_x_2822:
[C---:B------:R-:W-:Y:S02]  /*14e0*/  ISETP.GT.U32.AND P1, PT, R20.reuse, 0x1, PT ;  /* 0x000000011400780c */ /* 0x040fe40003f24070 */
[----:B------:R-:W-:Y:S02]  /*14f0*/  LOP3.LUT R2, R20, 0x1, RZ, 0xc0, !PT ;  /* 0x0000000114027812 */ /* 0x000fe400078ec0ff */
[----:B------:R-:W-:Y:S02]  /*1500*/  SHF.R.U32.HI R20, RZ, 0x1, R20 ;  /* 0x00000001ff147819 */ /* 0x000fe40000011614 */
[----:B------:R-:W-:-:S04]  /*1510*/  ISETP.NE.U32.AND P0, PT, R2, 0x1, PT ;  /* 0x000000010200780c */ /* 0x000fc80003f05070 */
[C---:B-----5:R-:W-:Y:S01]  /*1520*/  SEL R2, R22.reuse, 0x1, !P0 ;  /* 0x0000000116027807 */ /* 0x060fe20004000000 */
[----:B------:R-:W-:-:S04]  /*1530*/  IMAD R22, R22, R22, RZ ;  /* 0x0000001616167224 */ /* 0x000fc800078e02ff */
[----:B------:R-:W-:Y:S01]  /*1540*/  IMAD R17, R2, R17, RZ ;  /* 0x0000001102117224 */ /* 0x000fe200078e02ff */
[----:B------:R-:W-:Y:S06]  /*1550*/  @P1 BRA `(.L_x_2822) ;  /* 0xfffffffc00e01947 */ /* 0x000fec000383ffff */
[----:B------:R-:W-:Y:S02]  /*1560*/  IMAD.MOV.U32 R10, RZ, RZ, 0x1 ;  /* 0x00000001ff0a7424 */ /* 0x000fe400078e00ff */
[----:B------:R-:W-:-:S07]  /*1570*/  IMAD.U32 R2, RZ, RZ, UR6 ;  /* 0x00000006ff027e24 */ /* 0x000fce000f8e00ff */
.L_x_2823:
        /* <DEDUP_REMOVED lines=8> */
[----:B------:R-:W-:Y:S02]  /*1600*/  IMAD.MOV.U32 R11, RZ, RZ, 0x1 ;  /* 0x00000001ff0b7424 */ /* 0x000fe400078e00ff */
[----:B------:R-:W-:-:S07]  /*1610*/  IMAD.U32 R2, RZ, RZ, UR6 ;  /* 0x00000006ff027e24 */ /* 0x000fce000f8e00ff */
.L_x_2824:
        /* <DEDUP_REMOVED lines=10> */
.L_x_2825:
        /* <DEDUP_REMOVED lines=20> */
[----:B------:R0:W-:Y:S01]  /*1800*/  @!P0 STG.E desc[UR14][R2.64], R17 ;  /* 0x0000001102008986 */ /* 0x0001e2000c10190e */
[----:B------:R-:W-:Y:S02]  /*1810*/  @!P3 LEA R8, P6, R6, UR8, 0x2 ;  /* 0x000000080608bc11 */ /* 0x000fe4000f8c10ff */
[----:B------:R-:W-:Y:S02]  /*1820*/  @!P1 LEA.HI.X R13, R0, UR9, R5, 0x2, P4 ;  /* 0x00000009000d9c11 */ /* 0x000fe4000a0f1405 */
[----:B------:R-:W-:-:S02]  /*1830*/  @!P2 LEA.HI.X R19, R4, UR9, R7, 0x2, P5 ;  /* 0x000000090413ac11 */ /* 0x000fc4000a8f1407 */
[----:B------:R-:W-:Y:S01]  /*1840*/  @!P3 LEA.HI.X R9, R6, UR9, R9, 0x2, P6 ;  /* 0x000000090609bc11 */ /* 0x000fe2000b0f1409 */
[----:B------:R0:W-:Y:S04]  /*1850*/  @!P1 STG.E desc[UR14][R12.64], R10 ;  /* 0x0000000a0c009986 */ /* 0x0001e8000c10190e */
[----:B------:R0:W-:Y:S04]  /*1860*/  @!P2 STG.E desc[UR14][R18.64], R11 ;  /* 0x0000000b1200a986 */ /* 0x0001e8000c10190e */
[----:B------:R0:W-:Y:S01]  /*1870*/  @!P3 STG.E desc[UR14][R8.64], R21 ;  /* 0x000000150800b986 */ /* 0x0001e2000c10190e */
[----:B------:R-:W-:Y:S05]  /*1880*/  BRA.U !UP0, `(.L_x_2826) ;  /* 0xfffffff9087c7547 */ /* 0x000fea000b83ffff */
[----:B------:R-:W-:Y:S05]  /*1890*/  EXIT ;  /* 0x000000000000794d */ /* 0x000fea0003800000 */
.L_x_2821:
        /* <DEDUP_REMOVED lines=26> */
.L_x_2828:
[----:B0-----:R-:W-:Y:S01]  /*1a40*/  IADD3 R3, P1, PT, R14, UR6, RZ ;  /* 0x000000060e037c10 */ /* 0x001fe2000ff3e0ff */
[----:B------:R-:W-:-:S03]  /*1a50*/  UIADD3 UR4, UP0, UPT, UR4, 0x2, URZ ;  /* 0x0000000204047890 */ /* 0x000fc6000ff1e0ff */
[C---:B------:R-:W-:Y:S01]  /*1a60*/  ISETP.GE.U32.AND P2, PT, R3.reuse, UR17, PT ;  /* 0x0000001103007c0c */ /* 0x040fe2000bf46070 */
[----:B------:R-:W-:Y:S01]  /*1a70*/  IMAD.X R6, RZ, RZ, UR7, P1 ;  /* 0x00000007ff067e24 */ /* 0x000fe200088e06ff */
[----:B------:R-:W-:Y:S01]  /*1a80*/  IADD3 R7, P1, PT, R3, UR16, RZ ;  /* 0x0000001003077c10 */ /* 0x000fe2000ff3e0ff */
[----:B------:R-:W-:Y:S02]  /*1a90*/  UIADD3.X UR5, UPT, UPT, URZ, UR5, URZ, UP0, !UPT ;  /* 0x00000005ff057290 */ /* 0x000fe400087fe4ff */
[----:B------:R-:W-:Y:S01]  /*1aa0*/  ULEA UR6, UP0, UR13, UR6, 0x1 ;  /* 0x000000060d067291 */ /* 0x000fe2000f8008ff */
[----:B------:R-:W-:Y:S01]  /*1ab0*/  ISETP.GE.AND.EX P2, PT, R6, UR18, PT, P2 ;  /* 0x0000001206007c0c */ /* 0x000fe2000bf46320 */
[----:B------:R-:W-:Y:S01]  /*1ac0*/  IMAD.X R10, RZ, RZ, R6, P1 ;  /* 0x000000ffff0a7224 */ /* 0x000fe200008e0606 */
[C---:B------:R-:W-:Y:S01]  /*1ad0*/  IADD3 R5, P5, PT, R7.reuse, UR16, RZ ;  /* 0x0000001007057c10 */ /* 0x040fe2000ffbe0ff */
[----:B------:R-:W-:Y:S01]  /*1ae0*/  ULEA.HI.X UR7, UR13, UR7, URZ, 0x1, UP0 ;  /* 0x000000070d077291 */ /* 0x000fe200080f0cff */
[----:B------:R-:W-:-:S02]  /*1af0*/  ISETP.GE.U32.AND P4, PT, R7, UR17, PT ;  /* 0x0000001107007c0c */ /* 0x000fc4000bf86070 */
[C---:B------:R-:W-:Y:S01]  /*1b00*/  ISETP.GE.U32.AND P3, PT, R5.reuse, UR17, PT ;  /* 0x0000001105007c0c */ /* 0x040fe2000bf66070 */
[----:B------:R-:W-:Y:S01]  /*1b10*/  IMAD.X R12, RZ, RZ, R10, P5 ;  /* 0x000000ffff0c7224 */ /* 0x000fe200028e060a */
[----:B------:R-:W-:Y:S02]  /*1b20*/  ISETP.GE.AND.EX P4, PT, R10, UR18, PT, P4 ;  /* 0x000000120a007c0c */ /* 0x000fe4000bf86340 */
[----:B------:R-:W-:Y:S02]  /*1b30*/  IADD3 R11, P5, PT, R5, UR16, RZ ;  /* 0x00000010050b7c10 */ /* 0x000fe4000ffbe0ff */
[----:B------:R-:W-:Y:S01]  /*1b40*/  ISETP.GE.AND.EX P3, PT, R12, UR18, PT, P3 ;  /* 0x000000120c007c0c */ /* 0x000fe2000bf66330 */
[----:B------:R-:W-:Y:S01]  /*1b50*/  @!P2 IMAD.MOV.U32 R17, RZ, RZ, 0x1 ;  /* 0x00000001ff11a424 */ /* 0x000fe200078e00ff */
[----:B------:R-:W-:Y:S01]  /*1b60*/  @!P2 LEA R8, P6, R3, UR8, 0x2 ;  /* 0x000000080308ac11 */ /* 0x000fe2000f8c10ff */
[----:B------:R-:W-:Y:S01]  /*1b70*/  IMAD.X R16, RZ, RZ, R12, P5 ;  /* 0x000000ffff107224 */ /* 0x000fe200028e060c */
[----:B------:R-:W-:-:S02]  /*1b80*/  ISETP.GE.U32.AND P1, PT, R11, UR17, PT ;  /* 0x000000110b007c0c */ /* 0x000fc4000bf26070 */
[----:B------:R-:W-:Y:S02]  /*1b90*/  @!P2 LEA.HI.X R9, R3, UR9, R6, 0x2, P6 ;  /* 0x000000090309ac11 */ /* 0x000fe4000b0f1406 */
[----:B------:R-:W-:Y:S01]  /*1ba0*/  ISETP.GE.AND.EX P1, PT, R16, UR18, PT, P1 ;  /* 0x0000001210007c0c */ /* 0x000fe2000bf26310 */
[----:B------:R-:W-:Y:S01]  /*1bb0*/  @!P4 IMAD.MOV.U32 R19, RZ, RZ, 0x1 ;  /* 0x00000001ff13c424 */ /* 0x000fe200078e00ff */
[----:B------:R-:W-:Y:S01]  /*1bc0*/  @!P4 LEA R2, P5, R7, UR8, 0x2 ;  /* 0x000000080702cc11 */ /* 0x000fe2000f8a10ff */
[----:B------:R0:W-:Y:S01]  /*1bd0*/  @!P2 STG.E desc[UR14][R8.64], R17 ;  /* 0x000000110800a986 */ /* 0x0001e2000c10190e */
[----:B------:R-:W-:Y:S02]  /*1be0*/  IADD3 R13, P2, PT, R3, UR13, RZ ;  /* 0x0000000d030d7c10 */ /* 0x000fe4000ff5e0ff */
[----:B------:R-:W-:Y:S02]  /*1bf0*/  @!P3 LEA R4, P6, R5, UR8, 0x2 ;  /* 0x000000080504bc11 */ /* 0x000fe4000f8c10ff */
[----:B------:R-:W-:-:S02]  /*1c00*/  @!P4 LEA.HI.X R3, R7, UR9, R10, 0x2, P5 ;  /* 0x000000090703cc11 */ /* 0x000fc4000a8f140a */
[----:B------:R-:W-:Y:S01]  /*1c10*/  @!P3 LEA.HI.X R5, R5, UR9, R12, 0x2, P6 ;  /* 0x000000090505bc11 */ /* 0x000fe2000b0f140c */
[----:B------:R-:W-:Y:S01]  /*1c20*/  IMAD.X R12, RZ, RZ, R6, P2 ;  /* 0x000000ffff0c7224 */ /* 0x000fe200010e0606 */
[----:B------:R-:W-:Y:S01]  /*1c30*/  ISETP.GE.U32.AND P2, PT, R13, UR17, PT ;  /* 0x000000110d007c0c */ /* 0x000fe2000bf46070 */
[----:B------:R1:W-:Y:S01]  /*1c40*/  @!P4 STG.E desc[UR14][R2.64], R19 ;  /* 0x000000130200c986 */ /* 0x0003e2000c10190e */
[----:B------:R-:W-:Y:S01]  /*1c50*/  @!P1 LEA R6, P5, R11, UR8, 0x2 ;  /* 0x000000080b069c11 */ /* 0x000fe2000f8a10ff */
[----:B0-----:R-:W-:Y:S01]  /*1c60*/  @!P3 IMAD.MOV.U32 R17, RZ, RZ, 0x1 ;  /* 0x00000001ff11b424 */ /* 0x001fe200078e00ff */
[----:B------:R-:W-:Y:S02]  /*1c70*/  IADD3 R15, P4, PT, R7, UR13, RZ ;  /* 0x0000000d070f7c10 */ /* 0x000fe4000ff9e0ff */
[----:B------:R-:W-:Y:S02]  /*1c80*/  @!P1 LEA.HI.X R7, R11, UR9, R16, 0x2, P5 ;  /* 0x000000090b079c11 */ /* 0x000fe4000a8f1410 */
[----:B------:R-:W-:Y:S01]  /*1c90*/  ISETP.GE.AND.EX P2, PT, R12, UR18, PT, P2 ;  /* 0x000000120c007c0c */ /* 0x000fe2000bf46320 */
[----:B------:R-:W-:Y:S01]  /*1ca0*/  IMAD.X R10, RZ, RZ, R10, P4 ;  /* 0x000000ffff0a7224 */ /* 0x000fe200020e060a */
[C---:B------:R-:W-:Y:S01]  /*1cb0*/  IADD3 R9, P5, PT, R15.reuse, UR16, RZ ;  /* 0x000000100f097c10 */ /* 0x040fe2000ffbe0ff */
[----:B------:R0:W-:Y:S01]  /*1cc0*/  @!P3 STG.E desc[UR14][R4.64], R17 ;  /* 0x000000110400b986 */ /* 0x0001e2000c10190e */
[----:B------:R-:W-:-:S02]  /*1cd0*/  ISETP.GE.U32.AND P4, PT, R15, UR17, PT ;  /* 0x000000110f007c0c */ /* 0x000fc4000bf86070 */
[C---:B------:R-:W-:Y:S01]  /*1ce0*/  IADD3 R11, P6, PT, R9.reuse, UR16, RZ ;  /* 0x00000010090b7c10 */ /* 0x040fe2000ffde0ff */
[----:B------:R-:W-:Y:S01]  /*1cf0*/  IMAD.X R16, RZ, RZ, R10, P5 ;  /* 0x000000ffff107224 */ /* 0x000fe200028e060a */
[----:B------:R-:W-:Y:S02]  /*1d00*/  ISETP.GE.AND.EX P4, PT, R10, UR18, PT, P4 ;  /* 0x000000120a007c0c */ /* 0x000fe4000bf86340 */
[----:B------:R-:W-:Y:S01]  /*1d10*/  ISETP.GE.U32.AND P3, PT, R9, UR17, PT ;  /* 0x0000001109007c0c */ /* 0x000fe2000bf66070 */
[----:B------:R-:W-:Y:S01]  /*1d20*/  IMAD.X R18, RZ, RZ, R16, P6 ;  /* 0x000000ffff127224 */ /* 0x000fe200030e0610 */
[----:B------:R-:W-:Y:S02]  /*1d30*/  ISETP.GE.U32.AND P5, PT, R11, UR17, PT ;  /* 0x000000110b007c0c */ /* 0x000fe4000bfa6070 */
[----:B------:R-:W-:Y:S02]  /*1d40*/  ISETP.GE.AND.EX P3, PT, R16, UR18, PT, P3 ;  /* 0x0000001210007c0c */ /* 0x000fe4000bf66330 */
[----:B-1----:R-:W-:-:S02]  /*1d50*/  @!P2 LEA R2, P6, R13, UR8, 0x2 ;  /* 0x000000080d02ac11 */ /* 0x002fc4000f8c10ff */
[----:B------:R-:W-:Y:S02]  /*1d60*/  ISETP.GE.AND.EX P5, PT, R18, UR18, PT, P5 ;  /* 0x0000001212007c0c */ /* 0x000fe4000bfa6350 */
[----:B------:R-:W-:Y:S01]  /*1d70*/  @!P2 LEA.HI.X R3, R13, UR9, R12, 0x2, P6 ;  /* 0x000000090d03ac11 */ /* 0x000fe2000b0f140c */
[----:B------:R-:W-:Y:S01]  /*1d80*/  @!P1 IMAD.MOV.U32 R13, RZ, RZ, 0x1 ;  /* 0x00000001ff0d9424 */ /* 0x000fe200078e00ff */
[----:B0-----:R-:W-:Y:S01]  /*1d90*/  @!P4 LEA R4, P6, R15, UR8, 0x2 ;  /* 0x000000080f04cc11 */ /* 0x001fe2000f8c10ff */
[----:B------:R-:W-:-:S03]  /*1da0*/  @!P4 IMAD.MOV.U32 R17, RZ, RZ, 0x1 ;  /* 0x00000001ff11c424 */ /* 0x000fc600078e00ff */
[----:B------:R-:W-:Y:S01]  /*1db0*/  @!P4 LEA.HI.X R5, R15, UR9, R10, 0x2, P6 ;  /* 0x000000090f05cc11 */ /* 0x000fe2000b0f140a */
[----:B------:R-:W-:Y:S01]  /*1dc0*/  @!P2 IMAD.MOV.U32 R15, RZ, RZ, 0x1 ;  /* 0x00000001ff0fa424 */ /* 0x000fe200078e00ff */
[C---:B------:R-:W-:Y:S01]  /*1dd0*/  @!P3 LEA R8, P6, R9.reuse, UR8, 0x2 ;  /* 0x000000080908bc11 */ /* 0x040fe2000f8c10ff */
[----:B------:R-:W-:Y:S01]  /*1de0*/  @!P3 IMAD.MOV.U32 R19, RZ, RZ, 0x1 ;  /* 0x00000001ff13b424 */ /* 0x000fe200078e00ff */
[----:B------:R0:W-:Y:S01]  /*1df0*/  @!P1 STG.E desc[UR14][R6.64], R13 ;  /* 0x0000000d06009986 */ /* 0x0001e2000c10190e */
[----:B------:R-:W-:Y:S01]  /*1e00*/  @!P5 IMAD.MOV.U32 R21, RZ, RZ, 0x1 ;  /* 0x00000001ff15d424 */ /* 0x000fe200078e00ff */
[----:B------:R-:W-:Y:S02]  /*1e10*/  @!P3 LEA.HI.X R9, R9, UR9, R16, 0x2, P6 ;  /* 0x000000090909bc11 */ /* 0x000fe4000b0f1410 */
[----:B------:R-:W-:Y:S01]  /*1e20*/  @!P5 LEA R10, P6, R11, UR8, 0x2 ;  /* 0x000000080b0adc11 */ /* 0x000fe2000f8c10ff */
[----:B------:R0:W-:Y:S01]  /*1e30*/  @!P2 STG.E desc[UR14][R2.64], R15 ;  /* 0x0000000f0200a986 */ /* 0x0001e2000c10190e */
[----:B------:R-:W-:-:S02]  /*1e40*/  ISETP.NE.U32.AND P1, PT, R0, UR4, PT ;  /* 0x0000000400007c0c */ /* 0x000fc4000bf25070 */
[----:B------:R-:W-:Y:S01]  /*1e50*/  @!P5 LEA.HI.X R11, R11, UR9, R18, 0x2, P6 ;  /* 0x000000090b0bdc11 */ /* 0x000fe2000b0f1412 */
[----:B------:R0:W-:Y:S01]  /*1e60*/  @!P4 STG.E desc[UR14][R4.64], R17 ;  /* 0x000000110400c986 */ /* 0x0001e2000c10190e */
[----:B------:R-:W-:-:S03]  /*1e70*/  ISETP.NE.AND.EX P1, PT, RZ, UR5, PT, P1 ;  /* 0x00000005ff007c0c */ /* 0x000fc6000bf25310 */
[----:B------:R0:W-:Y:S04]  /*1e80*/  @!P3 STG.E desc[UR14][R8.64], R19 ;  /* 0x000000130800b986 */ /* 0x0001e8000c10190e */
[----:B------:R0:W-:Y:S06]  /*1e90*/  @!P5 STG.E desc[UR14][R10.64], R21 ;  /* 0x000000150a00d986 */ /* 0x0001ec000c10190e */
[----:B------:R-:W-:Y:S05]  /*1ea0*/  @P1 BRA `(.L_x_2828) ;  /* 0xfffffff800e41947 */ /* 0x000fea000383ffff */
.L_x_2827:
[----:B------:R-:W-:Y:S05]  /*1eb0*/  @!P0 EXIT ;  /* 0x000000000000894d */ /* 0x000fea0003800000 */
[----:B------:R-:W-:-:S04]  /*1ec0*/  IADD3 R14, P1, PT, R14, UR6, RZ ;  /* 0x000000060e0e7c10 */ /* 0x000fc8000ff3e0ff */
[C---:B------:R-:W-:Y:S01]  /*1ed0*/  IADD3 R0, P2, PT, R14.reuse, UR16, RZ ;  /* 0x000000100e007c10 */ /* 0x040fe2000ff5e0ff */
[----:B0-----:R-:W-:Y:S01]  /*1ee0*/  IMAD.X R3, RZ, RZ, UR7, P1 ;  /* 0x00000007ff037e24 */ /* 0x001fe200088e06ff */
[----:B------:R-:W-:Y:S02]  /*1ef0*/  ISETP.GE.U32.AND P0, PT, R14, UR17, PT ;  /* 0x000000110e007c0c */ /* 0x000fe4000bf06070 */
[C---:B------:R-:W-:Y:S01]  /*1f00*/  ISETP.GE.U32.AND P1, PT, R0.reuse, UR17, PT ;  /* 0x0000001100007c0c */ /* 0x040fe2000bf26070 */
[----:B------:R-:W-:Y:S01]  /*1f10*/  IMAD.X R5, RZ, RZ, R3, P2 ;  /* 0x000000ffff057224 */ /* 0x000fe200010e0603 */
[----:B------:R-:W-:Y:S02]  /*1f20*/  ISETP.GE.AND.EX P0, PT, R3, UR18, PT, P0 ;  /* 0x0000001203007c0c */ /* 0x000fe4000bf06300 */
[----:B------:R-:W-:Y:S02]  /*1f30*/  IADD3 R7, P3, PT, R0, UR16, RZ ;  /* 0x0000001000077c10 */ /* 0x000fe4000ff7e0ff */
[----:B------:R-:W-:-:S02]  /*1f40*/  ISETP.GE.AND.EX P1, PT, R5, UR18, PT, P1 ;  /* 0x0000001205007c0c */ /* 0x000fc4000bf26310 */
[----:B------:R-:W-:Y:S01]  /*1f50*/  ISETP.GE.U32.AND P2, PT, R7, UR17, PT ;  /* 0x0000001107007c0c */ /* 0x000fe2000bf46070 */
[----:B------:R-:W-:-:S05]  /*1f60*/  IMAD.X R8, RZ, RZ, R5, P3 ;  /* 0x000000ffff087224 */ /* 0x000fca00018e0605 */
[----:B------:R-:W-:Y:S01]  /*1f70*/  ISETP.GE.AND.EX P2, PT, R8, UR18, PT, P2 ;  /* 0x0000001208007c0c */ /* 0x000fe2000bf46320 */
[----:B------:R-:W-:Y:S01]  /*1f80*/  @!P0 IMAD.MOV.U32 R11, RZ, RZ, 0x1 ;  /* 0x00000001ff0b8424 */ /* 0x000fe200078e00ff */
[----:B------:R-:W-:-:S03]  /*1f90*/  @!P0 LEA R2, P3, R14, UR8, 0x2 ;  /* 0x000000080e028c11 */ /* 0x000fc6000f8610ff */
[----:B------:R-:W-:Y:S01]  /*1fa0*/  @!P1 IMAD.MOV.U32 R13, RZ, RZ, 0x1 ;  /* 0x00000001ff0d9424 */ /* 0x000fe200078e00ff */
[----:B------:R-:W-:Y:S02]  /*1fb0*/  @!P0 LEA.HI.X R3, R14, UR9, R3, 0x2, P3 ;  /* 0x000000090e038c11 */ /* 0x000fe400098f1403 */
[----:B------:R-:W-:-:S03]  /*1fc0*/  @!P1 LEA R4, P3, R0, UR8, 0x2 ;  /* 0x0000000800049c11 */ /* 0x000fc6000f8610ff */
[----:B------:R0:W-:Y:S01]  /*1fd0*/  @!P0 STG.E desc[UR14][R2.64], R11 ;  /* 0x0000000b02008986 */ /* 0x0001e2000c10190e */
[----:B------:R-:W-:Y:S01]  /*1fe0*/  @!P1 LEA.HI.X R5, R0, UR9, R5, 0x2, P3 ;  /* 0x0000000900059c11 */ /* 0x000fe200098f1405 */
[----:B------:R-:W-:Y:S01]  /*1ff0*/  @!P2 IMAD.MOV.U32 R15, RZ, RZ, 0x1 ;  /* 0x00000001ff0fa424 */ /* 0x000fe200078e00ff */
[C---:B------:R-:W-:Y:S02]  /*2000*/  IADD3 R0, P0, PT, R7.reuse, UR16, RZ ;  /* 0x0000001007007c10 */ /* 0x040fe4000ff1e0ff */
[C---:B------:R-:W-:Y:S01]  /*2010*/  @!P2 LEA R6, P3, R7.reuse, UR8, 0x2 ;  /* 0x000000080706ac11 */ /* 0x040fe2000f8610ff */
[----:B------:R0:W-:Y:S02]  /*2020*/  @!P1 STG.E desc[UR14][R4.64], R13 ;  /* 0x0000000d04009986 */ /* 0x0001e4000c10190e */
[--C-:B------:R-:W-:Y:S01]  /*2030*/  IMAD.X R9, RZ, RZ, R8.reuse, P0 ;  /* 0x000000ffff097224 */ /* 0x100fe200000e0608 */
[----:B------:R-:W-:Y:S02]  /*2040*/  ISETP.GE.U32.AND P0, PT, R0, UR17, PT ;  /* 0x0000001100007c0c */ /* 0x000fe4000bf06070 */
[----:B------:R-:W-:-:S02]  /*2050*/  @!P2 LEA.HI.X R7, R7, UR9, R8, 0x2, P3 ;  /* 0x000000090707ac11 */ /* 0x000fc400098f1408 */
[----:B------:R-:W-:-:S03]  /*2060*/  ISETP.GE.AND.EX P0, PT, R9, UR18, PT, P0 ;  /* 0x0000001209007c0c */ /* 0x000fc6000bf06300 */
[----:B------:R0:W-:Y:S10]  /*2070*/  @!P2 STG.E desc[UR14][R6.64], R15 ;  /* 0x0000000f0600a986 */ /* 0x0001f4000c10190e */
[----:B------:R-:W-:Y:S05]  /*2080*/  @P0 EXIT ;  /* 0x000000000000094d */ /* 0x000fea0003800000 */
[----:B0-----:R-:W-:Y:S01]  /*2090*/  LEA R2, P0, R0, UR8, 0x2 ;  /* 0x0000000800027c11 */ /* 0x001fe2000f8010ff */
[----:B------:R-:W-:-:S03]  /*20a0*/  IMAD.MOV.U32 R5, RZ, RZ, 0x1 ;  /* 0x00000001ff057424 */ /* 0x000fc600078e00ff */
[----:B------:R-:W-:-:S05]  /*20b0*/  LEA.HI.X R3, R0, UR9, R9, 0x2, P0 ;  /* 0x0000000900037c11 */ /* 0x000fca00080f1409 */
[----:B------:R-:W-:Y:S01]  /*20c0*/  STG.E desc[UR14][R2.64], R5 ;  /* 0x0000000502007986 */ /* 0x000fe2000c10190e */
[----:B------:R-:W-:Y:S05]  /*20d0*/  EXIT ;  /* 0x000000000000794d */ /* 0x000fea0003800000 */
.L_x_2793:
        /* <DEDUP_REMOVED lines=8> */
[----:B0-----:R-:W-:-:S04]  /*2160*/  ULOP3.LUT UR5, UR12, 0x1, URZ, 0xc0, !UPT ;  /* 0x000000010c057892 */ /* 0x001fc8000f8ec0ff */
[----:B------:R-:W-:-:S03]  /*2170*/  UISETP.NE.U32.AND UP0, UPT, UR5, 0x1, UPT ;  /* 0x000000010500788c */ /* 0x000fc6000bf05070 */
[----:B------:R-:W-:Y:S02]  /*2180*/  UMOV UR5, 0x1 ;  /* 0x0000000100057882 */ /* 0x000fe40000000000 */
[----:B------:R-:W-:Y:S02]  /*2190*/  USEL UR5, UR5, 0xffffffff, UP0 ;  /* 0xffffffff05057887 */ /* 0x000fe40008000000 */
[----:B------:R-:W-:-:S09]  /*21a0*/  UISETP.GT.AND UP0, UPT, UR12, -0x1, UPT ;  /* 0xffffffff0c00788c */ /* 0x000fd2000bf04270 */
[----:B-1----:R-:W-:Y:S05]  /*21b0*/  BRA.U UP0, `(.L_x_2829) ;  /* 0x0000000100b87547 */ /* 0x002fea000b800000 */
.L_x_2838:
[C---:B------:R-:W-:Y:S01]  /*21c0*/  IMAD.SHL.U32 R2, R0.reuse, 0x10, RZ ;  /* 0x0000001000027824 */ /* 0x040fe200078e00ff */
[----:B------:R-:W-:-:S04]  /*21d0*/  SHF.L.U64.HI R6, R0, 0x4, R3 ;  /* 0x0000000400067819 */ /* 0x000fc80000010203 */
[----:B------:R-:W-:-:S04]  /*21e0*/  IADD3 R4, P0, PT, R2, UR10, RZ ;  /* 0x0000000a02047c10 */ /* 0x000fc8000ff1e0ff */
[----:B------:R-:W-:-:S05]  /*21f0*/  IADD3.X R5, PT, PT, R6, UR11, RZ, P0, !PT ;  /* 0x0000000b06057c10 */ /* 0x000fca00087fe4ff */
[----:B------:R-:W2:Y:S01]  /*2200*/  LDG.E.128 R8, desc[UR14][R4.64] ;  /* 0x0000000e04087981 */ /* 0x000ea2000c1e1d00 */
[----:B------:R-:W-:Y:S01]  /*2210*/  BSSY.RECONVERGENT B0, `(.L_x_2830) ;  /* 0x0000009000007945 */ /* 0x000fe20003800200 */
[----:B--2---:R-:W-:Y:S02]  /*2220*/  ISETP.NE.AND P0, PT, R8, 0x1, PT ;  /* 0x000000010800780c */ /* 0x004fe40003f05270 */
[----:B------:R-:W-:Y:S02]  /*2230*/  ISETP.NE.AND P1, PT, R9, 0x1, PT ;  /* 0x000000010900780c */ /* 0x000fe40003f25270 */
[----:B------:R-:W-:Y:S02]  /*2240*/  ISETP.NE.AND P2, PT, R10, 0x1, PT ;  /* 0x000000010a00780c */ /* 0x000fe40003f45270 */
[----:B------:R-:W-:-:S07]  /*2250*/  ISETP.NE.AND P3, PT, R11, 0x1, PT ;  /* 0x000000010b00780c */ /* 0x000fce0003f65270 */
[----:B------:R-:W-:Y:S06]  /*2260*/  @!P0 BRA `(.L_x_2831) ;  /* 0x00000000000c8947 */ /* 0x000fec0003800000 */
[----:B------:R-:W-:Y:S01]  /*2270*/  ISETP.NE.AND P0, PT, R8, -0x1, PT ;  /* 0xffffffff0800780c */ /* 0x000fe20003f05270 */
[----:B------:R-:W-:-:S12]  /*2280*/  IMAD.U32 R8, RZ, RZ, UR5 ;  /* 0x00000005ff087e24 */ /* 0x000fd8000f8e00ff */
[----:B------:R-:W-:-:S07]  /*2290*/  @P0 IMAD.MOV.U32 R8, RZ, RZ, RZ ;  /* 0x000000ffff080224 */ /* 0x000fce00078e00ff */
.L_x_2831:
[----:B------:R-:W-:Y:S05]  /*22a0*/  BSYNC.RECONVERGENT B0 ;  /* 0x0000000000007941 */ /* 0x000fea0003800200 */
.L_x_2830:
[----:B------:R-:W-:Y:S04]  /*22b0*/  BSSY.RECONVERGENT B0, `(.L_x_2832) ;  /* 0x0000005000007945 */ /* 0x000fe80003800200 */
[----:B------:R-:W-:Y:S05]  /*22c0*/  @!P1 BRA `(.L_x_2833) ;  /* 0x00000000000c9947 */ /* 0x000fea0003800000 */
[----:B------:R-:W-:Y:S01]  /*22d0*/  ISETP.NE.AND P0, PT, R9, -0x1, PT ;  /* 0xffffffff0900780c */ /* 0x000fe20003f05270 */
[----:B------:R-:W-:-:S12]  /*22e0*/  IMAD.U32 R9, RZ, RZ, UR5 ;  /* 0x00000005ff097e24 */ /* 0x000fd8000f8e00ff */
[----:B------:R-:W-:-:S07]  /*22f0*/  @P0 IMAD.MOV.U32 R9, RZ, RZ, RZ ;  /* 0x000000ffff090224 */ /* 0x000fce00078e00ff */
.L_x_2833:
[----:B------:R-:W-:Y:S05]  /*2300*/  BSYNC.RECONVERGENT B0 ;  /* 0x0000000000007941 */ /* 0x000fea0003800200 */
.L_x_2832:
[----:B------:R-:W-:Y:S04]  /*2310*/  BSSY.RECONVERGENT B0, `(.L_x_2834) ;  /* 0x0000005000007945 */ /* 0x000fe80003800200 */
[----:B------:R-:W-:Y:S05]  /*2320*/  @!P2 BRA `(.L_x_2835) ;  /* 0x00000000000ca947 */ /* 0x000fea0003800000 */
[----:B------:R-:W-:Y:S01]  /*2330*/  ISETP.NE.AND P0, PT, R10, -0x1, PT ;  /* 0xffffffff0a00780c */ /* 0x000fe20003f05270 */
[----:B------:R-:W-:-:S12]  /*2340*/  IMAD.U32 R10, RZ, RZ, UR5 ;  /* 0x00000005ff0a7e24 */ /* 0x000fd8000f8e00ff */
[----:B------:R-:W-:-:S07]  /*2350*/  @P0 IMAD.MOV.U32 R10, RZ, RZ, RZ ;  /* 0x000000ffff0a0224 */ /* 0x000fce00078e00ff */
.L_x_2835:
[----:B------:R-:W-:Y:S05]  /*2360*/  BSYNC.RECONVERGENT B0 ;  /* 0x0000000000007941 */ /* 0x000fea0003800200 */
.L_x_2834:
[----:B------:R-:W-:Y:S04]  /*2370*/  BSSY.RECONVERGENT B0, `(.L_x_2836) ;  /* 0x0000005000007945 */ /* 0x000fe80003800200 */
[----:B------:R-:W-:Y:S05]  /*2380*/  @!P3 BRA `(.L_x_2837) ;  /* 0x00000000000cb947 */ /* 0x000fea0003800000 */
[----:B------:R-:W-:Y:S01]  /*2390*/  ISETP.NE.AND P0, PT, R11, -0x1, PT ;  /* 0xffffffff0b00780c */ /* 0x000fe20003f05270 */
[----:B------:R-:W-:-:S12]  /*23a0*/  IMAD.U32 R11, RZ, RZ, UR5 ;  /* 0x00000005ff0b7e24 */ /* 0x000fd8000f8e00ff */
[----:B------:R-:W-:-:S07]  /*23b0*/  @P0 IMAD.MOV.U32 R11, RZ, RZ, RZ ;  /* 0x000000ffff0b0224 */ /* 0x000fce00078e00ff */
.L_x_2837:
[----:B------:R-:W-:Y:S05]  /*23c0*/  BSYNC.RECONVERGENT B0 ;  /* 0x0000000000007941 */ /* 0x000fea0003800200 */
.L_x_2836:
        /* <DEDUP_REMOVED lines=13> */
.L_x_2829:
[----:B------:R-:W-:-:S09]  /*24a0*/  UISETP.NE.AND UP0, UPT, UR12, URZ, UPT ;  /* 0x000000ff0c00728c */ /* 0x000fd2000bf05270 */
[----:B------:R-:W-:Y:S05]  /*24b0*/  BRA.U !UP0, `(.L_x_2839) ;  /* 0x0000000108ec7547 */ /* 0x000fea000b800000 */
.L_x_2844:
[C---:B------:R-:W-:Y:S01]  /*24c0*/  IMAD.SHL.U32 R2, R0.reuse, 0x10, RZ ;  /* 0x0000001000027824 */ /* 0x040fe200078e00ff */
[----:B------:R-:W-:-:S04]  /*24d0*/  SHF.L.U64.HI R13, R0, 0x4, R3 ;  /* 0x00000004000d7819 */ /* 0x000fc80000010203 */
[----:B------:R-:W-:-:S04]  /*24e0*/  IADD3 R8, P0, PT, R2, UR10, RZ ;  /* 0x0000000a02087c10 */ /* 0x000fc8000ff1e0ff */
[----:B------:R-:W-:-:S06]  /*24f0*/  IADD3.X R9, PT, PT, R13, UR11, RZ, P0, !PT ;  /* 0x0000000b0d097c10 */ /* 0x000fcc00087fe4ff */
[----:B------:R-:W5:Y:S01]  /*2500*/  LDG.E.128 R8, desc[UR14][R8.64] ;  /* 0x0000000e08087981 */ /* 0x000f62000c1e1d00 */
[----:B------:R-:W0:Y:S01]  /*2510*/  LDC R12, c[0x0][0xfcc] ;  /* 0x0003f300ff0c7b82 */ /* 0x000e220000000800 */
[----:B------:R-:W-:Y:S02]  /*2520*/  IMAD.MOV.U32 R4, RZ, RZ, 0x1 ;  /* 0x00000001ff047424 */ /* 0x000fe400078e00ff */
[----:B0-----:R-:W-:-:S07]  /*2530*/  IMAD.MOV.U32 R5, RZ, RZ, R12 ;  /* 0x000000ffff057224 */ /* 0x001fce00078e000c */
.L_x_2840:
        /* <DEDUP_REMOVED lines=8> */
[----:B------:R-:W-:Y:S02]  /*25c0*/  IMAD.MOV.U32 R6, RZ, RZ, R12 ;  /* 0x000000ffff067224 */ /* 0x000fe400078e000c */
[----:B------:R-:W-:-:S07]  /*25d0*/  IMAD.MOV.U32 R5, RZ, RZ, 0x1 ;  /* 0x00000001ff057424 */ /* 0x000fce00078e00ff */
.L_x_2841:
        /* <DEDUP_REMOVED lines=8> */
[----:B------:R-:W-:Y:S02]  /*2660*/  IMAD.MOV.U32 R7, RZ, RZ, R12 ;  /* 0x000000ffff077224 */ /* 0x000fe400078e000c */
[----:B------:R-:W-:-:S07]  /*2670*/  IMAD.MOV.U32 R6, RZ, RZ, 0x1 ;  /* 0x00000001ff067424 */ /* 0x000fce00078e00ff */
.L_x_2842:
        /* <DEDUP_REMOVED lines=10> */
.L_x_2843:
        /* <DEDUP_REMOVED lines=21> */
.L_x_2839:
[----:B------:R-:W-:Y:S02]  /*2870*/  IMAD.MOV.U32 R8, RZ, RZ, 0x1 ;  /* 0x00000001ff087424 */ /* 0x000fe400078e00ff */
[----:B------:R-:W-:Y:S02]  /*2880*/  IMAD.MOV.U32 R9, RZ, RZ, 0x1 ;  /* 0x00000001ff097424 */ /* 0x000fe400078e00ff */
[----:B------:R-:W-:Y:S02]  /*2890*/  IMAD.MOV.U32 R10, RZ, RZ, 0x1 ;  /* 0x00000001ff0a7424 */ /* 0x000fe400078e00ff */
[----:B------:R-:W-:-:S07]  /*28a0*/  IMAD.MOV.U32 R11, RZ, RZ, 0x1 ;  /* 0x00000001ff0b7424 */ /* 0x000fce00078e00ff */
.L_x_2845:
        /* <DEDUP_REMOVED lines=13> */
        .weak           $__internal_72_$__cuda_sm20_div_u16
        .type           $__internal_72_$__cuda_sm20_div_u16,@function
        .size           $__internal_72_$__cuda_sm20_div_u16,(.L_x_4745 - $__internal_72_$__cuda_sm20_div_u16)
$__internal_72_$__cuda_sm20_div_u16:
[----:B------:R-:W0:Y:S01]  /*2980*/  I2F.U16 R0, R5 ;  /* 0x0000000500007306 */ /* 0x000e220000101000 */
[----:B------:R-:W-:Y:S01]  /*2990*/  IMAD.MOV.U32 R2, RZ, RZ, 0x4b800000 ;  /* 0x4b800000ff027424 */ /* 0x000fe200078e00ff */
[C---:B0-----:R-:W-:Y:S02]  /*29a0*/  FSETP.GEU.AND P1, PT, |R0|.reuse, 1.175494350822287508e-38, PT ;  /* 0x008000000000780b */ /* 0x041fe40003f2e200 */
[----:B------:R-:W-:Y:S02]  /*29b0*/  FSETP.GT.AND P0, PT, |R0|, 8.50705917302346158658e+37, PT ;  /* 0x7e8000000000780b */ /* 0x000fe40003f04200 */
[----:B------:R-:W-:-:S04]  /*29c0*/  FSEL R2, R2, 1, !P1 ;  /* 0x3f80000002027808 */ /* 0x000fc80004800000 */
[----:B------:R-:W-:Y:S01]  /*29d0*/  FSEL R3, R2, 0.25, !P0 ;  /* 0x3e80000002037808 */ /* 0x000fe20004000000 */
[----:B------:R-:W-:Y:S01]  /*29e0*/  IMAD.MOV.U32 R2, RZ, RZ, R6 ;  /* 0x000000ffff027224 */ /* 0x000fe200078e0006 */
[----:B------:R-:W-:-:S03]  /*29f0*/  ISETP.NE.U32.AND P0, PT, R5, RZ, PT ;  /* 0x000000ff0500720c */ /* 0x000fc60003f05070 */
[----:B------:R-:W-:Y:S02]  /*2a00*/  FMUL R4, R0, R3 ;  /* 0x0000000300047220 */ /* 0x000fe40000400000 */
[----:B------:R-:W-:Y:S08]  /*2a10*/  I2F.U16.RZ R0, UR7 ;  /* 0x0000000700007d06 */ /* 0x000ff0000810d000 */
        /* <DEDUP_REMOVED lines=8> */
[----:B------:R-:W-:Y:S06]  /*2aa0*/  RET.REL.NODEC R2 `(_ZN2at6native57_GLOBAL__N__f3eca4a2_24_ForeachBinaryOpScalar_cu_86b9896c25multi_tensor_apply_kernelINS1_18TensorListMetadataILi2EEENS1_21BinaryOpScalarFunctorIiLi2ELi1ELi1EEEJNS1_13power_functorIiEEiEEEvT_T0_DpT1_) ;  /* 0xffffffd402547950 */ /* 0x000fec0003c3ffff */
.L_x_2846:
        /* <DEDUP_REMOVED lines=13> */
.L_x_4745:


//--------------------- .text._ZN2at6native57_GLOBAL__N__f3eca4a2_24_ForeachBinaryOpScalar_cu_86b9896c25multi_tensor_apply_kernelINS1_18TensorListMetadataILi2EEENS1_21BinaryOpScalarFunctorIaLi2ELi1ELi1EEEJNS1_13power_functorIaEEaEEEvT_T0_DpT1_ --------------------------
	.section	.text._ZN2at6native57_GLOBAL__N__f3eca4a2_24_ForeachBinaryOpScalar_cu_86b9896c25multi_tensor_apply_kernelINS1_18TensorListMetadataILi2EEENS1_21BinaryOpScalarFunctorIaLi2ELi1ELi1EEEJNS1_13power_functorIaEEaEEEvT_T0_DpT1_,"ax",@progbits
	.align	128
.text._ZN2at6native57_GLOBAL__N__f3eca4a2_24_ForeachBinaryOpScalar_cu_86b9896c25multi_tensor_apply_kernelINS1_18TensorListMetadataILi2EEENS1_21BinaryOpScalarFunctorIaLi2ELi1ELi1EEEJNS1_13power_functorIaEEaEEEvT_T0_DpT1_:
        .type           _ZN2at6native57_GLOBAL__N__f3eca4a2_24_ForeachBinaryOpScalar_cu_86b9896c25multi_tensor_apply_kernelINS1_18TensorListMetadataILi2EEENS1_21BinaryOpScalarFunctorIaLi2ELi1ELi1EEEJNS1_13power_functorIaEEaEEEvT_T0_DpT1_,@function
        .size           _ZN2at6native57_GLOBAL__N__f3eca4a2_24_ForeachBinaryOpScalar_cu_86b9896c25multi_tensor_apply_kernelINS1_18TensorListMetadataILi2EEENS1_21BinaryOpScalarFunctorIaLi2ELi1ELi1EEEJNS1_13power_functorIaEEaEEEvT_T0_DpT1_,(.L_x_4747 - _ZN2at6native57_GLOBAL__N__f3eca4a2_24_ForeachBinaryOpScalar_cu_86b9896c25multi_tensor_apply_kernelINS1_18TensorListMetadataILi2EEENS1_21BinaryOpScalarFunctorIaLi2ELi1ELi1EEEJNS1_13power_functorIaEEaEEEvT_T0_DpT1_)
        .other          _ZN2at6native57_GLOBAL__N__f3eca4a2_24_ForeachBinaryOpScalar_cu_86b9896c25multi_tensor_apply_kernelINS1_18TensorListMetadataILi2EEENS1_21BinaryOpScalarFunctorIaLi2ELi1ELi1EEEJNS1_13power_functorIaEEaEEEvT_T0_DpT1_,@"STO_CUDA_ENTRY STV_DEFAULT"
_ZN2at6native57_GLOBAL__N__f3eca4a2_24_ForeachBinaryOpScalar_cu_86b9896c25multi_tensor_apply_kernelINS1_18TensorListMetadataILi2EEENS1_21BinaryOpScalarFunctorIaLi2ELi1ELi1EEEJNS1_13power_functorIaEEaEEEvT_T0_DpT1_:
        /* <DEDUP_REMOVED lines=24> */
[----:B------:R-:W0:Y:S01]  /*0180*/  LDCU.S8 UR4, c[0x0][0xfca] ;  /* 0x0001f940ff0477ac */ /* 0x000e220008000200 */
[----:B------:R-:W-:Y:S01]  /*0190*/  UISETP.LT.U32.AND UP0, UPT, UR12, 0x10000, UPT ;  /* 0x000100000c00788c */ /* 0x000fe2000bf01070 */
[----:B------:R-:W1:Y:S03]  /*01a0*/  LDCU UR22, c[0x0][0x360] ;  /* 0x00006c00ff1677ac */ /* 0x000e660008000800 */
[----:B------:R-:W-:-:S04]  /*01b0*/  UISETP.LT.U32.AND.EX UP0, UPT, UR5, URZ, UPT, UP0 ;  /* 0x000000ff0500728c */ /* 0x000fc8000bf01100 */
[----:B------:R-:W-:Y:S02]  /*01c0*/  USEL UR30, UR12, 0x10000, UP0 ;  /* 0x000100000c1e7887 */ /* 0x000fe40008000000 */
[----:B------:R-:W-:Y:S02]  /*01d0*/  USEL UR31, UR5, URZ, UP0 ;  /* 0x000000ff051f7287 */ /* 0x000fe40008000000 */
[----:B0-----:R-:W-:Y:S02]  /*01e0*/  UISETP.GT.AND UP0, UPT, UR4, -0x1, UPT ;  /* 0xffffffff0400788c */ /* 0x001fe4000bf04270 */
[----:B-1----:R-:W-:-:S07]  /*01f0*/  USHF.L.U32 UR19, UR22, 0x2, URZ ;  /* 0x0000000216137899 */ /* 0x002fce00080006ff */
[----:B------:R-:W-:Y:S05]  /*0200*/  BRA.U UP0, `(.L_x_2848) ;  /* 0x0000001500c07547 */ /* 0x000fea000b800000 */
[----:B------:R-:W-:Y:S01]  /*0210*/  UISETP.GT.U32.AND UP0, UPT, UR30, UR19, UPT ;  /* 0x000000131e00728c */ /* 0x000fe2000bf04070 */
[----:B------:R-:W-:Y:S01]  /*0220*/  MOV R6, 0x2b0 ;  /* 0x000002b000067802 */ /* 0x000fe20000000f00 */
[----:B------:R-:W-:Y:S02]  /*0230*/  ULOP3.LUT UR9, UR19, 0xffff, URZ, 0xc0, !UPT ;  /* 0x0000ffff13097892 */ /* 0x000fe4000f8ec0ff */
[----:B------:R-:W-:-:S04]  /*0240*/  UISETP.GT.U32.AND.EX UP0, UPT, UR31, URZ, UPT, UP0 ;  /* 0x000000ff1f00728c */ /* 0x000fc8000bf04100 */
[----:B------:R-:W-:Y:S02]  /*0250*/  USEL UR4, UR30, UR19, UP0 ;  /* 0x000000131e047287 */ /* 0x000fe40008000000 */
[----:B------:R-:W-:Y:S02]  /*0260*/  USEL UR5, UR31, URZ, UP0 ;  /* 0x000000ff1f057287 */ /* 0x000fe40008000000 */
[----:B------:R-:W-:-:S04]  /*0270*/  UIADD3 UR4, UP0, UPT, UR4, -0x1, URZ ;  /* 0xffffffff04047890 */ /* 0x000fc8000ff1e0ff */
[----:B------:R-:W-:Y:S02]  /*0280*/  UIADD3.X UR5, UPT, UPT, UR5, -0x1, URZ, UP0, !UPT ;  /* 0xffffffff05057890 */ /* 0x000fe400087fe4ff */
[----:B------:R-:W-:-:S12]  /*0290*/  ULOP3.LUT UR6, UR4, 0xffff, URZ, 0xc0, !UPT ;  /* 0x0000ffff04067892 */ /* 0x000fd8000f8ec0ff */
[----:B------:R-:W-:Y:S05]  /*02a0*/  CALL.REL.NOINC `($__internal_73_$__cuda_sm20_div_u16) ;  /* 0x0000003000f07944 */ /* 0x000fea0003c00000 */
[----:B------:R-:W-:-:S03]  /*02b0*/  UISETP.GE.U32.AND UP0, UPT, UR4, UR19, UPT ;  /* 0x000000130400728c */ /* 0x000fc6000bf06070 */
[----:B------:R-:W-:Y:S01]  /*02c0*/  UMOV UR4, URZ ;  /* 0x000000ff00047c82 */ /* 0x000fe20008000000 */
[----:B------:R-:W-:-:S03]  /*02d0*/  UISETP.GE.U32.AND.EX UP0, UPT, UR5, URZ, UPT, UP0 ;  /* 0x000000ff0500728c */ /* 0x000fc6000bf06100 */
[----:B------:R-:W-:-:S06]  /*02e0*/  UMOV UR5, URZ ;  /* 0x000000ff00057c82 */ /* 0x000fcc0008000000 */
[----:B------:R-:W-:Y:S05]  /*02f0*/  BRA.U !UP0, `(.L_x_2849) ;  /* 0x0000001108087547 */ /* 0x000fea000b800000 */
[----:B------:R-:W0:Y:S01]  /*0300*/  S2UR UR4, SR_CTAID.X ;  /* 0x00000000000479c3 */ /* 0x000e220000002500 */
[----:B------:R-:W1:Y:S01]  /*0310*/  LDCU UR33, c[0x0][0x360] ;  /* 0x00006c00ff2177ac */ /* 0x000e620008000800 */
[----:B------:R-:W2:Y:S01]  /*0320*/  S2R R2, SR_TID.X ;  /* 0x0000000000027919 */ /* 0x000ea20000002100 */
[----:B------:R-:W-:Y:S01]  /*0330*/  IMAD.MOV.U32 R16, RZ, RZ, 0x1 ;  /* 0x00000001ff107424 */ /* 0x000fe200078e00ff */
[----:B------:R-:W-:Y:S01]  /*0340*/  ULOP3.LUT UR6, UR7, 0xffff, URZ, 0xc0, !UPT ;  /* 0x0000ffff07067892 */ /* 0x000fe2000f8ec0ff */
[----:B------:R-:W-:-:S03]  /*0350*/  IMAD.MOV.U32 R3, RZ, RZ, RZ ;  /* 0x000000ffff037224 */ /* 0x000fc600078e00ff */
        /* <DEDUP_REMOVED lines=11> */
[----:B------:R-:W-:Y:S02]  /*0410*/  UIADD3.X UR27, UPT, UPT, URZ, UR19, URZ, UP0, !UPT ;  /* 0x00000013ff1b7290 */ /* 0x000fe400087fe4ff */
[----:B0-----:R-:W-:Y:S02]  /*0420*/  UIADD3 UR46, UP4, UPT, UR4, UR26, URZ ;  /* 0x0000001a042e7290 */ /* 0x001fe4000ff9e0ff */
[----:B------:R-:W-:Y:S02]  /*0430*/  UIMAD.WIDE.U32 UR20, UR33, 0x2, UR18 ;  /* 0x00000002211478a5 */ /* 0x000fe4000f8e0012 */
[----:B----4-:R-:W-:-:S02]  /*0440*/  UIADD3 UR26, UP1, UPT, UR10, UR26, URZ ;  /* 0x0000001a0a1a7290 */ /* 0x010fc4000ff3e0ff */
[----:B------:R-:W-:Y:S02]  /*0450*/  UIMAD.WIDE.U32 UR16, UR33, 0x5, UR18 ;  /* 0x00000005211078a5 */ /* 0x000fe4000f8e0012 */
[----:B------:R-:W-:Y:S02]  /*0460*/  UIADD3 UR41, UP5, UPT, UR4, UR22, URZ ;  /* 0x0000001604297290 */ /* 0x000fe4000ffbe0ff */
[----:B------:R-:W-:Y:S02]  /*0470*/  UIADD3.X UR47, UPT, UPT, UR5, UR27, URZ, UP4, !UPT ;  /* 0x0000001b052f7290 */ /* 0x000fe4000a7fe4ff */
[----:B------:R-:W-:Y:S02]  /*0480*/  UIMAD.WIDE.U32 UR12, UR33, 0x7, UR18 ;  /* 0x00000007210c78a5 */ /* 0x000fe4000f8e0012 */
[----:B------:R-:W-:Y:S02]  /*0490*/  UIADD3 UR6, UP2, UPT, UR18, UR33, URZ ;  /* 0x0000002112067290 */ /* 0x000fe4000ff5e0ff */
[----:B------:R-:W-:-:S02]  /*04a0*/  UIADD3 UR44, UP0, UPT, UR4, UR20, URZ ;  /* 0x00000014042c7290 */ /* 0x000fc4000ff1e0ff */
[----:B------:R-:W-:Y:S02]  /*04b0*/  UIADD3 UR43, UP6, UPT, UR10, UR20, URZ ;  /* 0x000000140a2b7290 */ /* 0x000fe4000ffde0ff */
[----:B------:R-:W-:Y:S02]  /*04c0*/  UIADD3 UR40, UP3, UPT, UR10, UR22, URZ ;  /* 0x000000160a287290 */ /* 0x000fe4000ff7e0ff */
[----:B------:R-:W-:Y:S02]  /*04d0*/  UIADD3.X UR27, UPT, UPT, UR11, UR27, URZ, UP1, !UPT ;  /* 0x0000001b0b1b7290 */ /* 0x000fe40008ffe4ff */
[----:B------:R-:W-:Y:S02]  /*04e0*/  UIMAD.WIDE.U32 UR14, UR33, 0x6, UR18 ;  /* 0x00000006210e78a5 */ /* 0x000fe4000f8e0012 */
[----:B------:R-:W-:Y:S02]  /*04f0*/  UIADD3 UR37, UP1, UPT, UR10, UR16, URZ ;  /* 0x000000100a257290 */ /* 0x000fe4000ff3e0ff */
[----:B------:R-:W-:-:S02]  /*0500*/  UIADD3 UR38, UP4, UPT, UR4, UR16, URZ ;  /* 0x0000001004267290 */ /* 0x000fc4000ff9e0ff */
[----:B------:R-:W-:Y:S02]  /*0510*/  UIADD3.X UR42, UPT, UPT, UR5, UR23, URZ, UP5, !UPT ;  /* 0x00000017052a7290 */ /* 0x000fe4000affe4ff */
[----:B------:R-:W-:Y:S02]  /*0520*/  UIADD3.X UR45, UPT, UPT, UR5, UR21, URZ, UP0, !UPT ;  /* 0x00000015052d7290 */ /* 0x000fe400087fe4ff */
[----:B------:R-:W-:Y:S02]  /*0530*/  UIADD3.X UR20, UPT, UPT, UR11, UR21, URZ, UP6, !UPT ;  /* 0x000000150b147290 */ /* 0x000fe4000b7fe4ff */
[----:B------:R-:W-:Y:S02]  /*0540*/  UIADD3 UR34, UP5, UPT, UR4, UR12, URZ ;  /* 0x0000000c04227290 */ /* 0x000fe4000ffbe0ff */
[----:B------:R-:W-:Y:S02]  /*0550*/  UIADD3.X UR22, UPT, UPT, UR11, UR23, URZ, UP3, !UPT ;  /* 0x000000170b167290 */ /* 0x000fe40009ffe4ff */
[----:B------:R-:W-:-:S02]  /*0560*/  UIADD3.X UR18, UPT, UPT, URZ, UR19, URZ, UP2, !UPT ;  /* 0x00000013ff127290 */ /* 0x000fc400097fe4ff */
[----:B------:R-:W-:Y:S02]  /*0570*/  UIADD3 UR35, UP6, UPT, UR10, UR14, URZ ;  /* 0x0000000e0a237290 */ /* 0x000fe4000ffde0ff */
[----:B------:R-:W-:Y:S02]  /*0580*/  UIADD3 UR21, UP3, UPT, UR10, UR12, URZ ;  /* 0x0000000c0a157290 */ /* 0x000fe4000ff7e0ff */
        /* <DEDUP_REMOVED lines=14> */
.L_x_2866:
[C---:B0-----:R-:W-:Y:S01]  /*0670*/  IADD3 R0, P0, PT, R2.reuse, UR33, RZ ;  /* 0x0000002102007c10 */ /* 0x041fe2000ff1e0ff */
[----:B------:R-:W-:Y:S01]  /*0680*/  IMAD.U32 R5, RZ, RZ, UR33 ;  /* 0x00000021ff057e24 */ /* 0x000fe2000f8e00ff */
[----:B------:R-:W-:Y:S02]  /*0690*/  ISETP.GE.U32.AND P3, PT, R2, UR30, PT ;  /* 0x0000001e02007c0c */ /* 0x000fe4000bf66070 */
[----:B------:R-:W-:Y:S01]  /*06a0*/  ISETP.GE.U32.AND P1, PT, R0, UR30, PT ;  /* 0x0000001e00007c0c */ /* 0x000fe2000bf26070 */
[----:B------:R-:W-:Y:S01]  /*06b0*/  IMAD.X R0, RZ, RZ, R3, P0 ;  /* 0x000000ffff007224 */ /* 0x000fe200000e0603 */
[----:B------:R-:W-:Y:S02]  /*06c0*/  ISETP.GE.AND.EX P3, PT, R3, UR31, PT, P3 ;  /* 0x0000001f03007c0c */ /* 0x000fe4000bf66330 */
[----:B------:R-:W-:Y:S02]  /*06d0*/  IADD3 R4, P0, P2, R5, UR33, R2 ;  /* 0x0000002105047c10 */ /* 0x000fe4000fa1e002 */
[----:B------:R-:W-:-:S02]  /*06e0*/  ISETP.GE.AND.EX P1, PT, R0, UR31, PT, P1 ;  /* 0x0000001f00007c0c */ /* 0x000fc4000bf26310 */
[C---:B------:R-:W-:Y:S02]  /*06f0*/  IADD3 R5, P4, PT, R4.reuse, UR33, RZ ;  /* 0x0000002104057c10 */ /* 0x040fe4000ff9e0ff */
[----:B------:R-:W-:Y:S02]  /*0700*/  IADD3.X R0, PT, PT, RZ, RZ, R3, P0, P2 ;  /* 0x000000ffff007210 */ /* 0x000fe400007e4403 */
[----:B------:R-:W-:Y:S02]  /*0710*/  ISETP.GE.U32.AND P0, PT, R5, UR30, PT ;  /* 0x0000001e05007c0c */ /* 0x000fe4000bf06070 */
[----:B------:R-:W-:Y:S01]  /*0720*/  ISETP.GE.U32.AND P2, PT, R4, UR30, PT ;  /* 0x0000001e04007c0c */ /* 0x000fe2000bf46070 */
[----:B------:R-:W-:Y:S01]  /*0730*/  IMAD.X R5, RZ, RZ, R0, P4 ;  /* 0x000000ffff057224 */ /* 0x000fe200020e0600 */
[----:B------:R-:W-:Y:S02]  /*0740*/  @!P3 IADD3 R6, P4, PT, R2, UR32, RZ ;  /* 0x000000200206bc10 */ /* 0x000fe4000ff9e0ff */
[----:B------:R-:W-:-:S02]  /*0750*/  ISETP.GE.AND.EX P2, PT, R0, UR31, PT, P2 ;  /* 0x0000001f00007c0c */ /* 0x000fc4000bf46320 */
[----:B------:R-:W-:Y:S02]  /*0760*/  ISETP.GE.AND.EX P0, PT, R5, UR31, PT, P0 ;  /* 0x0000001f05007c0c */ /* 0x000fe4000bf06300 */
[----:B------:R-:W-:Y:S02]  /*0770*/  PRMT R5, RZ, 0x7610, R5 ;  /* 0x00007610ff057816 */ /* 0x000fe40000000005 */
[C---:B------:R-:W-:Y:S02]  /*0780*/  @!P3 IADD3.X R7, PT, PT, R3.reuse, UR8, RZ, P4, !PT ;  /* 0x000000080307bc10 */ /* 0x040fe4000a7fe4ff */
[----:B------:R-:W-:Y:S02]  /*0790*/  @!P1 IADD3 R8, P5, PT, R2, UR10, RZ ;  /* 0x0000000a02089c10 */ /* 0x000fe4000ffbe0ff */
[----:B------:R-:W-:Y:S01]  /*07a0*/  PRMT R14, RZ, 0x7610, R14 ;  /* 0x00007610ff0e7816 */ /* 0x000fe2000000000e */
[----:B------:R-:W2:Y:S01]  /*07b0*/  @!P3 LDG.E.U8 R5, desc[UR24][R6.64] ;  /* 0x000000180605b981 */ /* 0x000ea2000c1e1100 */
[----:B------:R-:W-:-:S02]  /*07c0*/  @!P1 IADD3.X R9, PT, PT, R3, UR11, RZ, P5, !PT ;  /* 0x0000000b03099c10 */ /* 0x000fc4000affe4ff */
[C---:B------:R-:W-:Y:S02]  /*07d0*/  @!P2 IADD3 R10, P3, PT, R2.reuse, UR44, RZ ;  /* 0x0000002c020aac10 */ /* 0x040fe4000ff7e0ff */
[----:B------:R-:W-:Y:S01]  /*07e0*/  @!P0 IADD3 R12, P4, PT, R2, UR41, RZ ;  /* 0x00000029020c8c10 */ /* 0x000fe2000ff9e0ff */
[----:B------:R0:W3:Y:S01]  /*07f0*/  @!P1 LDG.E.U8 R14, desc[UR24][R8.64] ;  /* 0x00000018080e9981 */ /* 0x0000e2000c1e1100 */
[----:B------:R-:W-:Y:S02]  /*0800*/  PRMT R15, RZ, 0x7610, R15 ;  /* 0x00007610ff0f7816 */ /* 0x000fe4000000000f */
[----:B------:R-:W-:Y:S02]  /*0810*/  PRMT R17, RZ, 0x7610, R17 ;  /* 0x00007610ff117816 */ /* 0x000fe40000000011 */
[C---:B------:R-:W-:Y:S02]  /*0820*/  @!P2 IADD3.X R11, PT, PT, R3.reuse, UR45, RZ, P3, !PT ;  /* 0x0000002d030bac10 */ /* 0x040fe40009ffe4ff */
[----:B------:R-:W-:-:S03]  /*0830*/  @!P0 IADD3.X R13, PT, PT, R3, UR42, RZ, P4, !PT ;  /* 0x0000002a030d8c10 */ /* 0x000fc6000a7fe4ff */
[----:B------:R1:W5:Y:S04]  /*0840*/  @!P2 LDG.E.U8 R15, desc[UR24][R10.64] ;  /* 0x000000180a0fa981 */ /* 0x000368000c1e1100 */
[----:B------:R1:W5:Y:S01]  /*0850*/  @!P0 LDG.E.U8 R17, desc[UR24][R12.64] ;  /* 0x000000180c118981 */ /* 0x000362000c1e1100 */
[----:B------:R-:W-:-:S04]  /*0860*/  UIADD3 UR9, UP0, UPT, UR9, -0x2, URZ ;  /* 0xfffffffe09097890 */ /* 0x000fc8000ff1e0ff */
[----:B------:R-:W-:Y:S02]  /*0870*/  UIADD3.X UR6, UPT, UPT, UR6, -0x1, URZ, UP0, !UPT ;  /* 0xffffffff06067890 */ /* 0x000fe400087fe4ff */
[----:B------:R-:W-:Y:S01]  /*0880*/  UISETP.NE.U32.AND UP0, UPT, UR9, URZ, UPT ;  /* 0x000000ff0900728c */ /* 0x000fe2000bf05070 */
[----:B------:R-:W-:Y:S03]  /*0890*/  BSSY.RECONVERGENT B0, `(.L_x_2850) ;  /* 0x0000011000007945 */ /* 0x000fe60003800200 */
[----:B------:R-:W-:Y:S01]  /*08a0*/  UISETP.NE.AND.EX UP0, UPT, UR6, URZ, UPT, UP0 ;  /* 0x000000ff0600728c */ /* 0x000fe2000bf05300 */
[----:B------:R-:W-:Y:S01]  /*08b0*/  ISETP.GE.U32.AND P6, PT, R2, UR30, PT ;  /* 0x0000001e02007c0c */ /* 0x000fe2000bfc6070 */
[----:B0-----:R-:W-:Y:S01]  /*08c0*/  IMAD.MOV.U32 R9, RZ, RZ, 0x1 ;  /* 0x00000001ff097424 */ /* 0x001fe200078e00ff */
[----:B--2---:R-:W-:-:S04]  /*08d0*/  LOP3.LUT R18, R5, 0xff, RZ, 0xc0, !PT ;  /* 0x000000ff05127812 */ /* 0x004fc800078ec0ff */
[----:B------:R-:W-:Y:S02]  /*08e0*/  ISETP.NE.AND P4, PT, R18, 0x1, PT ;  /* 0x000000011200780c */ /* 0x000fe40003f85270 */
[----:B---3--:R-:W-:Y:S01]  /*08f0*/  LOP3.LUT R14, R14, 0xff, RZ, 0xc0, !PT ;  /* 0x000000ff0e0e7812 */ /* 0x008fe200078ec0ff */
[----:B------:R-:W-:-:S03]  /*0900*/  IMAD.MOV.U32 R5, RZ, RZ, 0x1 ;  /* 0x00000001ff057424 */ /* 0x000fc600078e00ff */
[----:B------:R-:W-:-:S07]  /*0910*/  ISETP.NE.AND P3, PT, R14, 0x1, PT ;  /* 0x000000010e00780c */ /* 0x000fce0003f65270 */
[----:B-1----:R-:W-:Y:S06]  /*0920*/  @!P4 BRA `(.L_x_2851) ;  /* 0x00000000001cc947 */ /* 0x002fec0003800000 */
[----:B------:R-:W-:-:S13]  /*0930*/  ISETP.NE.AND P4, PT, R18, 0xff, PT ;  /* 0x000000ff1200780c */ /* 0x000fda0003f85270 */
[----:B------:R-:W0:Y:S02]  /*0940*/  @!P4 LDC.S8 R5, c[0x0][0xfca] ;  /* 0x0003f280ff05cb82 */ /* 0x000e240000000200 */
[----:B0-----:R-:W-:-:S04]  /*0950*/  @!P4 PRMT R5, R5, 0x7710, RZ ;  /* 0x000077100505c816 */ /* 0x001fc800000000ff */
[----:B------:R-:W-:-:S04]  /*0960*/  @!P4 LOP3.LUT R5, R5, 0x1, RZ, 0xc0, !PT ;  /* 0x000000010505c812 */ /* 0x000fc800078ec0ff */
[----:B------:R-:W-:-:S04]  /*0970*/  @!P4 ISETP.NE.U32.AND P5, PT, R5, 0x1, PT ;  /* 0x000000010500c80c */ /* 0x000fc80003fa5070 */
[----:B------:R-:W-:-:S04]  /*0980*/  @!P4 SEL R5, R16, 0xffff, P5 ;  /* 0x0000ffff1005c807 */ /* 0x000fc80002800000 */
[----:B------:R-:W-:-:S07]  /*0990*/  @P4 PRMT R5, RZ, 0x7610, R5 ;  /* 0x00007610ff054816 */ /* 0x000fce0000000005 */
.L_x_2851:
[----:B------:R-:W-:Y:S05]  /*09a0*/  BSYNC.RECONVERGENT B0 ;  /* 0x0000000000007941 */ /* 0x000fea0003800200 */
.L_x_2850:
[----:B------:R-:W-:Y:S01]  /*09b0*/  BSSY.RECONVERGENT B0, `(.L_x_2852) ;  /* 0x000000b000007945 */ /* 0x000fe20003800200 */
[----:B-----5:R-:W-:Y:S02]  /*09c0*/  LOP3.LUT R15, R15, 0xff, RZ, 0xc0, !PT ;  /* 0x000000ff0f0f7812 */ /* 0x020fe400078ec0ff */
[----:B------:R-:W-:Y:S01]  /*09d0*/  LOP3.LUT R17, R17, 0xff, RZ, 0xc0, !PT ;  /* 0x000000ff11117812 */ /* 0x000fe200078ec0ff */
[----:B------:R-:W-:Y:S06]  /*09e0*/  @!P3 BRA `(.L_x_2853) ;  /* 0x00000000001cb947 */ /* 0x000fec0003800000 */
[----:B------:R-:W-:-:S13]  /*09f0*/  ISETP.NE.AND P3, PT, R14, 0xff, PT ;  /* 0x000000ff0e00780c */ /* 0x000fda0003f65270 */
[----:B------:R-:W0:Y:S02]  /*0a00*/  @!P3 LDC.S8 R6, c[0x0][0xfca] ;  /* 0x0003f280ff06bb82 */ /* 0x000e240000000200 */
[----:B0-----:R-:W-:-:S04]  /*0a10*/  @!P3 PRMT R6, R6, 0x7710, RZ ;  /* 0x000077100606b816 */ /* 0x001fc800000000ff */
[----:B------:R-:W-:-:S04]  /*0a20*/  @!P3 LOP3.LUT R6, R6, 0x1, RZ, 0xc0, !PT ;  /* 0x000000010606b812 */ /* 0x000fc800078ec0ff */
[----:B------:R-:W-:-:S04]  /*0a30*/  @!P3 ISETP.NE.U32.AND P4, PT, R6, 0x1, PT ;  /* 0x000000010600b80c */ /* 0x000fc80003f85070 */
[----:B------:R-:W-:-:S04]  /*0a40*/  @!P3 SEL R9, R16, 0xffff, P4 ;  /* 0x0000ffff1009b807 */ /* 0x000fc80002000000 */
[----:B------:R-:W-:-:S07]  /*0a50*/  @P3 PRMT R9, RZ, 0x7610, R9 ;  /* 0x00007610ff093816 */ /* 0x000fce0000000009 */
.L_x_2853:
[----:B------:R-:W-:Y:S05]  /*0a60*/  BSYNC.RECONVERGENT B0 ;  /* 0x0000000000007941 */ /* 0x000fea0003800200 */
.L_x_2852:
[----:B------:R-:W-:Y:S01]  /*0a70*/  ISETP.NE.AND P4, PT, R15, 0x1, PT ;  /* 0x000000010f00780c */ /* 0x000fe20003f85270 */
[----:B------:R-:W-:Y:S01]  /*0a80*/  BSSY.RECONVERGENT B0, `(.L_x_2854) ;  /* 0x000000c000007945 */ /* 0x000fe20003800200 */
[----:B------:R-:W-:Y:S01]  /*0a90*/  ISETP.GE.AND.EX P6, PT, R3, UR31, PT, P6 ;  /* 0x0000001f03007c0c */ /* 0x000fe2000bfc6360 */
[----:B------:R-:W-:Y:S01]  /*0aa0*/  IMAD.MOV.U32 R8, RZ, RZ, 0x1 ;  /* 0x00000001ff087424 */ /* 0x000fe200078e00ff */
[----:B------:R-:W-:-:S09]  /*0ab0*/  ISETP.NE.AND P3, PT, R17, 0x1, PT ;  /* 0x000000011100780c */ /* 0x000fd20003f65270 */
[----:B------:R-:W-:Y:S05]  /*0ac0*/  @!P4 BRA `(.L_x_2855) ;  /* 0x00000000001cc947 */ /* 0x000fea0003800000 */
[----:B------:R-:W-:-:S13]  /*0ad0*/  ISETP.NE.AND P4, PT, R15, 0xff, PT ;  /* 0x000000ff0f00780c */ /* 0x000fda0003f85270 */
[----:B------:R-:W0:Y:S02]  /*0ae0*/  @!P4 LDC.S8 R6, c[0x0][0xfca] ;  /* 0x0003f280ff06cb82 */ /* 0x000e240000000200 */
[----:B0-----:R-:W-:-:S04]  /*0af0*/  @!P4 PRMT R6, R6, 0x7710, RZ ;  /* 0x000077100606c816 */ /* 0x001fc800000000ff */
[----:B------:R-:W-:-:S04]  /*0b00*/  @!P4 LOP3.LUT R6, R6, 0x1, RZ, 0xc0, !PT ;  /* 0x000000010606c812 */ /* 0x000fc800078ec0ff */
[----:B------:R-:W-:-:S04]  /*0b10*/  @!P4 ISETP.NE.U32.AND P5, PT, R6, 0x1, PT ;  /* 0x000000010600c80c */ /* 0x000fc80003fa5070 */
[----:B------:R-:W-:-:S04]  /*0b20*/  @!P4 SEL R8, R16, 0xffff, P5 ;  /* 0x0000ffff1008c807 */ /* 0x000fc80002800000 */
[----:B------:R-:W-:-:S07]  /*0b30*/  @P4 PRMT R8, RZ, 0x7610, R8 ;  /* 0x00007610ff084816 */ /* 0x000fce0000000008 */
.L_x_2855:
[----:B------:R-:W-:Y:S05]  /*0b40*/  BSYNC.RECONVERGENT B0 ;  /* 0x0000000000007941 */ /* 0x000fea0003800200 */
.L_x_2854:
[----:B------:R-:W-:Y:S01]  /*0b50*/  @!P6 IADD3 R6, P4, PT, R2, UR28, RZ ;  /* 0x0000001c0206ec10 */ /* 0x000fe2000ff9e0ff */
[----:B------:R-:W-:Y:S01]  /*0b60*/  BSSY.RECONVERGENT B0, `(.L_x_2856) ;  /* 0x000000c000007945 */ /* 0x000fe20003800200 */
[----:B------:R-:W-:Y:S02]  /*0b70*/  IMAD.MOV.U32 R10, RZ, RZ, 0x1 ;  /* 0x00000001ff0a7424 */ /* 0x000fe400078e00ff */
[----:B------:R-:W-:Y:S01]  /*0b80*/  IMAD.U32 R11, RZ, RZ, UR33 ;  /* 0x00000021ff0b7e24 */ /* 0x000fe2000f8e00ff */
[----:B------:R-:W-:Y:S01]  /*0b90*/  @!P6 IADD3.X R7, PT, PT, R3, UR29, RZ, P4, !PT ;  /* 0x0000001d0307ec10 */ /* 0x000fe2000a7fe4ff */
[----:B------:R-:W-:Y:S07]  /*0ba0*/  @!P3 BRA `(.L_x_2857) ;  /* 0x00000000001cb947 */ /* 0x000fee0003800000 */
[----:B------:R-:W-:-:S13]  /*0bb0*/  ISETP.NE.AND P3, PT, R17, 0xff, PT ;  /* 0x000000ff1100780c */ /* 0x000fda0003f65270 */
[----:B------:R-:W0:Y:S02]  /*0bc0*/  @!P3 LDC.S8 R10, c[0x0][0xfca] ;  /* 0x0003f280ff0abb82 */ /* 0x000e240000000200 */
[----:B0-----:R-:W-:-:S04]  /*0bd0*/  @!P3 PRMT R10, R10, 0x7710, RZ ;  /* 0x000077100a0ab816 */ /* 0x001fc800000000ff */
[----:B------:R-:W-:-:S04]  /*0be0*/  @!P3 LOP3.LUT R10, R10, 0x1, RZ, 0xc0, !PT ;  /* 0x000000010a0ab812 */ /* 0x000fc800078ec0ff */
[----:B------:R-:W-:-:S04]  /*0bf0*/  @!P3 ISETP.NE.U32.AND P4, PT, R10, 0x1, PT ;  /* 0x000000010a00b80c */ /* 0x000fc80003f85070 */
[----:B------:R-:W-:-:S04]  /*0c00*/  @!P3 SEL R10, R16, 0xffff, P4 ;  /* 0x0000ffff100ab807 */ /* 0x000fc80002000000 */
[----:B------:R-:W-:-:S07]  /*0c10*/  @P3 PRMT R10, RZ, 0x7610, R10 ;  /* 0x00007610ff0a3816 */ /* 0x000fce000000000a */
.L_x_2857:
[----:B------:R-:W-:Y:S05]  /*0c20*/  BSYNC.RECONVERGENT B0 ;  /* 0x0000000000007941 */ /* 0x000fea0003800200 */
.L_x_2856:
[C---:B------:R-:W-:Y:S01]  /*0c30*/  @!P1 IADD3 R12, P3, PT, R2.reuse, UR19, RZ ;  /* 0x00000013020c9c10 */ /* 0x040fe2000ff7e0ff */
[----:B------:R0:W-:Y:S01]  /*0c40*/  @!P6 STG.E.U8 desc[UR24][R6.64], R5 ;  /* 0x000000050600e986 */ /* 0x0001e2000c101118 */
[----:B------:R-:W-:Y:S02]  /*0c50*/  IADD3 R11, P5, P4, R11, UR33, R4 ;  /* 0x000000210b0b7c10 */ /* 0x000fe4000fcbe004 */
[----:B------:R-:W-:Y:S02]  /*0c60*/  @!P1 IADD3.X R13, PT, PT, R3, UR12, RZ, P3, !PT ;  /* 0x0000000c030d9c10 */ /* 0x000fe40009ffe4ff */
[----:B------:R-:W-:Y:S01]  /*0c70*/  IADD3.X R17, PT, PT, RZ, RZ, R0, P5, P4 ;  /* 0x000000ffff117210 */ /* 0x000fe20002fe8400 */
[----:B------:R-:W-:Y:S01]  /*0c80*/  IMAD.U32 R0, RZ, RZ, UR33 ;  /* 0x00000021ff007e24 */ /* 0x000fe2000f8e00ff */
[----:B------:R-:W-:Y:S01]  /*0c90*/  @!P2 IADD3 R14, P4, PT, R2, UR43, RZ ;  /* 0x0000002b020eac10 */ /* 0x000fe2000ff9e0ff */
[----:B------:R-:W-:Y:S01]  /*0ca0*/  @!P1 STG.E.U8 desc[UR24][R12.64], R9 ;  /* 0x000000090c009986 */ /* 0x000fe2000c101118 */
[----:B------:R-:W-:-:S02]  /*0cb0*/  ISETP.GE.U32.AND P1, PT, R11, UR30, PT ;  /* 0x0000001e0b007c0c */ /* 0x000fc4000bf26070 */
[----:B------:R-:W-:Y:S02]  /*0cc0*/  @!P2 IADD3.X R15, PT, PT, R3, UR20, RZ, P4, !PT ;  /* 0x00000014030fac10 */ /* 0x000fe4000a7fe4ff */
[----:B------:R-:W-:Y:S02]  /*0cd0*/  IADD3 R0, P4, P5, R0, UR33, R11 ;  /* 0x0000002100007c10 */ /* 0x000fe4000fd9e00b */
[----:B------:R-:W-:Y:S01]  /*0ce0*/  ISETP.GE.AND.EX P1, PT, R17, UR31, PT, P1 ;  /* 0x0000001f11007c0c */ /* 0x000fe2000bf26310 */
[----:B------:R1:W-:Y:S01]  /*0cf0*/  @!P2 STG.E.U8 desc[UR24][R14.64], R8 ;  /* 0x000000080e00a986 */ /* 0x0003e2000c101118 */
[----:B------:R-:W-:Y:S02]  /*0d00*/  IADD3 R4, P6, PT, R11, UR33, RZ ;  /* 0x000000210b047c10 */ /* 0x000fe4000ffde0ff */
[----:B0-----:R-:W-:Y:S02]  /*0d10*/  IADD3.X R5, PT, PT, RZ, RZ, R17, P4, P5 ;  /* 0x000000ffff057210 */ /* 0x001fe400027ea411 */
[----:B------:R-:W-:-:S02]  /*0d20*/  ISETP.GE.U32.AND P4, PT, R0, UR30, PT ;  /* 0x0000001e00007c0c */ /* 0x000fc4000bf86070 */
[----:B------:R-:W-:Y:S01]  /*0d30*/  ISETP.GE.U32.AND P3, PT, R4, UR30, PT ;  /* 0x0000001e04007c0c */ /* 0x000fe2000bf66070 */
[----:B------:R-:W-:Y:S01]  /*0d40*/  IMAD.X R4, RZ, RZ, R17, P6 ;  /* 0x000000ffff047224 */ /* 0x000fe200030e0611 */
[----:B------:R-:W-:Y:S02]  /*0d50*/  IADD3 R0, P5, PT, R0, UR33, RZ ;  /* 0x0000002100007c10 */ /* 0x000fe4000ffbe0ff */
[----:B------:R-:W-:Y:S02]  /*0d60*/  ISETP.GE.AND.EX P4, PT, R5, UR31, PT, P4 ;  /* 0x0000001f05007c0c */ /* 0x000fe4000bf86340 */
[----:B------:R-:W-:Y:S01]  /*0d70*/  ISETP.GE.U32.AND P2, PT, R0, UR30, PT ;  /* 0x0000001e00007c0c */ /* 0x000fe2000bf46070 */
[----:B------:R-:W-:Y:S01]  /*0d80*/  IMAD.X R0, RZ, RZ, R5, P5 ;  /* 0x000000ffff007224 */ /* 0x000fe200028e0605 */
[----:B------:R-:W-:Y:S02]  /*0d90*/  ISETP.GE.AND.EX P3, PT, R4, UR31, PT, P3 ;  /* 0x0000001f04007c0c */ /* 0x000fe4000bf66330 */
[----:B------:R-:W-:-:S02]  /*0da0*/  @!P0 IADD3 R4, P6, PT, R2, UR40, RZ ;  /* 0x0000002802048c10 */ /* 0x000fc4000ffde0ff */
[----:B------:R-:W-:Y:S02]  /*0db0*/  @!P1 IADD3 R6, P5, PT, R2, UR46, RZ ;  /* 0x0000002e02069c10 */ /* 0x000fe4000ffbe0ff */
[----:B------:R-:W-:Y:S02]  /*0dc0*/  ISETP.GE.AND.EX P2, PT, R0, UR31, PT, P2 ;  /* 0x0000001f00007c0c */ /* 0x000fe4000bf46320 */
[C---:B------:R-:W-:Y:S02]  /*0dd0*/  @!P0 IADD3.X R5, PT, PT, R3.reuse, UR22, RZ, P6, !PT ;  /* 0x0000001603058c10 */ /* 0x040fe4000b7fe4ff */
[----:B------:R-:W-:Y:S02]  /*0de0*/  PRMT R0, RZ, 0x7610, R0 ;  /* 0x00007610ff007816 */ /* 0x000fe40000000000 */
[----:B------:R-:W-:Y:S01]  /*0df0*/  @!P1 IADD3.X R7, PT, PT, R3, UR47, RZ, P5, !PT ;  /* 0x0000002f03079c10 */ /* 0x000fe2000affe4ff */
[----:B------:R0:W-:Y:S01]  /*0e00*/  @!P0 STG.E.U8 desc[UR24][R4.64], R10 ;  /* 0x0000000a04008986 */ /* 0x0001e2000c101118 */
[----:B-1----:R-:W-:-:S03]  /*0e10*/  @!P3 IADD3 R8, P0, PT, R2, UR38, RZ ;  /* 0x000000260208bc10 */ /* 0x002fc6000ff1e0ff */
[----:B------:R-:W2:Y:S01]  /*0e20*/  @!P1 LDG.E.U8 R0, desc[UR24][R6.64] ;  /* 0x0000001806009981 */ /* 0x000ea2000c1e1100 */
[C---:B------:R-:W-:Y:S02]  /*0e30*/  @!P4 IADD3 R12, P5, PT, R2.reuse, UR36, RZ ;  /* 0x00000024020ccc10 */ /* 0x040fe4000ffbe0ff */
[C---:B------:R-:W-:Y:S02]  /*0e40*/  @!P3 IADD3.X R9, PT, PT, R3.reuse, UR39, RZ, P0, !PT ;  /* 0x000000270309bc10 */ /* 0x040fe400087fe4ff */
[----:B------:R-:W-:Y:S02]  /*0e50*/  PRMT R11, RZ, 0x7610, R11 ;  /* 0x00007610ff0b7816 */ /* 0x000fe4000000000b */
[----:B------:R-:W-:Y:S02]  /*0e60*/  PRMT R17, RZ, 0x7610, R17 ;  /* 0x00007610ff117816 */ /* 0x000fe40000000011 */
[----:B------:R-:W-:Y:S02]  /*0e70*/  @!P4 IADD3.X R13, PT, PT, R3, UR23, RZ, P5, !PT ;  /* 0x00000017030dcc10 */ /* 0x000fe4000affe4ff */
[----:B------:R-:W-:Y:S01]  /*0e80*/  @!P2 IADD3 R14, P0, PT, R2, UR34, RZ ;  /* 0x00000022020eac10 */ /* 0x000fe2000ff1e0ff */
[----:B------:R-:W3:Y:S01]  /*0e90*/  @!P3 LDG.E.U8 R11, desc[UR24][R8.64] ;  /* 0x00000018080bb981 */ /* 0x000ee2000c1e1100 */
[----:B0-----:R-:W-:-:S02]  /*0ea0*/  PRMT R4, RZ, 0x7610, R4 ;  /* 0x00007610ff047816 */ /* 0x001fc40000000004 */
[----:B------:R-:W-:Y:S01]  /*0eb0*/  @!P2 IADD3.X R15, PT, PT, R3, UR17, RZ, P0, !PT ;  /* 0x00000011030fac10 */ /* 0x000fe200087fe4ff */
[----:B------:R-:W4:Y:S04]  /*0ec0*/  @!P4 LDG.E.U8 R17, desc[UR24][R12.64] ;  /* 0x000000180c11c981 */ /* 0x000f28000c1e1100 */
[----:B------:R0:W5:Y:S01]  /*0ed0*/  @!P2 LDG.E.U8 R4, desc[UR24][R14.64] ;  /* 0x000000180e04a981 */ /* 0x000162000c1e1100 */
[----:B------:R-:W-:Y:S01]  /*0ee0*/  BSSY.RECONVERGENT B0, `(.L_x_2858) ;  /* 0x000000e000007945 */ /* 0x000fe20003800200 */
[----:B--2---:R-:W-:Y:S01]  /*0ef0*/  LOP3.LUT R5, R0, 0xff, RZ, 0xc0, !PT ;  /* 0x000000ff00057812 */ /* 0x004fe200078ec0ff */
[----:B------:R-:W-:-:S03]  /*0f00*/  IMAD.MOV.U32 R0, RZ, RZ, 0x1 ;  /* 0x00000001ff007424 */ /* 0x000fc600078e00ff */
[----:B------:R-:W-:Y:S02]  /*0f10*/  ISETP.NE.AND P0, PT, R5, 0x1, PT ;  /* 0x000000010500780c */ /* 0x000fe40003f05270 */
[----:B---3--:R-:W-:Y:S02]  /*0f20*/  LOP3.LUT R11, R11, 0xff, RZ, 0xc0, !PT ;  /* 0x000000ff0b0b7812 */ /* 0x008fe400078ec0ff */
[----:B----4-:R-:W-:-:S09]  /*0f30*/  LOP3.LUT R17, R17, 0xff, RZ, 0xc0, !PT ;  /* 0x000000ff11117812 */ /* 0x010fd200078ec0ff */
[----:B0-----:R-:W-:Y:S05]  /*0f40*/  @!P0 BRA `(.L_x_2859) ;  /* 0x00000000001c8947 */ /* 0x001fea0003800000 */
[----:B------:R-:W-:-:S13]  /*0f50*/  ISETP.NE.AND P0, PT, R5, 0xff, PT ;  /* 0x000000ff0500780c */ /* 0x000fda0003f05270 */
[----:B------:R-:W0:Y:S02]  /*0f60*/  @!P0 LDC.S8 R0, c[0x0][0xfca] ;  /* 0x0003f280ff008b82 */ /* 0x000e240000000200 */
[----:B0-----:R-:W-:-:S04]  /*0f70*/  @!P0 PRMT R0, R0, 0x7710, RZ ;  /* 0x0000771000008816 */ /* 0x001fc800000000ff */
[----:B------:R-:W-:-:S04]  /*0f80*/  @!P0 LOP3.LUT R0, R0, 0x1, RZ, 0xc0, !PT ;  /* 0x0000000100008812 */ /* 0x000fc800078ec0ff */
[----:B------:R-:W-:-:S04]  /*0f90*/  @!P0 ISETP.NE.U32.AND P5, PT, R0, 0x1, PT ;  /* 0x000000010000880c */ /* 0x000fc80003fa5070 */
[----:B------:R-:W-:-:S04]  /*0fa0*/  @!P0 SEL R0, R16, 0xffff, P5 ;  /* 0x0000ffff10008807 */ /* 0x000fc80002800000 */
[----:B------:R-:W-:-:S07]  /*0fb0*/  @P0 PRMT R0, RZ, 0x7610, R0 ;  /* 0x00007610ff000816 */ /* 0x000fce0000000000 */
.L_x_2859:
[----:B------:R-:W-:Y:S05]  /*0fc0*/  BSYNC.RECONVERGENT B0 ;  /* 0x0000000000007941 */ /* 0x000fea0003800200 */
.L_x_2858:
[----:B------:R-:W-:Y:S01]  /*0fd0*/  ISETP.NE.AND P5, PT, R11, 0x1, PT ;  /* 0x000000010b00780c */ /* 0x000fe20003fa5270 */
[----:B------:R-:W-:Y:S01]  /*0fe0*/  BSSY.RECONVERGENT B0, `(.L_x_2860) ;  /* 0x000000c000007945 */ /* 0x000fe20003800200 */
[----:B------:R-:W-:Y:S01]  /*0ff0*/  ISETP.NE.AND P0, PT, R17, 0x1, PT ;  /* 0x000000011100780c */ /* 0x000fe20003f05270 */
[----:B------:R-:W-:Y:S01]  /*1000*/  IMAD.MOV.U32 R12, RZ, RZ, 0x1 ;  /* 0x00000001ff0c7424 */ /* 0x000fe200078e00ff */
[----:B-----5:R-:W-:-:S09]  /*1010*/  LOP3.LUT R4, R4, 0xff, RZ, 0xc0, !PT ;  /* 0x000000ff04047812 */ /* 0x020fd200078ec0ff */
        /* <DEDUP_REMOVED lines=8> */
.L_x_2861:
[----:B------:R-:W-:Y:S05]  /*10a0*/  BSYNC.RECONVERGENT B0 ;  /* 0x0000000000007941 */ /* 0x000fea0003800200 */
.L_x_2860:
[----:B------:R-:W-:Y:S01]  /*10b0*/  BSSY.RECONVERGENT B0, `(.L_x_2862) ;  /* 0x000000c000007945 */ /* 0x000fe20003800200 */
[----:B------:R-:W-:Y:S01]  /*10c0*/  ISETP.NE.AND P5, PT, R4, 0x1, PT ;  /* 0x000000010400780c */ /* 0x000fe20003fa5270 */
[----:B------:R-:W-:Y:S02]  /*10d0*/  IMAD.MOV.U32 R13, RZ, RZ, 0x1 ;  /* 0x00000001ff0d7424 */ /* 0x000fe400078e00ff */
[----:B------:R-:W-:Y:S01]  /*10e0*/  IMAD.MOV.U32 R14, RZ, RZ, 0x1 ;  /* 0x00000001ff0e7424 */ /* 0x000fe200078e00ff */
[----:B------:R-:W-:Y:S09]  /*10f0*/  @!P0 BRA `(.L_x_2863) ;  /* 0x00000000001c8947 */ /* 0x000ff20003800000 */
[----:B------:R-:W-:-:S13]  /*1100*/  ISETP.NE.AND P0, PT, R17, 0xff, PT ;  /* 0x000000ff1100780c */ /* 0x000fda0003f05270 */
[----:B------:R-:W0:Y:S02]  /*1110*/  @!P0 LDC.S8 R5, c[0x0][0xfca] ;  /* 0x0003f280ff058b82 */ /* 0x000e240000000200 */
[----:B0-----:R-:W-:-:S04]  /*1120*/  @!P0 PRMT R5, R5, 0x7710, RZ ;  /* 0x0000771005058816 */ /* 0x001fc800000000ff */
[----:B------:R-:W-:-:S04]  /*1130*/  @!P0 LOP3.LUT R5, R5, 0x1, RZ, 0xc0, !PT ;  /* 0x0000000105058812 */ /* 0x000fc800078ec0ff */
[----:B------:R-:W-:-:S04]  /*1140*/  @!P0 ISETP.NE.U32.AND P6, PT, R5, 0x1, PT ;  /* 0x000000010500880c */ /* 0x000fc80003fc5070 */
[----:B------:R-:W-:-:S04]  /*1150*/  @!P0 SEL R13, R16, 0xffff, P6 ;  /* 0x0000ffff100d8807 */ /* 0x000fc80003000000 */
[----:B------:R-:W-:-:S07]  /*1160*/  @P0 PRMT R13, RZ, 0x7610, R13 ;  /* 0x00007610ff0d0816 */ /* 0x000fce000000000d */
.L_x_2863:
[----:B------:R-:W-:Y:S05]  /*1170*/  BSYNC.RECONVERGENT B0 ;  /* 0x0000000000007941 */ /* 0x000fea0003800200 */
.L_x_2862:
[----:B------:R-:W-:Y:S04]  /*1180*/  BSSY.RECONVERGENT B0, `(.L_x_2864) ;  /* 0x0000009000007945 */ /* 0x000fe80003800200 */
        /* <DEDUP_REMOVED lines=8> */
.L_x_2865:
[----:B------:R-:W-:Y:S05]  /*1210*/  BSYNC.RECONVERGENT B0 ;  /* 0x0000000000007941 */ /* 0x000fea0003800200 */
.L_x_2864:
[C---:B------:R-:W-:Y:S01]  /*1220*/  @!P1 IADD3 R4, P6, PT, R2.reuse, UR26, RZ ;  /* 0x0000001a02049c10 */ /* 0x040fe2000ffde0ff */
[----:B------:R-:W-:Y:S01]  /*1230*/  IMAD.U32 R15, RZ, RZ, UR33 ;  /* 0x00000021ff0f7e24 */ /* 0x000fe2000f8e00ff */
[C---:B------:R-:W-:Y:S01]  /*1240*/  @!P3 IADD3 R6, P5, PT, R2.reuse, UR37, RZ ;  /* 0x000000250206bc10 */ /* 0x040fe2000ffbe0ff */
[----:B------:R-:W-:Y:S01]  /*1250*/  UIMAD.WIDE.U32 UR4, UR33, 0x8, UR4 ;  /* 0x00000008210478a5 */ /* 0x000fe2000f8e0004 */
[C---:B------:R-:W-:Y:S02]  /*1260*/  @!P4 IADD3 R8, P0, PT, R2.reuse, UR35, RZ ;  /* 0x000000230208cc10 */ /* 0x040fe4000ff1e0ff */
[C---:B------:R-:W-:Y:S02]  /*1270*/  @!P1 IADD3.X R5, PT, PT, R3.reuse, UR27, RZ, P6, !PT ;  /* 0x0000001b03059c10 */ /* 0x040fe4000b7fe4ff */
[----:B------:R-:W-:Y:S02]  /*1280*/  @!P2 IADD3 R10, P6, PT, R2, UR21, RZ ;  /* 0x00000015020aac10 */ /* 0x000fe4000ffde0ff */
[C---:B------:R-:W-:Y:S01]  /*1290*/  @!P3 IADD3.X R7, PT, PT, R3.reuse, UR16, RZ, P5, !PT ;  /* 0x000000100307bc10 */ /* 0x040fe2000affe4ff */
[----:B------:R0:W-:Y:S01]  /*12a0*/  @!P1 STG.E.U8 desc[UR24][R4.64], R0 ;  /* 0x0000000004009986 */ /* 0x0001e2000c101118 */
[----:B------:R-:W-:-:S02]  /*12b0*/  @!P4 IADD3.X R9, PT, PT, R3, UR14, RZ, P0, !PT ;  /* 0x0000000e0309cc10 */ /* 0x000fc400087fe4ff */
[----:B------:R-:W-:Y:S01]  /*12c0*/  @!P2 IADD3.X R11, PT, PT, R3, UR13, RZ, P6, !PT ;  /* 0x0000000d030bac10 */ /* 0x000fe2000b7fe4ff */
[----:B------:R0:W-:Y:S01]  /*12d0*/  @!P3 STG.E.U8 desc[UR24][R6.64], R12 ;  /* 0x0000000c0600b986 */ /* 0x0001e2000c101118 */
[----:B------:R-:W-:-:S03]  /*12e0*/  IMAD.WIDE.U32 R2, R15, 0x8, R2 ;  /* 0x000000080f027825 */ /* 0x000fc600078e0002 */
[----:B------:R0:W-:Y:S04]  /*12f0*/  @!P4 STG.E.U8 desc[UR24][R8.64], R13 ;  /* 0x0000000d0800c986 */ /* 0x0001e8000c101118 */
[----:B------:R0:W-:Y:S01]  /*1300*/  @!P2 STG.E.U8 desc[UR24][R10.64], R14 ;  /* 0x0000000e0a00a986 */ /* 0x0001e2000c101118 */
[----:B------:R-:W-:Y:S05]  /*1310*/  BRA.U UP0, `(.L_x_2866) ;  /* 0xfffffff100d47547 */ /* 0x000fea000b83ffff */
.L_x_2849:
        /* <DEDUP_REMOVED lines=22> */
[----:B------:R-:W-:Y:S02]  /*1480*/  PRMT R13, RZ, 0x7610, R13 ;  /* 0x00007610ff0d7816 */ /* 0x000fe4000000000d */
[----:B------:R-:W-:Y:S02]  /*1490*/  @!P0 IADD3.X R9, PT, PT, R20, UR8, RZ, P4, !PT ;  /* 0x0000000814098c10 */ /* 0x000fe4000a7fe4ff */
[----:B------:R-:W-:Y:S02]  /*14a0*/  PRMT R14, RZ, 0x7610, R14 ;  /* 0x00007610ff0e7816 */ /* 0x000fe4000000000e */
[----:B------:R-:W-:Y:S01]  /*14b0*/  @!P1 IADD3 R2, P4, PT, R5, UR32, RZ ;  /* 0x0000002005029c10 */ /* 0x000fe2000ff9e0ff */
[----:B------:R0:W2:Y:S01]  /*14c0*/  @!P0 LDG.E.U8 R12, desc[UR24][R8.64] ;  /* 0x00000018080c8981 */ /* 0x0000a2000c1e1100 */
[----:B------:R-:W-:-:S02]  /*14d0*/  ISETP.GE.U32.AND P3, PT, R0, UR30, PT ;  /* 0x0000001e00007c0c */ /* 0x000fc4000bf66070 */
[----:B------:R-:W-:Y:S02]  /*14e0*/  @!P2 IADD3 R10, P5, PT, R4, UR32, RZ ;  /* 0x00000020040aac10 */ /* 0x000fe4000ffbe0ff */
[----:B------:R-:W-:Y:S02]  /*14f0*/  @!P1 IADD3.X R3, PT, PT, R19, UR8, RZ, P4, !PT ;  /* 0x0000000813039c10 */ /* 0x000fe4000a7fe4ff */
[----:B------:R-:W-:Y:S01]  /*1500*/  @!P2 IADD3.X R11, PT, PT, R18, UR8, RZ, P5, !PT ;  /* 0x00000008120bac10 */ /* 0x000fe2000affe4ff */
[----:B------:R-:W1:Y:S01]  /*1510*/  LDCU.S8 UR6, c[0x0][0xfca] ;  /* 0x0001f940ff0677ac */ /* 0x000e620008000200 */
[----:B------:R-:W-:Y:S01]  /*1520*/  ISETP.GE.AND.EX P3, PT, R17, UR31, PT, P3 ;  /* 0x0000001f11007c0c */ /* 0x000fe2000bf66330 */
[----:B------:R-:W3:Y:S04]  /*1530*/  @!P1 LDG.E.U8 R13, desc[UR24][R2.64] ;  /* 0x00000018020d9981 */ /* 0x000ee8000c1e1100 */
[----:B------:R-:W4:Y:S08]  /*1540*/  @!P2 LDG.E.U8 R14, desc[UR24][R10.64] ;  /* 0x000000180a0ea981 */ /* 0x000f30000c1e1100 */
[----:B------:R-:W-:-:S04]  /*1550*/  @!P3 IADD3 R6, P4, PT, R0, UR32, RZ ;  /* 0x000000200006bc10 */ /* 0x000fc8000ff9e0ff */
[----:B------:R-:W-:Y:S01]  /*1560*/  @!P3 IADD3.X R7, PT, PT, R17, UR8, RZ, P4, !PT ;  /* 0x000000081107bc10 */ /* 0x000fe2000a7fe4ff */
[----:B-1----:R-:W-:-:S04]  /*1570*/  UPRMT UR6, UR6, 0x7710, URZ ;  /* 0x0000771006067896 */ /* 0x002fc800080000ff */
[----:B------:R-:W-:Y:S01]  /*1580*/  ULOP3.LUT UR6, UR6, 0x1, URZ, 0xc0, !UPT ;  /* 0x0000000106067892 */ /* 0x000fe2000f8ec0ff */
[----:B------:R-:W-:Y:S01]  /*1590*/  PRMT R15, RZ, 0x7610, R15 ;  /* 0x00007610ff0f7816 */ /* 0x000fe2000000000f */
[----:B0-----:R-:W-:Y:S02]  /*15a0*/  IMAD.MOV.U32 R8, RZ, RZ, 0x1 ;  /* 0x00000001ff087424 */ /* 0x001fe400078e00ff */
[----:B------:R-:W-:Y:S01]  /*15b0*/  UISETP.NE.U32.AND UP0, UPT, UR6, 0x1, UPT ;  /* 0x000000010600788c */ /* 0x000fe2000bf05070 */
[----:B------:R-:W-:Y:S01]  /*15c0*/  UMOV UR4, 0x1 ;  /* 0x0000000100047882 */ /* 0x000fe20000000000 */
[----:B------:R-:W-:Y:S02]  /*15d0*/  BSSY.RECONVERGENT B0, `(.L_x_2867) ;  /* 0x000000c000007945 */ /* 0x000fe40003800200 */
[----:B------:R-:W-:Y:S01]  /*15e0*/  USEL UR4, UR4, 0xffff, UP0 ;  /* 0x0000ffff04047887 */ /* 0x000fe20008000000 */
[----:B------:R0:W5:Y:S02]  /*15f0*/  @!P3 LDG.E.U8 R15, desc[UR24][R6.64] ;  /* 0x00000018060fb981 */ /* 0x000164000c1e1100 */
[----:B0-----:R-:W-:-:S02]  /*1600*/  PRMT R7, R8, 0x7610, R7 ;  /* 0x0000761008077816 */ /* 0x001fc40000000007 */
[----:B--2---:R-:W-:-:S04]  /*1610*/  LOP3.LUT R12, R12, 0xff, RZ, 0xc0, !PT ;  /* 0x000000ff0c0c7812 */ /* 0x004fc800078ec0ff */
[----:B------:R-:W-:Y:S02]  /*1620*/  ISETP.NE.AND P4, PT, R12, 0x1, PT ;  /* 0x000000010c00780c */ /* 0x000fe40003f85270 */
[----:B---3--:R-:W-:Y:S02]  /*1630*/  LOP3.LUT R13, R13, 0xff, RZ, 0xc0, !PT ;  /* 0x000000ff0d0d7812 */ /* 0x008fe400078ec0ff */
[----:B----4-:R-:W-:-:S09]  /*1640*/  LOP3.LUT R14, R14, 0xff, RZ, 0xc0, !PT ;  /* 0x000000ff0e0e7812 */ /* 0x010fd200078ec0ff */
[----:B------:R-:W-:Y:S05]  /*1650*/  @!P4 BRA `(.L_x_2868) ;  /* 0x00000000000cc947 */ /* 0x000fea0003800000 */
[----:B------:R-:W-:Y:S01]  /*1660*/  ISETP.NE.AND P4, PT, R12, 0xff, PT ;  /* 0x000000ff0c00780c */ /* 0x000fe20003f85270 */
[----:B------:R-:W-:-:S12]  /*1670*/  IMAD.U32 R7, RZ, RZ, UR4 ;  /* 0x00000004ff077e24 */ /* 0x000fd8000f8e00ff */
[----:B------:R-:W-:-:S07]  /*1680*/  @P4 PRMT R7, RZ, 0x7610, R7 ;  /* 0x00007610ff074816 */ /* 0x000fce0000000007 */
.L_x_2868:
[----:B------:R-:W-:Y:S05]  /*1690*/  BSYNC.RECONVERGENT B0 ;  /* 0x0000000000007941 */ /* 0x000fea0003800200 */
.L_x_2867:
[----:B------:R-:W-:Y:S01]  /*16a0*/  ISETP.NE.AND P6, PT, R13, 0x1, PT ;  /* 0x000000010d00780c */ /* 0x000fe20003fc5270 */
[----:B------:R-:W-:Y:S01]  /*16b0*/  BSSY.RECONVERGENT B0, `(.L_x_2869) ;  /* 0x0000009000007945 */ /* 0x000fe20003800200 */
[----:B------:R-:W-:Y:S01]  /*16c0*/  @!P0 IADD3 R2, P4, PT, R16, UR28, RZ ;  /* 0x0000001c10028c10 */ /* 0x000fe2000ff9e0ff */
[----:B------:R-:W-:Y:S01]  /*16d0*/  IMAD.MOV.U32 R6, RZ, RZ, 0x1 ;  /* 0x00000001ff067424 */ /* 0x000fe200078e00ff */
[----:B------:R-:W-:Y:S01]  /*16e0*/  ISETP.NE.AND P5, PT, R14, 0x1, PT ;  /* 0x000000010e00780c */ /* 0x000fe20003fa5270 */
[----:B------:R-:W-:-:S08]  /*16f0*/  IMAD.MOV.U32 R10, RZ, RZ, 0x1 ;  /* 0x00000001ff0a7424 */ /* 0x000fd000078e00ff */
[----:B------:R-:W-:Y:S05]  /*1700*/  @!P6 BRA `(.L_x_2870) ;  /* 0x00000000000ce947 */ /* 0x000fea0003800000 */
[----:B------:R-:W-:Y:S01]  /*1710*/  ISETP.NE.AND P6, PT, R13, 0xff, PT ;  /* 0x000000ff0d00780c */ /* 0x000fe20003fc5270 */
[----:B------:R-:W-:-:S12]  /*1720*/  IMAD.U32 R6, RZ, RZ, UR4 ;  /* 0x00000004ff067e24 */ /* 0x000fd8000f8e00ff */
[----:B------:R-:W-:-:S07]  /*1730*/  @P6 PRMT R6, RZ, 0x7610, R6 ;  /* 0x00007610ff066816 */ /* 0x000fce0000000006 */
.L_x_2870:
[----:B------:R-:W-:Y:S05]  /*1740*/  BSYNC.RECONVERGENT B0 ;  /* 0x0000000000007941 */ /* 0x000fea0003800200 */
.L_x_2869:
[----:B------:R-:W-:Y:S01]  /*1750*/  BSSY.RECONVERGENT B0, `(.L_x_2871) ;  /* 0x0000007000007945 */ /* 0x000fe20003800200 */
[----:B------:R-:W-:Y:S02]  /*1760*/  @!P0 IADD3.X R3, PT, PT, R20, UR29, RZ, P4, !PT ;  /* 0x0000001d14038c10 */ /* 0x000fe4000a7fe4ff */
[----:B-----5:R-:W-:Y:S01]  /*1770*/  LOP3.LUT R15, R15, 0xff, RZ, 0xc0, !PT ;  /* 0x000000ff0f0f7812 */ /* 0x020fe200078ec0ff */
[----:B------:R-:W-:Y:S06]  /*1780*/  @!P5 BRA `(.L_x_2872) ;  /* 0x00000000000cd947 */ /* 0x000fec0003800000 */
[----:B------:R-:W-:Y:S01]  /*1790*/  ISETP.NE.AND P4, PT, R14, 0xff, PT ;  /* 0x000000ff0e00780c */ /* 0x000fe20003f85270 */
[----:B------:R-:W-:-:S12]  /*17a0*/  IMAD.U32 R10, RZ, RZ, UR4 ;  /* 0x00000004ff0a7e24 */ /* 0x000fd8000f8e00ff */
[----:B------:R-:W-:-:S07]  /*17b0*/  @P4 PRMT R10, RZ, 0x7610, R10 ;  /* 0x00007610ff0a4816 */ /* 0x000fce000000000a */
.L_x_2872:
[----:B------:R-:W-:Y:S05]  /*17c0*/  BSYNC.RECONVERGENT B0 ;  /* 0x0000000000007941 */ /* 0x000fea0003800200 */
.L_x_2871:
[----:B------:R-:W-:Y:S01]  /*17d0*/  ISETP.NE.AND P6, PT, R15, 0x1, PT ;  /* 0x000000010f00780c */ /* 0x000fe20003fc5270 */
[----:B------:R-:W-:Y:S01]  /*17e0*/  BSSY.RECONVERGENT B0, `(.L_x_2873) ;  /* 0x0000008000007945 */ /* 0x000fe20003800200 */
[----:B------:R-:W-:Y:S01]  /*17f0*/  @!P1 IADD3 R8, P4, PT, R5, UR28, RZ ;  /* 0x0000001c05089c10 */ /* 0x000fe2000ff9e0ff */
[----:B------:R-:W-:Y:S01]  /*1800*/  IMAD.MOV.U32 R11, RZ, RZ, 0x1 ;  /* 0x00000001ff0b7424 */ /* 0x000fe200078e00ff */
[----:B------:R-:W-:-:S09]  /*1810*/  @!P2 IADD3 R4, P5, PT, R4, UR28, RZ ;  /* 0x0000001c0404ac10 */ /* 0x000fd2000ffbe0ff */
[----:B------:R-:W-:Y:S05]  /*1820*/  @!P6 BRA `(.L_x_2874) ;  /* 0x00000000000ce947 */ /* 0x000fea0003800000 */
[----:B------:R-:W-:Y:S01]  /*1830*/  ISETP.NE.AND P6, PT, R15, 0xff, PT ;  /* 0x000000ff0f00780c */ /* 0x000fe20003fc5270 */
[----:B------:R-:W-:-:S12]  /*1840*/  IMAD.U32 R11, RZ, RZ, UR4 ;  /* 0x00000004ff0b7e24 */ /* 0x000fd8000f8e00ff */
[----:B------:R-:W-:-:S07]  /*1850*/  @P6 PRMT R11, RZ, 0x7610, R11 ;  /* 0x00007610ff0b6816 */ /* 0x000fce000000000b */
.L_x_2874:
[----:B------:R-:W-:Y:S05]  /*1860*/  BSYNC.RECONVERGENT B0 ;  /* 0x0000000000007941 */ /* 0x000fea0003800200 */
.L_x_2873:
[----:B------:R-:W-:Y:S01]  /*1870*/  @!P1 IADD3.X R9, PT, PT, R19, UR29, RZ, P4, !PT ;  /* 0x0000001d13099c10 */ /* 0x000fe2000a7fe4ff */
[----:B------:R0:W-:Y:S01]  /*1880*/  @!P0 STG.E.U8 desc[UR24][R2.64], R7 ;  /* 0x0000000702008986 */ /* 0x0001e2000c101118 */
[----:B------:R-:W-:-:S03]  /*1890*/  @!P2 IADD3.X R5, PT, PT, R18, UR29, RZ, P5, !PT ;  /* 0x0000001d1205ac10 */ /* 0x000fc6000affe4ff */
[----:B------:R0:W-:Y:S04]  /*18a0*/  @!P1 STG.E.U8 desc[UR24][R8.64], R6 ;  /* 0x0000000608009986 */ /* 0x0001e8000c101118 */
[----:B------:R0:W-:Y:S01]  /*18b0*/  @!P2 STG.E.U8 desc[UR24][R4.64], R10 ;  /* 0x0000000a0400a986 */ /* 0x0001e2000c101118 */
[----:B------:R-:W-:Y:S05]  /*18c0*/  @P3 EXIT ;  /* 0x000000000000394d */ /* 0x000fea0003800000 */
[----:B0-----:R-:W-:-:S04]  /*18d0*/  IADD3 R2, P0, PT, R0, UR28, RZ ;  /* 0x0000001c00027c10 */ /* 0x001fc8000ff1e0ff */
[----:B------:R-:W-:-:S05]  /*18e0*/  IADD3.X R3, PT, PT, R17, UR29, RZ, P0, !PT ;  /* 0x0000001d11037c10 */ /* 0x000fca00087fe4ff */
[----:B------:R-:W-:Y:S01]  /*18f0*/  STG.E.U8 desc[UR24][R2.64], R11 ;  /* 0x0000000b02007986 */ /* 0x000fe2000c101118 */
[----:B------:R-:W-:Y:S05]  /*1900*/  EXIT ;  /* 0x000000000000794d */ /* 0x000fea0003800000 */
.L_x_2848:
[----:B------:R-:W0:Y:S01]  /*1910*/  S2R R0, SR_TID.X ;  /* 0x0000000000007919 */ /* 0x000e220000002100 */
[----:B------:R-:W-:-:S09]  /*1920*/  UISETP.NE.AND UP0, UPT, UR4, URZ, UPT ;  /* 0x000000ff0400728c */ /* 0x000fd2000bf05270 */
[----:B------:R-:W-:Y:S05]  /*1930*/  BRA.U !UP0, `(.L_x_2875) ;  /* 0x0000000508dc7547 */ /* 0x000fea000b800000 */
[----:B------:R-:W-:Y:S01]  /*1940*/  UMOV UR4, URZ ;  /* 0x000000ff00047c82 */ /* 0x000fe20008000000 */
[----:B------:R-:W-:-:S05]  /*1950*/  UMOV UR5, URZ ;  /* 0x000000ff00057c82 */ /* 0x000fca0008000000 */
.L_x_2880:
        /* <DEDUP_REMOVED lines=17> */
[----:B------:R-:W-:-:S04]  /*1a70*/  @!P0 IADD3 R16, P4, PT, R11, UR32, RZ ;  /* 0x000000200b108c10 */ /* 0x000fc8000ff9e0ff */
[----:B------:R-:W-:Y:S02]  /*1a80*/  @!P0 IADD3.X R17, PT, PT, R21, UR8, RZ, P4, !PT ;  /* 0x0000000815118c10 */ /* 0x000fe4000a7fe4ff */
[----:B------:R-:W-:-:S03]  /*1a90*/  @!P1 IADD3 R2, P4, PT, R10, UR32, RZ ;  /* 0x000000200a029c10 */ /* 0x000fc6000ff9e0ff */
[----:B------:R0:W5:Y:S01]  /*1aa0*/  @!P0 LDG.E.U8 R22, desc[UR24][R16.64] ;  /* 0x0000001810168981 */ /* 0x000162000c1e1100 */
[----:B------:R-:W-:Y:S02]  /*1ab0*/  @!P1 IADD3.X R3, PT, PT, R20, UR8, RZ, P4, !PT ;  /* 0x0000000814039c10 */ /* 0x000fe4000a7fe4ff */
[----:B------:R-:W-:Y:S02]  /*1ac0*/  @!P2 IADD3 R4, P0, PT, R9, UR32, RZ ;  /* 0x000000200904ac10 */ /* 0x000fe4000ff1e0ff */
[----:B------:R-:W-:Y:S02]  /*1ad0*/  @!P3 IADD3 R6, P4, PT, R8, UR32, RZ ;  /* 0x000000200806bc10 */ /* 0x000fe4000ff9e0ff */
[----:B------:R-:W-:Y:S02]  /*1ae0*/  PRMT R12, RZ, 0x7610, R12 ;  /* 0x00007610ff0c7816 */ /* 0x000fe4000000000c */
[----:B------:R-:W-:Y:S02]  /*1af0*/  PRMT R13, RZ, 0x7610, R13 ;  /* 0x00007610ff0d7816 */ /* 0x000fe4000000000d */
[----:B------:R-:W-:-:S02]  /*1b00*/  @!P2 IADD3.X R5, PT, PT, R19, UR8, RZ, P0, !PT ;  /* 0x000000081305ac10 */ /* 0x000fc400087fe4ff */
[----:B------:R-:W-:Y:S02]  /*1b10*/  @!P3 IADD3.X R7, PT, PT, R18, UR8, RZ, P4, !PT ;  /* 0x000000081207bc10 */ /* 0x000fe4000a7fe4ff */
[----:B------:R-:W-:Y:S01]  /*1b20*/  PRMT R14, RZ, 0x7610, R14 ;  /* 0x00007610ff0e7816 */ /* 0x000fe2000000000e */
[----:B------:R-:W5:Y:S04]  /*1b30*/  @!P2 LDG.E.U8 R12, desc[UR24][R4.64] ;  /* 0x00000018040ca981 */ /* 0x000f68000c1e1100 */
[----:B------:R-:W5:Y:S01]  /*1b40*/  @!P3 LDG.E.U8 R13, desc[UR24][R6.64] ;  /* 0x00000018060db981 */ /* 0x000f62000c1e1100 */
[----:B------:R-:W1:Y:S01]  /*1b50*/  LDCU.S8 UR6, c[0x0][0xfca] ;  /* 0x0001f940ff0677ac */ /* 0x000e620008000200 */
[----:B------:R-:W-:Y:S02]  /*1b60*/  IMAD.MOV.U32 R15, RZ, RZ, 0x1 ;  /* 0x00000001ff0f7424 */ /* 0x000fe400078e00ff */
[----:B------:R2:W5:Y:S01]  /*1b70*/  @!P1 LDG.E.U8 R14, desc[UR24][R2.64] ;  /* 0x00000018020e9981 */ /* 0x000562000c1e1100 */
[----:B------:R-:W-:-:S04]  /*1b80*/  UIADD3 UR4, UP0, UPT, UR19, UR4, URZ ;  /* 0x0000000413047290 */ /* 0x000fc8000ff1e0ff */
[----:B------:R-:W-:Y:S02]  /*1b90*/  UIADD3.X UR5, UPT, UPT, URZ, UR5, URZ, UP0, !UPT ;  /* 0x00000005ff057290 */ /* 0x000fe400087fe4ff */
[----:B-1----:R-:W-:Y:S02]  /*1ba0*/  UPRMT UR6, UR6, 0x7710, URZ ;  /* 0x0000771006067896 */ /* 0x002fe400080000ff */
[----:B------:R-:W-:-:S04]  /*1bb0*/  UISETP.GE.U32.AND UP0, UPT, UR4, UR30, UPT ;  /* 0x0000001e0400728c */ /* 0x000fc8000bf06070 */
[----:B0-----:R-:W-:Y:S01]  /*1bc0*/  IMAD.U32 R16, RZ, RZ, UR6 ;  /* 0x00000006ff107e24 */ /* 0x001fe2000f8e00ff */
[----:B------:R-:W-:-:S04]  /*1bd0*/  UISETP.GE.U32.AND.EX UP0, UPT, UR5, UR31, UPT, UP0 ;  /* 0x0000001f0500728c */ /* 0x000fc8000bf06100 */
[----:B--2---:R-:W-:-:S07]  /*1be0*/  PRMT R2, R16, 0x7610, R2 ;  /* 0x0000761010027816 */ /* 0x004fce0000000002 */
.L_x_2876:
        /* <DEDUP_REMOVED lines=12> */
[----:B------:R-:W-:Y:S02]  /*1cb0*/  IMAD.U32 R2, RZ, RZ, UR6 ;  /* 0x00000006ff027e24 */ /* 0x000fe4000f8e00ff */
[----:B------:R-:W-:-:S07]  /*1cc0*/  IMAD.MOV.U32 R4, RZ, RZ, 0x1 ;  /* 0x00000001ff047424 */ /* 0x000fce00078e00ff */
.L_x_2877:
        /* <DEDUP_REMOVED lines=14> */
.L_x_2878:
        /* <DEDUP_REMOVED lines=14> */
.L_x_2879:
        /* <DEDUP_REMOVED lines=34> */
.L_x_2875:
        /* <DEDUP_REMOVED lines=9> */
[----:B0-----:R-:W-:Y:S05]  /*2140*/  CALL.REL.NOINC `($__internal_73_$__cuda_sm20_div_u16) ;  /* 0x0000001400487944 */ /* 0x001fea0003c00000 */
[----:B------:R-:W-:Y:S01]  /*2150*/  UISETP.GE.U32.AND UP0, UPT, UR4, UR19, UPT ;  /* 0x000000130400728c */ /* 0x000fe2000bf06070 */
[----:B------:R-:W-:-:S03]  /*2160*/  UMOV UR6, URZ ;  /* 0x000000ff00067c82 */ /* 0x000fc60008000000 */
[----:B------:R-:W-:-:S03]  /*2170*/  UISETP.GE.U32.AND.EX UP0, UPT, UR5, URZ, UPT, UP0 ;  /* 0x000000ff0500728c */ /* 0x000fc6000bf06100 */
[----:B------:R-:W-:-:S06]  /*2180*/  UMOV UR5, URZ ;  /* 0x000000ff00057c82 */ /* 0x000fcc0008000000 */
[----:B------:R-:W-:Y:S05]  /*2190*/  BRA.U !UP0, `(.L_x_2881) ;  /* 0x0000000508a47547 */ /* 0x000fea000b800000 */
[----:B------:R-:W-:Y:S01]  /*21a0*/  ULOP3.LUT UR6, UR7, 0xffff, URZ, 0xc0, !UPT ;  /* 0x0000ffff07067892 */ /* 0x000fe2000f8ec0ff */
[----:B------:R-:W-:Y:S01]  /*21b0*/  IMAD.MOV.U32 R3, RZ, RZ, R0 ;  /* 0x000000ffff037224 */ /* 0x000fe200078e0000 */
[----:B------:R-:W-:Y:S01]  /*21c0*/  UIADD3 UR38, UP0, UP1, UR20, UR10, UR19 ;  /* 0x0000000a14267290 */ /* 0x000fe2000f91e013 */
[----:B------:R-:W-:Y:S01]  /*21d0*/  IMAD.MOV.U32 R2, RZ, RZ, RZ ;  /* 0x000000ffff027224 */ /* 0x000fe200078e00ff */
        /* <DEDUP_REMOVED lines=25> */
.L_x_2882:
[C---:B------:R-:W-:Y:S01]  /*2370*/  ISETP.GE.U32.AND P0, PT, R3.reuse, UR30, PT ;  /* 0x0000001e03007c0c */ /* 0x040fe2000bf06070 */
[----:B0-----:R-:W-:Y:S01]  /*2380*/  IMAD.MOV.U32 R7, RZ, RZ, 0x1 ;  /* 0x00000001ff077424 */ /* 0x001fe200078e00ff */
[----:B------:R-:W-:Y:S01]  /*2390*/  IADD3 R5, P1, PT, R3, UR22, RZ ;  /* 0x0000001603057c10 */ /* 0x000fe2000ff3e0ff */
[----:B------:R-:W-:Y:S01]  /*23a0*/  IMAD.MOV.U32 R10, RZ, RZ, 0x1 ;  /* 0x00000001ff0a7424 */ /* 0x000fe200078e00ff */
[----:B------:R-:W-:Y:S01]  /*23b0*/  ISETP.GE.AND.EX P0, PT, R2, UR31, PT, P0 ;  /* 0x0000001f02007c0c */ /* 0x000fe2000bf06300 */
[----:B------:R-:W-:Y:S01]  /*23c0*/  IMAD.MOV.U32 R11, RZ, RZ, 0x1 ;  /* 0x00000001ff0b7424 */ /* 0x000fe200078e00ff */
[C---:B------:R-:W-:Y:S01]  /*23d0*/  ISETP.GE.U32.AND P2, PT, R5.reuse, UR30, PT ;  /* 0x0000001e05007c0c */ /* 0x040fe2000bf46070 */
[----:B------:R-:W-:Y:S01]  /*23e0*/  IMAD.X R6, RZ, RZ, R2, P1 ;  /* 0x000000ffff067224 */ /* 0x000fe200008e0602 */
[----:B------:R-:W-:Y:S01]  /*23f0*/  IADD3 R8, P1, PT, R5, UR22, RZ ;  /* 0x0000001605087c10 */ /* 0x000fe2000ff3e0ff */
[----:B------:R-:W-:Y:S01]  /*2400*/  IMAD.MOV.U32 R13, RZ, RZ, 0x1 ;  /* 0x00000001ff0d7424 */ /* 0x000fe200078e00ff */
[----:B------:R-:W-:Y:S01]  /*2410*/  UIADD3 UR8, UP0, UPT, UR8, -0x2, URZ ;  /* 0xfffffffe08087890 */ /* 0x000fe2000ff1e0ff */
[----:B------:R-:W-:Y:S01]  /*2420*/  IMAD.MOV.U32 R14, RZ, RZ, 0x1 ;  /* 0x00000001ff0e7424 */ /* 0x000fe200078e00ff */
[----:B------:R-:W-:Y:S01]  /*2430*/  ISETP.GE.AND.EX P2, PT, R6, UR31, PT, P2 ;  /* 0x0000001f06007c0c */ /* 0x000fe2000bf46320 */
[----:B------:R-:W-:Y:S01]  /*2440*/  IMAD.X R6, RZ, RZ, R6, P1 ;  /* 0x000000ffff067224 */ /* 0x000fe200008e0606 */
[----:B------:R-:W-:Y:S01]  /*2450*/  ISETP.GE.U32.AND P1, PT, R8, UR30, PT ;  /* 0x0000001e08007c0c */ /* 0x000fe2000bf26070 */
[----:B------:R-:W-:-:S02]  /*2460*/  UIADD3.X UR4, UPT, UPT, UR4, -0x1, URZ, UP0, !UPT ;  /* 0xffffffff04047890 */ /* 0x000fc400087fe4ff */
[C---:B------:R-:W-:Y:S01]  /*2470*/  @!P0 IADD3 R4, P3, PT, R3.reuse, UR28, RZ ;  /* 0x0000001c03048c10 */ /* 0x040fe2000ff7e0ff */
[----:B------:R-:W-:Y:S01]  /*2480*/  UISETP.NE.U32.AND UP0, UPT, UR8, URZ, UPT ;  /* 0x000000ff0800728c */ /* 0x000fe2000bf05070 */
[----:B------:R-:W-:Y:S01]  /*2490*/  ISETP.GE.AND.EX P1, PT, R6, UR31, PT, P1 ;  /* 0x0000001f06007c0c */ /* 0x000fe2000bf26310 */
[----:B------:R-:W-:Y:S01]  /*24a0*/  UIADD3 UR5, UP1, UPT, UR23, UR5, URZ ;  /* 0x0000000517057290 */ /* 0x000fe2000ff3e0ff */
[----:B------:R-:W-:Y:S01]  /*24b0*/  @!P0 IADD3.X R5, PT, PT, R2, UR29, RZ, P3, !PT ;  /* 0x0000001d02058c10 */ /* 0x000fe20009ffe4ff */
[----:B------:R-:W-:Y:S01]  /*24c0*/  UISETP.NE.AND.EX UP0, UPT, UR4, URZ, UPT, UP0 ;  /* 0x000000ff0400728c */ /* 0x000fe2000bf05300 */
[----:B------:R-:W-:Y:S01]  /*24d0*/  IADD3 R8, P3, PT, R8, UR22, RZ ;  /* 0x0000001608087c10 */ /* 0x000fe2000ff7e0ff */
[----:B------:R-:W-:Y:S02]  /*24e0*/  UIADD3.X UR6, UPT, UPT, UR26, UR6, URZ, UP1, !UPT ;  /* 0x000000061a067290 */ /* 0x000fe40008ffe4ff */
[----:B------:R0:W-:Y:S01]  /*24f0*/  @!P0 STG.E.U8 desc[UR24][R4.64], R7 ;  /* 0x0000000704008986 */ /* 0x0001e2000c101118 */
[----:B------:R-:W-:Y:S01]  /*2500*/  ISETP.GE.U32.AND P0, PT, R8, UR30, PT ;  /* 0x0000001e08007c0c */ /* 0x000fe2000bf06070 */
[----:B------:R-:W-:Y:S01]  /*2510*/  IMAD.X R9, RZ, RZ, R6, P3 ;  /* 0x000000ffff097224 */ /* 0x000fe200018e0606 */
[----:B------:R-:W-:-:S02]  /*2520*/  @!P2 IADD3 R6, P3, PT, R3, UR27, RZ ;  /* 0x0000001b0306ac10 */ /* 0x000fc4000ff7e0ff */
[----:B------:R-:W-:Y:S02]  /*2530*/  IADD3 R8, P4, PT, R8, UR22, RZ ;  /* 0x0000001608087c10 */ /* 0x000fe4000ff9e0ff */
[----:B------:R-:W-:-:S03]  /*2540*/  ISETP.GE.AND.EX P0, PT, R9, UR31, PT, P0 ;  /* 0x0000001f09007c0c */ /* 0x000fc6000bf06300 */
[----:B------:R-:W-:Y:S01]  /*2550*/  IMAD.X R9, RZ, RZ, R9, P4 ;  /* 0x000000ffff097224 */ /* 0x000fe200020e0609 */
[----:B0-----:R-:W-:Y:S02]  /*2560*/  @!P2 PRMT R5, R10, 0x7610, R5 ;  /* 0x000076100a05a816 */ /* 0x001fe40000000005 */
[----:B------:R-:W-:Y:S02]  /*2570*/  @!P2 IADD3.X R7, PT, PT, R2, UR32, RZ, P3, !PT ;  /* 0x000000200207ac10 */ /* 0x000fe40009ffe4ff */
[C---:B------:R-:W-:Y:S02]  /*2580*/  ISETP.GE.U32.AND P3, PT, R8.reuse, UR30, PT ;  /* 0x0000001e08007c0c */ /* 0x040fe4000bf66070 */
[----:B------:R-:W-:Y:S01]  /*2590*/  IADD3 R8, P4, PT, R8, UR22, RZ ;  /* 0x0000001608087c10 */ /* 0x000fe2000ff9e0ff */
[----:B------:R0:W-:Y:S01]  /*25a0*/  @!P2 STG.E.U8 desc[UR24][R6.64], R5 ;  /* 0x000000050600a986 */ /* 0x0001e2000c101118 */
[----:B------:R-:W-:Y:S02]  /*25b0*/  ISETP.GE.AND.EX P2, PT, R9, UR31, PT, P3 ;  /* 0x0000001f09007c0c */ /* 0x000fe4000bf46330 */
[C---:B------:R-:W-:Y:S01]  /*25c0*/  ISETP.GE.U32.AND P3, PT, R8.reuse, UR30, PT ;  /* 0x0000001e08007c0c */ /* 0x040fe2000bf66070 */
[----:B------:R-:W-:Y:S01]  /*25d0*/  IMAD.X R9, RZ, RZ, R9, P4 ;  /* 0x000000ffff097224 */ /* 0x000fe200020e0609 */
[----:B------:R-:W-:-:S02]  /*25e0*/  IADD3 R10, P4, PT, R8, UR22, RZ ;  /* 0x00000016080a7c10 */ /* 0x000fc4000ff9e0ff */
[----:B------:R-:W-:Y:S02]  /*25f0*/  @!P1 IADD3 R4, P5, PT, R3, UR37, RZ ;  /* 0x0000002503049c10 */ /* 0x000fe4000ffbe0ff */
[----:B------:R-:W-:Y:S01]  /*2600*/  ISETP.GE.AND.EX P3, PT, R9, UR31, PT, P3 ;  /* 0x0000001f09007c0c */ /* 0x000fe2000bf66330 */
[----:B------:R-:W-:Y:S01]  /*2610*/  IMAD.X R9, RZ, RZ, R9, P4 ;  /* 0x000000ffff097224 */ /* 0x000fe200020e0609 */
[----:B------:R-:W-:Y:S02]  /*2620*/  IADD3 R8, P6, PT, R10, UR22, RZ ;  /* 0x000000160a087c10 */ /* 0x000fe4000ffde0ff */
[----:B0-----:R-:W-:Y:S02]  /*2630*/  @!P1 IADD3.X R5, PT, PT, R2, UR18, RZ, P5, !PT ;  /* 0x0000001202059c10 */ /* 0x001fe4000affe4ff */
[----:B------:R-:W-:Y:S01]  /*2640*/  @!P1 PRMT R7, R11, 0x7610, R7 ;  /* 0x000076100b079816 */ /* 0x000fe20000000007 */
[----:B------:R-:W-:Y:S01]  /*2650*/  IMAD.X R6, RZ, RZ, R9, P6 ;  /* 0x000000ffff067224 */ /* 0x000fe200030e0609 */
[----:B------:R-:W-:-:S02]  /*2660*/  ISETP.GE.U32.AND P5, PT, R10, UR30, PT ;  /* 0x0000001e0a007c0c */ /* 0x000fc4000bfa6070 */
[----:B------:R-:W-:Y:S01]  /*2670*/  ISETP.GE.U32.AND P4, PT, R8, UR30, PT ;  /* 0x0000001e08007c0c */ /* 0x000fe2000bf86070 */
[----:B------:R0:W-:Y:S01]  /*2680*/  @!P1 STG.E.U8 desc[UR24][R4.64], R7 ;  /* 0x0000000704009986 */ /* 0x0001e2000c101118 */
[----:B------:R-:W-:Y:S01]  /*2690*/  ISETP.GE.AND.EX P1, PT, R9, UR31, PT, P5 ;  /* 0x0000001f09007c0c */ /* 0x000fe2000bf26350 */
[----:B------:R-:W-:Y:S01]  /*26a0*/  IMAD.MOV.U32 R9, RZ, RZ, 0x1 ;  /* 0x00000001ff097424 */ /* 0x000fe200078e00ff */
[----:B------:R-:W-:Y:S02]  /*26b0*/  ISETP.GE.AND.EX P4, PT, R6, UR31, PT, P4 ;  /* 0x0000001f06007c0c */ /* 0x000fe4000bf86340 */
[C---:B------:R-:W-:Y:S02]  /*26c0*/  @!P0 IADD3 R6, P5, PT, R3.reuse, UR36, RZ ;  /* 0x0000002403068c10 */ /* 0x040fe4000ffbe0ff */
[----:B------:R-:W-:Y:S02]  /*26d0*/  @!P2 IADD3 R8, P6, PT, R3, UR38, RZ ;  /* 0x000000260308ac10 */ /* 0x000fe4000ffde0ff */
[----:B0-----:R-:W-:Y:S01]  /*26e0*/  @!P0 IADD3.X R7, PT, PT, R2, UR9, RZ, P5, !PT ;  /* 0x0000000902078c10 */ /* 0x001fe2000affe4ff */
[----:B------:R-:W-:Y:S01]  /*26f0*/  IMAD.MOV.U32 R4, RZ, RZ, 0x1 ;  /* 0x00000001ff047424 */ /* 0x000fe200078e00ff */
[----:B------:R-:W-:-:S02]  /*2700*/  @!P0 PRMT R5, R9, 0x7610, R5 ;  /* 0x0000761009058816 */ /* 0x000fc40000000005 */
[----:B------:R-:W-:-:S03]  /*2710*/  @!P2 IADD3.X R9, PT, PT, R2, UR39, RZ, P6, !PT ;  /* 0x000000270209ac10 */ /* 0x000fc6000b7fe4ff */
[----:B------:R0:W-:Y:S04]  /*2720*/  @!P0 STG.E.U8 desc[UR24][R6.64], R5 ;  /* 0x0000000506008986 */ /* 0x0001e8000c101118 */
[----:B------:R1:W-:Y:S01]  /*2730*/  @!P2 STG.E.U8 desc[UR24][R8.64], R11 ;  /* 0x0000000b0800a986 */ /* 0x0003e2000c101118 */
[C---:B------:R-:W-:Y:S02]  /*2740*/  @!P1 IADD3 R10, P2, PT, R3.reuse, UR34, RZ ;  /* 0x00000022030a9c10 */ /* 0x040fe4000ff5e0ff */
[----:B0-----:R-:W-:Y:S02]  /*2750*/  @!P3 PRMT R7, R4, 0x7610, R7 ;  /* 0x000076100407b816 */ /* 0x001fe40000000007 */
[----:B------:R-:W-:Y:S02]  /*2760*/  @!P3 IADD3 R4, P0, PT, R3, UR35, RZ ;  /* 0x000000230304bc10 */ /* 0x000fe4000ff1e0ff */
[----:B-1----:R-:W-:-:S02]  /*2770*/  @!P1 PRMT R9, R13, 0x7610, R9 ;  /* 0x000076100d099816 */ /* 0x002fc40000000009 */
[C---:B------:R-:W-:Y:S02]  /*2780*/  @!P3 IADD3.X R5, PT, PT, R2.reuse, UR12, RZ, P0, !PT ;  /* 0x0000000c0205bc10 */ /* 0x040fe400087fe4ff */
[C---:B------:R-:W-:Y:S02]  /*2790*/  @!P4 IADD3 R12, P0, PT, R3.reuse, UR33, RZ ;  /* 0x00000021030ccc10 */ /* 0x040fe4000ff1e0ff */
[----:B------:R-:W-:Y:S01]  /*27a0*/  @!P1 IADD3.X R11, PT, PT, R2, UR14, RZ, P2, !PT ;  /* 0x0000000e020b9c10 */ /* 0x000fe200097fe4ff */
[----:B------:R0:W-:Y:S01]  /*27b0*/  @!P3 STG.E.U8 desc[UR24][R4.64], R7 ;  /* 0x000000070400b986 */ /* 0x0001e2000c101118 */
[----:B------:R-:W-:Y:S02]  /*27c0*/  @!P4 PRMT R6, R14, 0x7610, R6 ;  /* 0x000076100e06c816 */ /* 0x000fe40000000006 */
[----:B------:R-:W-:Y:S01]  /*27d0*/  @!P4 IADD3.X R13, PT, PT, R2, UR16, RZ, P0, !PT ;  /* 0x00000010020dcc10 */ /* 0x000fe200087fe4ff */
[----:B------:R0:W-:Y:S01]  /*27e0*/  @!P1 STG.E.U8 desc[UR24][R10.64], R9 ;  /* 0x000000090a009986 */ /* 0x0001e2000c101118 */
[----:B------:R-:W-:-:S03]  /*27f0*/  IADD3 R3, P0, PT, R3, UR23, RZ ;  /* 0x0000001703037c10 */ /* 0x000fc6000ff1e0ff */
[----:B------:R0:W-:Y:S01]  /*2800*/  @!P4 STG.E.U8 desc[UR24][R12.64], R6 ;  /* 0x000000060c00c986 */ /* 0x0001e2000c101118 */
[----:B------:R-:W-:Y:S01]  /*2810*/  IADD3.X R2, PT, PT, R2, UR26, RZ, P0, !PT ;  /* 0x0000001a02027c10 */ /* 0x000fe200087fe4ff */
[----:B------:R-:W-:Y:S08]  /*2820*/  BRA.U UP0, `(.L_x_2882) ;  /* 0xfffffff900d07547 */ /* 0x000ff0000b83ffff */
.L_x_2881:
[----:B------:R-:W-:-:S04]  /*2830*/  ULOP3.LUT UR4, UR7, 0x1, URZ, 0xc0, !UPT ;  /* 0x0000000107047892 */ /* 0x000fc8000f8ec0ff */
[----:B------:R-:W-:-:S06]  /*2840*/  UISETP.NE.U32.AND UP0, UPT, UR4, 0x1, UPT ;  /* 0x000000010400788c */ /* 0x000fcc000bf05070 */
[----:B------:R-:W-:-:S13]  /*2850*/  PLOP3.LUT P0, PT, PT, PT, UP0, 0x80, 0x8 ;  /* 0x000000000008781c */ /* 0x000fda0003f0f008 */
[----:B------:R-:W-:Y:S05]  /*2860*/  @!P0 EXIT ;  /* 0x000000000000894d */ /* 0x000fea0003800000 */
[----:B------:R-:W-:Y:S01]  /*2870*/  IADD3 R0, P1, PT, R0, UR5, RZ ;  /* 0x0000000500007c10 */ /* 0x000fe2000ff3e0ff */
[----:B0-----:R-:W-:Y:S02]  /*2880*/  IMAD.MOV.U32 R5, RZ, RZ, 0x1 ;  /* 0x00000001ff057424 */ /* 0x001fe400078e00ff */
[----:B------:R-:W-:Y:S01]  /*2890*/  IMAD.MOV.U32 R9, RZ, RZ, 0x1 ;  /* 0x00000001ff097424 */ /* 0x000fe200078e00ff */
        /* <DEDUP_REMOVED lines=11> */
[----:B------:R-:W-:Y:S01]  /*2950*/  @!P0 IADD3 R2, P3, PT, R0, UR28, RZ ;  /* 0x0000001c00028c10 */ /* 0x000fe2000ff7e0ff */
[----:B------:R-:W-:-:S03]  /*2960*/  IMAD.MOV.U32 R0, RZ, RZ, 0x1 ;  /* 0x00000001ff007424 */ /* 0x000fc600078e00ff */
[----:B------:R-:W-:-:S03]  /*2970*/  @!P0 IADD3.X R3, PT, PT, R3, UR29, RZ, P3, !PT ;  /* 0x0000001d03038c10 */ /* 0x000fc60009ffe4ff */
[----:B------:R-:W-:Y:S02]  /*2980*/  @!P1 IADD3 R4, P3, PT, R4, UR28, RZ ;  /* 0x0000001c04049c10 */ /* 0x000fe4000ff7e0ff */
[----:B------:R0:W-:Y:S02]  /*2990*/  @!P0 STG.E.U8 desc[UR24][R2.64], R5 ;  /* 0x0000000502008986 */ /* 0x0001e4000c101118 */
[----:B0-----:R-:W-:Y:S02]  /*29a0*/  @!P1 IADD3.X R5, PT, PT, R6, UR29, RZ, P3, !PT ;  /* 0x0000001d06059c10 */ /* 0x001fe40009ffe4ff */
[----:B------:R-:W-:Y:S02]  /*29b0*/  @!P1 PRMT R3, R0, 0x7610, R3 ;  /* 0x0000761000039816 */ /* 0x000fe40000000003 */
[C---:B------:R-:W-:Y:S02]  /*29c0*/  @!P2 IADD3 R6, P3, PT, R7.reuse, UR28, RZ ;  /* 0x0000001c0706ac10 */ /* 0x040fe4000ff7e0ff */
[----:B------:R-:W-:Y:S01]  /*29d0*/  IADD3 R0, P0, PT, R7, UR22, RZ ;  /* 0x0000001607007c10 */ /* 0x000fe2000ff1e0ff */
[----:B------:R0:W-:Y:S01]  /*29e0*/  @!P1 STG.E.U8 desc[UR24][R4.64], R3 ;  /* 0x0000000304009986 */ /* 0x0001e2000c101118 */
[----:B------:R-:W-:-:S03]  /*29f0*/  @!P2 IADD3.X R7, PT, PT, R8, UR29, RZ, P3, !PT ;  /* 0x0000001d0807ac10 */ /* 0x000fc60009ffe4ff */
[----:B------:R-:W-:Y:S01]  /*2a00*/  IMAD.X R8, RZ, RZ, R8, P0 ;  /* 0x000000ffff087224 */ /* 0x000fe200000e0608 */
[----:B------:R-:W-:Y:S01]  /*2a10*/  ISETP.GE.U32.AND P0, PT, R0, UR30, PT ;  /* 0x0000001e00007c0c */ /* 0x000fe2000bf06070 */
[----:B------:R0:W-:Y:S03]  /*2a20*/  @!P2 STG.E.U8 desc[UR24][R6.64], R9 ;  /* 0x000000090600a986 */ /* 0x0001e6000c101118 */
[----:B------:R-:W-:-:S13]  /*2a30*/  ISETP.GE.AND.EX P0, PT, R8, UR31, PT, P0 ;  /* 0x0000001f08007c0c */ /* 0x000fda000bf06300 */
[----:B0-----:R-:W-:Y:S05]  /*2a40*/  @P0 EXIT ;  /* 0x000000000000094d */ /* 0x001fea0003800000 */
[----:B------:R-:W-:Y:S01]  /*2a50*/  IADD3 R2, P0, PT, R0, UR28, RZ ;  /* 0x0000001c00027c10 */ /* 0x000fe2000ff1e0ff */
[----:B------:R-:W-:-:S03]  /*2a60*/  IMAD.MOV.U32 R0, RZ, RZ, 0x1 ;  /* 0x00000001ff007424 */ /* 0x000fc600078e00ff */
[----:B------:R-:W-:-:S05]  /*2a70*/  IADD3.X R3, PT, PT, R8, UR29, RZ, P0, !PT ;  /* 0x0000001d08037c10 */ /* 0x000fca00087fe4ff */
[----:B------:R-:W-:Y:S01]  /*2a80*/  STG.E.U8 desc[UR24][R2.64], R0 ;  /* 0x0000000002007986 */ /* 0x000fe2000c101118 */
[----:B------:R-:W-:Y:S05]  /*2a90*/  EXIT ;  /* 0x000000000000794d */ /* 0x000fea0003800000 */
.L_x_2847:
        /* <DEDUP_REMOVED lines=8> */
[----:B0-----:R-:W-:Y:S02]  /*2b20*/  UPRMT UR6, UR4, 0x8880, URZ ;  /* 0x0000888004067896 */ /* 0x001fe400080000ff */
[----:B------:R-:W-:Y:S02]  /*2b30*/  UPRMT UR4, UR4, 0x8880, URZ ;  /* 0x0000888004047896 */ /* 0x000fe400080000ff */
[----:B------:R-:W-:-:S04]  /*2b40*/  UPRMT UR6, UR6, 0x7710, URZ ;  /* 0x0000771006067896 */ /* 0x000fc800080000ff */
[----:B------:R-:W-:-:S04]  /*2b50*/  ULOP3.LUT UR6, UR6, 0x1, URZ, 0xc0, !UPT ;  /* 0x0000000106067892 */ /* 0x000fc8000f8ec0ff */
[----:B------:R-:W-:-:S03]  /*2b60*/  UISETP.NE.U32.AND UP0, UPT, UR6, 0x1, UPT ;  /* 0x000000010600788c */ /* 0x000fc6000bf05070 */
[----:B------:R-:W-:Y:S02]  /*2b70*/  UMOV UR6, 0x1 ;  /* 0x0000000100067882 */ /* 0x000fe40000000000 */
[----:B------:R-:W-:Y:S02]  /*2b80*/  USEL UR6, UR6, 0xffff, UP0 ;  /* 0x0000ffff06067887 */ /* 0x000fe40008000000 */
[----:B------:R-:W-:-:S09]  /*2b90*/  UISETP.GT.AND UP0, UPT, UR4, -0x1, UPT ;  /* 0xffffffff0400788c */ /* 0x000fd2000bf04270 */
[----:B-1----:R-:W-:Y:S05]  /*2ba0*/  BRA.U UP0, `(.L_x_2883) ;  /* 0x0000000500147547 */ /* 0x002fea000b800000 */
.L_x_2892:
[C---:B------:R-:W-:Y:S01]  /*2bb0*/  IMAD.SHL.U32 R2, R3.reuse, 0x4, RZ ;  /* 0x0000000403027824 */ /* 0x040fe200078e00ff */
[----:B------:R-:W-:-:S04]  /*2bc0*/  SHF.L.U64.HI R10, R3, 0x2, R0 ;  /* 0x00000002030a7819 */ /* 0x000fc80000010200 */
[----:B------:R-:W-:-:S04]  /*2bd0*/  IADD3 R4, P0, PT, R2, UR32, RZ ;  /* 0x0000002002047c10 */ /* 0x000fc8000ff1e0ff */
[----:B------:R-:W-:-:S05]  /*2be0*/  IADD3.X R5, PT, PT, R10, UR8, RZ, P0, !PT ;  /* 0x000000080a057c10 */ /* 0x000fca00087fe4ff */
[----:B------:R0:W2:Y:S01]  /*2bf0*/  LDG.E R4, desc[UR24][R4.64] ;  /* 0x0000001804047981 */ /* 0x0000a2000c1e1900 */
[----:B------:R-:W-:Y:S01]  /*2c00*/  BSSY.RECONVERGENT B0, `(.L_x_2884) ;  /* 0x0000017000007945 */ /* 0x000fe20003800200 */
[----:B0-----:R-:W-:Y:S01]  /*2c10*/  IMAD.MOV.U32 R5, RZ, RZ, 0x1 ;  /* 0x00000001ff057424 */ /* 0x001fe200078e00ff */
[C---:B--2---:R-:W-:Y:S02]  /*2c20*/  PRMT R9, R4.reuse, 0x7770, RZ ;  /* 0x0000777004097816 */ /* 0x044fe400000000ff */
[----:B------:R-:W-:Y:S02]  /*2c30*/  PRMT R6, R4, 0x7773, RZ ;  /* 0x0000777304067816 */ /* 0x000fe400000000ff */
[----:B------:R-:W-:Y:S02]  /*2c40*/  PRMT R9, R9, 0x9910, RZ ;  /* 0x0000991009097816 */ /* 0x000fe400000000ff */
[----:B------:R-:W-:Y:S02]  /*2c50*/  PRMT R12, R6, 0x9910, RZ ;  /* 0x00009910060c7816 */ /* 0x000fe400000000ff */
[C---:B------:R-:W-:Y:S01]  /*2c60*/  PRMT R8, R4.reuse, 0x7771, RZ ;  /* 0x0000777104087816 */ /* 0x040fe200000000ff */
[----:B------:R-:W-:Y:S01]  /*2c70*/  IMAD.MOV.U32 R6, RZ, RZ, R9 ;  /* 0x000000ffff067224 */ /* 0x000fe200078e0009 */
[----:B------:R-:W-:Y:S01]  /*2c80*/  PRMT R7, R4, 0x7772, RZ ;  /* 0x0000777204077816 */ /* 0x000fe200000000ff */
[----:B------:R-:W-:Y:S01]  /*2c90*/  IMAD.MOV.U32 R9, RZ, RZ, R12 ;  /* 0x000000ffff097224 */ /* 0x000fe200078e000c */
[----:B------:R-:W-:Y:S01]  /*2ca0*/  PRMT R8, R8, 0x9910, RZ ;  /* 0x0000991008087816 */ /* 0x000fe200000000ff */
[----:B------:R-:W-:Y:S01]  /*2cb0*/  IMAD.MOV.U32 R4, RZ, RZ, 0x1 ;  /* 0x00000001ff047424 */ /* 0x000fe200078e00ff */
[----:B------:R-:W-:-:S02]  /*2cc0*/  ISETP.NE.AND P0, PT, R6, 0x1, PT ;  /* 0x000000010600780c */ /* 0x000fc40003f05270 */
[----:B------:R-:W-:Y:S01]  /*2cd0*/  PRMT R11, R7, 0x9910, RZ ;  /* 0x00009910070b7816 */ /* 0x000fe200000000ff */
[----:B------:R-:W-:Y:S01]  /*2ce0*/  IMAD.MOV.U32 R7, RZ, RZ, R8 ;  /* 0x000000ffff077224 */ /* 0x000fe200078e0008 */
[----:B------:R-:W-:-:S03]  /*2cf0*/  ISETP.NE.AND P3, PT, R9, 0x1, PT ;  /* 0x000000010900780c */ /* 0x000fc60003f65270 */
[----:B------:R-:W-:Y:S01]  /*2d00*/  IMAD.MOV.U32 R8, RZ, RZ, R11 ;  /* 0x000000ffff087224 */ /* 0x000fe200078e000b */
[----:B------:R-:W-:-:S04]  /*2d10*/  ISETP.NE.AND P1, PT, R7, 0x1, PT ;  /* 0x000000010700780c */ /* 0x000fc80003f25270 */
[----:B------:R-:W-:Y:S01]  /*2d20*/  ISETP.NE.AND P2, PT, R8, 0x1, PT ;  /* 0x000000010800780c */ /* 0x000fe20003f45270 */
[----:B------:R-:W-:-:S12]  /*2d30*/  @!P0 BRA `(.L_x_2885) ;  /* 0x00000000000c8947 */ /* 0x000fd80003800000 */
[----:B------:R-:W-:Y:S01]  /*2d40*/  ISETP.NE.AND P0, PT, R6, 0xff, PT ;  /* 0x000000ff0600780c */ /* 0x000fe20003f05270 */
[----:B------:R-:W-:-:S12]  /*2d50*/  IMAD.U32 R4, RZ, RZ, UR6 ;  /* 0x00000006ff047e24 */ /* 0x000fd8000f8e00ff */
[----:B------:R-:W-:-:S07]  /*2d60*/  @P0 PRMT R4, RZ, 0x7610, R4 ;  /* 0x00007610ff040816 */ /* 0x000fce0000000004 */
.L_x_2885:
[----:B------:R-:W-:Y:S05]  /*2d70*/  BSYNC.RECONVERGENT B0 ;  /* 0x0000000000007941 */ /* 0x000fea0003800200 */
.L_x_2884:
[----:B------:R-:W-:Y:S01]  /*2d80*/  BSSY.RECONVERGENT B0, `(.L_x_2886) ;  /* 0x0000006000007945 */ /* 0x000fe20003800200 */
[----:B------:R-:W-:-:S03]  /*2d90*/  IMAD.MOV.U32 R6, RZ, RZ, 0x1 ;  /* 0x00000001ff067424 */ /* 0x000fc600078e00ff */
[----:B------:R-:W-:Y:S05]  /*2da0*/  @!P1 BRA `(.L_x_2887) ;  /* 0x00000000000c9947 */ /* 0x000fea0003800000 */
[----:B------:R-:W-:Y:S01]  /*2db0*/  ISETP.NE.AND P0, PT, R7, 0xff, PT ;  /* 0x000000ff0700780c */ /* 0x000fe20003f05270 */
[----:B------:R-:W-:-:S12]  /*2dc0*/  IMAD.U32 R5, RZ, RZ, UR6 ;  /* 0x00000006ff057e24 */ /* 0x000fd8000f8e00ff */
[----:B------:R-:W-:-:S07]  /*2dd0*/  @P0 PRMT R5, RZ, 0x7610, R5 ;  /* 0x00007610ff050816 */ /* 0x000fce0000000005 */
.L_x_2887:
[----:B------:R-:W-:Y:S05]  /*2de0*/  BSYNC.RECONVERGENT B0 ;  /* 0x0000000000007941 */ /* 0x000fea0003800200 */
.L_x_2886:
[----:B------:R-:W-:Y:S01]  /*2df0*/  BSSY.RECONVERGENT B0, `(.L_x_2888) ;  /* 0x0000006000007945 */ /* 0x000fe20003800200 */
[----:B------:R-:W-:-:S03]  /*2e00*/  IMAD.MOV.U32 R7, RZ, RZ, 0x1 ;  /* 0x00000001ff077424 */ /* 0x000fc600078e00ff */
[----:B------:R-:W-:Y:S05]  /*2e10*/  @!P2 BRA `(.L_x_2889) ;  /* 0x00000000000ca947 */ /* 0x000fea0003800000 */
[----:B------:R-:W-:Y:S01]  /*2e20*/  ISETP.NE.AND P0, PT, R8, 0xff, PT ;  /* 0x000000ff0800780c */ /* 0x000fe20003f05270 */
[----:B------:R-:W-:-:S12]  /*2e30*/  IMAD.U32 R6, RZ, RZ, UR6 ;  /* 0x00000006ff067e24 */ /* 0x000fd8000f8e00ff */
[----:B------:R-:W-:-:S07]  /*2e40*/  @P0 PRMT R6, RZ, 0x7610, R6 ;  /* 0x00007610ff060816 */ /* 0x000fce0000000006 */
.L_x_2889:
[----:B------:R-:W-:Y:S05]  /*2e50*/  BSYNC.RECONVERGENT B0 ;  /* 0x0000000000007941 */ /* 0x000fea0003800200 */
.L_x_2888:
[----:B------:R-:W-:Y:S04]  /*2e60*/  BSSY.RECONVERGENT B0, `(.L_x_2890) ;  /* 0x0000005000007945 */ /* 0x000fe80003800200 */
[----:B------:R-:W-:Y:S05]  /*2e70*/  @!P3 BRA `(.L_x_2891) ;  /* 0x00000000000cb947 */ /* 0x000fea0003800000 */
[----:B------:R-:W-:Y:S01]  /*2e80*/  ISETP.NE.AND P0, PT, R9, 0xff, PT ;  /* 0x000000ff0900780c */ /* 0x000fe20003f05270 */
[----:B------:R-:W-:-:S12]  /*2e90*/  IMAD.U32 R7, RZ, RZ, UR6 ;  /* 0x00000006ff077e24 */ /* 0x000fd8000f8e00ff */
[----:B------:R-:W-:-:S07]  /*2ea0*/  @P0 PRMT R7, RZ, 0x7610, R7 ;  /* 0x00007610ff070816 */ /* 0x000fce0000000007 */
.L_x_2891:
[----:B------:R-:W-:Y:S05]  /*2eb0*/  BSYNC.RECONVERGENT B0 ;  /* 0x0000000000007941 */ /* 0x000fea0003800200 */
.L_x_2890:
[----:B------:R-:W-:Y:S02]  /*2ec0*/  LOP3.LUT R7, R7, 0xffff, RZ, 0xc0, !PT ;  /* 0x0000ffff07077812 */ /* 0x000fe400078ec0ff */
[----:B------:R-:W-:Y:S02]  /*2ed0*/  LOP3.LUT R6, R6, 0xffff, RZ, 0xc0, !PT ;  /* 0x0000ffff06067812 */ /* 0x000fe400078ec0ff */
[----:B------:R-:W-:Y:S02]  /*2ee0*/  LOP3.LUT R5, R5, 0xffff, RZ, 0xc0, !PT ;  /* 0x0000ffff05057812 */ /* 0x000fe400078ec0ff */
[----:B------:R-:W-:Y:S02]  /*2ef0*/  LOP3.LUT R8, R4, 0xffff, RZ, 0xc0, !PT ;  /* 0x0000ffff04087812 */ /* 0x000fe400078ec0ff */
[----:B------:R-:W-:Y:S02]  /*2f00*/  IADD3 R4, P0, PT, R2, UR28, RZ ;  /* 0x0000001c02047c10 */ /* 0x000fe4000ff1e0ff */
[----:B------:R-:W-:-:S02]  /*2f10*/  PRMT R6, R6, 0x3340, R7 ;  /* 0x0000334006067816 */ /* 0x000fc40000000007 */
[----:B------:R-:W-:Y:S02]  /*2f20*/  PRMT R7, R8, 0x3340, R5 ;  /* 0x0000334008077816 */ /* 0x000fe40000000005 */
[----:B------:R-:W-:Y:S02]  /*2f30*/  IADD3.X R5, PT, PT, R10, UR29, RZ, P0, !PT ;  /* 0x0000001d0a057c10 */ /* 0x000fe400087fe4ff */
[----:B------:R-:W-:Y:S02]  /*2f40*/  IADD3 R3, P0, PT, R3, UR7, RZ ;  /* 0x0000000703037c10 */ /* 0x000fe4000ff1e0ff */
        /* <DEDUP_REMOVED lines=11> */
.L_x_2883:
[----:B------:R-:W-:-:S09]  /*3000*/  UISETP.NE.AND UP0, UPT, UR4, URZ, UPT ;  /* 0x000000ff0400728c */ /* 0x000fd2000bf05270 */
[----:B------:R-:W-:Y:S05]  /*3010*/  BRA.U !UP0, `(.L_x_2893) ;  /* 0x00000005085c7547 */ /* 0x000fea000b800000 */
.L_x_2898:
[C---:B------:R-:W-:Y:S01]  /*3020*/  IMAD.SHL.U32 R2, R3.reuse, 0x4, RZ ;  /* 0x0000000403027824 */ /* 0x040fe200078e00ff */
[----:B------:R-:W-:-:S04]  /*3030*/  SHF.L.U64.HI R13, R3, 0x2, R0 ;  /* 0x00000002030d7819 */ /* 0x000fc80000010200 */
[----:B------:R-:W-:-:S04]  /*3040*/  IADD3 R8, P0, PT, R2, UR32, RZ ;  /* 0x0000002002087c10 */ /* 0x000fc8000ff1e0ff */
[----:B------:R-:W-:-:S05]  /*3050*/  IADD3.X R9, PT, PT, R13, UR8, RZ, P0, !PT ;  /* 0x000000080d097c10 */ /* 0x000fca00087fe4ff */
[----:B------:R-:W2:Y:S01]  /*3060*/  LDG.E R8, desc[UR24][R8.64] ;  /* 0x0000001808087981 */ /* 0x000ea2000c1e1900 */
[----:B------:R-:W0:Y:S01]  /*3070*/  LDC.S8 R4, c[0x0][0xfca] ;  /* 0x0003f280ff047b82 */ /* 0x000e220000000200 */
[----:B------:R-:W-:Y:S01]  /*3080*/  IMAD.MOV.U32 R6, RZ, RZ, 0x1 ;  /* 0x00000001ff067424 */ /* 0x000fe200078e00ff */
[----:B0-----:R-:W-:-:S04]  /*3090*/  PRMT R4, R4, 0x7710, RZ ;  /* 0x0000771004047816 */ /* 0x001fc800000000ff */
[----:B------:R-:W-:Y:S02]  /*30a0*/  PRMT R12, R4, 0x7610, R12 ;  /* 0x00007610040c7816 */ /* 0x000fe4000000000c */
[C---:B--2---:R-:W-:Y:S02]  /*30b0*/  PRMT R10, R8.reuse, 0x7771, RZ ;  /* 0x00007771080a7816 */ /* 0x044fe400000000ff */
[C---:B------:R-:W-:Y:S02]  /*30c0*/  PRMT R5, R8.reuse, 0x7773, RZ ;  /* 0x0000777308057816 */ /* 0x040fe400000000ff */
[C---:B------:R-:W-:Y:S02]  /*30d0*/  PRMT R7, R8.reuse, 0x7772, RZ ;  /* 0x0000777208077816 */ /* 0x040fe400000000ff */
[----:B------:R-:W-:Y:S02]  /*30e0*/  PRMT R11, R8, 0x7770, RZ ;  /* 0x00007770080b7816 */ /* 0x000fe400000000ff */
[----:B------:R-:W-:-:S07]  /*30f0*/  PRMT R9, R10, 0x7610, R9 ;  /* 0x000076100a097816 */ /* 0x000fce0000000009 */
.L_x_2894:
        /* <DEDUP_REMOVED lines=12> */
[----:B------:R-:W-:Y:S01]  /*31c0*/  IMAD.MOV.U32 R8, RZ, RZ, 0x1 ;  /* 0x00000001ff087424 */ /* 0x000fe200078e00ff */
[----:B------:R-:W-:-:S07]  /*31d0*/  PRMT R10, R4, 0x7610, R10 ;  /* 0x00007610040a7816 */ /* 0x000fce000000000a */
.L_x_2895:
        /* <DEDUP_REMOVED lines=14> */
.L_x_2896:
        /* <DEDUP_REMOVED lines=13> */
.L_x_2897:
        /* <DEDUP_REMOVED lines=21> */
[C---:B------:R-:W-:Y:S01]  /*34e0*/  IMAD.SHL.U32 R2, R3.reuse, 0x4, RZ ;  /* 0x0000000403027824 */ /* 0x040fe200078e00ff */
        /* <DEDUP_REMOVED lines=8> */
[----:B0-----:R-:W-:Y:S05]  /*3570*/  @!P0 BRA P1, `(.L_x_2898) ;  /* 0xfffffff800a88947 */ /* 0x001fea000083ffff */
[----:B------:R-:W-:Y:S05]  /*3580*/  EXIT ;  /* 0x000000000000794d */ /* 0x000fea0003800000 */
.L_x_2893:
[----:B------:R-:W-:-:S07]  /*3590*/  IMAD.MOV.U32 R7, RZ, RZ, 0x1010101 ;  /* 0x01010101ff077424 */ /* 0x000fce00078e00ff */
.L_x_2899:
[----:B------:R-:W-:-:S04]  /*35a0*/  LEA R4, P0, R3, UR28, 0x2 ;  /* 0x0000001c03047c11 */ /* 0x000fc8000f8010ff */
[C---:B------:R-:W-:Y:S02]  /*35b0*/  LEA.HI.X R5, R3.reuse, UR29, R0, 0x2, P0 ;  /* 0x0000001d03057c11 */ /* 0x040fe400080f1400 */
[----:B------:R-:W-:-:S03]  /*35c0*/  IADD3 R3, P0, PT, R3, UR7, RZ ;  /* 0x0000000703037c10 */ /* 0x000fc6000ff1e0ff */
        /* <DEDUP_REMOVED lines=10> */
        .weak           $__internal_73_$__cuda_sm20_div_u16
        .type           $__internal_73_$__cuda_sm20_div_u16,@function
        .size           $__internal_73_$__cuda_sm20_div_u16,(.L_x_4747 - $__internal_73_$__cuda_sm20_div_u16)
$__internal_73_$__cuda_sm20_div_u16:
[----:B------:R-:W0:Y:S01]  /*3670*/  I2F.U16 R2, UR9 ;  /* 0x0000000900027d06 */ /* 0x000e220008101000 */
[----:B------:R-:W-:Y:S01]  /*3680*/  IMAD.MOV.U32 R3, RZ, RZ, 0x4b800000 ;  /* 0x4b800000ff037424 */ /* 0x000fe200078e00ff */
[----:B------:R-:W-:Y:S01]  /*3690*/  UISETP.NE.U32.AND UP0, UPT, UR9, URZ, UPT ;  /* 0x000000ff0900728c */ /* 0x000fe2000bf05070 */
[C---:B0-----:R-:W-:Y:S02]  /*36a0*/  FSETP.GEU.AND P1, PT, |R2|.reuse, 1.175494350822287508e-38, PT ;  /* 0x008000000200780b */ /* 0x041fe40003f2e200 */
[----:B------:R-:W-:Y:S02]  /*36b0*/  FSETP.GT.AND P0, PT, |R2|, 8.50705917302346158658e+37, PT ;  /* 0x7e8000000200780b */ /* 0x000fe40003f04200 */
[----:B------:R-:W-:-:S04]  /*36c0*/  FSEL R3, R3, 1, !P1 ;  /* 0x3f80000003037808 */ /* 0x000fc80004800000 */
[----:B------:R-:W-:-:S05]  /*36d0*/  FSEL R3, R3, 0.25, !P0 ;  /* 0x3e80000003037808 */ /* 0x000fca0004000000 */
        /* <DEDUP_REMOVED lines=12> */
[----:B------:R-:W-:Y:S05]  /*37a0*/  RET.REL.NODEC R2 `(_ZN2at6native57_GLOBAL__N__f3eca4a2_24_ForeachBinaryOpScalar_cu_86b9896c25multi_tensor_apply_kernelINS1_18TensorListMetadataILi2EEENS1_21BinaryOpScalarFunctorIaLi2ELi1ELi1EEEJNS1_13power_functorIaEEaEEEvT_T0_DpT1_) ;  /* 0xffffffc802147950 */ /* 0x000fea0003c3ffff */
.L_x_2900:
        /* <DEDUP_REMOVED lines=13> */
.L_x_4747:


//--------------------- .text._ZN2at6native57_GLOBAL__N__f3eca4a2_24_ForeachBinaryOpScalar_cu_86b9896c25multi_tensor_apply_kernelINS1_18TensorListMetadataILi2EEENS1_21BinaryOpScalarFunctorIhLi2ELi1ELi1EEEJNS1_13power_functorIhEEhEEEvT_T0_DpT1_ --------------------------
	.section	.text._ZN2at6native57_GLOBAL__N__f3eca4a2_24_ForeachBinaryOpScalar_cu_86b9896c25multi_tensor_apply_kernelINS1_18TensorListMetadataILi2EEENS1_21BinaryOpScalarFunctorIhLi2ELi1ELi1EEEJNS1_13power_functorIhEEhEEEvT_T0_DpT1_,"ax",@progbits
	.align	128
.text._ZN2at6native57_GLOBAL__N__f3eca4a2_24_ForeachBinaryOpScalar_cu_86b9896c25multi_tensor_apply_kernelINS1_18TensorListMetadataILi2EEENS1_21BinaryOpScalarFunctorIhLi2ELi1ELi1EEEJNS1_13power_functorIhEEhEEEvT_T0_DpT1_:
        .type           _ZN2at6native57_GLOBAL__N__f3eca4a2_24_ForeachBinaryOpScalar_cu_86b9896c25multi_tensor_apply_kernelINS1_18TensorListMetadataILi2EEENS1_21BinaryOpScalarFunctorIhLi2ELi1ELi1EEEJNS1_13power_functorIhEEhEEEvT_T0_DpT1_,@function
        .size           _ZN2at6native57_GLOBAL__N__f3eca4a2_24_ForeachBinaryOpScalar_cu_86b9896c25multi_tensor_apply_kernelINS1_18TensorListMetadataILi2EEENS1_21BinaryOpScalarFunctorIhLi2ELi1ELi1EEEJNS1_13power_functorIhEEhEEEvT_T0_DpT1_,(.L_x_4749 - _ZN2at6native57_GLOBAL__N__f3eca4a2_24_ForeachBinaryOpScalar_cu_86b9896c25multi_tensor_apply_kernelINS1_18TensorListMetadataILi2EEENS1_21BinaryOpScalarFunctorIhLi2ELi1ELi1EEEJNS1_13power_functorIhEEhEEEvT_T0_DpT1_)
        .other          _ZN2at6native57_GLOBAL__N__f3eca4a2_24_ForeachBinaryOpScalar_cu_86b9896c25multi_tensor_apply_kernelINS1_18TensorListMetadataILi2EEENS1_21BinaryOpScalarFunctorIhLi2ELi1ELi1EEEJNS1_13power_functorIhEEhEEEvT_T0_DpT1_,@"STO_CUDA_ENTRY STV_DEFAULT"
_ZN2at6native57_GLOBAL__N__f3eca4a2_24_ForeachBinaryOpScalar_cu_86b9896c25multi_tensor_apply_kernelINS1_18TensorListMetadataILi2EEENS1_21BinaryOpScalarFunctorIhLi2ELi1ELi1EEEJNS1_13power_functorIhEEhEEEvT_T0_DpT1_:
        /* <DEDUP_REMOVED lines=10> */
[----:B------:R-:W5:Y:S01]  /*00a0*/  LDCU.64 UR4, c[0x0][UR4+0x780] ;  /* 0x0000f000040477ac */ /* 0x000f620008000a00 */
[----:B---3--:R-:W-:-:S04]  /*00b0*/  UIMAD.WIDE UR6, UR6, 0x10000, URZ ;  /* 0x00010000060678a5 */ /* 0x008fc8000f8e02ff */
[----:B0-----:R-:W-:Y:S02]  /*00c0*/  UIADD3 UR11, UP0, UPT, UR6, UR8, URZ ;  /* 0x00000008060b7290 */ /* 0x001fe4000ff1e0ff */
[----:B----4-:R-:W-:Y:S02]  /*00d0*/  UIADD3 UR36, UP1, UPT, UR6, UR20, URZ ;  /* 0x0000001406247290 */ /* 0x010fe4000ff3e0ff */
[----:B------:R-:W-:Y:S02]  /*00e0*/  UIADD3.X UR8, UPT, UPT, UR7, UR9, URZ, UP0, !UPT ;  /* 0x0000000907087290 */ /* 0x000fe400087fe4ff */
[----:B-----5:R-:W-:Y:S02]  /*00f0*/  ULOP3.LUT UR9, UR11, UR4, UR36, 0xfe, !UPT ;  /* 0x000000040b097292 */ /* 0x020fe4000f8efe24 */
[----:B------:R-:W-:Y:S02]  /*0100*/  UIADD3 UR10, UP2, UPT, -UR6, UR4, URZ ;  /* 0x00000004060a7290 */ /* 0x000fe4000ff5e1ff */
[----:B------:R-:W-:-:S02]  /*0110*/  ULOP3.LUT UP0, URZ, UR9, 0x3, URZ, 0xc0, !UPT ;  /* 0x0000000309ff7892 */ /* 0x000fc4000f80c0ff */
[----:B------:R-:W-:Y:S02]  /*0120*/  UIADD3.X UR37, UPT, UPT, UR7, UR21, URZ, UP1, !UPT ;  /* 0x0000001507257290 */ /* 0x000fe40008ffe4ff */
[----:B------:R-:W-:-:S05]  /*0130*/  UIADD3.X UR4, UPT, UPT, ~UR7, UR5, URZ, UP2, !UPT ;  /* 0x0000000507047290 */ /* 0x000fca00097fe5ff */
[----:B-12---:R-:W-:Y:S07]  /*0140*/  BRA.U !UP0, `(.L_x_2901) ;  /* 0x00000011087c7547 */ /* 0x006fee000b800000 */
[----:B------:R-:W-:-:S04]  /*0150*/  UISETP.GE.U32.AND UP0, UPT, UR10, 0x1, UPT ;  /* 0x000000010a00788c */ /* 0x000fc8000bf06070 */
[----:B------:R-:W-:-:S06]  /*0160*/  UISETP.GE.AND.EX UP0, UPT, UR4, URZ, UPT, UP0 ;  /* 0x000000ff0400728c */ /* 0x000fcc000bf06300 */
[----:B------:R-:W-:-:S13]  /*0170*/  PLOP3.LUT P0, PT, PT, PT, UP0, 0x80, 0x8 ;  /* 0x000000000008781c */ /* 0x000fda0003f0f008 */
[----:B------:R-:W-:Y:S05]  /*0180*/  @!P0 EXIT ;  /* 0x000000000000894d */ /* 0x000fea0003800000 */
[----:B------:R-:W0:Y:S01]  /*0190*/  S2R R0, SR_TID.X ;  /* 0x0000000000007919 */ /* 0x000e220000002100 */
[----:B------:R-:W-:Y:S01]  /*01a0*/  UISETP.LT.U32.AND UP0, UPT, UR10, 0x10000, UPT ;  /* 0x000100000a00788c */ /* 0x000fe2000bf01070 */
[----:B------:R-:W1:Y:S03]  /*01b0*/  LDCU UR22, c[0x0][0x360] ;  /* 0x00006c00ff1677ac */ /* 0x000e660008000800 */
[----:B------:R-:W-:-:S04]  /*01c0*/  UISETP.LT.U32.AND.EX UP0, UPT, UR4, URZ, UPT, UP0 ;  /* 0x000000ff0400728c */ /* 0x000fc8000bf01100 */
[----:B------:R-:W-:Y:S02]  /*01d0*/  USEL UR34, UR10, 0x10000, UP0 ;  /* 0x000100000a227887 */ /* 0x000fe40008000000 */
[----:B------:R-:W-:Y:S02]  /*01e0*/  USEL UR35, UR4, URZ, UP0 ;  /* 0x000000ff04237287 */ /* 0x000fe40008000000 */
[----:B------:R-:W-:Y:S02]  /*01f0*/  UISETP.NE.AND UP0, UPT, UR12, URZ, UPT ;  /* 0x000000ff0c00728c */ /* 0x000fe4000bf05270 */
[----:B-1----:R-:W-:-:S07]  /*0200*/  USHF.L.U32 UR17, UR22, 0x2, URZ ;  /* 0x0000000216117899 */ /* 0x002fce00080006ff */
[----:B------:R-:W-:Y:S05]  /*0210*/  BRA.U !UP0, `(.L_x_2902) ;  /* 0x0000000508d07547 */ /* 0x000fea000b800000 */
[----:B------:R-:W-:Y:S01]  /*0220*/  UMOV UR4, URZ ;  /* 0x000000ff00047c82 */ /* 0x000fe20008000000 */
[----:B------:R-:W-:-:S05]  /*0230*/  UMOV UR5, URZ ;  /* 0x000000ff00057c82 */ /* 0x000fca0008000000 */
.L_x_2907:
        /* <DEDUP_REMOVED lines=26> */
[----:B------:R-:W-:-:S02]  /*03e0*/  PRMT R13, RZ, 0x7610, R13 ;  /* 0x00007610ff0d7816 */ /* 0x000fc4000000000d */
[----:B------:R-:W-:Y:S01]  /*03f0*/  @!P2 IADD3.X R5, PT, PT, R19, UR8, RZ, P0, !PT ;  /* 0x000000081305ac10 */ /* 0x000fe200087fe4ff */
[----:B------:R1:W5:Y:S01]  /*0400*/  @!P1 LDG.E.U8 R14, desc[UR18][R2.64] ;  /* 0x00000012020e9981 */ /* 0x000362000c1e1100 */
[----:B------:R-:W-:-:S03]  /*0410*/  @!P3 IADD3.X R7, PT, PT, R18, UR8, RZ, P4, !PT ;  /* 0x000000081207bc10 */ /* 0x000fc6000a7fe4ff */
[----:B------:R1:W5:Y:S04]  /*0420*/  @!P2 LDG.E.U8 R12, desc[UR18][R4.64] ;  /* 0x00000012040ca981 */ /* 0x000368000c1e1100 */
[----:B------:R1:W5:Y:S01]  /*0430*/  @!P3 LDG.E.U8 R13, desc[UR18][R6.64] ;  /* 0x00000012060db981 */ /* 0x000362000c1e1100 */
[----:B------:R-:W-:Y:S01]  /*0440*/  UIADD3 UR4, UP0, UPT, UR17, UR4, URZ ;  /* 0x0000000411047290 */ /* 0x000fe2000ff1e0ff */
[----:B------:R-:W-:-:S03]  /*0450*/  IMAD.MOV.U32 R15, RZ, RZ, 0x1 ;  /* 0x00000001ff0f7424 */ /* 0x000fc600078e00ff */
[----:B------:R-:W-:Y:S01]  /*0460*/  UIADD3.X UR5, UPT, UPT, URZ, UR5, URZ, UP0, !UPT ;  /* 0x00000005ff057290 */ /* 0x000fe200087fe4ff */
[----:B0-----:R-:W-:Y:S01]  /*0470*/  IMAD.U32 R16, RZ, RZ, UR12 ;  /* 0x0000000cff107e24 */ /* 0x001fe2000f8e00ff */
[----:B------:R-:W-:-:S04]  /*0480*/  UISETP.GE.U32.AND UP0, UPT, UR4, UR34, UPT ;  /* 0x000000220400728c */ /* 0x000fc8000bf06070 */
[----:B-1----:R-:W-:-:S11]  /*0490*/  UISETP.GE.U32.AND.EX UP0, UPT, UR5, UR35, UPT, UP0 ;  /* 0x000000230500728c */ /* 0x002fd6000bf06100 */
.L_x_2903:
        /* <DEDUP_REMOVED lines=14> */
.L_x_2904:
        /* <DEDUP_REMOVED lines=14> */
.L_x_2905:
        /* <DEDUP_REMOVED lines=14> */
.L_x_2906:
        /* <DEDUP_REMOVED lines=34> */
.L_x_2902:
        /* <DEDUP_REMOVED lines=9> */
[----:B0-----:R-:W-:Y:S05]  /*09f0*/  CALL.REL.NOINC `($__internal_74_$__cuda_sm20_div_u16) ;  /* 0x0000001000047944 */ /* 0x001fea0003c00000 */
[----:B------:R-:W-:Y:S01]  /*0a00*/  UISETP.GE.U32.AND UP0, UPT, UR4, UR17, UPT ;  /* 0x000000110400728c */ /* 0x000fe2000bf06070 */
[----:B------:R-:W-:Y:S02]  /*0a10*/  LOP3.LUT R6, R6, 0xffff, RZ, 0xc0, !PT ;  /* 0x0000ffff06067812 */ /* 0x000fe400078ec0ff */
[----:B------:R-:W-:Y:S01]  /*0a20*/  UMOV UR4, URZ ;  /* 0x000000ff00047c82 */ /* 0x000fe20008000000 */
[----:B------:R-:W-:Y:S01]  /*0a30*/  UISETP.GE.U32.AND.EX UP0, UPT, UR5, URZ, UPT, UP0 ;  /* 0x000000ff0500728c */ /* 0x000fe2000bf06100 */
[----:B------:R-:W-:Y:S02]  /*0a40*/  LOP3.LUT R2, R6, 0x1, RZ, 0xc0, !PT ;  /* 0x0000000106027812 */ /* 0x000fe400078ec0ff */
[----:B------:R-:W-:Y:S02]  /*0a50*/  UMOV UR5, URZ ;  /* 0x000000ff00057c82 */ /* 0x000fe40008000000 */
[----:B------:R-:W-:-:S04]  /*0a60*/  ISETP.NE.U32.AND P0, PT, R2, 0x1, PT ;  /* 0x000000010200780c */ /* 0x000fc80003f05070 */
[----:B------:R-:W-:Y:S01]  /*0a70*/  ISETP.NE.U32.AND.EX P0, PT, RZ, RZ, PT, P0 ;  /* 0x000000ffff00720c */ /* 0x000fe20003f05100 */
[----:B------:R-:W-:-:S12]  /*0a80*/  BRA.U !UP0, `(.L_x_2908) ;  /* 0x0000000508987547 */ /* 0x000fd8000b800000 */
[----:B------:R-:W-:Y:S01]  /*0a90*/  UIADD3 UR32, UP0, UP1, UR20, UR6, UR17 ;  /* 0x0000000614207290 */ /* 0x000fe2000f91e011 */
[----:B------:R-:W-:Y:S01]  /*0aa0*/  VIADD R4, R6, 0x1 ;  /* 0x0000000106047836 */ /* 0x000fe20000000000 */
[----:B------:R-:W-:Y:S01]  /*0ab0*/  UIMAD.WIDE.U32 UR4, UR22, 0x2, UR6 ;  /* 0x00000002160478a5 */ /* 0x000fe2000f8e0006 */
[----:B------:R-:W-:Y:S01]  /*0ac0*/  IMAD.MOV.U32 R2, RZ, RZ, R0 ;  /* 0x000000ffff027224 */ /* 0x000fe200078e0000 */
[----:B------:R-:W-:Y:S01]  /*0ad0*/  UIADD3 UR25, UP2, UP3, UR20, UR6, UR22 ;  /* 0x0000000614197290 */ /* 0x000fe2000fb5e016 */
[----:B------:R-:W-:Y:S01]  /*0ae0*/  IMAD.MOV.U32 R3, RZ, RZ, RZ ;  /* 0x000000ffff037224 */ /* 0x000fe200078e00ff */
[----:B------:R-:W-:Y:S01]  /*0af0*/  UIMAD.WIDE.U32 UR8, UR22, 0x3, UR6 ;  /* 0x00000003160878a5 */ /* 0x000fe2000f8e0006 */
[----:B------:R-:W-:Y:S01]  /*0b00*/  IMAD.MOV.U32 R0, RZ, RZ, RZ ;  /* 0x000000ffff007224 */ /* 0x000fe200078e00ff */
[----:B------:R-:W-:Y:S01]  /*0b10*/  UIMAD.WIDE.U32 UR10, UR22, 0x5, UR6 ;  /* 0x00000005160a78a5 */ /* 0x000fe2000f8e0006 */
[----:B------:R-:W-:Y:S01]  /*0b20*/  LOP3.LUT R4, R4, 0x1fffe, RZ, 0xc0, !PT ;  /* 0x0001fffe04047812 */ /* 0x000fe200078ec0ff */
[----:B------:R-:W-:-:S02]  /*0b30*/  UIMAD.WIDE.U32 UR12, UR22, 0x6, UR6 ;  /* 0x00000006160c78a5 */ /* 0x000fc4000f8e0006 */
[----:B------:R-:W-:Y:S02]  /*0b40*/  UIMAD.WIDE.U32 UR14, UR22, 0x7, UR6 ;  /* 0x00000007160e78a5 */ /* 0x000fe4000f8e0006 */
[----:B------:R-:W-:Y:S02]  /*0b50*/  UIADD3.X UR33, UPT, UPT, UR21, UR7, URZ, UP0, UP1 ;  /* 0x0000000715217290 */ /* 0x000fe400087e24ff */
[----:B------:R-:W-:Y:S02]  /*0b60*/  UIADD3.X UR26, UPT, UPT, UR21, UR7, URZ, UP2, UP3 ;  /* 0x00000007151a7290 */ /* 0x000fe400097e64ff */
[----:B------:R-:W-:Y:S02]  /*0b70*/  UIADD3 UR31, UP0, UPT, UR20, UR4, URZ ;  /* 0x00000004141f7290 */ /* 0x000fe4000ff1e0ff */
[----:B------:R-:W-:Y:S02]  /*0b80*/  UIADD3 UR30, UP1, UPT, UR20, UR8, URZ ;  /* 0x00000008141e7290 */ /* 0x000fe4000ff3e0ff */
[----:B------:R-:W-:-:S02]  /*0b90*/  UIADD3 UR29, UP2, UPT, UR20, UR10, URZ ;  /* 0x0000000a141d7290 */ /* 0x000fc4000ff5e0ff */
[----:B------:R-:W-:Y:S02]  /*0ba0*/  UIADD3 UR28, UP3, UPT, UR20, UR12, URZ ;  /* 0x0000000c141c7290 */ /* 0x000fe4000ff7e0ff */
[----:B------:R-:W-:Y:S02]  /*0bb0*/  UIADD3 UR27, UP4, UPT, UR20, UR14, URZ ;  /* 0x0000000e141b7290 */ /* 0x000fe4000ff9e0ff */
[----:B------:R-:W-:Y:S02]  /*0bc0*/  UIADD3.X UR16, UPT, UPT, UR21, UR5, URZ, UP0, !UPT ;  /* 0x0000000515107290 */ /* 0x000fe400087fe4ff */
[----:B------:R-:W-:Y:S02]  /*0bd0*/  USHF.L.U32 UR23, UR22, 0x3, URZ ;  /* 0x0000000316177899 */ /* 0x000fe400080006ff */
[----:B------:R-:W-:Y:S02]  /*0be0*/  USHF.R.U32.HI UR24, URZ, 0x1d, UR22 ;  /* 0x0000001dff187899 */ /* 0x000fe40008011616 */
[----:B------:R-:W-:-:S02]  /*0bf0*/  UIADD3.X UR8, UPT, UPT, UR21, UR9, URZ, UP1, !UPT ;  /* 0x0000000915087290 */ /* 0x000fc40008ffe4ff */
[----:B------:R-:W-:Y:S02]  /*0c00*/  UIADD3.X UR10, UPT, UPT, UR21, UR11, URZ, UP2, !UPT ;  /* 0x0000000b150a7290 */ /* 0x000fe400097fe4ff */
[----:B------:R-:W-:Y:S02]  /*0c10*/  UIADD3.X UR12, UPT, UPT, UR21, UR13, URZ, UP3, !UPT ;  /* 0x0000000d150c7290 */ /* 0x000fe40009ffe4ff */
[----:B------:R-:W-:Y:S01]  /*0c20*/  UIADD3.X UR14, UPT, UPT, UR21, UR15, URZ, UP4, !UPT ;  /* 0x0000000f150e7290 */ /* 0x000fe2000a7fe4ff */
[----:B------:R-:W-:Y:S01]  /*0c30*/  UMOV UR4, URZ ;  /* 0x000000ff00047c82 */ /* 0x000fe20008000000 */
[----:B------:R-:W-:-:S10]  /*0c40*/  UMOV UR5, URZ ;  /* 0x000000ff00057c82 */ /* 0x000fd40008000000 */
.L_x_2909:
[C---:B------:R-:W-:Y:S01]  /*0c50*/  ISETP.GE.U32.AND P2, PT, R2.reuse, UR34, PT ;  /* 0x0000002202007c0c */ /* 0x040fe2000bf46070 */
[----:B------:R-:W-:Y:S01]  /*0c60*/  IMAD.MOV.U32 R9, RZ, RZ, 0x1 ;  /* 0x00000001ff097424 */ /* 0x000fe200078e00ff */
        /* <DEDUP_REMOVED lines=8> */
[----:B------:R-:W-:-:S02]  /*0cf0*/  UIADD3 UR4, UP0, UPT, UR23, UR4, URZ ;  /* 0x0000000417047290 */ /* 0x000fc4000ff1e0ff */
[----:B------:R-:W-:Y:S01]  /*0d00*/  ISETP.GE.AND.EX P3, PT, R7, UR35, PT, P3 ;  /* 0x0000002307007c0c */ /* 0x000fe2000bf66330 */
[----:B------:R-:W-:Y:S01]  /*0d10*/  IMAD.X R10, RZ, RZ, R7, P1 ;  /* 0x000000ffff0a7224 */ /* 0x000fe200008e0607 */
[C---:B------:R-:W-:Y:S01]  /*0d20*/  ISETP.GE.U32.AND P1, PT, R5.reuse, UR34, PT ;  /* 0x0000002205007c0c */ /* 0x040fe2000bf26070 */
[----:B------:R-:W-:Y:S02]  /*0d30*/  UIADD3.X UR5, UPT, UPT, UR24, UR5, URZ, UP0, !UPT ;  /* 0x0000000518057290 */ /* 0x000fe400087fe4ff */
[----:B------:R-:W-:Y:S02]  /*0d40*/  @!P2 IADD3 R6, P4, PT, R2, UR36, RZ ;  /* 0x000000240206ac10 */ /* 0x000fe4000ff9e0ff */
[----:B------:R-:W-:Y:S02]  /*0d50*/  ISETP.GE.AND.EX P1, PT, R10, UR35, PT, P1 ;  /* 0x000000230a007c0c */ /* 0x000fe4000bf26310 */
[----:B------:R-:W-:Y:S02]  /*0d60*/  @!P2 IADD3.X R7, PT, PT, R0, UR37, RZ, P4, !PT ;  /* 0x000000250007ac10 */ /* 0x000fe4000a7fe4ff */
[----:B------:R-:W-:-:S03]  /*0d70*/  IADD3 R5, P4, PT, R5, UR22, RZ ;  /* 0x0000001605057c10 */ /* 0x000fc6000ff9e0ff */
[----:B------:R0:W-:Y:S01]  /*0d80*/  @!P2 STG.E.U8 desc[UR18][R6.64], R9 ;  /* 0x000000090600a986 */ /* 0x0001e2000c101112 */
[----:B------:R-:W-:Y:S01]  /*0d90*/  @!P3 IADD3 R8, P2, PT, R2, UR25, RZ ;  /* 0x000000190208bc10 */ /* 0x000fe2000ff5e0ff */
[----:B------:R-:W-:Y:S01]  /*0da0*/  IMAD.X R12, RZ, RZ, R10, P4 ;  /* 0x000000ffff0c7224 */ /* 0x000fe200020e060a */
[C---:B------:R-:W-:Y:S02]  /*0db0*/  ISETP.GE.U32.AND P4, PT, R5.reuse, UR34, PT ;  /* 0x0000002205007c0c */ /* 0x040fe4000bf86070 */
[----:B------:R-:W-:Y:S02]  /*0dc0*/  IADD3 R5, P5, PT, R5, UR22, RZ ;  /* 0x0000001605057c10 */ /* 0x000fe4000ffbe0ff */
[----:B------:R-:W-:Y:S02]  /*0dd0*/  ISETP.GE.AND.EX P4, PT, R12, UR35, PT, P4 ;  /* 0x000000230c007c0c */ /* 0x000fe4000bf86340 */
[----:B0-----:R-:W-:Y:S01]  /*0de0*/  @!P3 IADD3.X R9, PT, PT, R0, UR26, RZ, P2, !PT ;  /* 0x0000001a0009bc10 */ /* 0x001fe200097fe4ff */
[----:B------:R-:W-:Y:S01]  /*0df0*/  IMAD.X R7, RZ, RZ, R12, P5 ;  /* 0x000000ffff077224 */ /* 0x000fe200028e060c */
[----:B------:R-:W-:-:S03]  /*0e00*/  @!P1 IADD3 R10, P2, PT, R2, UR31, RZ ;  /* 0x0000001f020a9c10 */ /* 0x000fc6000ff5e0ff */
[----:B------:R0:W-:Y:S01]  /*0e10*/  @!P3 STG.E.U8 desc[UR18][R8.64], R11 ;  /* 0x0000000b0800b986 */ /* 0x0001e2000c101112 */
[C---:B------:R-:W-:Y:S02]  /*0e20*/  ISETP.GE.U32.AND P3, PT, R5.reuse, UR34, PT ;  /* 0x0000002205007c0c */ /* 0x040fe4000bf66070 */
[----:B------:R-:W-:Y:S02]  /*0e30*/  IADD3 R5, P5, PT, R5, UR22, RZ ;  /* 0x0000001605057c10 */ /* 0x000fe4000ffbe0ff */
[----:B------:R-:W-:Y:S02]  /*0e40*/  ISETP.GE.AND.EX P3, PT, R7, UR35, PT, P3 ;  /* 0x0000002307007c0c */ /* 0x000fe4000bf66330 */
[----:B------:R-:W-:Y:S02]  /*0e50*/  @!P4 IADD3 R6, P6, PT, R2, UR30, RZ ;  /* 0x0000001e0206cc10 */ /* 0x000fe4000ffde0ff */
[----:B0-----:R-:W-:Y:S01]  /*0e60*/  @!P1 IADD3.X R11, PT, PT, R0, UR16, RZ, P2, !PT ;  /* 0x00000010000b9c10 */ /* 0x001fe200097fe4ff */
[----:B------:R-:W-:Y:S01]  /*0e70*/  IMAD.X R8, RZ, RZ, R7, P5 ;  /* 0x000000ffff087224 */ /* 0x000fe200028e0607 */
[----:B------:R-:W-:-:S02]  /*0e80*/  ISETP.GE.U32.AND P2, PT, R5, UR34, PT ;  /* 0x0000002205007c0c */ /* 0x000fc4000bf46070 */
[----:B------:R-:W-:Y:S01]  /*0e90*/  @!P4 IADD3.X R7, PT, PT, R0, UR8, RZ, P6, !PT ;  /* 0x000000080007cc10 */ /* 0x000fe2000b7fe4ff */
[----:B------:R0:W-:Y:S01]  /*0ea0*/  @!P1 STG.E.U8 desc[UR18][R10.64], R13 ;  /* 0x0000000d0a009986 */ /* 0x0001e2000c101112 */
[----:B------:R-:W-:Y:S02]  /*0eb0*/  IADD3 R12, P1, PT, R5, UR22, RZ ;  /* 0x00000016050c7c10 */ /* 0x000fe4000ff3e0ff */
[----:B------:R-:W-:Y:S02]  /*0ec0*/  ISETP.GE.AND.EX P2, PT, R8, UR35, PT, P2 ;  /* 0x0000002308007c0c */ /* 0x000fe4000bf46320 */
[C---:B------:R-:W-:Y:S01]  /*0ed0*/  IADD3 R5, P6, PT, R12.reuse, UR22, RZ ;  /* 0x000000160c057c10 */ /* 0x040fe2000ffde0ff */
[----:B------:R-:W-:Y:S01]  /*0ee0*/  IMAD.X R9, RZ, RZ, R8, P1 ;  /* 0x000000ffff097224 */ /* 0x000fe200008e0608 */
[----:B------:R-:W-:Y:S02]  /*0ef0*/  ISETP.GE.U32.AND P5, PT, R12, UR34, PT ;  /* 0x000000220c007c0c */ /* 0x000fe4000bfa6070 */
[----:B------:R-:W-:Y:S01]  /*0f00*/  ISETP.GE.U32.AND P1, PT, R5, UR34, PT ;  /* 0x0000002205007c0c */ /* 0x000fe2000bf26070 */
[----:B------:R-:W-:Y:S01]  /*0f10*/  IMAD.X R5, RZ, RZ, R9, P6 ;  /* 0x000000ffff057224 */ /* 0x000fe200030e0609 */
[----:B------:R-:W-:Y:S01]  /*0f20*/  ISETP.GE.AND.EX P5, PT, R9, UR35, PT, P5 ;  /* 0x0000002309007c0c */ /* 0x000fe2000bfa6350 */
[----:B------:R-:W-:Y:S01]  /*0f30*/  IMAD.MOV.U32 R9, RZ, RZ, 0x1 ;  /* 0x00000001ff097424 */ /* 0x000fe200078e00ff */
[----:B------:R-:W-:Y:S01]  /*0f40*/  @!P3 IADD3 R8, P6, PT, R2, UR32, RZ ;  /* 0x000000200208bc10 */ /* 0x000fe2000ffde0ff */
[----:B0-----:R-:W-:Y:S01]  /*0f50*/  IMAD.MOV.U32 R11, RZ, RZ, 0x1 ;  /* 0x00000001ff0b7424 */ /* 0x001fe200078e00ff */
[----:B------:R-:W-:Y:S01]  /*0f60*/  ISETP.GE.AND.EX P1, PT, R5, UR35, PT, P1 ;  /* 0x0000002305007c0c */ /* 0x000fe2000bf26310 */
[----:B------:R-:W-:Y:S01]  /*0f70*/  IMAD.MOV.U32 R10, RZ, RZ, 0x1 ;  /* 0x00000001ff0a7424 */ /* 0x000fe200078e00ff */
[----:B------:R-:W-:-:S02]  /*0f80*/  @!P4 PRMT R5, R9, 0x7610, R5 ;  /* 0x000076100905c816 */ /* 0x000fc40000000005 */
[----:B------:R-:W-:-:S03]  /*0f90*/  @!P3 IADD3.X R9, PT, PT, R0, UR33, RZ, P6, !PT ;  /* 0x000000210009bc10 */ /* 0x000fc6000b7fe4ff */
[----:B------:R0:W-:Y:S02]  /*0fa0*/  @!P4 STG.E.U8 desc[UR18][R6.64], R5 ;  /* 0x000000050600c986 */ /* 0x0001e4000c101112 */
[----:B------:R-:W-:Y:S02]  /*0fb0*/  @!P5 IADD3 R12, P4, PT, R2, UR28, RZ ;  /* 0x0000001c020cdc10 */ /* 0x000fe4000ff9e0ff */
[----:B------:R1:W-:Y:S01]  /*0fc0*/  @!P3 STG.E.U8 desc[UR18][R8.64], R11 ;  /* 0x0000000b0800b986 */ /* 0x0003e2000c101112 */
[----:B0-----:R-:W-:Y:S02]  /*0fd0*/  @!P2 PRMT R7, R10, 0x7610, R7 ;  /* 0x000076100a07a816 */ /* 0x001fe40000000007 */
[----:B------:R-:W-:Y:S02]  /*0fe0*/  @!P2 IADD3 R10, P3, PT, R2, UR29, RZ ;  /* 0x0000001d020aac10 */ /* 0x000fe4000ff7e0ff */
[----:B-1----:R-:W-:Y:S02]  /*0ff0*/  @!P5 PRMT R9, R13, 0x7610, R9 ;  /* 0x000076100d09d816 */ /* 0x002fe40000000009 */
[----:B------:R-:W-:-:S02]  /*1000*/  @!P2 IADD3.X R11, PT, PT, R0, UR10, RZ, P3, !PT ;  /* 0x0000000a000bac10 */ /* 0x000fc40009ffe4ff */
[----:B------:R-:W-:Y:S02]  /*1010*/  @!P1 IADD3 R14, P3, PT, R2, UR27, RZ ;  /* 0x0000001b020e9c10 */ /* 0x000fe4000ff7e0ff */
[C---:B------:R-:W-:Y:S01]  /*1020*/  @!P5 IADD3.X R13, PT, PT, R0.reuse, UR12, RZ, P4, !PT ;  /* 0x0000000c000ddc10 */ /* 0x040fe2000a7fe4ff */
[----:B------:R0:W-:Y:S01]  /*1030*/  @!P2 STG.E.U8 desc[UR18][R10.64], R7 ;  /* 0x000000070a00a986 */ /* 0x0001e2000c101112 */
[----:B------:R-:W-:Y:S02]  /*1040*/  @!P1 PRMT R5, R15, 0x7610, R5 ;  /* 0x000076100f059816 */ /* 0x000fe40000000005 */
[----:B------:R-:W-:Y:S01]  /*1050*/  @!P1 IADD3.X R15, PT, PT, R0, UR14, RZ, P3, !PT ;  /* 0x0000000e000f9c10 */ /* 0x000fe20009ffe4ff */
[----:B------:R0:W-:Y:S01]  /*1060*/  @!P5 STG.E.U8 desc[UR18][R12.64], R9 ;  /* 0x000000090c00d986 */ /* 0x0001e2000c101112 */
[----:B------:R-:W-:-:S03]  /*1070*/  IADD3 R2, P2, PT, R2, UR23, RZ ;  /* 0x0000001702027c10 */ /* 0x000fc6000ff5e0ff */
[----:B------:R0:W-:Y:S01]  /*1080*/  @!P1 STG.E.U8 desc[UR18][R14.64], R5 ;  /* 0x000000050e009986 */ /* 0x0001e2000c101112 */
[----:B------:R-:W-:Y:S02]  /*1090*/  IADD3 R4, P1, PT, R4, -0x2, RZ ;  /* 0xfffffffe04047810 */ /* 0x000fe40007f3e0ff */
[----:B------:R-:W-:Y:S02]  /*10a0*/  IADD3.X R0, PT, PT, R0, UR24, RZ, P2, !PT ;  /* 0x0000001800007c10 */ /* 0x000fe400097fe4ff */
[----:B------:R-:W-:Y:S02]  /*10b0*/  IADD3.X R3, PT, PT, R3, -0x1, RZ, P1, !PT ;  /* 0xffffffff03037810 */ /* 0x000fe40000ffe4ff */
[----:B------:R-:W-:-:S04]  /*10c0*/  ISETP.NE.U32.AND P1, PT, R4, RZ, PT ;  /* 0x000000ff0400720c */ /* 0x000fc80003f25070 */
[----:B------:R-:W-:-:S13]  /*10d0*/  ISETP.NE.AND.EX P1, PT, R3, RZ, PT, P1 ;  /* 0x000000ff0300720c */ /* 0x000fda0003f25310 */
[----:B0-----:R-:W-:Y:S05]  /*10e0*/  @P1 BRA `(.L_x_2909) ;  /* 0xfffffff800d81947 */ /* 0x001fea000383ffff */
.L_x_2908:
[----:B------:R-:W-:Y:S05]  /*10f0*/  @!P0 EXIT ;  /* 0x000000000000894d */ /* 0x000fea0003800000 */
[----:B------:R-:W0:Y:S01]  /*1100*/  S2R R2, SR_TID.X ;  /* 0x0000000000027919 */ /* 0x000e220000002100 */
[----:B------:R-:W-:Y:S02]  /*1110*/  IMAD.MOV.U32 R5, RZ, RZ, 0x1 ;  /* 0x00000001ff057424 */ /* 0x000fe400078e00ff */
[----:B------:R-:W-:Y:S02]  /*1120*/  IMAD.MOV.U32 R7, RZ, RZ, 0x1 ;  /* 0x00000001ff077424 */ /* 0x000fe400078e00ff */
[----:B------:R-:W-:Y:S01]  /*1130*/  IMAD.MOV.U32 R9, RZ, RZ, 0x1 ;  /* 0x00000001ff097424 */ /* 0x000fe200078e00ff */
[----:B0-----:R-:W-:-:S04]  /*1140*/  IADD3 R2, P1, PT, R2, UR4, RZ ;  /* 0x0000000402027c10 */ /* 0x001fc8000ff3e0ff */
        /* <DEDUP_REMOVED lines=11> */
[----:B------:R-:W-:-:S04]  /*1200*/  @!P0 IADD3 R2, P3, PT, R2, UR36, RZ ;  /* 0x0000002402028c10 */ /* 0x000fc8000ff7e0ff */
[----:B------:R-:W-:-:S03]  /*1210*/  @!P0 IADD3.X R3, PT, PT, R3, UR37, RZ, P3, !PT ;  /* 0x0000002503038c10 */ /* 0x000fc60009ffe4ff */
[----:B------:R-:W-:Y:S02]  /*1220*/  @!P1 IADD3 R4, P3, PT, R4, UR36, RZ ;  /* 0x0000002404049c10 */ /* 0x000fe4000ff7e0ff */
[----:B------:R0:W-:Y:S02]  /*1230*/  @!P0 STG.E.U8 desc[UR18][R2.64], R5 ;  /* 0x0000000502008986 */ /* 0x0001e4000c101112 */
[----:B0-----:R-:W-:Y:S02]  /*1240*/  @!P1 IADD3.X R5, PT, PT, R6, UR37, RZ, P3, !PT ;  /* 0x0000002506059c10 */ /* 0x001fe40009ffe4ff */
[C---:B------:R-:W-:Y:S02]  /*1250*/  @!P2 IADD3 R6, P3, PT, R0.reuse, UR36, RZ ;  /* 0x000000240006ac10 */ /* 0x040fe4000ff7e0ff */
[----:B------:R-:W-:Y:S02]  /*1260*/  IADD3 R0, P0, PT, R0, UR22, RZ ;  /* 0x0000001600007c10 */ /* 0x000fe4000ff1e0ff */
[----:B------:R-:W-:-:S02]  /*1270*/  @!P1 PRMT R3, R7, 0x7610, R3 ;  /* 0x0000761007039816 */ /* 0x000fc40000000003 */
[----:B------:R-:W-:Y:S01]  /*1280*/  @!P2 IADD3.X R7, PT, PT, R8, UR37, RZ, P3, !PT ;  /* 0x000000250807ac10 */ /* 0x000fe20009ffe4ff */
[----:B------:R-:W-:Y:S01]  /*1290*/  IMAD.X R8, RZ, RZ, R8, P0 ;  /* 0x000000ffff087224 */ /* 0x000fe200000e0608 */
[----:B------:R-:W-:Y:S01]  /*12a0*/  ISETP.GE.U32.AND P0, PT, R0, UR34, PT ;  /* 0x0000002200007c0c */ /* 0x000fe2000bf06070 */
[----:B------:R0:W-:Y:S03]  /*12b0*/  @!P1 STG.E.U8 desc[UR18][R4.64], R3 ;  /* 0x0000000304009986 */ /* 0x0001e6000c101112 */
[----:B------:R-:W-:Y:S01]  /*12c0*/  ISETP.GE.AND.EX P0, PT, R8, UR35, PT, P0 ;  /* 0x0000002308007c0c */ /* 0x000fe2000bf06300 */
[----:B------:R0:W-:-:S12]  /*12d0*/  @!P2 STG.E.U8 desc[UR18][R6.64], R9 ;  /* 0x000000090600a986 */ /* 0x0001d8000c101112 */
[----:B0-----:R-:W-:Y:S05]  /*12e0*/  @P0 EXIT ;  /* 0x000000000000094d */ /* 0x001fea0003800000 */
[----:B------:R-:W-:Y:S01]  /*12f0*/  IADD3 R2, P0, PT, R0, UR36, RZ ;  /* 0x0000002400027c10 */ /* 0x000fe2000ff1e0ff */
[----:B------:R-:W-:-:S03]  /*1300*/  IMAD.MOV.U32 R0, RZ, RZ, 0x1 ;  /* 0x00000001ff007424 */ /* 0x000fc600078e00ff */
[----:B------:R-:W-:-:S05]  /*1310*/  IADD3.X R3, PT, PT, R8, UR37, RZ, P0, !PT ;  /* 0x0000002508037c10 */ /* 0x000fca00087fe4ff */
[----:B------:R-:W-:Y:S01]  /*1320*/  STG.E.U8 desc[UR18][R2.64], R0 ;  /* 0x0000000002007986 */ /* 0x000fe2000c101112 */
[----:B------:R-:W-:Y:S05]  /*1330*/  EXIT ;  /* 0x000000000000794d */ /* 0x000fea0003800000 */
.L_x_2901:
[----:B------:R-:W0:Y:S02]  /*1340*/  S2R R0, SR_TID.X ;  /* 0x0000000000007919 */ /* 0x000e240000002100 */
[----:B0-----:R-:W-:-:S03]  /*1350*/  IMAD.WIDE.U32 R2, R0, 0x4, RZ ;  /* 0x0000000400027825 */ /* 0x001fc600078e00ff */
[----:B------:R-:W-:-:S04]  /*1360*/  ISETP.GE.U32.AND P0, PT, R2, UR10, PT ;  /* 0x0000000a02007c0c */ /* 0x000fc8000bf06070 */
[----:B------:R-:W-:-:S13]  /*1370*/  ISETP.GE.AND.EX P0, PT, R3, UR4, PT, P0 ;  /* 0x0000000403007c0c */ /* 0x000fda000bf06300 */
[----:B------:R-:W-:Y:S05]  /*1380*/  @P0 EXIT ;  /* 0x000000000000094d */ /* 0x000fea0003800000 */
[----:B------:R-:W-:Y:S01]  /*1390*/  UISETP.NE.AND UP0, UPT, UR12, URZ, UPT ;  /* 0x000000ff0c00728c */ /* 0x000fe2000bf05270 */
[----:B------:R-:W-:Y:S01]  /*13a0*/  IMAD.MOV.U32 R3, RZ, RZ, RZ ;  /* 0x000000ffff037224 */ /* 0x000fe200078e00ff */
[----:B------:R-:W0:Y:S07]  /*13b0*/  LDCU UR5, c[0x0][0x360] ;  /* 0x00006c00ff0577ac */ /* 0x000e2e0008000800 */
[----:B------:R-:W-:Y:S05]  /*13c0*/  BRA.U !UP0, `(.L_x_2910) ;  /* 0x0000000508587547 */ /* 0x000fea000b800000 */
.L_x_2915:
[C---:B------:R-:W-:Y:S01]  /*13d0*/  IMAD.SHL.U32 R2, R0.reuse, 0x4, RZ ;  /* 0x0000000400027824 */ /* 0x040fe200078e00ff */
[----:B------:R-:W-:-:S04]  /*13e0*/  SHF.L.U64.HI R12, R0, 0x2, R3 ;  /* 0x00000002000c7819 */ /* 0x000fc80000010203 */
[----:B------:R-:W-:-:S04]  /*13f0*/  IADD3 R8, P0, PT, R2, UR11, RZ ;  /* 0x0000000b02087c10 */ /* 0x000fc8000ff1e0ff */
[----:B------:R-:W-:-:S05]  /*1400*/  IADD3.X R9, PT, PT, R12, UR8, RZ, P0, !PT ;  /* 0x000000080c097c10 */ /* 0x000fca00087fe4ff */
[----:B------:R-:W2:Y:S01]  /*1410*/  LDG.E R8, desc[UR18][R8.64] ;  /* 0x0000001208087981 */ /* 0x000ea2000c1e1900 */
[----:B------:R-:W-:Y:S02]  /*1420*/  IMAD.MOV.U32 R5, RZ, RZ, 0x1 ;  /* 0x00000001ff057424 */ /* 0x000fe400078e00ff */
[----:B------:R-:W-:Y:S01]  /*1430*/  IMAD.U32 R11, RZ, RZ, UR12 ;  /* 0x0000000cff0b7e24 */ /* 0x000fe2000f8e00ff */
[C---:B--2---:R-:W-:Y:S02]  /*1440*/  PRMT R7, R8.reuse, 0x7771, RZ ;  /* 0x0000777108077816 */ /* 0x044fe400000000ff */
[C---:B------:R-:W-:Y:S02]  /*1450*/  PRMT R4, R8.reuse, 0x7773, RZ ;  /* 0x0000777308047816 */ /* 0x040fe400000000ff */
[C---:B------:R-:W-:Y:S02]  /*1460*/  PRMT R6, R8.reuse, 0x7772, RZ ;  /* 0x0000777208067816 */ /* 0x040fe400000000ff */
[----:B------:R-:W-:-:S02]  /*1470*/  PRMT R10, R8, 0x7770, RZ ;  /* 0x00007770080a7816 */ /* 0x000fc400000000ff */
[----:B------:R-:W-:-:S07]  /*1480*/  PRMT R8, R7, 0x7610, R8 ;  /* 0x0000761007087816 */ /* 0x000fce0000000008 */
.L_x_2911:
        /* <DEDUP_REMOVED lines=14> */
.L_x_2912:
        /* <DEDUP_REMOVED lines=14> */
.L_x_2913:
        /* <DEDUP_REMOVED lines=14> */
.L_x_2914:
        /* <DEDUP_REMOVED lines=13> */
[----:B------:R-:W-:Y:S02]  /*1800*/  LOP3.LUT R9, R8, 0xffff, RZ, 0xc0, !PT ;  /* 0x0000ffff08097812 */ /* 0x000fe400078ec0ff */
[----:B------:R-:W-:Y:S02]  /*1810*/  LOP3.LUT R6, R6, 0xffff, RZ, 0xc0, !PT ;  /* 0x0000ffff06067812 */ /* 0x000fe400078ec0ff */
[----:B------:R-:W-:Y:S02]  /*1820*/  LOP3.LUT R7, R7, 0xffff, RZ, 0xc0, !PT ;  /* 0x0000ffff07077812 */ /* 0x000fe400078ec0ff */
[----:B------:R-:W-:Y:S02]  /*1830*/  LOP3.LUT R8, R5, 0xffff, RZ, 0xc0, !PT ;  /* 0x0000ffff05087812 */ /* 0x000fe400078ec0ff */
[----:B------:R-:W-:-:S02]  /*1840*/  IADD3.X R5, PT, PT, R12, UR37, RZ, P0, !PT ;  /* 0x000000250c057c10 */ /* 0x000fc400087fe4ff */
[----:B0-----:R-:W-:Y:S02]  /*1850*/  IADD3 R0, P0, PT, R0, UR5, RZ ;  /* 0x0000000500007c10 */ /* 0x001fe4000ff1e0ff */
        /* <DEDUP_REMOVED lines=13> */
.L_x_2910:
[----:B------:R-:W-:-:S07]  /*1930*/  IMAD.MOV.U32 R7, RZ, RZ, 0x1010101 ;  /* 0x01010101ff077424 */ /* 0x000fce00078e00ff */
.L_x_2916:
[----:B------:R-:W-:-:S04]  /*1940*/  LEA R4, P0, R0, UR36, 0x2 ;  /* 0x0000002400047c11 */ /* 0x000fc8000f8010ff */
[C---:B------:R-:W-:Y:S02]  /*1950*/  LEA.HI.X R5, R0.reuse, UR37, R3, 0x2, P0 ;  /* 0x0000002500057c11 */ /* 0x040fe400080f1403 */
[----:B0-----:R-:W-:-:S03]  /*1960*/  IADD3 R0, P0, PT, R0, UR5, RZ ;  /* 0x0000000500007c10 */ /* 0x001fc6000ff1e0ff */
[----:B------:R1:W-:Y:S02]  /*1970*/  STG.E desc[UR18][R4.64], R7 ;  /* 0x0000000704007986 */ /* 0x0003e4000c101912 */
        /* <DEDUP_REMOVED lines=9> */
        .weak           $__internal_74_$__cuda_sm20_div_u16
        .type           $__internal_74_$__cuda_sm20_div_u16,@function
        .size           $__internal_74_$__cuda_sm20_div_u16,(.L_x_4749 - $__internal_74_$__cuda_sm20_div_u16)
$__internal_74_$__cuda_sm20_div_u16:
        /* <DEDUP_REMOVED lines=18> */
[----:B------:R-:W-:Y:S06]  /*1b30*/  RET.REL.NODEC R2 `(_ZN2at6native57_GLOBAL__N__f3eca4a2_24_ForeachBinaryOpScalar_cu_86b9896c25multi_tensor_apply_kernelINS1_18TensorListMetadataILi2EEENS1_21BinaryOpScalarFunctorIhLi2ELi1ELi1EEEJNS1_13power_functorIhEEhEEEvT_T0_DpT1_) ;  /* 0xffffffe402307950 */ /* 0x000fec0003c3ffff */
.L_x_2917:
        /* <DEDUP_REMOVED lines=12> */
.L_x_4749:


//--------------------- .text._ZN2at6native57_GLOBAL__N__f3eca4a2_24_ForeachBinaryOpScalar_cu_86b9896c25multi_tensor_apply_kernelINS1_18TensorListMetadataILi1EEENS1_21BinaryOpScalarFunctorIN3c108BFloat16ELi1ELi1ELi0EEEJNS1_13power_functorIfEEfEEEvT_T0_DpT1_ --------------------------
	.section	.text._ZN2at6native57_GLOBAL__N__f3eca4a2_24_ForeachBinaryOpScalar_cu_86b9896c25multi_tensor_apply_kernelINS1_18TensorListMetadataILi1EEENS1_21BinaryOpScalarFunctorIN3c108BFloat16ELi1ELi1ELi0EEEJNS1_13power_functorIfEEfEEEvT_T0_DpT1_,"ax",@progbits
	.align	128
.text._ZN2at6native57_GLOBAL__N__f3eca4a2_24_ForeachBinaryOpScalar_cu_86b9896c25multi_tensor_apply_kernelINS1_18TensorListMetadataILi1EEENS1_21BinaryOpScalarFunctorIN3c108BFloat16ELi1ELi1ELi0EEEJNS1_13power_functorIfEEfEEEvT_T0_DpT1_:
        .type           _ZN2at6native57_GLOBAL__N__f3eca4a2_24_ForeachBinaryOpScalar_cu_86b9896c25multi_tensor_apply_kernelINS1_18TensorListMetadataILi1EEENS1_21BinaryOpScalarFunctorIN3c108BFloat16ELi1ELi1ELi0EEEJNS1_13power_functorIfEEfEEEvT_T0_DpT1_,@function
        .size           _ZN2at6native57_GLOBAL__N__f3eca4a2_24_ForeachBinaryOpScalar_cu_86b9896c25multi_tensor_apply_kernelINS1_18TensorListMetadataILi1EEENS1_21BinaryOpScalarFunctorIN3c108BFloat16ELi1ELi1ELi0EEEJNS1_13power_functorIfEEfEEEvT_T0_DpT1_,(.L_x_4751 - _ZN2at6native57_GLOBAL__N__f3eca4a2_24_ForeachBinaryOpScalar_cu_86b9896c25multi_tensor_apply_kernelINS1_18TensorListMetadataILi1EEENS1_21BinaryOpScalarFunctorIN3c108BFloat16ELi1ELi1ELi0EEEJNS1_13power_functorIfEEfEEEvT_T0_DpT1_)
        .other          _ZN2at6native57_GLOBAL__N__f3eca4a2_24_ForeachBinaryOpScalar_cu_86b9896c25multi_tensor_apply_kernelINS1_18TensorListMetadataILi1EEENS1_21BinaryOpScalarFunctorIN3c108BFloat16ELi1ELi1ELi0EEEJNS1_13power_functorIfEEfEEEvT_T0_DpT1_,@"STO_CUDA_ENTRY STV_DEFAULT"
_ZN2at6native57_GLOBAL__N__f3eca4a2_24_ForeachBinaryOpScalar_cu_86b9896c25multi_tensor_apply_kernelINS1_18TensorListMetadataILi1EEENS1_21BinaryOpScalarFunctorIN3c108BFloat16ELi1ELi1ELi0EEEJNS1_13power_functorIfEEfEEEvT_T0_DpT1_:
        /* <DEDUP_REMOVED lines=37> */
[----:B------:R-:W-:Y:S05]  /*0250*/  CALL.REL.NOINC `($__internal_75_$__cuda_sm20_div_u16) ;  /* 0x0000000c00e87944 */ /* 0x000fea0003c00000 */
        /* <DEDUP_REMOVED lines=17> */
.L_x_2920:
[----:B0-----:R-:W-:Y:S01]  /*0370*/  IADD3 R15, P1, PT, R8, UR6, RZ ;  /* 0x00000006080f7c10 */ /* 0x001fe2000ff3e0ff */
[----:B------:R-:W-:Y:S01]  /*0380*/  USHF.L.U32 UR10, UR14, 0x1, URZ ;  /* 0x000000010e0a7899 */ /* 0x000fe200080006ff */
[----:B--2---:R-:W-:Y:S01]  /*0390*/  PRMT R16, RZ, 0x7610, R16 ;  /* 0x00007610ff107816 */ /* 0x004fe20000000010 */
[----:B------:R-:W-:Y:S01]  /*03a0*/  USHF.R.U32.HI UR15, URZ, 0x1f, UR14 ;  /* 0x0000001fff0f7899 */ /* 0x000fe2000801160e */
[C---:B------:R-:W-:Y:S01]  /*03b0*/  ISETP.GE.U32.AND P2, PT, R15.reuse, UR16, PT ;  /* 0x000000100f007c0c */ /* 0x040fe2000bf46070 */
[----:B------:R-:W-:Y:S01]  /*03c0*/  IMAD.X R12, RZ, RZ, UR7, P1 ;  /* 0x00000007ff0c7e24 */ /* 0x000fe200088e06ff */
[C---:B------:R-:W-:Y:S02]  /*03d0*/  IADD3 R14, P3, PT, R15.reuse, UR14, RZ ;  /* 0x0000000e0f0e7c10 */ /* 0x040fe4000ff7e0ff */
[----:B------:R-:W-:Y:S02]  /*03e0*/  LEA R2, P1, R15, UR8, 0x1 ;  /* 0x000000080f027c11 */ /* 0x000fe4000f8208ff */
[----:B------:R-:W-:Y:S01]  /*03f0*/  ISETP.GE.AND.EX P2, PT, R12, UR17, PT, P2 ;  /* 0x000000110c007c0c */ /* 0x000fe2000bf46320 */
[----:B------:R-:W-:Y:S01]  /*0400*/  IMAD.X R13, RZ, RZ, R12, P3 ;  /* 0x000000ffff0d7224 */ /* 0x000fe200018e060c */
[----:B------:R-:W-:-:S02]  /*0410*/  ISETP.GE.U32.AND P5, PT, R14, UR16, PT ;  /* 0x000000100e007c0c */ /* 0x000fc4000bfa6070 */
[----:B------:R-:W-:Y:S02]  /*0420*/  IADD3 R4, P3, PT, R14, UR14, RZ ;  /* 0x0000000e0e047c10 */ /* 0x000fe4000ff7e0ff */
[----:B------:R-:W-:Y:S02]  /*0430*/  ISETP.GE.AND.EX P5, PT, R13, UR17, PT, P5 ;  /* 0x000000110d007c0c */ /* 0x000fe4000bfa6350 */
[----:B------:R-:W-:Y:S01]  /*0440*/  LEA.HI.X R3, R15, UR9, R12, 0x1, P1 ;  /* 0x000000090f037c11 */ /* 0x000fe200088f0c0c */
[----:B------:R-:W-:Y:S01]  /*0450*/  IMAD.X R5, RZ, RZ, R13, P3 ;  /* 0x000000ffff057224 */ /* 0x000fe200018e060d */
[----:B------:R-:W-:Y:S02]  /*0460*/  IADD3 R10, P1, PT, R2, UR10, RZ ;  /* 0x0000000a020a7c10 */ /* 0x000fe4000ff3e0ff */
[----:B------:R-:W-:Y:S01]  /*0470*/  ISETP.GE.U32.AND P6, PT, R4, UR16, PT ;  /* 0x0000001004007c0c */ /* 0x000fe2000bfc6070 */
[----:B------:R-:W2:Y:S01]  /*0480*/  @!P2 LDG.E.U16 R16, desc[UR12][R2.64] ;  /* 0x0000000c0210a981 */ /* 0x000ea2000c1e1500 */
[----:B------:R-:W-:-:S02]  /*0490*/  IADD3.X R11, PT, PT, R3, UR15, RZ, P1, !PT ;  /* 0x0000000f030b7c10 */ /* 0x000fc40008ffe4ff */
[----:B------:R-:W-:Y:S02]  /*04a0*/  IADD3 R4, P3, PT, R4, UR14, RZ ;  /* 0x0000000e04047c10 */ /* 0x000fe4000ff7e0ff */
[----:B------:R-:W-:Y:S02]  /*04b0*/  PRMT R17, RZ, 0x7610, R17 ;  /* 0x00007610ff117816 */ /* 0x000fe40000000011 */
[----:B------:R-:W-:Y:S02]  /*04c0*/  IADD3 R6, P1, PT, R10, UR10, RZ ;  /* 0x0000000a0a067c10 */ /* 0x000fe4000ff3e0ff */
[----:B------:R-:W-:Y:S01]  /*04d0*/  ISETP.GE.AND.EX P6, PT, R5, UR17, PT, P6 ;  /* 0x0000001105007c0c */ /* 0x000fe2000bfc6360 */
[----:B------:R-:W-:Y:S01]  /*04e0*/  IMAD.X R5, RZ, RZ, R5, P3 ;  /* 0x000000ffff057224 */ /* 0x000fe200018e0605 */
[----:B------:R-:W-:Y:S01]  /*04f0*/  IADD3.X R7, PT, PT, R11, UR15, RZ, P1, !PT ;  /* 0x0000000f0b077c10 */ /* 0x000fe20008ffe4ff */
[----:B------:R-:W3:Y:S01]  /*0500*/  @!P5 LDG.E.U16 R17, desc[UR12][R10.64] ;  /* 0x0000000c0a11d981 */ /* 0x000ee2000c1e1500 */
[----:B------:R-:W-:-:S02]  /*0510*/  ISETP.GE.U32.AND P1, PT, R4, UR16, PT ;  /* 0x0000001004007c0c */ /* 0x000fc4000bf26070 */
[----:B------:R-:W-:Y:S02]  /*0520*/  PRMT R18, RZ, 0x7610, R18 ;  /* 0x00007610ff127816 */ /* 0x000fe40000000012 */
[----:B------:R-:W-:Y:S02]  /*0530*/  ISETP.GE.AND.EX P1, PT, R5, UR17, PT, P1 ;  /* 0x0000001105007c0c */ /* 0x000fe4000bf26310 */
[----:B------:R-:W-:-:S03]  /*0540*/  IADD3 R4, P3, PT, R6, UR10, RZ ;  /* 0x0000000a06047c10 */ /* 0x000fc6000ff7e0ff */
[----:B------:R-:W4:Y:S01]  /*0550*/  @!P6 LDG.E.U16 R18, desc[UR12][R6.64] ;  /* 0x0000000c0612e981 */ /* 0x000f22000c1e1500 */
[----:B------:R-:W-:Y:S02]  /*0560*/  PRMT R19, RZ, 0x7610, R19 ;  /* 0x00007610ff137816 */ /* 0x000fe40000000013 */
[----:B------:R-:W-:-:S05]  /*0570*/  IADD3.X R5, PT, PT, R7, UR15, RZ, P3, !PT ;  /* 0x0000000f07057c10 */ /* 0x000fca0009ffe4ff */
[----:B------:R-:W5:Y:S01]  /*0580*/  @!P1 LDG.E.U16 R19, desc[UR12][R4.64] ;  /* 0x0000000c04139981 */ /* 0x000f62000c1e1500 */
[----:B------:R-:W-:-:S04]  /*0590*/  IADD3 R15, P4, PT, R15, UR11, RZ ;  /* 0x0000000b0f0f7c10 */ /* 0x000fc8000ff9e0ff */
[----:B------:R-:W-:Y:S01]  /*05a0*/  ISETP.GE.U32.AND P3, PT, R15, UR16, PT ;  /* 0x000000100f007c0c */ /* 0x000fe2000bf66070 */
[----:B------:R-:W-:-:S05]  /*05b0*/  IMAD.X R12, RZ, RZ, R12, P4 ;  /* 0x000000ffff0c7224 */ /* 0x000fca00020e060c */
[----:B------:R-:W-:Y:S01]  /*05c0*/  ISETP.GE.AND.EX P3, PT, R12, UR17, PT, P3 ;  /* 0x000000110c007c0c */ /* 0x000fe2000bf66330 */
[----:B--2---:R-:W-:-:S06]  /*05d0*/  IMAD.U32 R16, R16, 0x10000, RZ ;  /* 0x0001000010107824 */ /* 0x004fcc00078e00ff */
[----:B------:R-:W1:Y:S01]  /*05e0*/  MUFU.LG2 R16, R16 ;  /* 0x0000001000107308 */ /* 0x000e620000000c00 */
[----:B---3--:R-:W-:-:S07]  /*05f0*/  IMAD.U32 R20, R17, 0x10000, RZ ;  /* 0x0001000011147824 */ /* 0x008fce00078e00ff */
[----:B------:R-:W0:Y:S01]  /*0600*/  MUFU.LG2 R20, R20 ;  /* 0x0000001400147308 */ /* 0x000e220000000c00 */
[----:B----4-:R-:W-:Y:S02]  /*0610*/  IMAD.U32 R21, R18, 0x10000, RZ ;  /* 0x0001000012157824 */ /* 0x010fe400078e00ff */
[----:B-1----:R-:W-:-:S05]  /*0620*/  FMUL.FTZ R17, R16, UR18 ;  /* 0x0000001210117c20 */ /* 0x002fca0008410000 */
[----:B------:R-:W1:Y:S01]  /*0630*/  MUFU.LG2 R21, R21 ;  /* 0x0000001500157308 */ /* 0x000e620000000c00 */
[----:B-----5:R-:W-:-:S07]  /*0640*/  IMAD.U32 R22, R19, 0x10000, RZ ;  /* 0x0001000013167824 */ /* 0x020fce00078e00ff */
[----:B------:R-:W2:Y:S01]  /*0650*/  MUFU.LG2 R22, R22 ;  /* 0x0000001600167308 */ /* 0x000ea20000000c00 */
[----:B0-----:R-:W-:-:S07]  /*0660*/  FMUL.FTZ R18, R20, UR18 ;  /* 0x0000001214127c20 */ /* 0x001fce0008410000 */
[----:B------:R-:W0:Y:S01]  /*0670*/  MUFU.EX2 R17, R17 ;  /* 0x0000001100117308 */ /* 0x000e220000000800 */
[----:B-1----:R-:W-:Y:S01]  /*0680*/  FMUL.FTZ R16, R21, UR18 ;  /* 0x0000001215107c20 */ /* 0x002fe20008410000 */
[----:B------:R-:W-:Y:S02]  /*0690*/  IMAD.U32 R21, RZ, RZ, UR11 ;  /* 0x0000000bff157e24 */ /* 0x000fe4000f8e00ff */
[----:B------:R-:W-:Y:S04]  /*06a0*/  MUFU.EX2 R18, R18 ;  /* 0x0000001200127308 */ /* 0x000fe80000000800 */
[----:B------:R1:W3:Y:S01]  /*06b0*/  MUFU.EX2 R19, R16 ;  /* 0x0000001000137308 */ /* 0x0002e20000000800 */
[----:B--2---:R-:W-:Y:S01]  /*06c0*/  FMUL.FTZ R15, R22, UR18 ;  /* 0x00000012160f7c20 */ /* 0x004fe20008410000 */
[----:B0-----:R-:W-:Y:S01]  /*06d0*/  F2FP.BF16.F32.PACK_AB R20, RZ, R17 ;  /* 0x00000011ff14723e */ /* 0x001fe200000010ff */
[----:B------:R-:W-:-:S04]  /*06e0*/  @!P2 IMAD.MOV.U32 R17, RZ, RZ, R3 ;  /* 0x000000ffff11a224 */ /* 0x000fc800078e0003 */
[----:B------:R-:W0:Y:S01]  /*06f0*/  MUFU.EX2 R15, R15 ;  /* 0x0000000f000f7308 */ /* 0x000e220000000800 */
[----:B-1----:R-:W-:-:S05]  /*0700*/  @!P2 IMAD.MOV.U32 R16, RZ, RZ, R2 ;  /* 0x000000ffff10a224 */ /* 0x002fca00078e0002 */
[----:B------:R1:W-:Y:S01]  /*0710*/  @!P2 STG.E.U16 desc[UR12][R16.64], R20 ;  /* 0x000000141000a986 */ /* 0x0003e2000c10150c */
[----:B---3--:R-:W-:Y:S02]  /*0720*/  F2FP.BF16.F32.PACK_AB R19, RZ, R19 ;  /* 0x00000013ff13723e */ /* 0x008fe400000010ff */
[----:B------:R-:W-:-:S04]  /*0730*/  LEA R2, P2, R21, R2, 0x1 ;  /* 0x0000000215027211 */ /* 0x000fc800078408ff */
[----:B------:R-:W-:Y:S02]  /*0740*/  LEA.HI.X R3, R21, R3, RZ, 0x1, P2 ;  /* 0x0000000315037211 */ /* 0x000fe400010f0cff */
[----:B0-----:R-:W-:Y:S02]  /*0750*/  F2FP.BF16.F32.PACK_AB R15, RZ, R15 ;  /* 0x0000000fff0f723e */ /* 0x001fe400000010ff */
[----:B-1----:R-:W-:Y:S02]  /*0760*/  F2FP.BF16.F32.PACK_AB R17, RZ, R18 ;  /* 0x00000012ff11723e */ /* 0x002fe400000010ff */
[----:B------:R-:W-:Y:S02]  /*0770*/  PRMT R18, R15, 0x7610, R18 ;  /* 0x000076100f127816 */ /* 0x000fe40000000012 */
[----:B------:R-:W-:Y:S01]  /*0780*/  PRMT R15, RZ, 0x7610, R15 ;  /* 0x00007610ff0f7816 */ /* 0x000fe2000000000f */
[----:B------:R0:W-:Y:S01]  /*0790*/  @!P5 STG.E.U16 desc[UR12][R10.64], R17 ;  /* 0x000000110a00d986 */ /* 0x0001e2000c10150c */
[----:B------:R-:W-:-:S04]  /*07a0*/  IADD3 R14, P5, PT, R14, UR11, RZ ;  /* 0x0000000b0e0e7c10 */ /* 0x000fc8000ffbe0ff */
[C---:B------:R-:W-:Y:S01]  /*07b0*/  ISETP.GE.U32.AND P2, PT, R14.reuse, UR16, PT ;  /* 0x000000100e007c0c */ /* 0x040fe2000bf46070 */
[----:B------:R-:W-:Y:S01]  /*07c0*/  IMAD.X R13, RZ, RZ, R13, P5 ;  /* 0x000000ffff0d7224 */ /* 0x000fe200028e060d */
[----:B------:R-:W-:-:S04]  /*07d0*/  IADD3 R16, P5, PT, R14, UR14, RZ ;  /* 0x0000000e0e107c10 */ /* 0x000fc8000ffbe0ff */
[----:B------:R-:W-:Y:S01]  /*07e0*/  ISETP.GE.AND.EX P2, PT, R13, UR17, PT, P2 ;  /* 0x000000110d007c0c */ /* 0x000fe2000bf46320 */
[----:B0-----:R-:W-:Y:S01]  /*07f0*/  @!P6 IMAD.MOV.U32 R10, RZ, RZ, R6 ;  /* 0x000000ffff0ae224 */ /* 0x001fe200078e0006 */
[----:B------:R-:W-:Y:S01]  /*0800*/  ISETP.GE.U32.AND P4, PT, R16, UR16, PT ;  /* 0x0000001010007c0c */ /* 0x000fe2000bf86070 */
[----:B------:R-:W-:-:S05]  /*0810*/  @!P6 IMAD.MOV.U32 R11, RZ, RZ, R7 ;  /* 0x000000ffff0be224 */ /* 0x000fca00078e0007 */
[----:B------:R0:W-:Y:S01]  /*0820*/  @!P6 STG.E.U16 desc[UR12][R10.64], R19 ;  /* 0x000000130a00e986 */ /* 0x0001e2000c10150c */
[----:B------:R-:W-:-:S03]  /*0830*/  LEA R6, P6, R14, UR8, 0x1 ;  /* 0x000000080e067c11 */ /* 0x000fc6000f8c08ff */
[----:B------:R1:W-:Y:S01]  /*0840*/  @!P1 STG.E.U16 desc[UR12][R4.64], R18 ;  /* 0x0000001204009986 */ /* 0x0003e2000c10150c */
[--C-:B------:R-:W-:Y:S01]  /*0850*/  LEA.HI.X R7, R14, UR9, R13.reuse, 0x1, P6 ;  /* 0x000000090e077c11 */ /* 0x100fe2000b0f0c0d */
[----:B------:R-:W-:Y:S01]  /*0860*/  IMAD.X R13, RZ, RZ, R13, P5 ;  /* 0x000000ffff0d7224 */ /* 0x000fe200028e060d */
[----:B------:R-:W-:Y:S02]  /*0870*/  IADD3 R14, P6, PT, R16, UR14, RZ ;  /* 0x0000000e100e7c10 */ /* 0x000fe4000ffde0ff */
[----:B------:R-:W-:Y:S01]  /*0880*/  IADD3 R12, P1, PT, R6, UR10, RZ ;  /* 0x0000000a060c7c10 */ /* 0x000fe2000ff3e0ff */
[----:B------:R-:W-:Y:S01]  /*0890*/  IMAD.U32 R17, RZ, RZ, UR14 ;  /* 0x0000000eff117e24 */ /* 0x000fe2000f8e00ff */
[----:B------:R-:W-:Y:S01]  /*08a0*/  ISETP.GE.U32.AND P5, PT, R14, UR16, PT ;  /* 0x000000100e007c0c */ /* 0x000fe2000bfa6070 */
[----:B0-----:R-:W-:Y:S01]  /*08b0*/  IMAD.X R10, RZ, RZ, R13, P6 ;  /* 0x000000ffff0a7224 */ /* 0x001fe200030e060d */
[----:B------:R-:W-:Y:S01]  /*08c0*/  ISETP.GE.AND.EX P4, PT, R13, UR17, PT, P4 ;  /* 0x000000110d007c0c */ /* 0x000fe2000bf86340 */
[----:B------:R-:W-:Y:S01]  /*08d0*/  IMAD.U32 R11, RZ, RZ, UR14 ;  /* 0x0000000eff0b7e24 */ /* 0x000fe2000f8e00ff */
[----:B------:R-:W-:Y:S01]  /*08e0*/  PRMT R14, RZ, 0x7610, R14 ;  /* 0x00007610ff0e7816 */ /* 0x000fe2000000000e */
[----:B------:R-:W2:Y:S01]  /*08f0*/  @!P2 LDG.E.U16 R15, desc[UR12][R6.64] ;  /* 0x0000000c060fa981 */ /* 0x000ea2000c1e1500 */
[----:B------:R-:W-:-:S02]  /*0900*/  ISETP.GE.AND.EX P5, PT, R10, UR17, PT, P5 ;  /* 0x000000110a007c0c */ /* 0x000fc4000bfa6350 */
[----:B------:R-:W-:Y:S02]  /*0910*/  IADD3.X R13, PT, PT, R7, UR15, RZ, P1, !PT ;  /* 0x0000000f070d7c10 */ /* 0x000fe40008ffe4ff */
[----:B------:R-:W-:Y:S01]  /*0920*/  LEA R10, P1, R11, R12, 0x1 ;  /* 0x0000000c0b0a7211 */ /* 0x000fe200078208ff */
[----:B------:R-:W3:Y:S01]  /*0930*/  @!P3 LDG.E.U16 R14, desc[UR12][R2.64] ;  /* 0x0000000c020eb981 */ /* 0x000ee2000c1e1500 */
[----:B------:R-:W-:Y:S02]  /*0940*/  PRMT R16, RZ, 0x7610, R16 ;  /* 0x00007610ff107816 */ /* 0x000fe40000000010 */
[----:B-1----:R-:W-:Y:S02]  /*0950*/  PRMT R4, RZ, 0x7610, R4 ;  /* 0x00007610ff047816 */ /* 0x002fe40000000004 */
[----:B------:R-:W-:Y:S02]  /*0960*/  LEA.HI.X R11, R17, R13, RZ, 0x1, P1 ;  /* 0x0000000d110b7211 */ /* 0x000fe400008f0cff */
[----:B------:R-:W4:Y:S04]  /*0970*/  @!P4 LDG.E.U16 R16, desc[UR12][R12.64] ;  /* 0x0000000c0c10c981 */ /* 0x000f28000c1e1500 */
[----:B------:R-:W5:Y:S01]  /*0980*/  @!P5 LDG.E.U16 R4, desc[UR12][R10.64] ;  /* 0x0000000c0a04d981 */ /* 0x000f62000c1e1500 */
[----:B------:R-:W-:-:S04]  /*0990*/  UIADD3 UR4, UP0, UPT, UR4, 0x2, URZ ;  /* 0x0000000204047890 */ /* 0x000fc8000ff1e0ff */
[----:B------:R-:W-:Y:S02]  /*09a0*/  UIADD3.X UR5, UPT, UPT, URZ, UR5, URZ, UP0, !UPT ;  /* 0x00000005ff057290 */ /* 0x000fe400087fe4ff */
[----:B------:R-:W-:-:S04]  /*09b0*/  ISETP.NE.U32.AND P1, PT, R9, UR4, PT ;  /* 0x0000000409007c0c */ /* 0x000fc8000bf25070 */
[----:B------:R-:W-:Y:S01]  /*09c0*/  ISETP.NE.AND.EX P1, PT, RZ, UR5, PT, P1 ;  /* 0x00000005ff007c0c */ /* 0x000fe2000bf25310 */
[----:B------:R-:W-:-:S04]  /*09d0*/  ULEA UR6, UP0, UR11, UR6, 0x1 ;  /* 0x000000060b067291 */ /* 0x000fc8000f8008ff */
[----:B------:R-:W-:Y:S01]  /*09e0*/  ULEA.HI.X UR7, UR11, UR7, URZ, 0x1, UP0 ;  /* 0x000000070b077291 */ /* 0x000fe200080f0cff */
[----:B--2---:R-:W-:Y:S02]  /*09f0*/  IMAD.U32 R15, R15, 0x10000, RZ ;  /* 0x000100000f0f7824 */ /* 0x004fe400078e00ff */
[----:B---3--:R-:W-:-:S04]  /*0a00*/  IMAD.U32 R14, R14, 0x10000, RZ ;  /* 0x000100000e0e7824 */ /* 0x008fc800078e00ff */
[----:B------:R-:W-:Y:S01]  /*0a10*/  MUFU.LG2 R15, R15 ;  /* 0x0000000f000f7308 */ /* 0x000fe20000000c00 */
[----:B----4-:R-:W-:-:S07]  /*0a20*/  IMAD.U32 R16, R16, 0x10000, RZ ;  /* 0x0001000010107824 */ /* 0x010fce00078e00ff */
[----:B------:R-:W0:Y:S01]  /*0a30*/  MUFU.LG2 R14, R14 ;  /* 0x0000000e000e7308 */ /* 0x000e220000000c00 */
[----:B-----5:R-:W-:-:S07]  /*0a40*/  IMAD.U32 R18, R4, 0x10000, RZ ;  /* 0x0001000004127824 */ /* 0x020fce00078e00ff */
[----:B------:R-:W1:Y:S08]  /*0a50*/  MUFU.LG2 R16, R16 ;  /* 0x0000001000107308 */ /* 0x000e700000000c00 */
[----:B------:R-:W2:Y:S01]  /*0a60*/  MUFU.LG2 R18, R18 ;  /* 0x0000001200127308 */ /* 0x000ea20000000c00 */
[----:B0-----:R-:W-:Y:S01]  /*0a70*/  FMUL.FTZ R4, R14, UR18 ;  /* 0x000000120e047c20 */ /* 0x001fe20008410000 */
[----:B------:R-:W-:-:S06]  /*0a80*/  FMUL.FTZ R5, R15, UR18 ;  /* 0x000000120f057c20 */ /* 0x000fcc0008410000 */
[----:B------:R-:W0:Y:S01]  /*0a90*/  MUFU.EX2 R4, R4 ;  /* 0x0000000400047308 */ /* 0x000e220000000800 */
[----:B-1----:R-:W-:-:S03]  /*0aa0*/  FMUL.FTZ R17, R16, UR18 ;  /* 0x0000001210117c20 */ /* 0x002fc60008410000 */
[----:B------:R-:W1:Y:S01]  /*0ab0*/  MUFU.EX2 R5, R5 ;  /* 0x0000000500057308 */ /* 0x000e620000000800 */
[----:B--2---:R-:W-:-:S03]  /*0ac0*/  FMUL.FTZ R15, R18, UR18 ;  /* 0x00000012120f7c20 */ /* 0x004fc60008410000 */
[----:B------:R-:W2:Y:S04]  /*0ad0*/  MUFU.EX2 R17, R17 ;  /* 0x0000001100117308 */ /* 0x000ea80000000800 */
[----:B------:R-:W3:Y:S01]  /*0ae0*/  MUFU.EX2 R15, R15 ;  /* 0x0000000f000f7308 */ /* 0x000ee20000000800 */
[----:B0-----:R-:W-:Y:S02]  /*0af0*/  F2FP.BF16.F32.PACK_AB R14, RZ, R4 ;  /* 0x00000004ff0e723e */ /* 0x001fe400000010ff */
[----:B-1----:R-:W-:Y:S02]  /*0b00*/  F2FP.BF16.F32.PACK_AB R16, RZ, R5 ;  /* 0x00000005ff10723e */ /* 0x002fe400000010ff */
[----:B------:R-:W-:Y:S02]  /*0b10*/  PRMT R19, R14, 0x7610, R19 ;  /* 0x000076100e137816 */ /* 0x000fe40000000013 */
[----:B--2---:R-:W-:-:S03]  /*0b20*/  F2FP.BF16.F32.PACK_AB R14, RZ, R17 ;  /* 0x00000011ff0e723e */ /* 0x004fc600000010ff */
[----:B------:R2:W-:Y:S01]  /*0b30*/  @!P3 STG.E.U16 desc[UR12][R2.64], R19 ;  /* 0x000000130200b986 */ /* 0x0005e2000c10150c */
[----:B---3--:R-:W-:-:S03]  /*0b40*/  F2FP.BF16.F32.PACK_AB R18, RZ, R15 ;  /* 0x0000000fff12723e */ /* 0x008fc600000010ff */
[----:B------:R2:W-:Y:S04]  /*0b50*/  @!P2 STG.E.U16 desc[UR12][R6.64], R16 ;  /* 0x000000100600a986 */ /* 0x0005e8000c10150c */
[----:B------:R2:W-:Y:S04]  /*0b60*/  @!P4 STG.E.U16 desc[UR12][R12.64], R14 ;  /* 0x0000000e0c00c986 */ /* 0x0005e8000c10150c */
[----:B------:R2:W-:Y:S01]  /*0b70*/  @!P5 STG.E.U16 desc[UR12][R10.64], R18 ;  /* 0x000000120a00d986 */ /* 0x0005e2000c10150c */
[----:B------:R-:W-:Y:S05]  /*0b80*/  @P1 BRA `(.L_x_2920) ;  /* 0xfffffff400f81947 */ /* 0x000fea000383ffff */
.L_x_2919:
[----:B------:R-:W-:Y:S05]  /*0b90*/  @!P0 EXIT ;  /* 0x000000000000894d */ /* 0x000fea0003800000 */
[----:B0-----:R-:W-:Y:S01]  /*0ba0*/  IADD3 R8, P1, PT, R8, UR6, RZ ;  /* 0x0000000608087c10 */ /* 0x001fe2000ff3e0ff */
[----:B------:R-:W-:Y:S01]  /*0bb0*/  IMAD.U32 R9, RZ, RZ, UR14 ;  /* 0x0000000eff097e24 */ /* 0x000fe2000f8e00ff */
[----:B------:R-:W-:Y:S01]  /*0bc0*/  USHF.L.U32 UR4, UR14, 0x1, URZ ;  /* 0x000000010e047899 */ /* 0x000fe200080006ff */
[----:B--2---:R-:W-:Y:S01]  /*0bd0*/  PRMT R10, RZ, 0x7610, R10 ;  /* 0x00007610ff0a7816 */ /* 0x004fe2000000000a */
        /* <DEDUP_REMOVED lines=14> */
[----:B------:R-:W-:Y:S01]  /*0cc0*/  ISETP.GE.U32.AND P2, PT, R2, UR16, PT ;  /* 0x0000001002007c0c */ /* 0x000fe2000bf46070 */
[----:B------:R-:W2:Y:S03]  /*0cd0*/  @!P0 LDG.E.U16 R10, desc[UR12][R4.64] ;  /* 0x0000000c040a8981 */ /* 0x000ea6000c1e1500 */
[----:B------:R-:W-:-:S02]  /*0ce0*/  ISETP.GE.AND.EX P2, PT, R3, UR17, PT, P2 ;  /* 0x0000001103007c0c */ /* 0x000fc4000bf46320 */
[----:B------:R-:W-:Y:S02]  /*0cf0*/  IADD3 R6, P3, PT, R8, UR4, RZ ;  /* 0x0000000408067c10 */ /* 0x000fe4000ff7e0ff */
[----:B------:R-:W-:Y:S01]  /*0d00*/  PRMT R12, RZ, 0x7610, R12 ;  /* 0x00007610ff0c7816 */ /* 0x000fe2000000000c */
[----:B------:R-:W3:Y:S01]  /*0d10*/  @!P1 LDG.E.U16 R11, desc[UR12][R8.64] ;  /* 0x0000000c080b9981 */ /* 0x000ee2000c1e1500 */
[----:B------:R-:W-:Y:S02]  /*0d20*/  IADD3.X R7, PT, PT, R9, UR5, RZ, P3, !PT ;  /* 0x0000000509077c10 */ /* 0x000fe40009ffe4ff */
[----:B------:R-:W-:-:S05]  /*0d30*/  IADD3 R2, P4, PT, R2, UR14, RZ ;  /* 0x0000000e02027c10 */ /* 0x000fca000ff9e0ff */
[----:B------:R-:W4:Y:S01]  /*0d40*/  @!P2 LDG.E.U16 R12, desc[UR12][R6.64] ;  /* 0x0000000c060ca981 */ /* 0x000f22000c1e1500 */
[----:B------:R-:W-:Y:S01]  /*0d50*/  IMAD.X R3, RZ, RZ, R3, P4 ;  /* 0x000000ffff037224 */ /* 0x000fe200020e0603 */
[----:B------:R-:W-:-:S04]  /*0d60*/  ISETP.GE.U32.AND P3, PT, R2, UR16, PT ;  /* 0x0000001002007c0c */ /* 0x000fc8000bf66070 */
[----:B------:R-:W-:Y:S02]  /*0d70*/  ISETP.GE.AND.EX P3, PT, R3, UR17, PT, P3 ;  /* 0x0000001103007c0c */ /* 0x000fe4000bf66330 */
[----:B------:R-:W-:Y:S01]  /*0d80*/  IADD3 R2, P4, PT, R6, UR4, RZ ;  /* 0x0000000406027c10 */ /* 0x000fe2000ff9e0ff */
[----:B------:R-:W0:Y:S03]  /*0d90*/  LDCU UR4, c[0x0][0x10ac] ;  /* 0x00021580ff0477ac */ /* 0x000e260008000800 */
[----:B------:R-:W-:-:S07]  /*0da0*/  IADD3.X R3, PT, PT, R7, UR5, RZ, P4, !PT ;  /* 0x0000000507037c10 */ /* 0x000fce000a7fe4ff */
[----:B------:R-:W5:Y:S01]  /*0db0*/  @!P3 LDG.E.U16 R0, desc[UR12][R2.64] ;  /* 0x0000000c0200b981 */ /* 0x000f62000c1e1500 */
[----:B--2---:R-:W-:Y:S02]  /*0dc0*/  IMAD.U32 R10, R10, 0x10000, RZ ;  /* 0x000100000a0a7824 */ /* 0x004fe400078e00ff */
[----:B---3--:R-:W-:-:S04]  /*0dd0*/  IMAD.U32 R13, R11, 0x10000, RZ ;  /* 0x000100000b0d7824 */ /* 0x008fc800078e00ff */
[----:B------:R-:W0:Y:S01]  /*0de0*/  MUFU.LG2 R10, R10 ;  /* 0x0000000a000a7308 */ /* 0x000e220000000c00 */
[----:B----4-:R-:W-:-:S07]  /*0df0*/  IMAD.U32 R14, R12, 0x10000, RZ ;  /* 0x000100000c0e7824 */ /* 0x010fce00078e00ff */
[----:B------:R-:W1:Y:S08]  /*0e00*/  MUFU.LG2 R13, R13 ;  /* 0x0000000d000d7308 */ /* 0x000e700000000c00 */
[----:B------:R-:W2:Y:S01]  /*0e10*/  MUFU.LG2 R14, R14 ;  /* 0x0000000e000e7308 */ /* 0x000ea20000000c00 */
[----:B0-----:R-:W-:Y:S01]  /*0e20*/  FMUL.FTZ R11, R10, UR4 ;  /* 0x000000040a0b7c20 */ /* 0x001fe20008410000 */
[----:B-1----:R-:W-:Y:S01]  /*0e30*/  FMUL.FTZ R12, R13, UR4 ;  /* 0x000000040d0c7c20 */ /* 0x002fe20008410000 */
[----:B-----5:R-:W-:-:S05]  /*0e40*/  IMAD.U32 R0, R0, 0x10000, RZ ;  /* 0x0001000000007824 */ /* 0x020fca00078e00ff */
[----:B------:R-:W0:Y:S01]  /*0e50*/  MUFU.EX2 R11, R11 ;  /* 0x0000000b000b7308 */ /* 0x000e220000000800 */
[----:B--2---:R-:W-:-:S03]  /*0e60*/  FMUL.FTZ R15, R14, UR4 ;  /* 0x000000040e0f7c20 */ /* 0x004fc60008410000 */
[----:B------:R-:W1:Y:S04]  /*0e70*/  MUFU.EX2 R12, R12 ;  /* 0x0000000c000c7308 */ /* 0x000e680000000800 */
[----:B------:R-:W2:Y:S08]  /*0e80*/  MUFU.LG2 R0, R0 ;  /* 0x0000000000007308 */ /* 0x000eb00000000c00 */
[----:B------:R-:W3:Y:S01]  /*0e90*/  MUFU.EX2 R15, R15 ;  /* 0x0000000f000f7308 */ /* 0x000ee20000000800 */
[----:B0-----:R-:W-:-:S02]  /*0ea0*/  F2FP.BF16.F32.PACK_AB R10, RZ, R11 ;  /* 0x0000000bff0a723e */ /* 0x001fc400000010ff */
[----:B-1----:R-:W-:-:S03]  /*0eb0*/  F2FP.BF16.F32.PACK_AB R13, RZ, R12 ;  /* 0x0000000cff0d723e */ /* 0x002fc600000010ff */
[----:B------:R0:W-:Y:S04]  /*0ec0*/  @!P0 STG.E.U16 desc[UR12][R4.64], R10 ;  /* 0x0000000a04008986 */ /* 0x0001e8000c10150c */
[----:B------:R0:W-:Y:S01]  /*0ed0*/  @!P1 STG.E.U16 desc[UR12][R8.64], R13 ;  /* 0x0000000d08009986 */ /* 0x0001e2000c10150c */
[----:B---3--:R-:W-:Y:S01]  /*0ee0*/  F2FP.BF16.F32.PACK_AB R14, RZ, R15 ;  /* 0x0000000fff0e723e */ /* 0x008fe200000010ff */
[----:B--2---:R-:W-:-:S04]  /*0ef0*/  FMUL.FTZ R0, R0, UR4 ;  /* 0x0000000400007c20 */ /* 0x004fc80008410000 */
[----:B------:R0:W-:Y:S01]  /*0f00*/  @!P2 STG.E.U16 desc[UR12][R6.64], R14 ;  /* 0x0000000e0600a986 */ /* 0x0001e2000c10150c */
[----:B------:R-:W-:Y:S05]  /*0f10*/  @P3 EXIT ;  /* 0x000000000000394d */ /* 0x000fea0003800000 */
[----:B------:R-:W0:Y:S02]  /*0f20*/  MUFU.EX2 R0, R0 ;  /* 0x0000000000007308 */ /* 0x000e240000000800 */
[----:B0-----:R-:W-:-:S05]  /*0f30*/  F2FP.BF16.F32.PACK_AB R4, RZ, R0 ;  /* 0x00000000ff04723e */ /* 0x001fca00000010ff */
[----:B------:R-:W-:Y:S01]  /*0f40*/  STG.E.U16 desc[UR12][R2.64], R4 ;  /* 0x0000000402007986 */ /* 0x000fe2000c10150c */
[----:B------:R-:W-:Y:S05]  /*0f50*/  EXIT ;  /* 0x000000000000794d */ /* 0x000fea0003800000 */
.L_x_2918:
        /* <DEDUP_REMOVED lines=8> */
.L_x_2921:
[----:B--2---:R-:W-:-:S04]  /*0fe0*/  LEA R2, P0, R12, UR8, 0x3 ;  /* 0x000000080c027c11 */ /* 0x004fc8000f8018ff */
[----:B------:R-:W-:-:S05]  /*0ff0*/  LEA.HI.X R3, R12, UR9, R13, 0x3, P0 ;  /* 0x000000090c037c11 */ /* 0x000fca00080f1c0d */
[----:B------:R-:W2:Y:S01]  /*1000*/  LDG.E.64 R8, desc[UR12][R2.64] ;  /* 0x0000000c02087981 */ /* 0x000ea2000c1e1b00 */
[----:B0-----:R-:W-:-:S05]  /*1010*/  IADD3 R12, P0, PT, R12, UR4, RZ ;  /* 0x000000040c0c7c10 */ /* 0x001fca000ff1e0ff */
[----:B------:R-:W-:Y:S01]  /*1020*/  IMAD.X R13, RZ, RZ, R13, P0 ;  /* 0x000000ffff0d7224 */ /* 0x000fe200000e060d */
[----:B------:R-:W-:-:S04]  /*1030*/  LOP3.LUT P0, RZ, R12, 0xffffc000, RZ, 0xc0, !PT ;  /* 0xffffc0000cff7812 */ /* 0x000fc8000780c0ff */
[----:B------:R-:W-:Y:S02]  /*1040*/  LOP3.LUT P0, RZ, R13, 0x3fffffff, RZ, 0xc0, P0 ;  /* 0x3fffffff0dff7812 */ /* 0x000fe4000000c0ff */
[C---:B--2---:R-:W-:Y:S01]  /*1050*/  PRMT R0, R8.reuse, 0x7632, R0 ;  /* 0x0000763208007816 */ /* 0x044fe20000000000 */
[----:B------:R-:W-:Y:S02]  /*1060*/  IMAD.U32 R4, R8, 0x10000, RZ ;  /* 0x0001000008047824 */ /* 0x000fe400078e00ff */
[C---:B------:R-:W-:Y:S02]  /*1070*/  IMAD.U32 R6, R9.reuse, 0x10000, RZ ;  /* 0x0001000009067824 */ /* 0x040fe400078e00ff */
[----:B------:R-:W-:Y:S01]  /*1080*/  IMAD.U32 R5, R0, 0x10000, RZ ;  /* 0x0001000000057824 */ /* 0x000fe200078e00ff */
[----:B------:R-:W-:Y:S01]  /*1090*/  PRMT R0, R9, 0x7632, R0 ;  /* 0x0000763209007816 */ /* 0x000fe20000000000 */
[----:B------:R-:W1:Y:S04]  /*10a0*/  MUFU.LG2 R4, R4 ;  /* 0x0000000400047308 */ /* 0x000e680000000c00 */
[----:B------:R-:W-:-:S04]  /*10b0*/  IMAD.U32 R9, R0, 0x10000, RZ ;  /* 0x0001000000097824 */ /* 0x000fc800078e00ff */
[----:B------:R-:W0:Y:S08]  /*10c0*/  MUFU.LG2 R6, R6 ;  /* 0x0000000600067308 */ /* 0x000e300000000c00 */
[----:B------:R-:W2:Y:S01]  /*10d0*/  MUFU.LG2 R5, R5 ;  /* 0x0000000500057308 */ /* 0x000ea20000000c00 */
[----:B-1----:R-:W-:-:S07]  /*10e0*/  FMUL.FTZ R0, R4, UR5 ;  /* 0x0000000504007c20 */ /* 0x002fce0008410000 */
[----:B------:R-:W1:Y:S01]  /*10f0*/  MUFU.LG2 R9, R9 ;  /* 0x0000000900097308 */ /* 0x000e620000000c00 */
[----:B0-----:R-:W-:-:S07]  /*1100*/  FMUL.FTZ R8, R6, UR5 ;  /* 0x0000000506087c20 */ /* 0x001fce0008410000 */
[----:B------:R-:W-:Y:S01]  /*1110*/  MUFU.EX2 R0, R0 ;  /* 0x0000000000007308 */ /* 0x000fe20000000800 */
[----:B--2---:R-:W-:Y:S01]  /*1120*/  FMUL.FTZ R4, R5, UR5 ;  /* 0x0000000505047c20 */ /* 0x004fe20008410000 */
[----:B------:R-:W-:Y:S02]  /*1130*/  IMAD.SHL.U32 R5, R12, 0x4, RZ ;  /* 0x000000040c057824 */ /* 0x000fe400078e00ff */
[----:B------:R-:W-:Y:S04]  /*1140*/  MUFU.EX2 R8, R8 ;  /* 0x0000000800087308 */ /* 0x000fe80000000800 */
[----:B------:R-:W0:Y:S01]  /*1150*/  MUFU.EX2 R7, R4 ;  /* 0x0000000400077308 */ /* 0x000e220000000800 */
[----:B------:R-:W-:Y:S01]  /*1160*/  ISETP.LT.U32.AND P1, PT, R5, UR15, PT ;  /* 0x0000000f05007c0c */ /* 0x000fe2000bf21070 */
[----:B-1----:R-:W-:-:S04]  /*1170*/  FMUL.FTZ R6, R9, UR5 ;  /* 0x0000000509067c20 */ /* 0x002fc80008410000 */
[----:B------:R-:W1:Y:S01]  /*1180*/  MUFU.EX2 R11, R6 ;  /* 0x00000006000b7308 */ /* 0x000e620000000800 */
[----:B0-----:R-:W-:Y:S02]  /*1190*/  F2FP.BF16.F32.PACK_AB R10, R7, R0 ;  /* 0x00000000070a723e */ /* 0x001fe400000010ff */
[----:B------:R-:W-:Y:S02]  /*11a0*/  SHF.L.U64.HI R0, R12, 0x2, R13 ;  /* 0x000000020c007819 */ /* 0x000fe4000001020d */
[----:B-1----:R-:W-:Y:S02]  /*11b0*/  F2FP.BF16.F32.PACK_AB R11, R11, R8 ;  /* 0x000000080b0b723e */ /* 0x002fe400000010ff */
[----:B------:R-:W-:-:S03]  /*11c0*/  ISETP.LT.AND.EX P1, PT, R0, UR10, PT, P1 ;  /* 0x0000000a00007c0c */ /* 0x000fc6000bf21310 */
[----:B------:R2:W-:Y:S10]  /*11d0*/  STG.E.64 desc[UR12][R2.64], R10 ;  /* 0x0000000a02007986 */ /* 0x0005f4000c101b0c */
[----:B------:R-:W-:Y:S05]  /*11e0*/  @!P0 BRA P1, `(.L_x_2921) ;  /* 0xfffffffc007c8947 */ /* 0x000fea000083ffff */
[----:B------:R-:W-:Y:S05]  /*11f0*/  EXIT ;  /* 0x000000000000794d */ /* 0x000fea0003800000 */
        .weak           $__internal_75_$__cuda_sm20_div_u16
        .type           $__internal_75_$__cuda_sm20_div_u16,@function
        .size           $__internal_75_$__cuda_sm20_div_u16,(.L_x_4751 - $__internal_75_$__cuda_sm20_div_u16)
$__internal_75_$__cuda_sm20_div_u16:
        /* <DEDUP_REMOVED lines=18> */
[----:B------:R-:W-:Y:S06]  /*1320*/  RET.REL.NODEC R2 `(_ZN2at6native57_GLOBAL__N__f3eca4a2_24_ForeachBinaryOpScalar_cu_86b9896c25multi_tensor_apply_kernelINS1_18TensorListMetadataILi1EEENS1_21BinaryOpScalarFunctorIN3c108BFloat16ELi1ELi1ELi0EEEJNS1_13power_functorIfEEfEEEvT_T0_DpT1_) ;  /* 0xffffffec02347950 */ /* 0x000fec0003c3ffff */
.L_x_2922:
        /* <DEDUP_REMOVED lines=13> */
.L_x_4751:


//--------------------- .text._ZN2at6native57_GLOBAL__N__f3eca4a2_24_ForeachBinaryOpScalar_cu_86b9896c25multi_tensor_apply_kernelINS1_18TensorListMetadataILi1EEENS1_21BinaryOpScalarFunctorIN3c104HalfELi1ELi1ELi0EEEJNS1_13power_functorIfEEfEEEvT_T0_DpT1_ --------------------------
	.section	.text._ZN2at6native57_GLOBAL__N__f3eca4a2_24_ForeachBinaryOpScalar_cu_86b9896c25multi_tensor_apply_kernelINS1_18TensorListMetadataILi1EEENS1_21BinaryOpScalarFunctorIN3c104HalfELi1ELi1ELi0EEEJNS1_13power_functorIfEEfEEEvT_T0_DpT1_,"ax",@progbits
	.align	128
.text._ZN2at6native57_GLOBAL__N__f3eca4a2_24_ForeachBinaryOpScalar_cu_86b9896c25multi_tensor_apply_kernelINS1_18TensorListMetadataILi1EEENS1_21BinaryOpScalarFunctorIN3c104HalfELi1ELi1ELi0EEEJNS1_13power_functorIfEEfEEEvT_T0_DpT1_:
        .type           _ZN2at6native57_GLOBAL__N__f3eca4a2_24_ForeachBinaryOpScalar_cu_86b9896c25multi_tensor_apply_kernelINS1_18TensorListMetadataILi1EEENS1_21BinaryOpScalarFunctorIN3c104HalfELi1ELi1ELi0EEEJNS1_13power_functorIfEEfEEEvT_T0_DpT1_,@function
        .size           _ZN2at6native57_GLOBAL__N__f3eca4a2_24_ForeachBinaryOpScalar_cu_86b9896c25multi_tensor_apply_kernelINS1_18TensorListMetadataILi1EEENS1_21BinaryOpScalarFunctorIN3c104HalfELi1ELi1ELi0EEEJNS1_13power_functorIfEEfEEEvT_T0_DpT1_,(.L_x_4753 - _ZN2at6native57_GLOBAL__N__f3eca4a2_24_ForeachBinaryOpScalar_cu_86b9896c25multi_tensor_apply_kernelINS1_18TensorListMetadataILi1EEENS1_21BinaryOpScalarFunctorIN3c104HalfELi1ELi1ELi0EEEJNS1_13power_functorIfEEfEEEvT_T0_DpT1_)
        .other          _ZN2at6native57_GLOBAL__N__f3eca4a2_24_ForeachBinaryOpScalar_cu_86b9896c25multi_tensor_apply_kernelINS1_18TensorListMetadataILi1EEENS1_21BinaryOpScalarFunctorIN3c104HalfELi1ELi1ELi0EEEJNS1_13power_functorIfEEfEEEvT_T0_DpT1_,@"STO_CUDA_ENTRY STV_DEFAULT"
_ZN2at6native57_GLOBAL__N__f3eca4a2_24_ForeachBinaryOpScalar_cu_86b9896c25multi_tensor_apply_kernelINS1_18TensorListMetadataILi1EEENS1_21BinaryOpScalarFunctorIN3c104HalfELi1ELi1ELi0EEEJNS1_13power_functorIfEEfEEEvT_T0_DpT1_:
        /* <DEDUP_REMOVED lines=37> */
[----:B------:R-:W-:Y:S05]  /*0250*/  CALL.REL.NOINC `($__internal_76_$__cuda_sm20_div_u16) ;  /* 0x0000000c00e07944 */ /* 0x000fea0003c00000 */
        /* <DEDUP_REMOVED lines=17> */
.L_x_2925:
        /* <DEDUP_REMOVED lines=38> */
[----:B--2---:R-:W-:-:S06]  /*05d0*/  HADD2.F32 R16, -RZ, R16.H0_H0 ;  /* 0x20000010ff107230 */ /* 0x004fcc0000004100 */
[----:B------:R-:W1:Y:S01]  /*05e0*/  MUFU.LG2 R16, R16 ;  /* 0x0000001000107308 */ /* 0x000e620000000c00 */
[----:B---3--:R-:W-:-:S07]  /*05f0*/  HADD2.F32 R20, -RZ, R17.H0_H0 ;  /* 0x20000011ff147230 */ /* 0x008fce0000004100 */
[----:B------:R-:W0:Y:S01]  /*0600*/  MUFU.LG2 R20, R20 ;  /* 0x0000001400147308 */ /* 0x000e220000000c00 */
[----:B----4-:R-:W-:Y:S02]  /*0610*/  HADD2.F32 R21, -RZ, R18.H0_H0 ;  /* 0x20000012ff157230 */ /* 0x010fe40000004100 */
[----:B-1----:R-:W-:-:S05]  /*0620*/  FMUL.FTZ R17, R16, UR18 ;  /* 0x0000001210117c20 */ /* 0x002fca0008410000 */
[----:B------:R-:W1:Y:S01]  /*0630*/  MUFU.LG2 R21, R21 ;  /* 0x0000001500157308 */ /* 0x000e620000000c00 */
[----:B-----5:R-:W-:-:S07]  /*0640*/  HADD2.F32 R22, -RZ, R19.H0_H0 ;  /* 0x20000013ff167230 */ /* 0x020fce0000004100 */
        /* <DEDUP_REMOVED lines=8> */
[----:B0-----:R-:W-:Y:S01]  /*06d0*/  F2FP.F16.F32.PACK_AB R20, RZ, R17 ;  /* 0x00000011ff14723e */ /* 0x001fe200000000ff */
[----:B------:R-:W-:-:S04]  /*06e0*/  @!P2 IMAD.MOV.U32 R17, RZ, RZ, R3 ;  /* 0x000000ffff11a224 */ /* 0x000fc800078e0003 */
[----:B------:R-:W0:Y:S01]  /*06f0*/  MUFU.EX2 R15, R15 ;  /* 0x0000000f000f7308 */ /* 0x000e220000000800 */
[----:B-1----:R-:W-:-:S05]  /*0700*/  @!P2 IMAD.MOV.U32 R16, RZ, RZ, R2 ;  /* 0x000000ffff10a224 */ /* 0x002fca00078e0002 */
[----:B------:R1:W-:Y:S01]  /*0710*/  @!P2 STG.E.U16 desc[UR12][R16.64], R20 ;  /* 0x000000141000a986 */ /* 0x0003e2000c10150c */
[----:B---3--:R-:W-:Y:S02]  /*0720*/  F2FP.F16.F32.PACK_AB R19, RZ, R19 ;  /* 0x00000013ff13723e */ /* 0x008fe400000000ff */
[----:B------:R-:W-:-:S04]  /*0730*/  LEA R2, P2, R21, R2, 0x1 ;  /* 0x0000000215027211 */ /* 0x000fc800078408ff */
[----:B------:R-:W-:Y:S02]  /*0740*/  LEA.HI.X R3, R21, R3, RZ, 0x1, P2 ;  /* 0x0000000315037211 */ /* 0x000fe400010f0cff */
[----:B0-----:R-:W-:Y:S02]  /*0750*/  F2FP.F16.F32.PACK_AB R15, RZ, R15 ;  /* 0x0000000fff0f723e */ /* 0x001fe400000000ff */
[----:B-1----:R-:W-:Y:S02]  /*0760*/  F2FP.F16.F32.PACK_AB R17, RZ, R18 ;  /* 0x00000012ff11723e */ /* 0x002fe400000000ff */
        /* <DEDUP_REMOVED lines=40> */
[----:B--2---:R-:W-:Y:S02]  /*09f0*/  HADD2.F32 R15, -RZ, R15.H0_H0 ;  /* 0x2000000fff0f7230 */ /* 0x004fe40000004100 */
[----:B---3--:R-:W-:-:S04]  /*0a00*/  HADD2.F32 R14, -RZ, R14.H0_H0 ;  /* 0x2000000eff0e7230 */ /* 0x008fc80000004100 */
[----:B------:R-:W-:Y:S01]  /*0a10*/  MUFU.LG2 R15, R15 ;  /* 0x0000000f000f7308 */ /* 0x000fe20000000c00 */
[----:B----4-:R-:W-:-:S07]  /*0a20*/  HADD2.F32 R16, -RZ, R16.H0_H0 ;  /* 0x20000010ff107230 */ /* 0x010fce0000004100 */
[----:B------:R-:W0:Y:S01]  /*0a30*/  MUFU.LG2 R14, R14 ;  /* 0x0000000e000e7308 */ /* 0x000e220000000c00 */
[----:B-----5:R-:W-:-:S07]  /*0a40*/  HADD2.F32 R18, -RZ, R4.H0_H0 ;  /* 0x20000004ff127230 */ /* 0x020fce0000004100 */
        /* <DEDUP_REMOVED lines=10> */
[----:B0-----:R-:W-:Y:S02]  /*0af0*/  F2FP.F16.F32.PACK_AB R14, RZ, R4 ;  /* 0x00000004ff0e723e */ /* 0x001fe400000000ff */
[----:B-1----:R-:W-:Y:S02]  /*0b00*/  F2FP.F16.F32.PACK_AB R16, RZ, R5 ;  /* 0x00000005ff10723e */ /* 0x002fe400000000ff */
[----:B------:R-:W-:Y:S02]  /*0b10*/  PRMT R19, R14, 0x7610, R19 ;  /* 0x000076100e137816 */ /* 0x000fe40000000013 */
[----:B--2---:R-:W-:-:S03]  /*0b20*/  F2FP.F16.F32.PACK_AB R14, RZ, R17 ;  /* 0x00000011ff0e723e */ /* 0x004fc600000000ff */
[----:B------:R2:W-:Y:S01]  /*0b30*/  @!P3 STG.E.U16 desc[UR12][R2.64], R19 ;  /* 0x000000130200b986 */ /* 0x0005e2000c10150c */
[----:B---3--:R-:W-:-:S03]  /*0b40*/  F2FP.F16.F32.PACK_AB R18, RZ, R15 ;  /* 0x0000000fff12723e */ /* 0x008fc600000000ff */
[----:B------:R2:W-:Y:S04]  /*0b50*/  @!P2 STG.E.U16 desc[UR12][R6.64], R16 ;  /* 0x000000100600a986 */ /* 0x0005e8000c10150c */
[----:B------:R2:W-:Y:S04]  /*0b60*/  @!P4 STG.E.U16 desc[UR12][R12.64], R14 ;  /* 0x0000000e0c00c986 */ /* 0x0005e8000c10150c */
[----:B------:R2:W-:Y:S01]  /*0b70*/  @!P5 STG.E.U16 desc[UR12][R10.64], R18 ;  /* 0x000000120a00d986 */ /* 0x0005e2000c10150c */
[----:B------:R-:W-:Y:S05]  /*0b80*/  @P1 BRA `(.L_x_2925) ;  /* 0xfffffff400f81947 */ /* 0x000fea000383ffff */
.L_x_2924:
        /* <DEDUP_REMOVED lines=35> */
[----:B--2---:R-:W-:Y:S02]  /*0dc0*/  HADD2.F32 R10, -RZ, R10.H0_H0 ;  /* 0x2000000aff0a7230 */ /* 0x004fe40000004100 */
[----:B---3--:R-:W-:-:S04]  /*0dd0*/  HADD2.F32 R13, -RZ, R11.H0_H0 ;  /* 0x2000000bff0d7230 */ /* 0x008fc80000004100 */
[----:B------:R-:W0:Y:S01]  /*0de0*/  MUFU.LG2 R10, R10 ;  /* 0x0000000a000a7308 */ /* 0x000e220000000c00 */
[----:B----4-:R-:W-:-:S07]  /*0df0*/  HADD2.F32 R14, -RZ, R12.H0_H0 ;  /* 0x2000000cff0e7230 */ /* 0x010fce0000004100 */
[----:B------:R-:W1:Y:S08]  /*0e00*/  MUFU.LG2 R13, R13 ;  /* 0x0000000d000d7308 */ /* 0x000e700000000c00 */
[----:B------:R-:W2:Y:S01]  /*0e10*/  MUFU.LG2 R14, R14 ;  /* 0x0000000e000e7308 */ /* 0x000ea20000000c00 */
[----:B0-----:R-:W-:Y:S01]  /*0e20*/  FMUL.FTZ R11, R10, UR4 ;  /* 0x000000040a0b7c20 */ /* 0x001fe20008410000 */
[----:B-1----:R-:W-:Y:S01]  /*0e30*/  FMUL.FTZ R12, R13, UR4 ;  /* 0x000000040d0c7c20 */ /* 0x002fe20008410000 */
[----:B-----5:R-:W-:-:S05]  /*0e40*/  HADD2.F32 R0, -RZ, R0.H0_H0 ;  /* 0x20000000ff007230 */ /* 0x020fca0000004100 */
[----:B------:R-:W0:Y:S01]  /*0e50*/  MUFU.EX2 R11, R11 ;  /* 0x0000000b000b7308 */ /* 0x000e220000000800 */
[----:B--2---:R-:W-:-:S03]  /*0e60*/  FMUL.FTZ R15, R14, UR4 ;  /* 0x000000040e0f7c20 */ /* 0x004fc60008410000 */
[----:B------:R-:W1:Y:S04]  /*0e70*/  MUFU.EX2 R12, R12 ;  /* 0x0000000c000c7308 */ /* 0x000e680000000800 */
[----:B------:R-:W2:Y:S08]  /*0e80*/  MUFU.LG2 R0, R0 ;  /* 0x0000000000007308 */ /* 0x000eb00000000c00 */
[----:B------:R-:W3:Y:S01]  /*0e90*/  MUFU.EX2 R15, R15 ;  /* 0x0000000f000f7308 */ /* 0x000ee20000000800 */
[----:B0-----:R-:W-:-:S02]  /*0ea0*/  F2FP.F16.F32.PACK_AB R10, RZ, R11 ;  /* 0x0000000bff0a723e */ /* 0x001fc400000000ff */
[----:B-1----:R-:W-:-:S03]  /*0eb0*/  F2FP.F16.F32.PACK_AB R13, RZ, R12 ;  /* 0x0000000cff0d723e */ /* 0x002fc600000000ff */
[----:B------:R0:W-:Y:S04]  /*0ec0*/  @!P0 STG.E.U16 desc[UR12][R4.64], R10 ;  /* 0x0000000a04008986 */ /* 0x0001e8000c10150c */
[----:B------:R0:W-:Y:S01]  /*0ed0*/  @!P1 STG.E.U16 desc[UR12][R8.64], R13 ;  /* 0x0000000d08009986 */ /* 0x0001e2000c10150c */
[----:B---3--:R-:W-:Y:S01]  /*0ee0*/  F2FP.F16.F32.PACK_AB R14, RZ, R15 ;  /* 0x0000000fff0e723e */ /* 0x008fe200000000ff */
[----:B--2---:R-:W-:-:S04]  /*0ef0*/  FMUL.FTZ R0, R0, UR4 ;  /* 0x0000000400007c20 */ /* 0x004fc80008410000 */
[----:B------:R0:W-:Y:S01]  /*0f00*/  @!P2 STG.E.U16 desc[UR12][R6.64], R14 ;  /* 0x0000000e0600a986 */ /* 0x0001e2000c10150c */
[----:B------:R-:W-:Y:S05]  /*0f10*/  @P3 EXIT ;  /* 0x000000000000394d */ /* 0x000fea0003800000 */
[----:B------:R-:W0:Y:S02]  /*0f20*/  MUFU.EX2 R0, R0 ;  /* 0x0000000000007308 */ /* 0x000e240000000800 */
[----:B0-----:R-:W-:-:S05]  /*0f30*/  F2FP.F16.F32.PACK_AB R4, RZ, R0 ;  /* 0x00000000ff04723e */ /* 0x001fca00000000ff */
[----:B------:R-:W-:Y:S01]  /*0f40*/  STG.E.U16 desc[UR12][R2.64], R4 ;  /* 0x0000000402007986 */ /* 0x000fe2000c10150c */
[----:B------:R-:W-:Y:S05]  /*0f50*/  EXIT ;  /* 0x000000000000794d */ /* 0x000fea0003800000 */
.L_x_2923:
        /* <DEDUP_REMOVED lines=8> */
.L_x_2926:
        /* <DEDUP_REMOVED lines=8> */
[--C-:B------:R-:W-:Y:S02]  /*1060*/  HADD2.F32 R8, -RZ, R7.reuse.H0_H0 ;  /* 0x20000007ff087230 */ /* 0x100fe40000004100 */
[----:B------:R-:W-:Y:S02]  /*1070*/  HADD2.F32 R10, -RZ, R7.H1_H1 ;  /* 0x30000007ff0a7230 */ /* 0x000fe40000004100 */
[----:B------:R-:W-:Y:S01]  /*1080*/  HADD2.F32 R5, -RZ, R6.H1_H1 ;  /* 0x30000006ff057230 */ /* 0x000fe20000004100 */
[----:B------:R-:W1:Y:S08]  /*1090*/  MUFU.LG2 R0, R0 ;  /* 0x0000000000007308 */ /* 0x000e700000000c00 */
[----:B------:R-:W0:Y:S08]  /*10a0*/  MUFU.LG2 R8, R8 ;  /* 0x0000000800087308 */ /* 0x000e300000000c00 */
[----:B------:R-:W2:Y:S01]  /*10b0*/  MUFU.LG2 R10, R10 ;  /* 0x0000000a000a7308 */ /* 0x000ea20000000c00 */
[----:B-1----:R-:W-:-:S07]  /*10c0*/  FMUL.FTZ R4, R0, UR5 ;  /* 0x0000000500047c20 */ /* 0x002fce0008410000 */
[----:B------:R-:W1:Y:S01]  /*10d0*/  MUFU.LG2 R5, R5 ;  /* 0x0000000500057308 */ /* 0x000e620000000c00 */
[----:B0-----:R-:W-:-:S07]  /*10e0*/  FMUL.FTZ R9, R8, UR5 ;  /* 0x0000000508097c20 */ /* 0x001fce0008410000 */
[----:B------:R-:W-:Y:S01]  /*10f0*/  MUFU.EX2 R4, R4 ;  /* 0x0000000400047308 */ /* 0x000fe20000000800 */
[----:B--2---:R-:W-:-:S03]  /*1100*/  FMUL.FTZ R0, R10, UR5 ;  /* 0x000000050a007c20 */ /* 0x004fc60008410000 */
[----:B------:R-:W-:Y:S04]  /*1110*/  MUFU.EX2 R9, R9 ;  /* 0x0000000900097308 */ /* 0x000fe80000000800 */
[----:B------:R-:W0:Y:S01]  /*1120*/  MUFU.EX2 R0, R0 ;  /* 0x0000000000007308 */ /* 0x000e220000000800 */
[----:B-1----:R-:W-:Y:S01]  /*1130*/  FMUL.FTZ R6, R5, UR5 ;  /* 0x0000000505067c20 */ /* 0x002fe20008410000 */
[----:B------:R-:W-:-:S03]  /*1140*/  IMAD.SHL.U32 R5, R11, 0x4, RZ ;  /* 0x000000040b057824 */ /* 0x000fc600078e00ff */
[----:B------:R-:W1:Y:S02]  /*1150*/  MUFU.EX2 R7, R6 ;  /* 0x0000000600077308 */ /* 0x000e640000000800 */
[----:B------:R-:W-:Y:S02]  /*1160*/  ISETP.LT.U32.AND P1, PT, R5, UR15, PT ;  /* 0x0000000f05007c0c */ /* 0x000fe4000bf21070 */
[----:B0-----:R-:W-:Y:S02]  /*1170*/  F2FP.F16.F32.PACK_AB R13, R0, R9 ;  /* 0x00000009000d723e */ /* 0x001fe400000000ff */
[----:B-1----:R-:W-:Y:S02]  /*1180*/  F2FP.F16.F32.PACK_AB R12, R7, R4 ;  /* 0x00000004070c723e */ /* 0x002fe400000000ff */
[----:B------:R-:W-:-:S03]  /*1190*/  SHF.L.U64.HI R4, R11, 0x2, R14 ;  /* 0x000000020b047819 */ /* 0x000fc6000001020e */
[----:B------:R2:W-:Y:S01]  /*11a0*/  STG.E.64 desc[UR12][R2.64], R12 ;  /* 0x0000000c02007986 */ /* 0x0005e2000c101b0c */
[----:B------:R-:W-:-:S13]  /*11b0*/  ISETP.LT.AND.EX P1, PT, R4, UR10, PT, P1 ;  /* 0x0000000a04007c0c */ /* 0x000fda000bf21310 */
[----:B--2---:R-:W-:Y:S05]  /*11c0*/  @!P0 BRA P1, `(.L_x_2926) ;  /* 0xfffffffc00848947 */ /* 0x004fea000083ffff */
[----:B------:R-:W-:Y:S05]  /*11d0*/  EXIT ;  /* 0x000000000000794d */ /* 0x000fea0003800000 */
        .weak           $__internal_76_$__cuda_sm20_div_u16
        .type           $__internal_76_$__cuda_sm20_div_u16,@function
        .size           $__internal_76_$__cuda_sm20_div_u16,(.L_x_4753 - $__internal_76_$__cuda_sm20_div_u16)
$__internal_76_$__cuda_sm20_div_u16:
        /* <DEDUP_REMOVED lines=18> */
[----:B------:R-:W-:Y:S06]  /*1300*/  RET.REL.NODEC R2 `(_ZN2at6native57_GLOBAL__N__f3eca4a2_24_ForeachBinaryOpScalar_cu_86b9896c25multi_tensor_apply_kernelINS1_18TensorListMetadataILi1EEENS1_21BinaryOpScalarFunctorIN3c104HalfELi1ELi1ELi0EEEJNS1_13power_functorIfEEfEEEvT_T0_DpT1_) ;  /* 0xffffffec023c7950 */ /* 0x000fec0003c3ffff */
.L_x_2927:
        /* <DEDUP_REMOVED lines=15> */
.L_x_4753:


//--------------------- .text._ZN2at6native57_GLOBAL__N__f3eca4a2_24_ForeachBinaryOpScalar_cu_86b9896c25multi_tensor_apply_kernelINS1_18TensorListMetadataILi1EEENS1_21BinaryOpScalarFunctorIN3c107complexIfEELi1ELi1ELi0EEEJNS1_13power_functorIS8_EES8_EEEvT_T0_DpT1_ --------------------------
	.section	.text._ZN2at6native57_GLOBAL__N__f3eca4a2_24_ForeachBinaryOpScalar_cu_86b9896c25multi_tensor_apply_kernelINS1_18TensorListMetadataILi1EEENS1_21BinaryOpScalarFunctorIN3c107complexIfEELi1ELi1ELi0EEEJNS1_13power_functorIS8_EES8_EEEvT_T0_DpT1_,"ax",@progbits
	.align	128
.text._ZN2at6native57_GLOBAL__N__f3eca4a2_24_ForeachBinaryOpScalar_cu_86b9896c25multi_tensor_apply_kernelINS1_18TensorListMetadataILi1EEENS1_21BinaryOpScalarFunctorIN3c107complexIfEELi1ELi1ELi0EEEJNS1_13power_functorIS8_EES8_EEEvT_T0_DpT1_:
        .type           _ZN2at6native57_GLOBAL__N__f3eca4a2_24_ForeachBinaryOpScalar_cu_86b9896c25multi_tensor_apply_kernelINS1_18TensorListMetadataILi1EEENS1_21BinaryOpScalarFunctorIN3c107complexIfEELi1ELi1ELi0EEEJNS1_13power_functorIS8_EES8_EEEvT_T0_DpT1_,@function
        .size           _ZN2at6native57_GLOBAL__N__f3eca4a2_24_ForeachBinaryOpScalar_cu_86b9896c25multi_tensor_apply_kernelINS1_18TensorListMetadataILi1EEENS1_21BinaryOpScalarFunctorIN3c107complexIfEELi1ELi1ELi0EEEJNS1_13power_functorIS8_EES8_EEEvT_T0_DpT1_,(.L_x_4755 - _ZN2at6native57_GLOBAL__N__f3eca4a2_24_ForeachBinaryOpScalar_cu_86b9896c25multi_tensor_apply_kernelINS1_18TensorListMetadataILi1EEENS1_21BinaryOpScalarFunctorIN3c107complexIfEELi1ELi1ELi0EEEJNS1_13power_functorIS8_EES8_EEEvT_T0_DpT1_)
        .other          _ZN2at6native57_GLOBAL__N__f3eca4a2_24_ForeachBinaryOpScalar_cu_86b9896c25multi_tensor_apply_kernelINS1_18TensorListMetadataILi1EEENS1_21BinaryOpScalarFunctorIN3c107complexIfEELi1ELi1ELi0EEEJNS1_13power_functorIS8_EES8_EEEvT_T0_DpT1_,@"STO_CUDA_ENTRY STV_DEFAULT"
_ZN2at6native57_GLOBAL__N__f3eca4a2_24_ForeachBinaryOpScalar_cu_86b9896c25multi_tensor_apply_kernelINS1_18TensorListMetadataILi1EEENS1_21BinaryOpScalarFunctorIN3c107complexIfEELi1ELi1ELi0EEEJNS1_13power_functorIS8_EES8_EEEvT_T0_DpT1_:
        /* <DEDUP_REMOVED lines=8> */
[----:B-1----:R-:W-:Y:S02]  /*0080*/  UIMAD.WIDE UR8, UR10, 0x10000, URZ ;  /* 0x000100000a0878a5 */ /* 0x002fe4000f8e02ff */
[----:B0-----:R-:W-:Y:S01]  /*0090*/  UIMAD.WIDE UR6, UR10, 0x80000, UR6 ;  /* 0x000800000a0678a5 */ /* 0x001fe2000f8e0206 */
[----:B------:R-:W0:Y:S01]  /*00a0*/  LDCU.64 UR10, c[0x0][0x358] ;  /* 0x00006b00ff0a77ac */ /* 0x000e220008000a00 */
[----:B--2---:R-:W-:Y:S02]  /*00b0*/  ULOP3.LUT UR12, UR4, 0x3, URZ, 0xc0, !UPT ;  /* 0x00000003040c7892 */ /* 0x004fe4000f8ec0ff */
[----:B------:R-:W-:Y:S02]  /*00c0*/  UIADD3 UR15, UP1, UPT, UR4, -UR8, URZ ;  /* 0x80000008040f7290 */ /* 0x000fe4000ff3e0ff */
[----:B------:R-:W-:-:S02]  /*00d0*/  ULOP3.LUT UP0, URZ, UR12, 0x1f, UR6, 0xf8, !UPT ;  /* 0x0000001f0cff7892 */ /* 0x000fc4000f80f806 */
[----:B------:R-:W-:Y:S02]  /*00e0*/  UIADD3.X UR8, UPT, UPT, UR5, ~UR9, URZ, UP1, !UPT ;  /* 0x8000000905087290 */ /* 0x000fe40008ffe4ff */
        /* <DEDUP_REMOVED lines=14> */
.L_x_3058:
[----:B0-----:R-:W-:Y:S02]  /*01d0*/  IADD3 R0, P1, PT, R21, UR4, RZ ;  /* 0x0000000415007c10 */ /* 0x001fe4000ff3e0ff */
[----:B------:R-:W-:Y:S01]  /*01e0*/  CS2R R8, SRZ ;  /* 0x0000000000087805 */ /* 0x000fe2000001ff00 */
[----:B-1----:R-:W-:Y:S01]  /*01f0*/  USHF.L.U32 UR8, UR9, 0x3, URZ ;  /* 0x0000000309087899 */ /* 0x002fe200080006ff */
[C---:B------:R-:W-:Y:S01]  /*0200*/  ISETP.GE.U32.AND P0, PT, R0.reuse, UR13, PT ;  /* 0x0000000d00007c0c */ /* 0x040fe2000bf06070 */
[----:B------:R-:W-:Y:S01]  /*0210*/  USHF.R.U32.HI UR12, URZ, 0x1d, UR9 ;  /* 0x0000001dff0c7899 */ /* 0x000fe20008011609 */
[----:B------:R-:W-:Y:S02]  /*0220*/  IADD3.X R3, PT, PT, RZ, UR5, RZ, P1, !PT ;  /* 0x00000005ff037c10 */ /* 0x000fe40008ffe4ff */
[----:B------:R-:W-:Y:S02]  /*0230*/  IADD3 R19, P3, PT, R0, UR9, RZ ;  /* 0x0000000900137c10 */ /* 0x000fe4000ff7e0ff */
[----:B------:R-:W-:-:S02]  /*0240*/  ISETP.GE.U32.AND.EX P0, PT, R3, UR14, PT, P0 ;  /* 0x0000000e03007c0c */ /* 0x000fc4000bf06100 */
[C---:B------:R-:W-:Y:S02]  /*0250*/  ISETP.GE.U32.AND P1, PT, R19.reuse, UR13, PT ;  /* 0x0000000d13007c0c */ /* 0x040fe4000bf26070 */
[----:B------:R-:W-:Y:S02]  /*0260*/  IADD3 R19, P4, PT, R19, UR9, RZ ;  /* 0x0000000913137c10 */ /* 0x000fe4000ff9e0ff */
[C---:B------:R-:W-:Y:S02]  /*0270*/  LEA R2, P2, R0.reuse, UR6, 0x3 ;  /* 0x0000000600027c11 */ /* 0x040fe4000f8418ff */
[----:B------:R-:W-:Y:S02]  /*0280*/  IADD3.X R5, PT, PT, RZ, R3, RZ, P3, !PT ;  /* 0x00000003ff057210 */ /* 0x000fe40001ffe4ff */
[----:B------:R-:W-:Y:S02]  /*0290*/  IADD3 R4, P3, PT, R19, UR9, RZ ;  /* 0x0000000913047c10 */ /* 0x000fe4000ff7e0ff */
[----:B------:R-:W-:-:S02]  /*02a0*/  LEA.HI.X R3, R0, UR7, R3, 0x3, P2 ;  /* 0x0000000700037c11 */ /* 0x000fc400090f1c03 */
[----:B------:R-:W-:Y:S02]  /*02b0*/  IADD3.X R18, PT, PT, RZ, R5, RZ, P4, !PT ;  /* 0x00000005ff127210 */ /* 0x000fe400027fe4ff */
[----:B------:R-:W-:Y:S01]  /*02c0*/  ISETP.GE.U32.AND P2, PT, R4, UR13, PT ;  /* 0x0000000d04007c0c */ /* 0x000fe2000bf46070 */
[----:B------:R-:W2:Y:S01]  /*02d0*/  @!P0 LDG.E.64 R8, desc[UR10][R2.64] ;  /* 0x0000000a02088981 */ /* 0x000ea2000c1e1b00 */
[----:B------:R-:W-:Y:S02]  /*02e0*/  IADD3.X R0, PT, PT, RZ, R18, RZ, P3, !PT ;  /* 0x00000012ff007210 */ /* 0x000fe40001ffe4ff */
[----:B------:R-:W-:Y:S02]  /*02f0*/  ISETP.GE.U32.AND P3, PT, R19, UR13, PT ;  /* 0x0000000d13007c0c */ /* 0x000fe4000bf66070 */
[----:B------:R-:W-:Y:S02]  /*0300*/  IADD3 R4, P4, PT, R2, UR8, RZ ;  /* 0x0000000802047c10 */ /* 0x000fe4000ff9e0ff */
[----:B------:R-:W-:-:S02]  /*0310*/  ISETP.GE.U32.AND.EX P1, PT, R5, UR14, PT, P1 ;  /* 0x0000000e05007c0c */ /* 0x000fc4000bf26110 */
[----:B------:R-:W-:Y:S02]  /*0320*/  ISETP.GE.U32.AND.EX P0, PT, R18, UR14, PT, P3 ;  /* 0x0000000e12007c0c */ /* 0x000fe4000bf06130 */
[----:B------:R-:W-:Y:S02]  /*0330*/  IADD3.X R5, PT, PT, R3, UR12, RZ, P4, !PT ;  /* 0x0000000c03057c10 */ /* 0x000fe4000a7fe4ff */
[----:B------:R-:W-:Y:S02]  /*0340*/  IADD3 R24, P3, PT, R4, UR8, RZ ;  /* 0x0000000804187c10 */ /* 0x000fe4000ff7e0ff */
[----:B------:R-:W-:Y:S02]  /*0350*/  ISETP.GE.U32.AND.EX P2, PT, R0, UR14, PT, P2 ;  /* 0x0000000e00007c0c */ /* 0x000fe4000bf46120 */
[----:B------:R-:W-:Y:S02]  /*0360*/  IADD3.X R25, PT, PT, R5, UR12, RZ, P3, !PT ;  /* 0x0000000c05197c10 */ /* 0x000fe40009ffe4ff */
[----:B------:R-:W-:-:S02]  /*0370*/  IADD3 R6, P3, PT, R24, UR8, RZ ;  /* 0x0000000818067c10 */ /* 0x000fc4000ff7e0ff */
[----:B------:R-:W-:Y:S02]  /*0380*/  CS2R R12, SRZ ;  /* 0x00000000000c7805 */ /* 0x000fe4000001ff00 */
[----:B------:R-:W-:-:S05]  /*0390*/  IADD3.X R7, PT, PT, R25, UR12, RZ, P3, !PT ;  /* 0x0000000c19077c10 */ /* 0x000fca0009ffe4ff */
[----:B------:R0:W5:Y:S01]  /*03a0*/  @!P2 LDG.E.64 R12, desc[UR10][R6.64] ;  /* 0x0000000a060ca981 */ /* 0x000162000c1e1b00 */
[----:B------:R-:W-:Y:S02]  /*03b0*/  CS2R R14, SRZ ;  /* 0x00000000000e7805 */ /* 0x000fe4000001ff00 */
[----:B------:R-:W-:-:S04]  /*03c0*/  CS2R R10, SRZ ;  /* 0x00000000000a7805 */ /* 0x000fc8000001ff00 */
[----:B------:R0:W5:Y:S04]  /*03d0*/  @!P1 LDG.E.64 R14, desc[UR10][R4.64] ;  /* 0x0000000a040e9981 */ /* 0x000168000c1e1b00 */
        /* <DEDUP_REMOVED lines=33> */
[----:B-----5:R-:W-:Y:S05]  /*05f0*/  CALL.REL.NOINC `($__internal_77_$__cuda_sm3x_div_rn_ftz_f32_slowpath) ;  /* 0x0000014000c87944 */ /* 0x020fea0003c00000 */
.L_x_2932:
[----:B------:R-:W-:Y:S05]  /*0600*/  BSYNC.RECONVERGENT B3 ;  /* 0x0000000000037941 */ /* 0x000fea0003800200 */
.L_x_2931:
        /* <DEDUP_REMOVED lines=28> */
.L_x_2930:
        /* <DEDUP_REMOVED lines=9> */
[----:B------:R-:W-:Y:S01]  /*0860*/  MUFU.RCP R16, R23 ;  /* 0x0000001700107308 */ /* 0x000fe20000001000 */
        /* <DEDUP_REMOVED lines=10> */
[----:B------:R-:W-:Y:S01]  /*0910*/  FMUL.FTZ R6, R5, R5 ;  /* 0x0000000505067220 */ /* 0x000fe20000410000 */
[----:B------:R-:W-:-:S03]  /*0920*/  MOV R5, 0x3f800000 ;  /* 0x3f80000000057802 */ /* 0x000fc60000000f00 */
        /* <DEDUP_REMOVED lines=17> */
[----:B-----5:R-:W-:Y:S05]  /*0a40*/  CALL.REL.NOINC `($__internal_77_$__cuda_sm3x_div_rn_ftz_f32_slowpath) ;  /* 0x0000013c00b47944 */ /* 0x020fea0003c00000 */
.L_x_2936:
[----:B------:R-:W-:Y:S05]  /*0a50*/  BSYNC.RECONVERGENT B3 ;  /* 0x0000000000037941 */ /* 0x000fea0003800200 */
.L_x_2935:
        /* <DEDUP_REMOVED lines=28> */
.L_x_2934:
        /* <DEDUP_REMOVED lines=17> */
[----:B-----5:R-:W-:Y:S05]  /*0d30*/  CALL.REL.NOINC `($__internal_77_$__cuda_sm3x_div_rn_ftz_f32_slowpath) ;  /* 0x0000013800f87944 */ /* 0x020fea0003c00000 */
.L_x_2940:
[----:B------:R-:W-:Y:S05]  /*0d40*/  BSYNC.RECONVERGENT B3 ;  /* 0x0000000000037941 */ /* 0x000fea0003800200 */
.L_x_2939:
        /* <DEDUP_REMOVED lines=26> */
.L_x_2938:
        /* <DEDUP_REMOVED lines=40> */
[----:B-----5:R-:W-:Y:S05]  /*1170*/  CALL.REL.NOINC `($__internal_77_$__cuda_sm3x_div_rn_ftz_f32_slowpath) ;  /* 0x0000013400e87944 */ /* 0x020fea0003c00000 */
.L_x_2942:
[----:B------:R-:W-:Y:S05]  /*1180*/  BSYNC.RECONVERGENT B3 ;  /* 0x0000000000037941 */ /* 0x000fea0003800200 */
.L_x_2941:
        /* <DEDUP_REMOVED lines=26> */
.L_x_2937:
[CC--:B------:R-:W-:Y:S02]  /*1330*/  FMNMX.FTZ R2, R23.reuse, R17.reuse, PT ;  /* 0x0000001117027209 */ /* 0x0c0fe40003810000 */
[----:B------:R-:W-:Y:S02]  /*1340*/  FMNMX.FTZ R3, R23, R17, !PT ;  /* 0x0000001117037209 */ /* 0x000fe40007810000 */
[----:B------:R-:W-:Y:S02]  /*1350*/  FSETP.GEU.FTZ.AND P0, PT, R2, 9.9999999747524270788e-07, PT ;  /* 0x358637bd0200780b */ /* 0x000fe40003f1e000 */
[----:B------:R-:W-:-:S13]  /*1360*/  FSETP.GT.FTZ.AND P1, PT, R3, 1000000, PT ;  /* 0x497424000300780b */ /* 0x000fda0003f34000 */
[----:B------:R-:W-:Y:S05]  /*1370*/  @P0 BRA !P1, `(.L_x_2943) ;  /* 0x0000000000e40947 */ /* 0x000fea0004800000 */
[CC--:B------:R-:W-:Y:S01]  /*1380*/  VIMNMX R2, PT, PT, R0.reuse, R5.reuse, !PT ;  /* 0x0000000500027248 */ /* 0x0c0fe20007fe0100 */
[----:B------:R-:W-:Y:S01]  /*1390*/  MUFU.RCP R6, R23 ;  /* 0x0000001700067308 */ /* 0x000fe20000001000 */
[----:B------:R-:W-:Y:S01]  /*13a0*/  VIMNMX R0, PT, PT, R0, R5, PT ;  /* 0x0000000500007248 */ /* 0x000fe20003fe0100 */
[----:B------:R-:W-:Y:S01]  /*13b0*/  BSSY.RECONVERGENT B3, `(.L_x_2944) ;  /* 0x0000019000037945 */ /* 0x000fe20003800200 */
[----:B------:R-:W-:Y:S02]  /*13c0*/  LOP3.LUT R3, R2, 0xfe000000, RZ, 0xc0, !PT ;  /* 0xfe00000002037812 */ /* 0x000fe400078ec0ff */
[----:B------:R-:W-:Y:S02]  /*13d0*/  FSETP.NEU.FTZ.AND P0, PT, R0, RZ, PT ;  /* 0x000000ff0000720b */ /* 0x000fe40003f1d000 */
[C---:B------:R-:W-:Y:S02]  /*13e0*/  LOP3.LUT R5, R3.reuse, 0x7e800000, RZ, 0x3c, !PT ;  /* 0x7e80000003057812 */ /* 0x040fe400078e3cff */
[----:B------:R-:W-:-:S03]  /*13f0*/  LOP3.LUT R3, R3, 0x800000, RZ, 0xfc, !PT ;  /* 0x0080000003037812 */ /* 0x000fc600078efcff */
[-C--:B------:R-:W-:Y:S01]  /*1400*/  FMUL.FTZ R4, R0, R5.reuse ;  /* 0x0000000500047220 */ /* 0x080fe20000410000 */
[----:B------:R-:W-:-:S03]  /*1410*/  FMUL.FTZ R5, R2, R5 ;  /* 0x0000000502057220 */ /* 0x000fc60000410000 */
[----:B------:R-:W-:-:S04]  /*1420*/  FMUL.FTZ R4, R4, R4 ;  /* 0x0000000404047220 */ /* 0x000fc80000410000 */
[----:B------:R-:W-:-:S06]  /*1430*/  FFMA.FTZ R4, R5, R5, R4 ;  /* 0x0000000505047223 */ /* 0x000fcc0000010004 */
        /* <DEDUP_REMOVED lines=15> */
[----:B-----5:R-:W-:Y:S05]  /*1530*/  CALL.REL.NOINC `($__internal_77_$__cuda_sm3x_div_rn_ftz_f32_slowpath) ;  /* 0x0000013000f87944 */ /* 0x020fea0003c00000 */
.L_x_2945:
[----:B------:R-:W-:Y:S05]  /*1540*/  BSYNC.RECONVERGENT B3 ;  /* 0x0000000000037941 */ /* 0x000fea0003800200 */
.L_x_2944:
        /* <DEDUP_REMOVED lines=28> */
.L_x_2943:
        /* <DEDUP_REMOVED lines=18> */
[----:B------:R-:W-:Y:S02]  /*1830*/  FFMA.FTZ R5, R4, 0.25, -R5 ;  /* 0x3e80000004057823 */ /* 0x000fe40000010805 */
[----:B------:R-:W0:Y:S02]  /*1840*/  MUFU.RCP R4, R23 ;  /* 0x0000001700047308 */ /* 0x000e240000001000 */
[----:B------:R-:W-:Y:S01]  /*1850*/  FADD.FTZ R2, R2, R5 ;  /* 0x0000000502027221 */ /* 0x000fe20000010000 */
[----:B------:R-:W-:-:S03]  /*1860*/  FMUL.FTZ R3, R3, 1.1920928955078125e-07 ;  /* 0x3400000003037820 */ /* 0x000fc60000410000 */
[----:B------:R-:W-:-:S04]  /*1870*/  FFMA.FTZ R5, R2, -R7, 0.10546888411045074463 ;  /* 0x3dd8001202057423 */ /* 0x000fc80000010807 */
[----:B------:R-:W-:-:S04]  /*1880*/  FFMA.FTZ R5, R2, R5, -0.13229703903198242188 ;  /* 0xbe0778e002057423 */ /* 0x000fc80000010005 */
[----:B------:R-:W-:-:S04]  /*1890*/  FFMA.FTZ R5, R2, R5, 0.14491446316242218018 ;  /* 0x3e14647502057423 */ /* 0x000fc80000010005 */
[----:B------:R-:W-:Y:S01]  /*18a0*/  FFMA.FTZ R5, R2, R5, -0.16641564667224884033 ;  /* 0xbe2a68dd02057423 */ /* 0x000fe20000010005 */
[----:B0-----:R-:W-:-:S03]  /*18b0*/  FFMA R7, -R23, R4, 1 ;  /* 0x3f80000017077423 */ /* 0x001fc60000000104 */
[----:B------:R-:W-:Y:S01]  /*18c0*/  FFMA.FTZ R5, R2, R5, 0.19988867640495300293 ;  /* 0x3e4caf9e02057423 */ /* 0x000fe20000010005 */
[----:B------:R-:W-:-:S03]  /*18d0*/  FFMA R4, R4, R7, R4 ;  /* 0x0000000704047223 */ /* 0x000fc60000000004 */
        /* <DEDUP_REMOVED lines=17> */
[----:B-----5:R-:W-:Y:S05]  /*19f0*/  CALL.REL.NOINC `($__internal_77_$__cuda_sm3x_div_rn_ftz_f32_slowpath) ;  /* 0x0000012c00c87944 */ /* 0x020fea0003c00000 */
.L_x_2948:
[----:B------:R-:W-:Y:S05]  /*1a00*/  BSYNC.RECONVERGENT B3 ;  /* 0x0000000000037941 */ /* 0x000fea0003800200 */
.L_x_2947:
        /* <DEDUP_REMOVED lines=28> */
.L_x_2946:
        /* <DEDUP_REMOVED lines=17> */
[----:B-----5:R-:W-:Y:S05]  /*1ce0*/  CALL.REL.NOINC `($__internal_77_$__cuda_sm3x_div_rn_ftz_f32_slowpath) ;  /* 0x0000012c000c7944 */ /* 0x020fea0003c00000 */
.L_x_2951:
[----:B------:R-:W-:Y:S05]  /*1cf0*/  BSYNC.RECONVERGENT B3 ;  /* 0x0000000000037941 */ /* 0x000fea0003800200 */
.L_x_2950:
        /* <DEDUP_REMOVED lines=28> */
.L_x_2949:
[----:B------:R-:W-:Y:S01]  /*1ec0*/  LOP3.LUT R20, R23, 0xffff0000, RZ, 0xc0, !PT ;  /* 0xffff000017147812 */ /* 0x000fe200078ec0ff */
[----:B------:R-:W-:Y:S01]  /*1ed0*/  BSSY.RECONVERGENT B0, `(.L_x_2952) ;  /* 0x0000040000007945 */ /* 0x000fe20003800200 */
[----:B------:R-:W-:-:S03]  /*1ee0*/  LOP3.LUT R0, R17, 0xffff0000, RZ, 0xc0, !PT ;  /* 0xffff000011007812 */ /* 0x000fc600078ec0ff */
[----:B------:R-:W-:Y:S01]  /*1ef0*/  FADD.FTZ R26, R23, -R20 ;  /* 0x80000014171a7221 */ /* 0x000fe20000010000 */
[C---:B------:R-:W-:Y:S01]  /*1f00*/  FMUL.FTZ R2, R20.reuse, R20 ;  /* 0x0000001414027220 */ /* 0x040fe20000410000 */
[----:B------:R-:W-:Y:S01]  /*1f10*/  FADD.FTZ R27, R17, -R0 ;  /* 0x80000000111b7221 */ /* 0x000fe20000010000 */
[----:B------:R-:W-:Y:S01]  /*1f20*/  FADD.FTZ R20, R20, R20 ;  /* 0x0000001414147221 */ /* 0x000fe20000010000 */
[----:B------:R-:W-:Y:S01]  /*1f30*/  FADD.FTZ R7, R0, R0 ;  /* 0x0000000000077221 */ /* 0x000fe20000010000 */
[----:B------:R-:W-:Y:S01]  /*1f40*/  LOP3.LUT R5, R26, 0xffff0000, RZ, 0xc0, !PT ;  /* 0xffff00001a057812 */ /* 0x000fe200078ec0ff */
[----:B------:R-:W-:Y:S01]  /*1f50*/  FMUL.FTZ R3, R0, R0 ;  /* 0x0000000000037220 */ /* 0x000fe20000410000 */
[----:B------:R-:W-:-:S03]  /*1f60*/  LOP3.LUT R6, R27, 0xffff0000, RZ, 0xc0, !PT ;  /* 0xffff00001b067812 */ /* 0x000fc600078ec0ff */
[--C-:B------:R-:W-:Y:S01]  /*1f70*/  FADD.FTZ R26, R26, -R5.reuse ;  /* 0x800000051a1a7221 */ /* 0x100fe20000010000 */
[----:B------:R-:W-:Y:S01]  /*1f80*/  FADD.FTZ R16, R5, R5 ;  /* 0x0000000505107221 */ /* 0x000fe20000010000 */
[--C-:B------:R-:W-:Y:S01]  /*1f90*/  FADD.FTZ R22, R27, -R6.reuse ;  /* 0x800000061b167221 */ /* 0x100fe20000010000 */
[C---:B------:R-:W-:Y:S01]  /*1fa0*/  FADD.FTZ R29, R6.reuse, R6 ;  /* 0x00000006061d7221 */ /* 0x040fe20000010000 */
        /* <DEDUP_REMOVED lines=10> */
.L_x_2953:
        /* <DEDUP_REMOVED lines=41> */
.L_x_2952:
[----:B------:R-:W-:Y:S01]  /*22e0*/  FADD.FTZ R2, R2, -1 ;  /* 0xbf80000002027421 */ /* 0x000fe20000010000 */
[----:B------:R-:W-:Y:S01]  /*22f0*/  FCHK P3, R17, R23 ;  /* 0x0000001711007302 */ /* 0x000fe20000060000 */
[----:B------:R-:W-:Y:S01]  /*2300*/  BSSY.RECONVERGENT B3, `(.L_x_2954) ;  /* 0x0000035000037945 */ /* 0x000fe20003800200 */
[----:B------:R-:W-:Y:S01]  /*2310*/  FSETP.GEU.FTZ.AND P2, PT, |R8|, |R9|, PT ;  /* 0x400000090800720b */ /* 0x000fe20003f5e200 */
[----:B------:R-:W-:-:S04]  /*2320*/  FADD.FTZ R3, R3, R2 ;  /* 0x0000000203037221 */ /* 0x000fc80000010000 */
        /* <DEDUP_REMOVED lines=20> */
[----:B------:R-:W-:Y:S02]  /*2470*/  FFMA.FTZ R3, R3, R4, -1 ;  /* 0xbf80000003037423 */ /* 0x000fe40000010004 */
        /* <DEDUP_REMOVED lines=28> */
[----:B------:R-:W-:-:S07]  /*2640*/  MOV R2, R0 ;  /* 0x0000000000027202 */ /* 0x000fce0000000f00 */
.L_x_2955:
[----:B------:R-:W-:Y:S05]  /*2650*/  BSYNC.RECONVERGENT B3 ;  /* 0x0000000000037941 */ /* 0x000fea0003800200 */
.L_x_2954:
        /* <DEDUP_REMOVED lines=27> */
.L_x_2933:
[----:B------:R-:W-:Y:S05]  /*2810*/  BSYNC.RECONVERGENT B2 ;  /* 0x0000000000027941 */ /* 0x000fea0003800200 */
.L_x_2929:
        /* <DEDUP_REMOVED lines=25> */
.L_x_2958:
        /* <DEDUP_REMOVED lines=27> */
.L_x_2959:
[----:B--2---:R-:W-:Y:S01]  /*2b60*/  FMUL.RZ R0, R9, 0.15915493667125701904 ;  /* 0x3e22f98309007820 */ /* 0x004fe2000040c000 */
[----:B------:R-:W-:-:S03]  /*2b70*/  FMUL.FTZ R3, R3, 1.4426950216293334961 ;  /* 0x3fb8aa3b03037820 */ /* 0x000fc60000410000 */
[----:B---3--:R-:W0:Y:S08]  /*2b80*/  MUFU.COS R8, R0 ;  /* 0x0000000000087308 */ /* 0x008e300000000000 */
[----:B------:R-:W1:Y:S08]  /*2b90*/  MUFU.SIN R2, R0 ;  /* 0x0000000000027308 */ /* 0x000e700000000400 */
[----:B------:R-:W0:Y:S02]  /*2ba0*/  MUFU.EX2 R3, R3 ;  /* 0x0000000300037308 */ /* 0x000e240000000800 */
[C---:B0-----:R-:W-:Y:S01]  /*2bb0*/  FMUL.FTZ R8, R3.reuse, R8 ;  /* 0x0000000803087220 */ /* 0x041fe20000410000 */
[----:B-1----:R-:W-:-:S07]  /*2bc0*/  FMUL.FTZ R9, R3, R2 ;  /* 0x0000000203097220 */ /* 0x002fce0000410000 */
.L_x_2957:
[----:B------:R-:W-:Y:S05]  /*2bd0*/  BSYNC.RECONVERGENT B0 ;  /* 0x0000000000007941 */ /* 0x000fea0003800200 */
.L_x_2956:
        /* <DEDUP_REMOVED lines=45> */
[----:B------:R-:W-:Y:S01]  /*2eb0*/  FFMA.FTZ R5, R2, R5, -0.16641564667224884033 ;  /* 0xbe2a68dd02057423 */ /* 0x000fe20000010005 */
[----:B-1----:R-:W-:-:S03]  /*2ec0*/  FFMA R7, -R23, R4, 1 ;  /* 0x3f80000017077423 */ /* 0x002fc60000000104 */
        /* <DEDUP_REMOVED lines=19> */
[----:B0-23--:R-:W-:Y:S05]  /*3000*/  CALL.REL.NOINC `($__internal_77_$__cuda_sm3x_div_rn_ftz_f32_slowpath) ;  /* 0x0000011800447944 */ /* 0x00dfea0003c00000 */
.L_x_2967:
[----:B------:R-:W-:Y:S05]  /*3010*/  BSYNC.RECONVERGENT B3 ;  /* 0x0000000000037941 */ /* 0x000fea0003800200 */
.L_x_2966:
        /* <DEDUP_REMOVED lines=28> */
.L_x_2965:
        /* <DEDUP_REMOVED lines=17> */
[----:B0-23--:R-:W-:Y:S05]  /*32f0*/  CALL.REL.NOINC `($__internal_77_$__cuda_sm3x_div_rn_ftz_f32_slowpath) ;  /* 0x0000011400887944 */ /* 0x00dfea0003c00000 */
.L_x_2971:
[----:B------:R-:W-:Y:S05]  /*3300*/  BSYNC.RECONVERGENT B3 ;  /* 0x0000000000037941 */ /* 0x000fea0003800200 */
.L_x_2970:
        /* <DEDUP_REMOVED lines=28> */
.L_x_2969:
        /* <DEDUP_REMOVED lines=25> */
.L_x_2973:
        /* <DEDUP_REMOVED lines=41> */
.L_x_2972:
        /* <DEDUP_REMOVED lines=53> */
[----:B0-23--:R-:W-:Y:S05]  /*3c40*/  CALL.REL.NOINC `($__internal_77_$__cuda_sm3x_div_rn_ftz_f32_slowpath) ;  /* 0x0000010c00347944 */ /* 0x00dfea0003c00000 */
[----:B------:R-:W-:-:S07]  /*3c50*/  MOV R2, R0 ;  /* 0x0000000000027202 */ /* 0x000fce0000000f00 */
.L_x_2975:
[----:B------:R-:W-:Y:S05]  /*3c60*/  BSYNC.RECONVERGENT B3 ;  /* 0x0000000000037941 */ /* 0x000fea0003800200 */
.L_x_2974:
        /* <DEDUP_REMOVED lines=28> */
.L_x_2964:
        /* <DEDUP_REMOVED lines=27> */
[----:B0-23--:R-:W-:Y:S05]  /*3fe0*/  CALL.REL.NOINC `($__internal_77_$__cuda_sm3x_div_rn_ftz_f32_slowpath) ;  /* 0x00000108004c7944 */ /* 0x00dfea0003c00000 */
.L_x_2977:
[----:B------:R-:W-:Y:S05]  /*3ff0*/  BSYNC.RECONVERGENT B3 ;  /* 0x0000000000037941 */ /* 0x000fea0003800200 */
.L_x_2976:
        /* <DEDUP_REMOVED lines=28> */
.L_x_2963:
        /* <DEDUP_REMOVED lines=43> */
[----:B0-23--:R-:W-:Y:S05]  /*4470*/  CALL.REL.NOINC `($__internal_77_$__cuda_sm3x_div_rn_ftz_f32_slowpath) ;  /* 0x0000010400287944 */ /* 0x00dfea0003c00000 */
.L_x_2980:
[----:B------:R-:W-:Y:S05]  /*4480*/  BSYNC.RECONVERGENT B3 ;  /* 0x0000000000037941 */ /* 0x000fea0003800200 */
.L_x_2979:
        /* <DEDUP_REMOVED lines=26> */
.L_x_2978:
        /* <DEDUP_REMOVED lines=13> */
[----:B0-23--:R-:W-:Y:S05]  /*4700*/  CALL.REL.NOINC `($__internal_77_$__cuda_sm3x_div_rn_ftz_f32_slowpath) ;  /* 0x0000010000847944 */ /* 0x00dfea0003c00000 */
.L_x_2982:
[----:B------:R-:W-:Y:S05]  /*4710*/  BSYNC.RECONVERGENT B3 ;  /* 0x0000000000037941 */ /* 0x000fea0003800200 */
.L_x_2981:
        /* <DEDUP_REMOVED lines=26> */
.L_x_2962:
        /* <DEDUP_REMOVED lines=21> */
[----:B------:R-:W-:Y:S01]  /*4a10*/  FFMA R0, R16, R3, R16 ;  /* 0x0000000310007223 */ /* 0x000fe20000000010 */
[----:B------:R-:W-:-:S03]  /*4a20*/  HFMA2 R3, -RZ, RZ, 1.875, 0 ;  /* 0x3f800000ff037431 */ /* 0x000fc600000001ff */
        /* <DEDUP_REMOVED lines=9> */
[----:B0-23--:R-:W-:Y:S05]  /*4ac0*/  CALL.REL.NOINC `($__internal_77_$__cuda_sm3x_div_rn_ftz_f32_slowpath) ;  /* 0x000000fc00947944 */ /* 0x00dfea0003c00000 */
.L_x_2984:
[----:B------:R-:W-:Y:S05]  /*4ad0*/  BSYNC.RECONVERGENT B3 ;  /* 0x0000000000037941 */ /* 0x000fea0003800200 */
.L_x_2983:
        /* <DEDUP_REMOVED lines=28> */
.L_x_2961:
        /* <DEDUP_REMOVED lines=28> */
[----:B0-23--:R-:W-:Y:S05]  /*4e60*/  CALL.REL.NOINC `($__internal_77_$__cuda_sm3x_div_rn_ftz_f32_slowpath) ;  /* 0x000000f800ac7944 */ /* 0x00dfea0003c00000 */
.L_x_2986:
[----:B------:R-:W-:Y:S05]  /*4e70*/  BSYNC.RECONVERGENT B3 ;  /* 0x0000000000037941 */ /* 0x000fea0003800200 */
.L_x_2985:
        /* <DEDUP_REMOVED lines=27> */
.L_x_2968:
[----:B------:R-:W-:Y:S05]  /*5030*/  BSYNC.RECONVERGENT B2 ;  /* 0x0000000000027941 */ /* 0x000fea0003800200 */
.L_x_2960:
        /* <DEDUP_REMOVED lines=46> */
.L_x_2990:
        /* <DEDUP_REMOVED lines=8> */
.L_x_2989:
[----:B------:R-:W-:-:S04]  /*53a0*/  FMUL.RZ R0, R15, 0.15915493667125701904 ;  /* 0x3e22f9830f007820 */ /* 0x000fc8000040c000 */
[----:B------:R4:W1:Y:S08]  /*53b0*/  MUFU.COS R14, R0 ;  /* 0x00000000000e7308 */ /* 0x0008700000000000 */
[----:B------:R4:W0:Y:S01]  /*53c0*/  MUFU.SIN R15, R0 ;  /* 0x00000000000f7308 */ /* 0x0008220000000400 */
[----:B------:R-:W-:Y:S05]  /*53d0*/  BRA `(.L_x_2991) ;  /* 0x0000000000087947 */ /* 0x000fea0003800000 */
.L_x_2988:
[----:B------:R-:W-:-:S06]  /*53e0*/  FMUL.FTZ R14, R22, 1.4426950216293334961 ;  /* 0x3fb8aa3b160e7820 */ /* 0x000fcc0000410000 */
[----:B------:R-:W1:Y:S02]  /*53f0*/  MUFU.EX2 R14, R14 ;  /* 0x0000000e000e7308 */ /* 0x000e640000000800 */
.L_x_2991:
[----:B------:R-:W-:Y:S05]  /*5400*/  BSYNC.RECONVERGENT B0 ;  /* 0x0000000000007941 */ /* 0x000fea0003800200 */
.L_x_2987:
[----:B------:R-:W-:Y:S01]  /*5410*/  FSETP.NAN.FTZ.AND P0, PT, R10, R10, PT ;  /* 0x0000000a0a00720b */ /* 0x000fe20003f18000 */
[----:B------:R-:W-:Y:S01]  /*5420*/  BSSY.RECONVERGENT B2, `(.L_x_2992) ;  /* 0x0000244000027945 */ /* 0x000fe20003800200 */
[----:B------:R-:W-:-:S04]  /*5430*/  FSETP.NAN.FTZ.AND P1, PT, R11, R11, PT ;  /* 0x0000000b0b00720b */ /* 0x000fc80003f38000 */
[----:B------:R-:W-:-:S13]  /*5440*/  PLOP3.LUT P0, PT, P0, P1, PT, 0xf8, 0x8f ;  /* 0x00000000008f781c */ /* 0x000fda0000703f70 */
[----:B------:R-:W-:Y:S05]  /*5450*/  @P0 BRA `(.L_x_2993) ;  /* 0x00000020001c0947 */ /* 0x000fea0003800000 */
[C---:B----4-:R-:W-:Y:S01]  /*5460*/  FADD.FTZ R0, |R10|.reuse, -RZ ;  /* 0x800000ff0a007221 */ /* 0x050fe20000010200 */
        /* <DEDUP_REMOVED lines=33> */
[----:B------:R-:W4:Y:S02]  /*5680*/  MUFU.RCP R4, R23 ;  /* 0x0000001700047308 */ /* 0x000f240000001000 */
[----:B------:R-:W-:Y:S01]  /*5690*/  FADD.FTZ R2, R2, R5 ;  /* 0x0000000502027221 */ /* 0x000fe20000010000 */
[----:B------:R-:W-:-:S03]  /*56a0*/  FMUL.FTZ R3, R3, 1.1920928955078125e-07 ;  /* 0x3400000003037820 */ /* 0x000fc60000410000 */
[----:B------:R-:W-:-:S04]  /*56b0*/  FFMA.FTZ R5, R2, -R7, 0.10546888411045074463 ;  /* 0x3dd8001202057423 */ /* 0x000fc80000010807 */
[----:B------:R-:W-:-:S04]  /*56c0*/  FFMA.FTZ R5, R2, R5, -0.13229703903198242188 ;  /* 0xbe0778e002057423 */ /* 0x000fc80000010005 */
[----:B------:R-:W-:-:S04]  /*56d0*/  FFMA.FTZ R5, R2, R5, 0.14491446316242218018 ;  /* 0x3e14647502057423 */ /* 0x000fc80000010005 */
[----:B------:R-:W-:Y:S01]  /*56e0*/  FFMA.FTZ R5, R2, R5, -0.16641564667224884033 ;  /* 0xbe2a68dd02057423 */ /* 0x000fe20000010005 */
[----:B----4-:R-:W-:-:S03]  /*56f0*/  FFMA R7, -R23, R4, 1 ;  /* 0x3f80000017077423 */ /* 0x010fc60000000104 */
        /* <DEDUP_REMOVED lines=11> */
[----:B------:R-:W4:Y:S02]  /*57b0*/  FCHK P0, R17, R23 ;  /* 0x0000001711007302 */ /* 0x000f240000000000 */
[----:B------:R-:W-:Y:S02]  /*57c0*/  FFMA R0, -R23, R3, R17 ;  /* 0x0000000317007223 */ /* 0x000fe40000000111 */
[----:B------:R-:W-:Y:S02]  /*57d0*/  @P1 FSEL R2, R2, -RZ, P3 ;  /* 0x800000ff02021208 */ /* 0x000fe40001800000 */
[----:B------:R-:W-:-:S03]  /*57e0*/  FFMA R0, R4, R0, R3 ;  /* 0x0000000004007223 */ /* 0x000fc60000000003 */
[----:B------:R-:W-:Y:S01]  /*57f0*/  FMUL.FTZ R22, R2, 0.5 ;  /* 0x3f00000002167820 */ /* 0x000fe20000410000 */
[----:B----4-:R-:W-:Y:S06]  /*5800*/  @!P0 BRA `(.L_x_2999) ;  /* 0x00000000000c8947 */ /* 0x010fec0003800000 */
[----:B------:R-:W-:Y:S02]  /*5810*/  MOV R0, R23 ;  /* 0x0000001700007202 */ /* 0x000fe40000000f00 */
[----:B------:R-:W-:-:S07]  /*5820*/  MOV R2, 0x5840 ;  /* 0x0000584000027802 */ /* 0x000fce0000000f00 */
[----:B0123--:R-:W-:Y:S05]  /*5830*/  CALL.REL.NOINC `($__internal_77_$__cuda_sm3x_div_rn_ftz_f32_slowpath) ;  /* 0x000000f000387944 */ /* 0x00ffea0003c00000 */
.L_x_2999:
[----:B------:R-:W-:Y:S05]  /*5840*/  BSYNC.RECONVERGENT B3 ;  /* 0x0000000000037941 */ /* 0x000fea0003800200 */
.L_x_2998:
        /* <DEDUP_REMOVED lines=28> */
.L_x_2997:
[----:B------:R-:W-:-:S04]  /*5a10*/  FMUL.FTZ R0, R17, R17 ;  /* 0x0000001111007220 */ /* 0x000fc80000410000 */
[----:B------:R-:W-:-:S05]  /*5a20*/  FFMA.FTZ R2, R23, R23, R0 ;  /* 0x0000001717027223 */ /* 0x000fca0000010000 */
[----:B------:R-:W-:-:S13]  /*5a30*/  FSETP.GTU.FTZ.AND P0, PT, R2, 0.69999998807907104492, PT ;  /* 0x3f3333330200780b */ /* 0x000fda0003f1c000 */
[----:B------:R-:W-:Y:S05]  /*5a40*/  @P0 BRA `(.L_x_3001) ;  /* 0x0000000000ac0947 */ /* 0x000fea0003800000 */
[----:B------:R-:W4:Y:S01]  /*5a50*/  MUFU.RCP R0, R23 ;  /* 0x0000001700007308 */ /* 0x000f220000001000 */
[----:B------:R-:W-:Y:S07]  /*5a60*/  BSSY.RECONVERGENT B3, `(.L_x_3002) ;  /* 0x000000d000037945 */ /* 0x000fee0003800200 */
[----:B------:R-:W5:Y:S08]  /*5a70*/  MUFU.LG2 R22, R2 ;  /* 0x0000000200167308 */ /* 0x000f700000000c00 */
[----:B------:R-:W0:Y:S01]  /*5a80*/  FCHK P0, R17, R23 ;  /* 0x0000001711007302 */ /* 0x000e220000000000 */
[----:B----4-:R-:W-:-:S04]  /*5a90*/  FFMA R3, -R23, R0, 1 ;  /* 0x3f80000017037423 */ /* 0x010fc80000000100 */
        /* <DEDUP_REMOVED lines=8> */
[----:B-123--:R-:W-:Y:S05]  /*5b20*/  CALL.REL.NOINC `($__internal_77_$__cuda_sm3x_div_rn_ftz_f32_slowpath) ;  /* 0x000000ec007c7944 */ /* 0x00efea0003c00000 */
.L_x_3003:
[----:B------:R-:W-:Y:S05]  /*5b30*/  BSYNC.RECONVERGENT B3 ;  /* 0x0000000000037941 */ /* 0x000fea0003800200 */
.L_x_3002:
        /* <DEDUP_REMOVED lines=28> */
.L_x_3001:
        /* <DEDUP_REMOVED lines=25> */
.L_x_3005:
        /* <DEDUP_REMOVED lines=41> */
.L_x_3004:
        /* <DEDUP_REMOVED lines=53> */
[----:B0123--:R-:W-:Y:S05]  /*6470*/  CALL.REL.NOINC `($__internal_77_$__cuda_sm3x_div_rn_ftz_f32_slowpath) ;  /* 0x000000e400287944 */ /* 0x00ffea0003c00000 */
[----:B------:R-:W-:-:S07]  /*6480*/  MOV R2, R0 ;  /* 0x0000000000027202 */ /* 0x000fce0000000f00 */
.L_x_3007:
[----:B------:R-:W-:Y:S05]  /*6490*/  BSYNC.RECONVERGENT B3 ;  /* 0x0000000000037941 */ /* 0x000fea0003800200 */
.L_x_3006:
        /* <DEDUP_REMOVED lines=28> */
.L_x_2996:
        /* <DEDUP_REMOVED lines=12> */
[----:B------:R-:W4:Y:S02]  /*6720*/  MUFU.SQRT R4, R4 ;  /* 0x0000000400047308 */ /* 0x000f240000002000 */
[----:B----4-:R-:W-:Y:S01]  /*6730*/  @P0 FMUL.FTZ R2, R4, R3 ;  /* 0x0000000304020220 */ /* 0x010fe20000410000 */
[----:B------:R-:W-:Y:S01]  /*6740*/  FSETP.NEU.FTZ.AND P0, PT, R0, +INF , PT ;  /* 0x7f8000000000780b */ /* 0x000fe20003f1d000 */
[----:B------:R-:W-:-:S03]  /*6750*/  FFMA R3, -R23, R6, 1 ;  /* 0x3f80000017037423 */ /* 0x000fc60000000106 */
[----:B------:R-:W-:Y:S01]  /*6760*/  FSEL R2, R2, +INF , P0 ;  /* 0x7f80000002027808 */ /* 0x000fe20000000000 */
[----:B------:R-:W-:-:S04]  /*6770*/  FFMA R0, R6, R3, R6 ;  /* 0x0000000306007223 */ /* 0x000fc80000000006 */
[----:B------:R-:W-:Y:S01]  /*6780*/  FFMA R3, R17, R0, RZ ;  /* 0x0000000011037223 */ /* 0x000fe200000000ff */
[----:B------:R-:W4:Y:S03]  /*6790*/  MUFU.LG2 R2, R2 ;  /* 0x0000000200027308 */ /* 0x000f260000000c00 */
[----:B------:R-:W-:-:S04]  /*67a0*/  FFMA R4, -R23, R3, R17 ;  /* 0x0000000317047223 */ /* 0x000fc80000000111 */
[----:B------:R-:W-:Y:S01]  /*67b0*/  FFMA R0, R0, R4, R3 ;  /* 0x0000000400007223 */ /* 0x000fe20000000003 */
[----:B------:R-:W5:Y:S01]  /*67c0*/  FCHK P0, R17, R23 ;  /* 0x0000001711007302 */ /* 0x000f620000000000 */
[----:B----4-:R-:W-:Y:S01]  /*67d0*/  FMUL.FTZ R22, R2, 0.69314718246459960938 ;  /* 0x3f31721802167820 */ /* 0x010fe20000410000 */
[----:B-----5:R-:W-:Y:S06]  /*67e0*/  @!P0 BRA `(.L_x_3009) ;  /* 0x00000000000c8947 */ /* 0x020fec0003800000 */
[----:B------:R-:W-:Y:S02]  /*67f0*/  MOV R0, R23 ;  /* 0x0000001700007202 */ /* 0x000fe40000000f00 */
[----:B------:R-:W-:-:S07]  /*6800*/  MOV R2, 0x6820 ;  /* 0x0000682000027802 */ /* 0x000fce0000000f00 */
[----:B0123--:R-:W-:Y:S05]  /*6810*/  CALL.REL.NOINC `($__internal_77_$__cuda_sm3x_div_rn_ftz_f32_slowpath) ;  /* 0x000000e000407944 */ /* 0x00ffea0003c00000 */
.L_x_3009:
[----:B------:R-:W-:Y:S05]  /*6820*/  BSYNC.RECONVERGENT B3 ;  /* 0x0000000000037941 */ /* 0x000fea0003800200 */
.L_x_3008:
        /* <DEDUP_REMOVED lines=28> */
.L_x_2995:
        /* <DEDUP_REMOVED lines=34> */
[----:B------:R-:W4:Y:S01]  /*6c10*/  FCHK P0, R17, 1 ;  /* 0x3f80000011007902 */ /* 0x000f220000000000 */
[----:B------:R-:W-:-:S03]  /*6c20*/  FFMA R4, R0, R17, RZ ;  /* 0x0000001100047223 */ /* 0x000fc600000000ff */
[----:B------:R-:W-:Y:S01]  /*6c30*/  @P1 FSEL R3, R3, -RZ, P3 ;  /* 0x800000ff03031208 */ /* 0x000fe20001800000 */
[----:B------:R-:W-:-:S04]  /*6c40*/  FFMA R5, R4, -1, R17 ;  /* 0xbf80000004057823 */ /* 0x000fc80000000011 */
[----:B------:R-:W-:Y:S01]  /*6c50*/  FFMA R0, R0, R5, R4 ;  /* 0x0000000500007223 */ /* 0x000fe20000000004 */
[----:B------:R-:W-:Y:S01]  /*6c60*/  FMUL.FTZ R22, R3, 0.5 ;  /* 0x3f00000003167820 */ /* 0x000fe20000410000 */
[----:B----4-:R-:W-:Y:S06]  /*6c70*/  @!P0 BRA `(.L_x_3012) ;  /* 0x00000000000c8947 */ /* 0x010fec0003800000 */
[----:B------:R-:W-:Y:S02]  /*6c80*/  MOV R0, 0x3f800000 ;  /* 0x3f80000000007802 */ /* 0x000fe40000000f00 */
[----:B------:R-:W-:-:S07]  /*6c90*/  MOV R2, 0x6cb0 ;  /* 0x00006cb000027802 */ /* 0x000fce0000000f00 */
[----:B0123--:R-:W-:Y:S05]  /*6ca0*/  CALL.REL.NOINC `($__internal_77_$__cuda_sm3x_div_rn_ftz_f32_slowpath) ;  /* 0x000000dc001c7944 */ /* 0x00ffea0003c00000 */
.L_x_3012:
[----:B------:R-:W-:Y:S05]  /*6cb0*/  BSYNC.RECONVERGENT B3 ;  /* 0x0000000000037941 */ /* 0x000fea0003800200 */
.L_x_3011:
        /* <DEDUP_REMOVED lines=26> */
.L_x_3010:
[----:B------:R-:W-:Y:S01]  /*6e60*/  MOV R0, 0x3f800000 ;  /* 0x3f80000000007802 */ /* 0x000fe20000000f00 */
[----:B------:R-:W4:Y:S01]  /*6e70*/  FCHK P0, R17, 1 ;  /* 0x3f80000011007902 */ /* 0x000f220000000000 */
        /* <DEDUP_REMOVED lines=8> */
[----:B----4-:R-:W-:Y:S06]  /*6f00*/  @!P0 BRA `(.L_x_3014) ;  /* 0x00000000000c8947 */ /* 0x010fec0003800000 */
[----:B------:R-:W-:Y:S01]  /*6f10*/  HFMA2 R0, -RZ, RZ, 1.875, 0 ;  /* 0x3f800000ff007431 */ /* 0x000fe200000001ff */
[----:B------:R-:W-:-:S07]  /*6f20*/  MOV R2, 0x6f40 ;  /* 0x00006f4000027802 */ /* 0x000fce0000000f00 */
[----:B0123--:R-:W-:Y:S05]  /*6f30*/  CALL.REL.NOINC `($__internal_77_$__cuda_sm3x_div_rn_ftz_f32_slowpath) ;  /* 0x000000d800787944 */ /* 0x00ffea0003c00000 */
.L_x_3014:
[----:B------:R-:W-:Y:S05]  /*6f40*/  BSYNC.RECONVERGENT B3 ;  /* 0x0000000000037941 */ /* 0x000fea0003800200 */
.L_x_3013:
        /* <DEDUP_REMOVED lines=26> */
.L_x_2994:
        /* <DEDUP_REMOVED lines=16> */
[----:B------:R-:W4:Y:S02]  /*71f0*/  MUFU.SQRT R6, R6 ;  /* 0x0000000600067308 */ /* 0x000f240000002000 */
[----:B----4-:R-:W-:Y:S01]  /*7200*/  @P0 FMUL.FTZ R2, R6, R3 ;  /* 0x0000000306020220 */ /* 0x010fe20000410000 */
[----:B------:R-:W-:Y:S01]  /*7210*/  FSETP.NEU.FTZ.AND P0, PT, R0, +INF , PT ;  /* 0x7f8000000000780b */ /* 0x000fe20003f1d000 */
[----:B------:R-:W-:-:S03]  /*7220*/  FFMA R3, -R23, R16, 1 ;  /* 0x3f80000017037423 */ /* 0x000fc60000000110 */
[----:B------:R-:W-:Y:S01]  /*7230*/  FSEL R2, R2, +INF , P0 ;  /* 0x7f80000002027808 */ /* 0x000fe20000000000 */
[----:B------:R-:W-:Y:S01]  /*7240*/  FFMA R0, R16, R3, R16 ;  /* 0x0000000310007223 */ /* 0x000fe20000000010 */
[----:B------:R-:W-:-:S03]  /*7250*/  HFMA2 R3, -RZ, RZ, 1.875, 0 ;  /* 0x3f800000ff037431 */ /* 0x000fc600000001ff */
[----:B------:R-:W-:Y:S01]  /*7260*/  FFMA R5, R17, R0, RZ ;  /* 0x0000000011057223 */ /* 0x000fe200000000ff */
[----:B------:R-:W4:Y:S03]  /*7270*/  MUFU.LG2 R2, R2 ;  /* 0x0000000200027308 */ /* 0x000f260000000c00 */
[----:B------:R-:W-:-:S04]  /*7280*/  FFMA R4, -R23, R5, R17 ;  /* 0x0000000517047223 */ /* 0x000fc80000000111 */
[----:B------:R-:W-:Y:S01]  /*7290*/  FFMA R0, R0, R4, R5 ;  /* 0x0000000400007223 */ /* 0x000fe20000000005 */
[----:B------:R-:W5:Y:S01]  /*72a0*/  FCHK P0, R17, R23 ;  /* 0x0000001711007302 */ /* 0x000f620000000000 */
[----:B----4-:R-:W-:Y:S01]  /*72b0*/  FFMA.FTZ R22, R2, 0.69314718246459960938, R3 ;  /* 0x3f31721802167823 */ /* 0x010fe20000010003 */
[----:B-----5:R-:W-:Y:S06]  /*72c0*/  @!P0 BRA `(.L_x_3016) ;  /* 0x00000000000c8947 */ /* 0x020fec0003800000 */
[----:B------:R-:W-:Y:S02]  /*72d0*/  MOV R0, R23 ;  /* 0x0000001700007202 */ /* 0x000fe40000000f00 */
[----:B------:R-:W-:-:S07]  /*72e0*/  MOV R2, 0x7300 ;  /* 0x0000730000027802 */ /* 0x000fce0000000f00 */
[----:B0123--:R-:W-:Y:S05]  /*72f0*/  CALL.REL.NOINC `($__internal_77_$__cuda_sm3x_div_rn_ftz_f32_slowpath) ;  /* 0x000000d400887944 */ /* 0x00ffea0003c00000 */
.L_x_3016:
[----:B------:R-:W-:Y:S05]  /*7300*/  BSYNC.RECONVERGENT B3 ;  /* 0x0000000000037941 */ /* 0x000fea0003800200 */
.L_x_3015:
        /* <DEDUP_REMOVED lines=28> */
.L_x_2993:
        /* <DEDUP_REMOVED lines=11> */
[----:B----4-:R-:W-:Y:S01]  /*7580*/  @P0 FMUL.FTZ R0, R10, 4 ;  /* 0x408000000a000820 */ /* 0x010fe20000410000 */
        /* <DEDUP_REMOVED lines=8> */
[----:B------:R-:W4:Y:S01]  /*7610*/  MUFU.LG2 R3, R3 ;  /* 0x0000000300037308 */ /* 0x000f220000000c00 */
[----:B------:R-:W-:-:S04]  /*7620*/  FFMA R5, R17, R4, RZ ;  /* 0x0000000411057223 */ /* 0x000fc800000000ff */
[----:B------:R-:W-:-:S04]  /*7630*/  FFMA R0, -R23, R5, R17 ;  /* 0x0000000517007223 */ /* 0x000fc80000000111 */
[----:B------:R-:W-:Y:S01]  /*7640*/  FFMA R0, R4, R0, R5 ;  /* 0x0000000004007223 */ /* 0x000fe20000000005 */
[----:B----4-:R-:W-:Y:S01]  /*7650*/  FMUL.FTZ R22, R3, 0.69314718246459960938 ;  /* 0x3f31721803167820 */ /* 0x010fe20000410000 */
[----:B------:R-:W-:Y:S06]  /*7660*/  @!P0 BRA `(.L_x_3018) ;  /* 0x00000000000c8947 */ /* 0x000fec0003800000 */
[----:B------:R-:W-:Y:S02]  /*7670*/  MOV R0, R23 ;  /* 0x0000001700007202 */ /* 0x000fe40000000f00 */
[----:B------:R-:W-:-:S07]  /*7680*/  MOV R2, 0x76a0 ;  /* 0x000076a000027802 */ /* 0x000fce0000000f00 */
[----:B0123--:R-:W-:Y:S05]  /*7690*/  CALL.REL.NOINC `($__internal_77_$__cuda_sm3x_div_rn_ftz_f32_slowpath) ;  /* 0x000000d000a07944 */ /* 0x00ffea0003c00000 */
.L_x_3018:
[----:B------:R-:W-:Y:S05]  /*76a0*/  BSYNC.RECONVERGENT B3 ;  /* 0x0000000000037941 */ /* 0x000fea0003800200 */
.L_x_3017:
        /* <DEDUP_REMOVED lines=27> */
.L_x_3000:
[----:B------:R-:W-:Y:S05]  /*7860*/  BSYNC.RECONVERGENT B2 ;  /* 0x0000000000027941 */ /* 0x000fea0003800200 */
.L_x_2992:
[----:B------:R-:W4:Y:S01]  /*7870*/  LDCU.64 UR16, c[0x0][0x10b0] ;  /* 0x00021600ff1077ac */ /* 0x000f220008000a00 */
[----:B------:R-:W-:Y:S01]  /*7880*/  BSSY.RECONVERGENT B0, `(.L_x_3019) ;  /* 0x000003b000007945 */ /* 0x000fe20003800200 */
[C---:B----4-:R-:W-:Y:S01]  /*7890*/  FMUL.FTZ R11, R10.reuse, UR16 ;  /* 0x000000100a0b7c20 */ /* 0x050fe20008410000 */
        /* <DEDUP_REMOVED lines=14> */
[----:B------:R-:W4:Y:S08]  /*7980*/  @P0 MUFU.SIN R5, R2 ;  /* 0x0000000200050308 */ /* 0x000f300000000400 */
[----:B------:R-:W4:Y:S02]  /*7990*/  @P0 MUFU.EX2 R0, R0 ;  /* 0x0000000000000308 */ /* 0x000f240000000800 */
[C---:B----4-:R-:W-:Y:S01]  /*79a0*/  @P0 FMUL.FTZ R11, R0.reuse, R5 ;  /* 0x00000005000b0220 */ /* 0x050fe20000410000 */
[----:B------:R-:W-:Y:S01]  /*79b0*/  @P0 FMUL.FTZ R10, R0, R3 ;  /* 0x00000003000a0220 */ /* 0x000fe20000410000 */
[----:B------:R-:W-:Y:S06]  /*79c0*/  @P0 BRA `(.L_x_3023) ;  /* 0x0000000000980947 */ /* 0x000fec0003800000 */
[----:B------:R-:W-:Y:S01]  /*79d0*/  FADD.FTZ R0, R22, -162.88958740234375 ;  /* 0xc322e3bc16007421 */ /* 0x000fe20000010000 */
[----:B------:R-:W-:-:S03]  /*79e0*/  FMUL.RZ R11, R11, 0.15915493667125701904 ;  /* 0x3e22f9830b0b7820 */ /* 0x000fc6000040c000 */
[----:B------:R-:W-:Y:S01]  /*79f0*/  FMUL.FTZ R0, R0, 1.4426950216293334961 ;  /* 0x3fb8aa3b00007820 */ /* 0x000fe20000410000 */
[----:B------:R-:W4:Y:S08]  /*7a00*/  MUFU.COS R5, R11 ;  /* 0x0000000b00057308 */ /* 0x000f300000000000 */
[----:B------:R-:W5:Y:S04]  /*7a10*/  MUFU.EX2 R0, R0 ;  /* 0x0000000000007308 */ /* 0x000f680000000800 */
[----:B------:R-:W0:Y:S01]  /*7a20*/  MUFU.SIN R7, R11 ;  /* 0x0000000b00077308 */ /* 0x000e220000000400 */
[----:B-----5:R-:W-:-:S02]  /*7a30*/  LEA.HI R2, R0, 0xffffffed, RZ, 0x9 ;  /* 0xffffffed00027811 */ /* 0x020fc400078f48ff */
[----:B------:R-:W-:Y:S02]  /*7a40*/  LOP3.LUT R0, R0, 0x7fffff, RZ, 0xc0, !PT ;  /* 0x007fffff00007812 */ /* 0x000fe400078ec0ff */
[----:B------:R-:W-:Y:S02]  /*7a50*/  LOP3.LUT R3, R2, 0xffff, RZ, 0xc0, !PT ;  /* 0x0000ffff02037812 */ /* 0x000fe400078ec0ff */
[----:B------:R-:W-:Y:S02]  /*7a60*/  LOP3.LUT R0, R0, 0x7f000000, RZ, 0xfc, !PT ;  /* 0x7f00000000007812 */ /* 0x000fe400078efcff */
[----:B------:R-:W-:-:S03]  /*7a70*/  LEA.HI R3, R3, R2, RZ, 0x11 ;  /* 0x0000000203037211 */ /* 0x000fc600078f88ff */
[-C--:B----4-:R-:W-:Y:S01]  /*7a80*/  FMUL.FTZ R4, R5, R0.reuse ;  /* 0x0000000005047220 */ /* 0x090fe20000410000 */
        /* <DEDUP_REMOVED lines=12> */
.L_x_3022:
        /* <DEDUP_REMOVED lines=8> */
.L_x_3021:
[----:B------:R-:W-:-:S04]  /*7bd0*/  FMUL.RZ R0, R11, 0.15915493667125701904 ;  /* 0x3e22f9830b007820 */ /* 0x000fc8000040c000 */
[----:B------:R4:W0:Y:S08]  /*7be0*/  MUFU.COS R10, R0 ;  /* 0x00000000000a7308 */ /* 0x0008300000000000 */
[----:B------:R4:W0:Y:S01]  /*7bf0*/  MUFU.SIN R11, R0 ;  /* 0x00000000000b7308 */ /* 0x0008220000000400 */
[----:B------:R-:W-:Y:S05]  /*7c00*/  BRA `(.L_x_3023) ;  /* 0x0000000000087947 */ /* 0x000fea0003800000 */
.L_x_3020:
[----:B------:R-:W-:-:S06]  /*7c10*/  FMUL.FTZ R10, R22, 1.4426950216293334961 ;  /* 0x3fb8aa3b160a7820 */ /* 0x000fcc0000410000 */
[----:B------:R-:W4:Y:S02]  /*7c20*/  MUFU.EX2 R10, R10 ;  /* 0x0000000a000a7308 */ /* 0x000f240000000800 */
.L_x_3023:
[----:B------:R-:W-:Y:S05]  /*7c30*/  BSYNC.RECONVERGENT B0 ;  /* 0x0000000000007941 */ /* 0x000fea0003800200 */
.L_x_3019:
        /* <DEDUP_REMOVED lines=67> */
.L_x_3031:
[----:B------:R-:W-:Y:S05]  /*8070*/  BSYNC.RECONVERGENT B3 ;  /* 0x0000000000037941 */ /* 0x000fea0003800200 */
.L_x_3030:
        /* <DEDUP_REMOVED lines=28> */
.L_x_3029:
        /* <DEDUP_REMOVED lines=18> */
.L_x_3035:
[----:B------:R-:W-:Y:S05]  /*8360*/  BSYNC.RECONVERGENT B3 ;  /* 0x0000000000037941 */ /* 0x000fea0003800200 */
.L_x_3034:
        /* <DEDUP_REMOVED lines=28> */
.L_x_3033:
        /* <DEDUP_REMOVED lines=25> */
.L_x_3037:
        /* <DEDUP_REMOVED lines=41> */
.L_x_3036:
        /* <DEDUP_REMOVED lines=55> */
.L_x_3039:
[----:B------:R-:W-:Y:S05]  /*8cc0*/  BSYNC.RECONVERGENT B3 ;  /* 0x0000000000037941 */ /* 0x000fea0003800200 */
.L_x_3038:
        /* <DEDUP_REMOVED lines=28> */
.L_x_3028:
        /* <DEDUP_REMOVED lines=28> */
.L_x_3041:
[----:B------:R-:W-:Y:S05]  /*9050*/  BSYNC.RECONVERGENT B3 ;  /* 0x0000000000037941 */ /* 0x000fea0003800200 */
.L_x_3040:
        /* <DEDUP_REMOVED lines=28> */
.L_x_3027:
        /* <DEDUP_REMOVED lines=44> */
.L_x_3044:
[----:B------:R-:W-:Y:S05]  /*94e0*/  BSYNC.RECONVERGENT B3 ;  /* 0x0000000000037941 */ /* 0x000fea0003800200 */
.L_x_3043:
        /* <DEDUP_REMOVED lines=26> */
.L_x_3042:
        /* <DEDUP_REMOVED lines=14> */
.L_x_3046:
[----:B------:R-:W-:Y:S05]  /*9770*/  BSYNC.RECONVERGENT B3 ;  /* 0x0000000000037941 */ /* 0x000fea0003800200 */
.L_x_3045:
        /* <DEDUP_REMOVED lines=26> */
.L_x_3026:
        /* <DEDUP_REMOVED lines=33> */
.L_x_3048:
[----:B------:R-:W-:Y:S05]  /*9b30*/  BSYNC.RECONVERGENT B3 ;  /* 0x0000000000037941 */ /* 0x000fea0003800200 */
.L_x_3047:
        /* <DEDUP_REMOVED lines=28> */
.L_x_3025:
        /* <DEDUP_REMOVED lines=29> */
.L_x_3050:
[----:B------:R-:W-:Y:S05]  /*9ed0*/  BSYNC.RECONVERGENT B3 ;  /* 0x0000000000037941 */ /* 0x000fea0003800200 */
.L_x_3049:
        /* <DEDUP_REMOVED lines=27> */
.L_x_3032:
[----:B------:R-:W-:Y:S05]  /*a090*/  BSYNC.RECONVERGENT B2 ;  /* 0x0000000000027941 */ /* 0x000fea0003800200 */
.L_x_3024:
        /* <DEDUP_REMOVED lines=25> */
[----:B------:R-:W4:Y:S08]  /*a230*/  MUFU.SIN R13, R7 ;  /* 0x00000007000d7308 */ /* 0x000f300000000400 */
[----:B------:R-:W5:Y:S02]  /*a240*/  MUFU.EX2 R0, R0 ;  /* 0x0000000000007308 */ /* 0x000f640000000800 */
[----:B-----5:R-:W-:-:S02]  /*a250*/  LEA.HI R2, R0, 0xffffffed, RZ, 0x9 ;  /* 0xffffffed00027811 */ /* 0x020fc400078f48ff */
[----:B------:R-:W-:Y:S02]  /*a260*/  LOP3.LUT R0, R0, 0x7fffff, RZ, 0xc0, !PT ;  /* 0x007fffff00007812 */ /* 0x000fe400078ec0ff */
[----:B------:R-:W-:Y:S02]  /*a270*/  LOP3.LUT R5, R2, 0xffff, RZ, 0xc0, !PT ;  /* 0x0000ffff02057812 */ /* 0x000fe400078ec0ff */
[----:B------:R-:W-:Y:S02]  /*a280*/  LOP3.LUT R0, R0, 0x7f000000, RZ, 0xfc, !PT ;  /* 0x7f00000000007812 */ /* 0x000fe400078efcff */
[----:B------:R-:W-:Y:S02]  /*a290*/  LEA.HI R3, R5, R2, RZ, 0x11 ;  /* 0x0000000205037211 */ /* 0x000fe400078f88ff */
[----:B------:R-:W5:Y:S01]  /*a2a0*/  MUFU.COS R5, R7 ;  /* 0x0000000700057308 */ /* 0x000f620000000000 */
[----:B----4-:R-:W-:Y:S01]  /*a2b0*/  FMUL.FTZ R6, R13, R0 ;  /* 0x000000000d067220 */ /* 0x010fe20000410000 */
        /* <DEDUP_REMOVED lines=12> */
.L_x_3054:
        /* <DEDUP_REMOVED lines=8> */
.L_x_3053:
[----:B------:R-:W-:-:S04]  /*a400*/  FMUL.RZ R0, R3, 0.15915493667125701904 ;  /* 0x3e22f98303007820 */ /* 0x000fc8000040c000 */
[----:B------:R4:W0:Y:S08]  /*a410*/  MUFU.COS R2, R0 ;  /* 0x0000000000027308 */ /* 0x0008300000000000 */
[----:B------:R4:W0:Y:S01]  /*a420*/  MUFU.SIN R3, R0 ;  /* 0x0000000000037308 */ /* 0x0008220000000400 */
[----:B------:R-:W-:Y:S05]  /*a430*/  BRA `(.L_x_3055) ;  /* 0x0000000000087947 */ /* 0x000fea0003800000 */
.L_x_3052:
[----:B------:R-:W-:-:S06]  /*a440*/  FMUL.FTZ R2, R22, 1.4426950216293334961 ;  /* 0x3fb8aa3b16027820 */ /* 0x000fcc0000410000 */
[----:B------:R-:W4:Y:S02]  /*a450*/  MUFU.EX2 R2, R2 ;  /* 0x0000000200027308 */ /* 0x000f240000000800 */
.L_x_3055:
[----:B------:R-:W-:Y:S05]  /*a460*/  BSYNC.RECONVERGENT B0 ;  /* 0x0000000000007941 */ /* 0x000fea0003800200 */
.L_x_3051:
[----:B----4-:R-:W-:Y:S01]  /*a470*/  IADD3 R0, P0, PT, R21, UR4, RZ ;  /* 0x0000000415007c10 */ /* 0x010fe2000ff1e0ff */
[----:B------:R-:W-:Y:S01]  /*a480*/  BSSY.RECONVERGENT B0, `(.L_x_3056) ;  /* 0x0000026000007945 */ /* 0x000fe20003800200 */
[----:B------:R-:W-:Y:S02]  /*a490*/  ISETP.GE.U32.AND P2, PT, R19, UR13, PT ;  /* 0x0000000d13007c0c */ /* 0x000fe4000bf46070 */
[----:B------:R-:W-:Y:S02]  /*a4a0*/  IADD3 R4, P1, PT, R0, UR9, RZ ;  /* 0x0000000900047c10 */ /* 0x000fe4000ff3e0ff */
[----:B------:R-:W-:Y:S02]  /*a4b0*/  IADD3.X R5, PT, PT, RZ, UR5, RZ, P0, !PT ;  /* 0x00000005ff057c10 */ /* 0x000fe400087fe4ff */
[----:B------:R-:W-:Y:S02]  /*a4c0*/  ISETP.GE.U32.AND P0, PT, R4, UR13, PT ;  /* 0x0000000d04007c0c */ /* 0x000fe4000bf06070 */
[----:B------:R-:W-:-:S02]  /*a4d0*/  IADD3.X R16, PT, PT, RZ, R5, RZ, P1, !PT ;  /* 0x00000005ff107210 */ /* 0x000fc40000ffe4ff */
[----:B------:R-:W-:Y:S02]  /*a4e0*/  ISETP.GE.U32.AND P1, PT, R0, UR13, PT ;  /* 0x0000000d00007c0c */ /* 0x000fe4000bf26070 */
[----:B------:R-:W-:Y:S02]  /*a4f0*/  ISETP.GE.U32.AND.EX P0, PT, R16, UR14, PT, P0 ;  /* 0x0000000e10007c0c */ /* 0x000fe4000bf06100 */
[----:B------:R-:W-:Y:S02]  /*a500*/  ISETP.GE.U32.AND.EX P1, PT, R5, UR14, PT, P1 ;  /* 0x0000000e05007c0c */ /* 0x000fe4000bf26110 */
[----:B------:R-:W-:Y:S02]  /*a510*/  MOV R13, UR9 ;  /* 0x00000009000d7c02 */ /* 0x000fe40008000f00 */
[----:B------:R-:W-:Y:S02]  /*a520*/  ISETP.GE.U32.AND.EX P2, PT, R18, UR14, PT, P2 ;  /* 0x0000000e12007c0c */ /* 0x000fe4000bf46120 */
[----:B------:R-:W-:-:S02]  /*a530*/  MOV R18, UR9 ;  /* 0x0000000900127c02 */ /* 0x000fc40008000f00 */
[----:B------:R-:W-:-:S03]  /*a540*/  MOV R17, UR9 ;  /* 0x0000000900117c02 */ /* 0x000fc60008000f00 */
[C---:B------:R-:W-:Y:S02]  /*a550*/  @!P0 LEA R12, P5, R0.reuse, UR6, 0x3 ;  /* 0x00000006000c8c11 */ /* 0x040fe4000f8a18ff */
[C---:B------:R-:W-:Y:S02]  /*a560*/  @!P1 LEA R6, P3, R0.reuse, UR6, 0x3 ;  /* 0x0000000600069c11 */ /* 0x040fe4000f8618ff */
[----:B------:R-:W-:Y:S02]  /*a570*/  @!P0 LEA R12, P4, R13, R12, 0x3 ;  /* 0x0000000c0d0c8211 */ /* 0x000fe400078818ff */
[C-C-:B------:R-:W-:Y:S02]  /*a580*/  @!P0 LEA.HI.X R13, R0.reuse, UR7, R5.reuse, 0x3, P5 ;  /* 0x00000007000d8c11 */ /* 0x140fe4000a8f1c05 */
[----:B------:R-:W-:Y:S02]  /*a590*/  @!P1 LEA.HI.X R7, R0, UR7, R5, 0x3, P3 ;  /* 0x0000000700079c11 */ /* 0x000fe400098f1c05 */
[----:B------:R-:W-:-:S03]  /*a5a0*/  @!P0 LEA.HI.X R13, R18, R13, RZ, 0x3, P4 ;  /* 0x0000000d120d8211 */ /* 0x000fc600020f1cff */
[----:B0-23--:R0:W-:Y:S04]  /*a5b0*/  @!P1 STG.E.64 desc[UR10][R6.64], R8 ;  /* 0x0000000806009986 */ /* 0x00d1e8000c101b0a */
[----:B-1----:R0:W-:Y:S04]  /*a5c0*/  @!P0 STG.E.64 desc[UR10][R12.64], R14 ;  /* 0x0000000e0c008986 */ /* 0x0021e8000c101b0a */
[----:B------:R0:W-:Y:S01]  /*a5d0*/  @!P2 STG.E.64 desc[UR10][R24.64], R10 ;  /* 0x0000000a1800a986 */ /* 0x0001e2000c101b0a */
[----:B------:R-:W-:-:S04]  /*a5e0*/  IADD3 R4, P1, P2, R17, UR9, R4 ;  /* 0x0000000911047c10 */ /* 0x000fc8000fa3e004 */
[----:B------:R-:W-:Y:S02]  /*a5f0*/  ISETP.GE.U32.AND P0, PT, R4, UR13, PT ;  /* 0x0000000d04007c0c */ /* 0x000fe4000bf06070 */
[----:B------:R-:W-:-:S04]  /*a600*/  IADD3.X R4, PT, PT, RZ, R16, RZ, P1, P2 ;  /* 0x00000010ff047210 */ /* 0x000fc80000fe44ff */
[----:B------:R-:W-:-:S13]  /*a610*/  ISETP.GE.U32.AND.EX P0, PT, R4, UR14, PT, P0 ;  /* 0x0000000e04007c0c */ /* 0x000fda000bf06100 */
[----:B0-----:R-:W-:Y:S05]  /*a620*/  @P0 BRA `(.L_x_3057) ;  /* 0x00000000002c0947 */ /* 0x001fea0003800000 */
[----:B------:R-:W-:Y:S01]  /*a630*/  USHF.L.U32 UR8, UR9, 0x3, URZ ;  /* 0x0000000309087899 */ /* 0x000fe200080006ff */
[----:B------:R-:W-:Y:S01]  /*a640*/  LEA R4, P0, R0, UR6, 0x3 ;  /* 0x0000000600047c11 */ /* 0x000fe2000f8018ff */
[----:B------:R-:W-:-:S03]  /*a650*/  USHF.R.U32.HI UR12, URZ, 0x1d, UR9 ;  /* 0x0000001dff0c7899 */ /* 0x000fc60008011609 */
[----:B------:R-:W-:Y:S02]  /*a660*/  LEA.HI.X R0, R0, UR7, R5, 0x3, P0 ;  /* 0x0000000700007c11 */ /* 0x000fe400080f1c05 */
[----:B------:R-:W-:Y:S02]  /*a670*/  MOV R7, UR8 ;  /* 0x0000000800077c02 */ /* 0x000fe40008000f00 */
[----:B------:R-:W-:Y:S02]  /*a680*/  MOV R5, UR12 ;  /* 0x0000000c00057c02 */ /* 0x000fe40008000f00 */
[----:B------:R-:W-:-:S04]  /*a690*/  IADD3 R4, P0, P1, R4, UR8, R7 ;  /* 0x0000000804047c10 */ /* 0x000fc8000f91e007 */
[----:B------:R-:W-:Y:S02]  /*a6a0*/  IADD3.X R0, PT, PT, R0, UR12, R5, P0, P1 ;  /* 0x0000000c00007c10 */ /* 0x000fe400087e2405 */
[----:B------:R-:W-:-:S04]  /*a6b0*/  IADD3 R4, P0, PT, R4, UR8, RZ ;  /* 0x0000000804047c10 */ /* 0x000fc8000ff1e0ff */
[----:B------:R-:W-:-:S05]  /*a6c0*/  IADD3.X R5, PT, PT, R0, UR12, RZ, P0, !PT ;  /* 0x0000000c00057c10 */ /* 0x000fca00087fe4ff */
[----:B------:R0:W-:Y:S04]  /*a6d0*/  STG.E.64 desc[UR10][R4.64], R2 ;  /* 0x0000000204007986 */ /* 0x0001e8000c101b0a */
.L_x_3057:
[----:B------:R-:W-:Y:S05]  /*a6e0*/  BSYNC.RECONVERGENT B0 ;  /* 0x0000000000007941 */ /* 0x000fea0003800200 */
.L_x_3056:
[----:B------:R-:W-:-:S04]  /*a6f0*/  ULEA UR4, UP0, UR9, UR4, 0x2 ;  /* 0x0000000409047291 */ /* 0x000fc8000f8010ff */
[----:B------:R-:W-:Y:S02]  /*a700*/  UIADD3.X UR5, UPT, UPT, URZ, UR5, URZ, UP0, !UPT ;  /* 0x00000005ff057290 */ /* 0x000fe400087fe4ff */
[----:B------:R-:W-:-:S04]  /*a710*/  UISETP.GE.U32.AND UP0, UPT, UR4, UR13, UPT ;  /* 0x0000000d0400728c */ /* 0x000fc8000bf06070 */
[----:B------:R-:W-:-:S09]  /*a720*/  UISETP.GE.U32.AND.EX UP0, UPT, UR5, UR14, UPT, UP0 ;  /* 0x0000000e0500728c */ /* 0x000fd2000bf06100 */
[----:B------:R-:W-:Y:S05]  /*a730*/  BRA.U !UP0, `(.L_x_3058) ;  /* 0xffffff5908a47547 */ /* 0x000fea000b83ffff */
[----:B------:R-:W-:Y:S05]  /*a740*/  EXIT ;  /* 0x000000000000794d */ /* 0x000fea0003800000 */
.L_x_2928:
[----:B------:R-:W0:Y:S02]  /*a750*/  S2R R19, SR_TID.X ;  /* 0x0000000000137919 */ /* 0x000e240000002100 */
[----:B0-----:R-:W-:-:S03]  /*a760*/  IMAD.WIDE.U32 R2, R19, 0x4, RZ ;  /* 0x0000000413027825 */ /* 0x001fc600078e00ff */
[----:B------:R-:W-:-:S04]  /*a770*/  ISETP.GE.U32.AND P0, PT, R2, UR15, PT ;  /* 0x0000000f02007c0c */ /* 0x000fc8000bf06070 */
[----:B------:R-:W-:-:S13]  /*a780*/  ISETP.GE.AND.EX P0, PT, R3, UR8, PT, P0 ;  /* 0x0000000803007c0c */ /* 0x000fda000bf06300 */
[----:B------:R-:W-:Y:S05]  /*a790*/  @P0 EXIT ;  /* 0x000000000000094d */ /* 0x000fea0003800000 */
[----:B------:R-:W-:Y:S01]  /*a7a0*/  HFMA2 R18, -RZ, RZ, 0, 0 ;  /* 0x00000000ff127431 */ /* 0x000fe200000001ff */
[----:B------:R-:W0:Y:S06]  /*a7b0*/  LDCU UR4, c[0x0][0x360] ;  /* 0x00006c00ff0477ac */ /* 0x000e2c0008000800 */
.L_x_3186:
[----:B------:R-:W-:-:S04]  /*a7c0*/  LEA R22, P0, R19, UR6, 0x5 ;  /* 0x0000000613167c11 */ /* 0x000fc8000f8028ff */
[----:B------:R-:W-:-:S05]  /*a7d0*/  LEA.HI.X R23, R19, UR7, R18, 0x5, P0 ;  /* 0x0000000713177c11 */ /* 0x000fca00080f2c12 */
        /* <DEDUP_REMOVED lines=33> */
[----:B0-----:R-:W-:Y:S05]  /*a9f0*/  CALL.REL.NOINC `($__internal_77_$__cuda_sm3x_div_rn_ftz_f32_slowpath) ;  /* 0x0000009c00c87944 */ /* 0x001fea0003c00000 */
.L_x_3062:
[----:B0-----:R-:W-:Y:S05]  /*aa00*/  BSYNC.RECONVERGENT B3 ;  /* 0x0000000000037941 */ /* 0x001fea0003800200 */
.L_x_3061:
        /* <DEDUP_REMOVED lines=28> */
.L_x_3060:
        /* <DEDUP_REMOVED lines=39> */
[----:B0-----:R-:W-:Y:S05]  /*ae40*/  CALL.REL.NOINC `($__internal_77_$__cuda_sm3x_div_rn_ftz_f32_slowpath) ;  /* 0x0000009800b47944 */ /* 0x001fea0003c00000 */
.L_x_3066:
[----:B0-----:R-:W-:Y:S05]  /*ae50*/  BSYNC.RECONVERGENT B3 ;  /* 0x0000000000037941 */ /* 0x001fea0003800200 */
.L_x_3065:
        /* <DEDUP_REMOVED lines=28> */
.L_x_3064:
        /* <DEDUP_REMOVED lines=17> */
[----:B0-----:R-:W-:Y:S05]  /*b130*/  CALL.REL.NOINC `($__internal_77_$__cuda_sm3x_div_rn_ftz_f32_slowpath) ;  /* 0x0000009400f87944 */ /* 0x001fea0003c00000 */
.L_x_3070:
[----:B0-----:R-:W-:Y:S05]  /*b140*/  BSYNC.RECONVERGENT B3 ;  /* 0x0000000000037941 */ /* 0x001fea0003800200 */
.L_x_3069:
        /* <DEDUP_REMOVED lines=26> */
.L_x_3068:
        /* <DEDUP_REMOVED lines=40> */
[----:B0-----:R-:W-:Y:S05]  /*b570*/  CALL.REL.NOINC `($__internal_77_$__cuda_sm3x_div_rn_ftz_f32_slowpath) ;  /* 0x0000009000e87944 */ /* 0x001fea0003c00000 */
.L_x_3072:
[----:B0-----:R-:W-:Y:S05]  /*b580*/  BSYNC.RECONVERGENT B3 ;  /* 0x0000000000037941 */ /* 0x001fea0003800200 */
.L_x_3071:
        /* <DEDUP_REMOVED lines=26> */
.L_x_3067:
        /* <DEDUP_REMOVED lines=32> */
[----:B0-----:R-:W-:Y:S05]  /*b930*/  CALL.REL.NOINC `($__internal_77_$__cuda_sm3x_div_rn_ftz_f32_slowpath) ;  /* 0x0000008c00f87944 */ /* 0x001fea0003c00000 */
.L_x_3075:
[----:B0-----:R-:W-:Y:S05]  /*b940*/  BSYNC.RECONVERGENT B3 ;  /* 0x0000000000037941 */ /* 0x001fea0003800200 */
.L_x_3074:
        /* <DEDUP_REMOVED lines=28> */
.L_x_3073:
        /* <DEDUP_REMOVED lines=46> */
[----:B0-----:R-:W-:Y:S05]  /*bdf0*/  CALL.REL.NOINC `($__internal_77_$__cuda_sm3x_div_rn_ftz_f32_slowpath) ;  /* 0x0000008800c87944 */ /* 0x001fea0003c00000 */
.L_x_3078:
[----:B0-----:R-:W-:Y:S05]  /*be00*/  BSYNC.RECONVERGENT B3 ;  /* 0x0000000000037941 */ /* 0x001fea0003800200 */
.L_x_3077:
        /* <DEDUP_REMOVED lines=28> */
.L_x_3076:
        /* <DEDUP_REMOVED lines=17> */
[----:B0-----:R-:W-:Y:S05]  /*c0e0*/  CALL.REL.NOINC `($__internal_77_$__cuda_sm3x_div_rn_ftz_f32_slowpath) ;  /* 0x00000088000c7944 */ /* 0x001fea0003c00000 */
.L_x_3081:
[----:B0-----:R-:W-:Y:S05]  /*c0f0*/  BSYNC.RECONVERGENT B3 ;  /* 0x0000000000037941 */ /* 0x001fea0003800200 */
.L_x_3080:
        /* <DEDUP_REMOVED lines=28> */
.L_x_3079:
        /* <DEDUP_REMOVED lines=25> */
.L_x_3083:
        /* <DEDUP_REMOVED lines=41> */
.L_x_3082:
        /* <DEDUP_REMOVED lines=53> */
[----:B------:R-:W-:Y:S05]  /*ca30*/  CALL.REL.NOINC `($__internal_77_$__cuda_sm3x_div_rn_ftz_f32_slowpath) ;  /* 0x0000007c00b87944 */ /* 0x000fea0003c00000 */
[----:B------:R-:W-:-:S07]  /*ca40*/  MOV R2, R0 ;  /* 0x0000000000027202 */ /* 0x000fce0000000f00 */
.L_x_3085:
[----:B------:R-:W-:Y:S05]  /*ca50*/  BSYNC.RECONVERGENT B3 ;  /* 0x0000000000037941 */ /* 0x000fea0003800200 */
.L_x_3084:
        /* <DEDUP_REMOVED lines=27> */
.L_x_3063:
[----:B------:R-:W-:Y:S05]  /*cc10*/  BSYNC.RECONVERGENT B2 ;  /* 0x0000000000027941 */ /* 0x000fea0003800200 */
.L_x_3059:
        /* <DEDUP_REMOVED lines=25> */
.L_x_3088:
        /* <DEDUP_REMOVED lines=27> */
.L_x_3089:
[----:B--2---:R-:W-:Y:S01]  /*cf60*/  FMUL.RZ R0, R13, 0.15915493667125701904 ;  /* 0x3e22f9830d007820 */ /* 0x004fe2000040c000 */
[----:B------:R-:W-:-:S03]  /*cf70*/  FMUL.FTZ R21, R21, 1.4426950216293334961 ;  /* 0x3fb8aa3b15157820 */ /* 0x000fc60000410000 */
[----:B---3--:R-:W0:Y:S08]  /*cf80*/  MUFU.COS R12, R0 ;  /* 0x00000000000c7308 */ /* 0x008e300000000000 */
[----:B------:R-:W1:Y:S08]  /*cf90*/  MUFU.SIN R2, R0 ;  /* 0x0000000000027308 */ /* 0x000e700000000400 */
[----:B------:R-:W0:Y:S02]  /*cfa0*/  MUFU.EX2 R21, R21 ;  /* 0x0000001500157308 */ /* 0x000e240000000800 */
[C---:B0-----:R-:W-:Y:S01]  /*cfb0*/  FMUL.FTZ R12, R21.reuse, R12 ;  /* 0x0000000c150c7220 */ /* 0x041fe20000410000 */
[----:B-1----:R-:W-:-:S07]  /*cfc0*/  FMUL.FTZ R13, R21, R2 ;  /* 0x00000002150d7220 */ /* 0x002fce0000410000 */
.L_x_3087:
[----:B------:R-:W-:Y:S05]  /*cfd0*/  BSYNC.RECONVERGENT B0 ;  /* 0x0000000000007941 */ /* 0x000fea0003800200 */
.L_x_3086:
        /* <DEDUP_REMOVED lines=67> */
.L_x_3097:
[----:B------:R-:W-:Y:S05]  /*d410*/  BSYNC.RECONVERGENT B3 ;  /* 0x0000000000037941 */ /* 0x000fea0003800200 */
.L_x_3096:
        /* <DEDUP_REMOVED lines=28> */
.L_x_3095:
        /* <DEDUP_REMOVED lines=18> */
.L_x_3101:
[----:B------:R-:W-:Y:S05]  /*d700*/  BSYNC.RECONVERGENT B3 ;  /* 0x0000000000037941 */ /* 0x000fea0003800200 */
.L_x_3100:
        /* <DEDUP_REMOVED lines=28> */
.L_x_3099:
        /* <DEDUP_REMOVED lines=25> */
.L_x_3103:
        /* <DEDUP_REMOVED lines=41> */
.L_x_3102:
        /* <DEDUP_REMOVED lines=55> */
.L_x_3105:
[----:B------:R-:W-:Y:S05]  /*e060*/  BSYNC.RECONVERGENT B3 ;  /* 0x0000000000037941 */ /* 0x000fea0003800200 */
.L_x_3104:
        /* <DEDUP_REMOVED lines=28> */
.L_x_3094:
        /* <DEDUP_REMOVED lines=28> */
.L_x_3107:
[----:B------:R-:W-:Y:S05]  /*e3f0*/  BSYNC.RECONVERGENT B3 ;  /* 0x0000000000037941 */ /* 0x000fea0003800200 */
.L_x_3106:
        /* <DEDUP_REMOVED lines=28> */
.L_x_3093:
        /* <DEDUP_REMOVED lines=43> */
[----:B0-23--:R-:W-:Y:S05]  /*e870*/  CALL.REL.NOINC `($__internal_77_$__cuda_sm3x_div_rn_ftz_f32_slowpath) ;  /* 0x0000006000287944 */ /* 0x00dfea0003c00000 */
.L_x_3110:
[----:B------:R-:W-:Y:S05]  /*e880*/  BSYNC.RECONVERGENT B3 ;  /* 0x0000000000037941 */ /* 0x000fea0003800200 */
.L_x_3109:
        /* <DEDUP_REMOVED lines=26> */
.L_x_3108:
        /* <DEDUP_REMOVED lines=13> */
[----:B0-23--:R-:W-:Y:S05]  /*eb00*/  CALL.REL.NOINC `($__internal_77_$__cuda_sm3x_div_rn_ftz_f32_slowpath) ;  /* 0x0000005c00847944 */ /* 0x00dfea0003c00000 */
.L_x_3112:
[----:B------:R-:W-:Y:S05]  /*eb10*/  BSYNC.RECONVERGENT B3 ;  /* 0x0000000000037941 */ /* 0x000fea0003800200 */
.L_x_3111:
        /* <DEDUP_REMOVED lines=26> */
.L_x_3092:
        /* <DEDUP_REMOVED lines=33> */
.L_x_3114:
[----:B------:R-:W-:Y:S05]  /*eed0*/  BSYNC.RECONVERGENT B3 ;  /* 0x0000000000037941 */ /* 0x000fea0003800200 */
.L_x_3113:
        /* <DEDUP_REMOVED lines=28> */
.L_x_3091:
        /* <DEDUP_REMOVED lines=28> */
[----:B0-23--:R-:W-:Y:S05]  /*f260*/  CALL.REL.NOINC `($__internal_77_$__cuda_sm3x_div_rn_ftz_f32_slowpath) ;  /* 0x0000005400ac7944 */ /* 0x00dfea0003c00000 */
.L_x_3116:
[----:B------:R-:W-:Y:S05]  /*f270*/  BSYNC.RECONVERGENT B3 ;  /* 0x0000000000037941 */ /* 0x000fea0003800200 */
.L_x_3115:
        /* <DEDUP_REMOVED lines=27> */
.L_x_3098:
[----:B------:R-:W-:Y:S05]  /*f430*/  BSYNC.RECONVERGENT B2 ;  /* 0x0000000000027941 */ /* 0x000fea0003800200 */
.L_x_3090:
        /* <DEDUP_REMOVED lines=46> */
.L_x_3120:
        /* <DEDUP_REMOVED lines=8> */
.L_x_3119:
[----:B------:R-:W-:-:S04]  /*f7a0*/  FMUL.RZ R0, R15, 0.15915493667125701904 ;  /* 0x3e22f9830f007820 */ /* 0x000fc8000040c000 */
[----:B------:R4:W1:Y:S08]  /*f7b0*/  MUFU.COS R14, R0 ;  /* 0x00000000000e7308 */ /* 0x0008700000000000 */
[----:B------:R4:W0:Y:S01]  /*f7c0*/  MUFU.SIN R15, R0 ;  /* 0x00000000000f7308 */ /* 0x0008220000000400 */
[----:B------:R-:W-:Y:S05]  /*f7d0*/  BRA `(.L_x_3121) ;  /* 0x0000000000087947 */ /* 0x000fea0003800000 */
.L_x_3118:
[----:B------:R-:W-:-:S06]  /*f7e0*/  FMUL.FTZ R14, R21, 1.4426950216293334961 ;  /* 0x3fb8aa3b150e7820 */ /* 0x000fcc0000410000 */
[----:B------:R-:W1:Y:S02]  /*f7f0*/  MUFU.EX2 R14, R14 ;  /* 0x0000000e000e7308 */ /* 0x000e640000000800 */
.L_x_3121:
[----:B------:R-:W-:Y:S05]  /*f800*/  BSYNC.RECONVERGENT B0 ;  /* 0x0000000000007941 */ /* 0x000fea0003800200 */
.L_x_3117:
        /* <DEDUP_REMOVED lines=42> */
[----:B------:R-:W4:Y:S02]  /*fab0*/  MUFU.RCP R7, R24 ;  /* 0x0000001800077308 */ /* 0x000f240000001000 */
[----:B------:R-:W-:-:S04]  /*fac0*/  FFMA.FTZ R5, R2, R5, -0.13229703903198242188 ;  /* 0xbe0778e002057423 */ /* 0x000fc80000010005 */
[----:B------:R-:W-:-:S04]  /*fad0*/  FFMA.FTZ R5, R2, R5, 0.14491446316242218018 ;  /* 0x3e14647502057423 */ /* 0x000fc80000010005 */
[----:B------:R-:W-:-:S04]  /*fae0*/  FFMA.FTZ R5, R2, R5, -0.16641564667224884033 ;  /* 0xbe2a68dd02057423 */ /* 0x000fc80000010005 */
[----:B------:R-:W-:-:S04]  /*faf0*/  FFMA.FTZ R5, R2, R5, 0.19988867640495300293 ;  /* 0x3e4caf9e02057423 */ /* 0x000fc80000010005 */
[----:B------:R-:W-:Y:S01]  /*fb00*/  FFMA.FTZ R5, R2, R5, -0.25000196695327758789 ;  /* 0xbe80004202057423 */ /* 0x000fe20000010005 */
[----:B----4-:R-:W-:-:S03]  /*fb10*/  FFMA R4, -R24, R7, 1 ;  /* 0x3f80000018047423 */ /* 0x010fc60000000107 */
        /* <DEDUP_REMOVED lines=18> */
.L_x_3129:
[----:B------:R-:W-:Y:S05]  /*fc40*/  BSYNC.RECONVERGENT B3 ;  /* 0x0000000000037941 */ /* 0x000fea0003800200 */
.L_x_3128:
        /* <DEDUP_REMOVED lines=28> */
.L_x_3127:
        /* <DEDUP_REMOVED lines=18> */
.L_x_3133:
[----:B------:R-:W-:Y:S05]  /*ff30*/  BSYNC.RECONVERGENT B3 ;  /* 0x0000000000037941 */ /* 0x000fea0003800200 */
.L_x_3132:
        /* <DEDUP_REMOVED lines=28> */
.L_x_3131:
        /* <DEDUP_REMOVED lines=25> */
.L_x_3135:
        /* <DEDUP_REMOVED lines=41> */
.L_x_3134:
        /* <DEDUP_REMOVED lines=55> */
.L_x_3137:
[----:B------:R-:W-:Y:S05]  /*10890*/  BSYNC.RECONVERGENT B3 ;  /* 0x0000000000037941 */ /* 0x000fea0003800200 */
.L_x_3136:
        /* <DEDUP_REMOVED lines=28> */
.L_x_3126:
        /* <DEDUP_REMOVED lines=28> */
.L_x_3139:
[----:B------:R-:W-:Y:S05]  /*10c20*/  BSYNC.RECONVERGENT B3 ;  /* 0x0000000000037941 */ /* 0x000fea0003800200 */
.L_x_3138:
        /* <DEDUP_REMOVED lines=28> */
.L_x_3125:
        /* <DEDUP_REMOVED lines=36> */
[----:B------:R-:W4:Y:S02]  /*11030*/  FCHK P0, R17, 1 ;  /* 0x3f80000011007902 */ /* 0x000f240000000000 */
[----:B------:R-:W-:Y:S02]  /*11040*/  FFMA R0, R3, R6, R4 ;  /* 0x0000000603007223 */ /* 0x000fe40000000004 */
[----:B------:R-:W-:-:S05]  /*11050*/  @P1 FSEL R2, R2, -RZ, P3 ;  /* 0x800000ff02021208 */ /* 0x000fca0001800000 */
[----:B------:R-:W-:Y:S01]  /*11060*/  FMUL.FTZ R21, R2, 0.5 ;  /* 0x3f00000002157820 */ /* 0x000fe20000410000 */
[----:B----4-:R-:W-:Y:S06]  /*11070*/  @!P0 BRA `(.L_x_3142) ;  /* 0x00000000000c8947 */ /* 0x010fec0003800000 */
[----:B------:R-:W-:Y:S02]  /*11080*/  MOV R0, 0x3f800000 ;  /* 0x3f80000000007802 */ /* 0x000fe40000000f00 */
[----:B------:R-:W-:-:S07]  /*11090*/  MOV R2, 0x110b0 ;  /* 0x000110b000027802 */ /* 0x000fce0000000f00 */
[----:B0123--:R-:W-:Y:S05]  /*110a0*/  CALL.REL.NOINC `($__internal_77_$__cuda_sm3x_div_rn_ftz_f32_slowpath) ;  /* 0x00000038001c7944 */ /* 0x00ffea0003c00000 */
.L_x_3142:
[----:B------:R-:W-:Y:S05]  /*110b0*/  BSYNC.RECONVERGENT B3 ;  /* 0x0000000000037941 */ /* 0x000fea0003800200 */
.L_x_3141:
        /* <DEDUP_REMOVED lines=26> */
.L_x_3140:
[----:B------:R-:W-:Y:S01]  /*11260*/  MOV R0, 0x3f800000 ;  /* 0x3f80000000007802 */ /* 0x000fe20000000f00 */
[----:B------:R-:W4:Y:S01]  /*11270*/  FCHK P0, R17, 1 ;  /* 0x3f80000011007902 */ /* 0x000f220000000000 */
        /* <DEDUP_REMOVED lines=8> */
[----:B----4-:R-:W-:Y:S06]  /*11300*/  @!P0 BRA `(.L_x_3144) ;  /* 0x00000000000c8947 */ /* 0x010fec0003800000 */
[----:B------:R-:W-:Y:S01]  /*11310*/  HFMA2 R0, -RZ, RZ, 1.875, 0 ;  /* 0x3f800000ff007431 */ /* 0x000fe200000001ff */
[----:B------:R-:W-:-:S07]  /*11320*/  MOV R2, 0x11340 ;  /* 0x0001134000027802 */ /* 0x000fce0000000f00 */
[----:B0123--:R-:W-:Y:S05]  /*11330*/  CALL.REL.NOINC `($__internal_77_$__cuda_sm3x_div_rn_ftz_f32_slowpath) ;  /* 0x0000003400787944 */ /* 0x00ffea0003c00000 */
.L_x_3144:
[----:B------:R-:W-:Y:S05]  /*11340*/  BSYNC.RECONVERGENT B3 ;  /* 0x0000000000037941 */ /* 0x000fea0003800200 */
.L_x_3143:
        /* <DEDUP_REMOVED lines=26> */
.L_x_3124:
        /* <DEDUP_REMOVED lines=33> */
.L_x_3146:
[----:B------:R-:W-:Y:S05]  /*11700*/  BSYNC.RECONVERGENT B3 ;  /* 0x0000000000037941 */ /* 0x000fea0003800200 */
.L_x_3145:
        /* <DEDUP_REMOVED lines=28> */
.L_x_3123:
        /* <DEDUP_REMOVED lines=21> */
[----:B------:R-:W4:Y:S01]  /*11a20*/  MUFU.LG2 R3, R3 ;  /* 0x0000000300037308 */ /* 0x000f220000000c00 */
[----:B------:R-:W-:-:S04]  /*11a30*/  FFMA R2, -R24, R5, R17 ;  /* 0x0000000518027223 */ /* 0x000fc80000000111 */
[----:B------:R-:W-:Y:S01]  /*11a40*/  FFMA R0, R0, R2, R5 ;  /* 0x0000000200007223 */ /* 0x000fe20000000005 */
[----:B----4-:R-:W-:Y:S01]  /*11a50*/  FMUL.FTZ R21, R3, 0.69314718246459960938 ;  /* 0x3f31721803157820 */ /* 0x010fe20000410000 */
[----:B------:R-:W-:Y:S06]  /*11a60*/  @!P0 BRA `(.L_x_3148) ;  /* 0x00000000000c8947 */ /* 0x000fec0003800000 */
[----:B------:R-:W-:Y:S02]  /*11a70*/  MOV R0, R24 ;  /* 0x0000001800007202 */ /* 0x000fe40000000f00 */
[----:B------:R-:W-:-:S07]  /*11a80*/  MOV R2, 0x11aa0 ;  /* 0x00011aa000027802 */ /* 0x000fce0000000f00 */
[----:B0123--:R-:W-:Y:S05]  /*11a90*/  CALL.REL.NOINC `($__internal_77_$__cuda_sm3x_div_rn_ftz_f32_slowpath) ;  /* 0x0000002c00a07944 */ /* 0x00ffea0003c00000 */
.L_x_3148:
[----:B------:R-:W-:Y:S05]  /*11aa0*/  BSYNC.RECONVERGENT B3 ;  /* 0x0000000000037941 */ /* 0x000fea0003800200 */
.L_x_3147:
        /* <DEDUP_REMOVED lines=27> */
.L_x_3130:
[----:B------:R-:W-:Y:S05]  /*11c60*/  BSYNC.RECONVERGENT B2 ;  /* 0x0000000000027941 */ /* 0x000fea0003800200 */
.L_x_3122:
        /* <DEDUP_REMOVED lines=46> */
.L_x_3152:
        /* <DEDUP_REMOVED lines=8> */
.L_x_3151:
[----:B------:R-:W-:-:S04]  /*11fd0*/  FMUL.RZ R0, R9, 0.15915493667125701904 ;  /* 0x3e22f98309007820 */ /* 0x000fc8000040c000 */
[----:B------:R4:W0:Y:S08]  /*11fe0*/  MUFU.COS R8, R0 ;  /* 0x0000000000087308 */ /* 0x0008300000000000 */
[----:B------:R4:W0:Y:S01]  /*11ff0*/  MUFU.SIN R9, R0 ;  /* 0x0000000000097308 */ /* 0x0008220000000400 */
[----:B------:R-:W-:Y:S05]  /*12000*/  BRA `(.L_x_3153) ;  /* 0x0000000000087947 */ /* 0x000fea0003800000 */
.L_x_3150:
[----:B------:R-:W-:-:S06]  /*12010*/  FMUL.FTZ R8, R21, 1.4426950216293334961 ;  /* 0x3fb8aa3b15087820 */ /* 0x000fcc0000410000 */
[----:B------:R-:W4:Y:S02]  /*12020*/  MUFU.EX2 R8, R8 ;  /* 0x0000000800087308 */ /* 0x000f240000000800 */
.L_x_3153:
[----:B------:R-:W-:Y:S05]  /*12030*/  BSYNC.RECONVERGENT B0 ;  /* 0x0000000000007941 */ /* 0x000fea0003800200 */
.L_x_3149:
        /* <DEDUP_REMOVED lines=67> */
.L_x_3161:
[----:B------:R-:W-:Y:S05]  /*12470*/  BSYNC.RECONVERGENT B3 ;  /* 0x0000000000037941 */ /* 0x000fea0003800200 */
.L_x_3160:
        /* <DEDUP_REMOVED lines=28> */
.L_x_3159:
        /* <DEDUP_REMOVED lines=18> */
.L_x_3165:
[----:B------:R-:W-:Y:S05]  /*12760*/  BSYNC.RECONVERGENT B3 ;  /* 0x0000000000037941 */ /* 0x000fea0003800200 */
.L_x_3164:
        /* <DEDUP_REMOVED lines=28> */
.L_x_3163:
        /* <DEDUP_REMOVED lines=25> */
.L_x_3167:
        /* <DEDUP_REMOVED lines=41> */
.L_x_3166:
        /* <DEDUP_REMOVED lines=55> */
.L_x_3169:
[----:B------:R-:W-:Y:S05]  /*130c0*/  BSYNC.RECONVERGENT B3 ;  /* 0x0000000000037941 */ /* 0x000fea0003800200 */
.L_x_3168:
        /* <DEDUP_REMOVED lines=28> */
.L_x_3158:
        /* <DEDUP_REMOVED lines=28> */
.L_x_3171:
[----:B------:R-:W-:Y:S05]  /*13450*/  BSYNC.RECONVERGENT B3 ;  /* 0x0000000000037941 */ /* 0x000fea0003800200 */
.L_x_3170:
        /* <DEDUP_REMOVED lines=28> */
.L_x_3157:
        /* <DEDUP_REMOVED lines=44> */
.L_x_3174:
[----:B------:R-:W-:Y:S05]  /*138e0*/  BSYNC.RECONVERGENT B3 ;  /* 0x0000000000037941 */ /* 0x000fea0003800200 */
.L_x_3173:
        /* <DEDUP_REMOVED lines=26> */
.L_x_3172:
        /* <DEDUP_REMOVED lines=14> */
.L_x_3176:
[----:B------:R-:W-:Y:S05]  /*13b70*/  BSYNC.RECONVERGENT B3 ;  /* 0x0000000000037941 */ /* 0x000fea0003800200 */
.L_x_3175:
        /* <DEDUP_REMOVED lines=26> */
.L_x_3156:
        /* <DEDUP_REMOVED lines=33> */
.L_x_3178:
[----:B------:R-:W-:Y:S05]  /*13f30*/  BSYNC.RECONVERGENT B3 ;  /* 0x0000000000037941 */ /* 0x000fea0003800200 */
.L_x_3177:
        /* <DEDUP_REMOVED lines=28> */
.L_x_3155:
        /* <DEDUP_REMOVED lines=29> */
.L_x_3180:
[----:B------:R-:W-:Y:S05]  /*142d0*/  BSYNC.RECONVERGENT B3 ;  /* 0x0000000000037941 */ /* 0x000fea0003800200 */
.L_x_3179:
        /* <DEDUP_REMOVED lines=27> */
.L_x_3162:
[----:B------:R-:W-:Y:S05]  /*14490*/  BSYNC.RECONVERGENT B2 ;  /* 0x0000000000027941 */ /* 0x000fea0003800200 */
.L_x_3154:
        /* <DEDUP_REMOVED lines=46> */
.L_x_3184:
        /* <DEDUP_REMOVED lines=8> */
.L_x_3183:
[----:B------:R-:W-:-:S04]  /*14800*/  FMUL.RZ R0, R11, 0.15915493667125701904 ;  /* 0x3e22f9830b007820 */ /* 0x000fc8000040c000 */
[----:B------:R4:W0:Y:S08]  /*14810*/  MUFU.COS R10, R0 ;  /* 0x00000000000a7308 */ /* 0x0008300000000000 */
[----:B------:R4:W0:Y:S01]  /*14820*/  MUFU.SIN R11, R0 ;  /* 0x00000000000b7308 */ /* 0x0008220000000400 */
[----:B------:R-:W-:Y:S05]  /*14830*/  BRA `(.L_x_3185) ;  /* 0x0000000000087947 */ /* 0x000fea0003800000 */
.L_x_3182:
[----:B------:R-:W-:-:S06]  /*14840*/  FMUL.FTZ R10, R21, 1.4426950216293334961 ;  /* 0x3fb8aa3b150a7820 */ /* 0x000fcc0000410000 */
[----:B------:R-:W4:Y:S02]  /*14850*/  MUFU.EX2 R10, R10 ;  /* 0x0000000a000a7308 */ /* 0x000f240000000800 */
.L_x_3185:
[----:B------:R-:W-:Y:S05]  /*14860*/  BSYNC.RECONVERGENT B0 ;  /* 0x0000000000007941 */ /* 0x000fea0003800200 */
.L_x_3181:
[----:B------:R-:W-:Y:S01]  /*14870*/  IADD3 R19, P0, PT, R19, UR4, RZ ;  /* 0x0000000413137c10 */ /* 0x000fe2000ff1e0ff */
[----:B01234-:R1:W-:Y:S03]  /*14880*/  STG.E.ENL2.256 desc[UR10][R22.64], R12, R8 ;  /* 0xf800000c1608797f */ /* 0x01f3e6000f12180a */
[C---:B------:R-:W-:Y:S02]  /*14890*/  SHF.L.U32 R0, R19.reuse, 0x2, RZ ;  /* 0x0000000213007819 */ /* 0x040fe400000006ff */
[----:B------:R-:W-:Y:S02]  /*148a0*/  IADD3.X R18, PT, PT, RZ, R18, RZ, P0, !PT ;  /* 0x00000012ff127210 */ /* 0x000fe400007fe4ff */
[----:B------:R-:W-:Y:S02]  /*148b0*/  ISETP.LT.U32.AND P1, PT, R0, UR15, PT ;  /* 0x0000000f00007c0c */ /* 0x000fe4000bf21070 */
[----:B------:R-:W-:-:S02]  /*148c0*/  LOP3.LUT P0, RZ, R19, 0xffffc000, RZ, 0xc0, !PT ;  /* 0xffffc00013ff7812 */ /* 0x000fc4000780c0ff */
[----:B------:R-:W-:Y:S02]  /*148d0*/  SHF.L.U64.HI R0, R19, 0x2, R18 ;  /* 0x0000000213007819 */ /* 0x000fe40000010212 */
[----:B------:R-:W-:Y:S02]  /*148e0*/  LOP3.LUT P0, RZ, R18, 0x3fffffff, RZ, 0xc0, P0 ;  /* 0x3fffffff12ff7812 */ /* 0x000fe4000000c0ff */
[----:B------:R-:W-:-:S13]  /*148f0*/  ISETP.LT.AND.EX P1, PT, R0, UR8, PT, P1 ;  /* 0x0000000800007c0c */ /* 0x000fda000bf21310 */
[----:B-1----:R-:W-:Y:S05]  /*14900*/  @!P0 BRA P1, `(.L_x_3186) ;  /* 0xffffff5c00ac8947 */ /* 0x002fea000083ffff */
[----:B------:R-:W-:Y:S05]  /*14910*/  EXIT ;  /* 0x000000000000794d */ /* 0x000fea0003800000 */
        .weak           $__internal_77_$__cuda_sm3x_div_rn_ftz_f32_slowpath
        .type           $__internal_77_$__cuda_sm3x_div_rn_ftz_f32_slowpath,@function
        .size           $__internal_77_$__cuda_sm3x_div_rn_ftz_f32_slowpath,(.L_x_4755 - $__internal_77_$__cuda_sm3x_div_rn_ftz_f32_slowpath)
$__internal_77_$__cuda_sm3x_div_rn_ftz_f32_slowpath:
        /* <DEDUP_REMOVED lines=32> */
.L_x_3189:
[----:B------:R-:W-:Y:S05]  /*14b20*/  BSYNC.RELIABLE B1 ;  /* 0x0000000000017941 */ /* 0x000fea0003800100 */
.L_x_3188:
        /* <DEDUP_REMOVED lines=27> */
.L_x_3195:
[----:B------:R-:W-:-:S07]  /*14ce0*/  LEA R0, R3, R0, 0x17 ;  /* 0x0000000003007211 */ /* 0x000fce00078eb8ff */
.L_x_3196:
[----:B------:R-:W-:Y:S05]  /*14cf0*/  BSYNC.RECONVERGENT B1 ;  /* 0x0000000000017941 */ /* 0x000fea0003800200 */
.L_x_3194:
[----:B------:R-:W-:Y:S05]  /*14d00*/  BRA `(.L_x_3197) ;  /* 0x0000000000207947 */ /* 0x000fea0003800000 */
.L_x_3193:
[----:B------:R-:W-:-:S04]  /*14d10*/  LOP3.LUT R17, R0, 0x80000000, R17, 0x48, !PT ;  /* 0x8000000000117812 */ /* 0x000fc800078e4811 */
[----:B------:R-:W-:Y:S01]  /*14d20*/  LOP3.LUT R0, R17, 0x7f800000, RZ, 0xfc, !PT ;  /* 0x7f80000011007812 */ /* 0x000fe200078efcff */
[----:B------:R-:W-:Y:S06]  /*14d30*/  BRA `(.L_x_3197) ;  /* 0x0000000000147947 */ /* 0x000fec0003800000 */
.L_x_3192:
[----:B------:R-:W-:Y:S01]  /*14d40*/  LOP3.LUT R0, R0, 0x80000000, R17, 0x48, !PT ;  /* 0x8000000000007812 */ /* 0x000fe200078e4811 */
[----:B------:R-:W-:Y:S06]  /*14d50*/  BRA `(.L_x_3197) ;  /* 0x00000000000c7947 */ /* 0x000fec0003800000 */
.L_x_3191:
[----:B------:R-:W0:Y:S01]  /*14d60*/  MUFU.RSQ R0, -QNAN ;  /* 0xffc0000000007908 */ /* 0x000e220000001400 */
[----:B------:R-:W-:Y:S05]  /*14d70*/  BRA `(.L_x_3197) ;  /* 0x0000000000047947 */ /* 0x000fea0003800000 */
.L_x_3190:
[----:B------:R-:W-:-:S07]  /*14d80*/  FADD.FTZ R0, R17, R0 ;  /* 0x0000000011007221 */ /* 0x000fce0000010000 */
.L_x_3197:
[----:B------:R-:W-:Y:S05]  /*14d90*/  BSYNC.RECONVERGENT B0 ;  /* 0x0000000000007941 */ /* 0x000fea0003800200 */
.L_x_3187:
[----:B------:R-:W-:-:S04]  /*14da0*/  HFMA2 R3, -RZ, RZ, 0, 0 ;  /* 0x00000000ff037431 */ /* 0x000fc800000001ff */
[----:B0-----:R-:W-:Y:S05]  /*14db0*/  RET.REL.NODEC R2 `(_ZN2at6native57_GLOBAL__N__f3eca4a2_24_ForeachBinaryOpScalar_cu_86b9896c25multi_tensor_apply_kernelINS1_18TensorListMetadataILi1EEENS1_21BinaryOpScalarFunctorIN3c107complexIfEELi1ELi1ELi0EEEJNS1_13power_functorIS8_EES8_EEEvT_T0_DpT1_) ;  /* 0xfffffeb002907950 */ /* 0x001fea0003c3ffff */
.L_x_3198:
        /* <DEDUP_REMOVED lines=12> */
.L_x_4755:


//--------------------- .text._ZN2at6native57_GLOBAL__N__f3eca4a2_24_ForeachBinaryOpScalar_cu_86b9896c25multi_tensor_apply_kernelINS1_18TensorListMetadataILi1EEENS1_21BinaryOpScalarFunctorIN3c107complexIdEELi1ELi1ELi0EEEJNS1_13power_functorIS8_EES8_EEEvT_T0_DpT1_ --------------------------
	.section	.text._ZN2at6native57_GLOBAL__N__f3eca4a2_24_ForeachBinaryOpScalar_cu_86b9896c25multi_tensor_apply_kernelINS1_18TensorListMetadataILi1EEENS1_21BinaryOpScalarFunctorIN3c107complexIdEELi1ELi1ELi0EEEJNS1_13power_functorIS8_EES8_EEEvT_T0_DpT1_,"ax",@progbits
	.align	128
.text._ZN2at6native57_GLOBAL__N__f3eca4a2_24_ForeachBinaryOpScalar_cu_86b9896c25multi_tensor_apply_kernelINS1_18TensorListMetadataILi1EEENS1_21BinaryOpScalarFunctorIN3c107complexIdEELi1ELi1ELi0EEEJNS1_13power_functorIS8_EES8_EEEvT_T0_DpT1_:
        .type           _ZN2at6native57_GLOBAL__N__f3eca4a2_24_ForeachBinaryOpScalar_cu_86b9896c25multi_tensor_apply_kernelINS1_18TensorListMetadataILi1EEENS1_21BinaryOpScalarFunctorIN3c107complexIdEELi1ELi1ELi0EEEJNS1_13power_functorIS8_EES8_EEEvT_T0_DpT1_,@function
        .size           _ZN2at6native57_GLOBAL__N__f3eca4a2_24_ForeachBinaryOpScalar_cu_86b9896c25multi_tensor_apply_kernelINS1_18TensorListMetadataILi1EEENS1_21BinaryOpScalarFunctorIN3c107complexIdEELi1ELi1ELi0EEEJNS1_13power_functorIS8_EES8_EEEvT_T0_DpT1_,(.L_x_4757 - _ZN2at6native57_GLOBAL__N__f3eca4a2_24_ForeachBinaryOpScalar_cu_86b9896c25multi_tensor_apply_kernelINS1_18TensorListMetadataILi1EEENS1_21BinaryOpScalarFunctorIN3c107complexIdEELi1ELi1ELi0EEEJNS1_13power_functorIS8_EES8_EEEvT_T0_DpT1_)
        .other          _ZN2at6native57_GLOBAL__N__f3eca4a2_24_ForeachBinaryOpScalar_cu_86b9896c25multi_tensor_apply_kernelINS1_18TensorListMetadataILi1EEENS1_21BinaryOpScalarFunctorIN3c107complexIdEELi1ELi1ELi0EEEJNS1_13power_functorIS8_EES8_EEEvT_T0_DpT1_,@"STO_CUDA_ENTRY STV_DEFAULT"
_ZN2at6native57_GLOBAL__N__f3eca4a2_24_ForeachBinaryOpScalar_cu_86b9896c25multi_tensor_apply_kernelINS1_18TensorListMetadataILi1EEENS1_21BinaryOpScalarFunctorIN3c107complexIdEELi1ELi1ELi0EEEJNS1_13power_functorIS8_EES8_EEEvT_T0_DpT1_:
        /* <DEDUP_REMOVED lines=10> */
[----:B--2---:R-:W-:Y:S02]  /*00a0*/  UIMAD.WIDE UR4, UR10, 0x10000, URZ ;  /* 0x000100000a0478a5 */ /* 0x004fe4000f8e02ff */
[----:B-1----:R-:W-:Y:S02]  /*00b0*/  UIMAD.WIDE UR6, UR10, 0x100000, UR6 ;  /* 0x001000000a0678a5 */ /* 0x002fe4000f8e0206 */
[----:B---3--:R-:W-:Y:S02]  /*00c0*/  ULOP3.LUT UR11, UR8, 0x3, URZ, 0xc0, !UPT ;  /* 0x00000003080b7892 */ /* 0x008fe4000f8ec0ff */
        /* <DEDUP_REMOVED lines=17> */
.L_x_3596:
[----:B0-----:R-:W-:Y:S01]  /*01e0*/  IADD3 R0, P1, PT, R0, UR4, RZ ;  /* 0x0000000400007c10 */ /* 0x001fe2000ff3e0ff */
[----:B-1----:R-:W-:Y:S01]  /*01f0*/  USHF.L.U32 UR8, UR11, 0x4, URZ ;  /* 0x000000040b087899 */ /* 0x002fe200080006ff */
[----:B------:R-:W-:Y:S02]  /*0200*/  CS2R R10, SRZ ;  /* 0x00000000000a7805 */ /* 0x000fe4000001ff00 */
[----:B------:R-:W-:Y:S02]  /*0210*/  CS2R R8, SRZ ;  /* 0x0000000000087805 */ /* 0x000fe4000001ff00 */
[C---:B------:R-:W-:Y:S01]  /*0220*/  IADD3 R3, P4, PT, R0.reuse, UR11, RZ ;  /* 0x0000000b00037c10 */ /* 0x040fe2000ff9e0ff */
[----:B------:R-:W-:Y:S01]  /*0230*/  IMAD.X R5, RZ, RZ, UR5, P1 ;  /* 0x00000005ff057e24 */ /* 0x000fe200088e06ff */
[C---:B------:R-:W-:Y:S01]  /*0240*/  ISETP.GE.U32.AND P0, PT, R0.reuse, UR14, PT ;  /* 0x0000000e00007c0c */ /* 0x040fe2000bf06070 */
[----:B------:R-:W-:Y:S01]  /*0250*/  USHF.R.U32.HI UR9, URZ, 0x1c, UR11 ;  /* 0x0000001cff097899 */ /* 0x000fe2000801160b */
[----:B------:R-:W-:-:S02]  /*0260*/  LEA R2, P2, R0, UR6, 0x4 ;  /* 0x0000000600027c11 */ /* 0x000fc4000f8420ff */
[C---:B------:R-:W-:Y:S02]  /*0270*/  ISETP.GE.U32.AND P1, PT, R3.reuse, UR14, PT ;  /* 0x0000000e03007c0c */ /* 0x040fe4000bf26070 */
[----:B------:R-:W-:Y:S02]  /*0280*/  IADD3 R4, P3, PT, R3, UR11, RZ ;  /* 0x0000000b03047c10 */ /* 0x000fe4000ff7e0ff */
[----:B------:R-:W-:Y:S02]  /*0290*/  ISETP.GE.U32.AND.EX P0, PT, R5, UR15, PT, P0 ;  /* 0x0000000f05007c0c */ /* 0x000fe4000bf06100 */
[--C-:B------:R-:W-:Y:S01]  /*02a0*/  LEA.HI.X R3, R0, UR7, R5.reuse, 0x4, P2 ;  /* 0x0000000700037c11 */ /* 0x100fe200090f2405 */
[----:B------:R-:W-:Y:S01]  /*02b0*/  IMAD.X R5, RZ, RZ, R5, P4 ;  /* 0x000000ffff057224 */ /* 0x000fe200020e0605 */
[C---:B------:R-:W-:Y:S02]  /*02c0*/  IADD3 R0, P4, PT, R4.reuse, UR11, RZ ;  /* 0x0000000b04007c10 */ /* 0x040fe4000ff9e0ff */
[----:B------:R-:W-:-:S02]  /*02d0*/  ISETP.GE.U32.AND P2, PT, R4, UR14, PT ;  /* 0x0000000e04007c0c */ /* 0x000fc4000bf46070 */
[----:B------:R-:W-:Y:S01]  /*02e0*/  ISETP.GE.U32.AND.EX P1, PT, R5, UR15, PT, P1 ;  /* 0x0000000f05007c0c */ /* 0x000fe2000bf26110 */
[----:B------:R-:W-:Y:S01]  /*02f0*/  IMAD.X R5, RZ, RZ, R5, P3 ;  /* 0x000000ffff057224 */ /* 0x000fe200018e0605 */
[----:B------:R-:W-:-:S03]  /*0300*/  ISETP.GE.U32.AND P3, PT, R0, UR14, PT ;  /* 0x0000000e00007c0c */ /* 0x000fc6000bf66070 */
[----:B------:R-:W-:Y:S01]  /*0310*/  IMAD.X R0, RZ, RZ, R5, P4 ;  /* 0x000000ffff007224 */ /* 0x000fe200020e0605 */
[----:B------:R-:W-:Y:S01]  /*0320*/  IADD3 R4, P4, PT, R2, UR8, RZ ;  /* 0x0000000802047c10 */ /* 0x000fe2000ff9e0ff */
[----:B------:R-:W2:Y:S01]  /*0330*/  @!P0 LDG.E.128 R8, desc[UR12][R2.64] ;  /* 0x0000000c02088981 */ /* 0x000ea2000c1e1d00 */
[----:B------:R-:W-:Y:S02]  /*0340*/  ISETP.GE.U32.AND.EX P2, PT, R5, UR15, PT, P2 ;  /* 0x0000000f05007c0c */ /* 0x000fe4000bf46120 */
[----:B------:R-:W-:Y:S02]  /*0350*/  IADD3.X R5, PT, PT, R3, UR9, RZ, P4, !PT ;  /* 0x0000000903057c10 */ /* 0x000fe4000a7fe4ff */
[----:B------:R-:W-:Y:S02]  /*0360*/  IADD3 R6, P0, PT, R4, UR8, RZ ;  /* 0x0000000804067c10 */ /* 0x000fe4000ff1e0ff */
[----:B------:R-:W-:Y:S02]  /*0370*/  ISETP.GE.U32.AND.EX P3, PT, R0, UR15, PT, P3 ;  /* 0x0000000f00007c0c */ /* 0x000fe4000bf66130 */
[----:B------:R-:W-:-:S02]  /*0380*/  IADD3.X R7, PT, PT, R5, UR9, RZ, P0, !PT ;  /* 0x0000000905077c10 */ /* 0x000fc400087fe4ff */
[----:B------:R-:W-:Y:S02]  /*0390*/  IADD3 R12, P0, PT, R6, UR8, RZ ;  /* 0x00000008060c7c10 */ /* 0x000fe4000ff1e0ff */
[----:B------:R-:W-:Y:S02]  /*03a0*/  CS2R R30, SRZ ;  /* 0x00000000001e7805 */ /* 0x000fe4000001ff00 */
[----:B------:R-:W-:Y:S02]  /*03b0*/  CS2R R28, SRZ ;  /* 0x00000000001c7805 */ /* 0x000fe4000001ff00 */
[----:B------:R-:W-:Y:S02]  /*03c0*/  CS2R R26, SRZ ;  /* 0x00000000001a7805 */ /* 0x000fe4000001ff00 */
[----:B----4-:R-:W-:Y:S02]  /*03d0*/  CS2R R24, SRZ ;  /* 0x0000000000187805 */ /* 0x010fe4000001ff00 */
[----:B------:R-:W-:Y:S01]  /*03e0*/  IADD3.X R13, PT, PT, R7, UR9, RZ, P0, !PT ;  /* 0x00000009070d7c10 */ /* 0x000fe200087fe4ff */
[----:B------:R0:W5:Y:S04]  /*03f0*/  @!P2 LDG.E.128 R28, desc[UR12][R6.64] ;  /* 0x0000000c061ca981 */ /* 0x000168000c1e1d00 */
[----:B------:R0:W5:Y:S01]  /*0400*/  @!P3 LDG.E.128 R24, desc[UR12][R12.64] ;  /* 0x0000000c0c18b981 */ /* 0x000162000c1e1d00 */
[----:B------:R-:W-:-:S02]  /*0410*/  CS2R R18, SRZ ;  /* 0x0000000000127805 */ /* 0x000fc4000001ff00 */
[----:B------:R-:W-:Y:S01]  /*0420*/  CS2R R16, SRZ ;  /* 0x0000000000107805 */ /* 0x000fe2000001ff00 */
[----:B------:R-:W-:Y:S05]  /*0430*/  BSSY.RECONVERGENT B1, `(.L_x_3200) ;  /* 0x0001121000017945 */ /* 0x000fea0003800200 */
        /* <DEDUP_REMOVED lines=235> */
.L_x_3203:
[----:B------:R-:W-:Y:S01]  /*12f0*/  IMAD.MOV.U32 R2, RZ, RZ, 0x0 ;  /* 0x00000000ff027424 */ /* 0x000fe200078e00ff */
[----:B------:R-:W-:Y:S01]  /*1300*/  LOP3.LUT P0, RZ, R5, 0x7fffffff, RZ, 0xc0, !PT ;  /* 0x7fffffff05ff7812 */ /* 0x000fe2000780c0ff */
[----:B------:R-:W-:-:S06]  /*1310*/  IMAD.MOV.U32 R3, RZ, RZ, 0x7ff00000 ;  /* 0x7ff00000ff037424 */ /* 0x000fcc00078e00ff */
[----:B------:R-:W0:Y:S02]  /*1320*/  DFMA R4, R4, R2, +INF ;  /* 0x7ff000000404742b */ /* 0x000e240000000002 */
[----:B0-----:R-:W-:Y:S02]  /*1330*/  FSEL R20, R4, RZ, P0 ;  /* 0x000000ff04147208 */ /* 0x001fe40000000000 */
[----:B------:R-:W-:-:S07]  /*1340*/  FSEL R21, R5, -QNAN , P0 ;  /* 0xfff0000005157808 */ /* 0x000fce0000000000 */
.L_x_3204:
[----:B------:R-:W-:Y:S05]  /*1350*/  BSYNC.RECONVERGENT B0 ;  /* 0x0000000000007941 */ /* 0x000fea0003800200 */
.L_x_3202:
        /* <DEDUP_REMOVED lines=66> */
[----:B-----5:R-:W-:Y:S05]  /*1780*/  CALL.REL.NOINC `($__internal_78_$__cuda_sm20_div_rn_f64_full) ;  /* 0x00000acc00787944 */ /* 0x020fea0003c00000 */
.L_x_3206:
[----:B------:R-:W-:Y:S05]  /*1790*/  BSYNC.RECONVERGENT B2 ;  /* 0x0000000000027941 */ /* 0x000fea0003800200 */
.L_x_3205:
        /* <DEDUP_REMOVED lines=193> */
.L_x_3201:
        /* <DEDUP_REMOVED lines=72> */
[----:B-----5:R-:W-:Y:S05]  /*2830*/  CALL.REL.NOINC `($__internal_78_$__cuda_sm20_div_rn_f64_full) ;  /* 0x00000abc004c7944 */ /* 0x020fea0003c00000 */
[----:B------:R-:W-:Y:S02]  /*2840*/  IMAD.MOV.U32 R20, RZ, RZ, R2 ;  /* 0x000000ffff147224 */ /* 0x000fe400078e0002 */
[----:B------:R-:W-:-:S07]  /*2850*/  IMAD.MOV.U32 R21, RZ, RZ, R3 ;  /* 0x000000ffff157224 */ /* 0x000fce00078e0003 */
.L_x_3210:
[----:B------:R-:W-:Y:S05]  /*2860*/  BSYNC.RECONVERGENT B2 ;  /* 0x0000000000027941 */ /* 0x000fea0003800200 */
.L_x_3209:
        /* <DEDUP_REMOVED lines=51> */
.L_x_3212:
[----:B------:R-:W-:Y:S05]  /*2ba0*/  BSYNC.RECONVERGENT B2 ;  /* 0x0000000000027941 */ /* 0x000fea0003800200 */
.L_x_3211:
        /* <DEDUP_REMOVED lines=283> */
.L_x_3214:
[----:B------:R-:W-:Y:S01]  /*3d60*/  IMAD.MOV.U32 R2, RZ, RZ, 0x0 ;  /* 0x00000000ff027424 */ /* 0x000fe200078e00ff */
[----:B------:R-:W-:Y:S01]  /*3d70*/  LOP3.LUT P0, RZ, R5, 0x7fffffff, RZ, 0xc0, !PT ;  /* 0x7fffffff05ff7812 */ /* 0x000fe2000780c0ff */
[----:B------:R-:W-:-:S06]  /*3d80*/  IMAD.MOV.U32 R3, RZ, RZ, 0x7ff00000 ;  /* 0x7ff00000ff037424 */ /* 0x000fcc00078e00ff */
[----:B------:R-:W0:Y:S02]  /*3d90*/  DFMA R4, R4, R2, +INF ;  /* 0x7ff000000404742b */ /* 0x000e240000000002 */
[----:B0-----:R-:W-:Y:S02]  /*3da0*/  FSEL R20, R4, RZ, P0 ;  /* 0x000000ff04147208 */ /* 0x001fe40000000000 */
[----:B------:R-:W-:-:S07]  /*3db0*/  FSEL R21, R5, -QNAN , P0 ;  /* 0xfff0000005157808 */ /* 0x000fce0000000000 */
.L_x_3215:
[----:B------:R-:W-:Y:S05]  /*3dc0*/  BSYNC.RECONVERGENT B0 ;  /* 0x0000000000007941 */ /* 0x000fea0003800200 */
.L_x_3213:
        /* <DEDUP_REMOVED lines=54> */
.L_x_3217:
[----:B------:R-:W-:Y:S05]  /*4130*/  BSYNC.RECONVERGENT B2 ;  /* 0x0000000000027941 */ /* 0x000fea0003800200 */
.L_x_3216:
        /* <DEDUP_REMOVED lines=196> */
.L_x_3208:
        /* <DEDUP_REMOVED lines=201> */
.L_x_3219:
        /* <DEDUP_REMOVED lines=59> */
.L_x_3223:
[----:B------:R-:W-:Y:S05]  /*5dc0*/  BSYNC.RECONVERGENT B3 ;  /* 0x0000000000037941 */ /* 0x000fea0003800200 */
.L_x_3222:
        /* <DEDUP_REMOVED lines=78> */
.L_x_3221:
        /* <DEDUP_REMOVED lines=187> */
.L_x_3225:
[----:B------:R-:W-:Y:S01]  /*6e60*/  IMAD.MOV.U32 R2, RZ, RZ, 0x0 ;  /* 0x00000000ff027424 */ /* 0x000fe200078e00ff */
[----:B------:R-:W-:Y:S01]  /*6e70*/  LOP3.LUT P0, RZ, R5, 0x7fffffff, RZ, 0xc0, !PT ;  /* 0x7fffffff05ff7812 */ /* 0x000fe2000780c0ff */
[----:B------:R-:W-:-:S06]  /*6e80*/  IMAD.MOV.U32 R3, RZ, RZ, 0x7ff00000 ;  /* 0x7ff00000ff037424 */ /* 0x000fcc00078e00ff */
[----:B------:R-:W0:Y:S02]  /*6e90*/  DFMA R4, R4, R2, +INF ;  /* 0x7ff000000404742b */ /* 0x000e240000000002 */
[----:B0-----:R-:W-:Y:S02]  /*6ea0*/  FSEL R4, R4, RZ, P0 ;  /* 0x000000ff04047208 */ /* 0x001fe40000000000 */
[----:B------:R-:W-:-:S07]  /*6eb0*/  FSEL R5, R5, -QNAN , P0 ;  /* 0xfff0000005057808 */ /* 0x000fce0000000000 */
.L_x_3224:
[----:B------:R-:W-:Y:S05]  /*6ec0*/  BSYNC.RECONVERGENT B2 ;  /* 0x0000000000027941 */ /* 0x000fea0003800200 */
.L_x_3220:
        /* <DEDUP_REMOVED lines=191> */
.L_x_3218:
        /* <DEDUP_REMOVED lines=308> */
.L_x_3228:
[----:B------:R-:W-:Y:S01]  /*8e00*/  IMAD.MOV.U32 R2, RZ, RZ, 0x0 ;  /* 0x00000000ff027424 */ /* 0x000fe200078e00ff */
[----:B------:R-:W-:Y:S01]  /*8e10*/  LOP3.LUT P0, RZ, R5, 0x7fffffff, RZ, 0xc0, !PT ;  /* 0x7fffffff05ff7812 */ /* 0x000fe2000780c0ff */
[----:B------:R-:W-:-:S06]  /*8e20*/  IMAD.MOV.U32 R3, RZ, RZ, 0x7ff00000 ;  /* 0x7ff00000ff037424 */ /* 0x000fcc00078e00ff */
[----:B------:R-:W0:Y:S02]  /*8e30*/  DFMA R4, R4, R2, +INF ;  /* 0x7ff000000404742b */ /* 0x000e240000000002 */
[----:B0-----:R-:W-:Y:S02]  /*8e40*/  FSEL R20, R4, RZ, P0 ;  /* 0x000000ff04147208 */ /* 0x001fe40000000000 */
[----:B------:R-:W-:-:S07]  /*8e50*/  FSEL R21, R5, -QNAN , P0 ;  /* 0xfff0000005157808 */ /* 0x000fce0000000000 */
.L_x_3229:
[----:B------:R-:W-:Y:S05]  /*8e60*/  BSYNC.RECONVERGENT B0 ;  /* 0x0000000000007941 */ /* 0x000fea0003800200 */
.L_x_3227:
        /* <DEDUP_REMOVED lines=49> */
.L_x_3231:
[----:B------:R-:W-:Y:S05]  /*9180*/  BSYNC.RECONVERGENT B2 ;  /* 0x0000000000027941 */ /* 0x000fea0003800200 */
.L_x_3230:
        /* <DEDUP_REMOVED lines=192> */
.L_x_3226:
        /* <DEDUP_REMOVED lines=76> */
.L_x_3236:
[----:B------:R-:W-:Y:S05]  /*a250*/  BSYNC.RECONVERGENT B3 ;  /* 0x0000000000037941 */ /* 0x000fea0003800200 */
.L_x_3235:
        /* <DEDUP_REMOVED lines=78> */
.L_x_3234:
        /* <DEDUP_REMOVED lines=187> */
.L_x_3238:
[----:B------:R-:W-:Y:S01]  /*b2f0*/  IMAD.MOV.U32 R4, RZ, RZ, 0x0 ;  /* 0x00000000ff047424 */ /* 0x000fe200078e00ff */
[----:B------:R-:W-:Y:S01]  /*b300*/  LOP3.LUT P0, RZ, R3, 0x7fffffff, RZ, 0xc0, !PT ;  /* 0x7fffffff03ff7812 */ /* 0x000fe2000780c0ff */
[----:B------:R-:W-:-:S06]  /*b310*/  IMAD.MOV.U32 R5, RZ, RZ, 0x7ff00000 ;  /* 0x7ff00000ff057424 */ /* 0x000fcc00078e00ff */
[----:B------:R-:W0:Y:S02]  /*b320*/  DFMA R2, R2, R4, +INF ;  /* 0x7ff000000202742b */ /* 0x000e240000000004 */
[----:B0-----:R-:W-:Y:S02]  /*b330*/  FSEL R20, R2, RZ, P0 ;  /* 0x000000ff02147208 */ /* 0x001fe40000000000 */
[----:B------:R-:W-:-:S07]  /*b340*/  FSEL R21, R3, -QNAN , P0 ;  /* 0xfff0000003157808 */ /* 0x000fce0000000000 */
.L_x_3237:
[----:B------:R-:W-:Y:S05]  /*b350*/  BSYNC.RECONVERGENT B2 ;  /* 0x0000000000027941 */ /* 0x000fea0003800200 */
.L_x_3233:
        /* <DEDUP_REMOVED lines=54> */
.L_x_3240:
[----:B------:R-:W-:Y:S05]  /*b6c0*/  BSYNC.RECONVERGENT B2 ;  /* 0x0000000000027941 */ /* 0x000fea0003800200 */
.L_x_3239:
        /* <DEDUP_REMOVED lines=196> */
.L_x_3232:
        /* <DEDUP_REMOVED lines=198> */
.L_x_3243:
[----:B------:R-:W-:Y:S01]  /*cf70*/  IMAD.MOV.U32 R4, RZ, RZ, 0x0 ;  /* 0x00000000ff047424 */ /* 0x000fe200078e00ff */
[----:B------:R-:W-:Y:S01]  /*cf80*/  LOP3.LUT P0, RZ, R3, 0x7fffffff, RZ, 0xc0, !PT ;  /* 0x7fffffff03ff7812 */ /* 0x000fe2000780c0ff */
[----:B------:R-:W-:-:S06]  /*cf90*/  IMAD.MOV.U32 R5, RZ, RZ, 0x7ff00000 ;  /* 0x7ff00000ff057424 */ /* 0x000fcc00078e00ff */
[----:B------:R-:W0:Y:S02]  /*cfa0*/  DFMA R2, R2, R4, +INF ;  /* 0x7ff000000202742b */ /* 0x000e240000000004 */
[----:B0-----:R-:W-:Y:S02]  /*cfb0*/  FSEL R20, R2, RZ, P0 ;  /* 0x000000ff02147208 */ /* 0x001fe40000000000 */
[----:B------:R-:W-:-:S07]  /*cfc0*/  FSEL R21, R3, -QNAN , P0 ;  /* 0xfff0000003157808 */ /* 0x000fce0000000000 */
.L_x_3244:
[----:B------:R-:W-:Y:S05]  /*cfd0*/  BSYNC.RECONVERGENT B0 ;  /* 0x0000000000007941 */ /* 0x000fea0003800200 */
.L_x_3242:
        /* <DEDUP_REMOVED lines=49> */
.L_x_3246:
[----:B------:R-:W-:Y:S05]  /*d2f0*/  BSYNC.RECONVERGENT B2 ;  /* 0x0000000000027941 */ /* 0x000fea0003800200 */
.L_x_3245:
        /* <DEDUP_REMOVED lines=196> */
.L_x_3241:
        /* <DEDUP_REMOVED lines=103> */
[----:B--234-:R1:W0:Y:S02]  /*e5b0*/  DMUL R38, R12, R12 ;  /* 0x0000000c0c267228 */ /* 0x01c2240000000000 */
.L_x_3248:
[----:B------:R-:W2:Y:S02]  /*e5c0*/  DSETP.GEU.AND P1, PT, R36, R54, PT ;  /* 0x000000362400722a */ /* 0x000ea40003f2e000 */
[----:B--2---:R-:W-:Y:S02]  /*e5d0*/  FSEL R52, R54, R36, P1 ;  /* 0x0000002436347208 */ /* 0x004fe40000800000 */
[----:B------:R-:W-:Y:S02]  /*e5e0*/  FSEL R53, R55, R37, P1 ;  /* 0x0000002537357208 */ /* 0x000fe40000800000 */
[----:B-1----:R-:W-:Y:S02]  /*e5f0*/  FSEL R5, R37, R55, P1 ;  /* 0x0000003725057208 */ /* 0x002fe40000800000 */
[----:B------:R-:W-:-:S03]  /*e600*/  FSEL R36, R36, R54, P1 ;  /* 0x0000003624247208 */ /* 0x000fc60000800000 */
[----:B------:R-:W-:-:S15]  /*e610*/  IMAD.MOV.U32 R37, RZ, RZ, R5 ;  /* 0x000000ffff257224 */ /* 0x000fde00078e0005 */
[----:B------:R-:W-:-:S15]  /*e620*/  NOP ;  /* 0x0000000000007918 */ /* 0x000fde0000000000 */
[----:B------:R-:W-:-:S15]  /*e630*/  NOP ;  /* 0x0000000000007918 */ /* 0x000fde0000000000 */
[----:B------:R-:W-:-:S08]  /*e640*/  NOP ;  /* 0x0000000000007918 */ /* 0x000fd00000000000 */
        /* <DEDUP_REMOVED lines=50> */
[----:B------:R-:W-:-:S15]  /*e970*/  FSEL R57, R45, R59, P4 ;  /* 0x0000003b2d397208 */ /* 0x000fde0002000000 */
[----:B------:R-:W-:-:S15]  /*e980*/  NOP ;  /* 0x0000000000007918 */ /* 0x000fde0000000000 */
[----:B------:R-:W-:-:S15]  /*e990*/  NOP ;  /* 0x0000000000007918 */ /* 0x000fde0000000000 */
[----:B------:R-:W-:-:S15]  /*e9a0*/  NOP ;  /* 0x0000000000007918 */ /* 0x000fde0000000000 */
[----:B0-----:R-:W0:Y:S02]  /*e9b0*/  DSETP.GEU.AND P3, PT, R56, R46, PT ;  /* 0x0000002e3800722a */ /* 0x001e240003f6e000 */
[----:B0-----:R-:W-:Y:S02]  /*e9c0*/  FSEL R52, R46, R56, P3 ;  /* 0x000000382e347208 */ /* 0x001fe40001800000 */
[----:B------:R-:W-:Y:S02]  /*e9d0*/  FSEL R53, R47, R57, P3 ;  /* 0x000000392f357208 */ /* 0x000fe40001800000 */
[----:B------:R-:W-:-:S15]  /*e9e0*/  FSEL R12, R56, R46, P3 ;  /* 0x0000002e380c7208 */ /* 0x000fde0001800000 */
[----:B------:R-:W-:-:S15]  /*e9f0*/  NOP ;  /* 0x0000000000007918 */ /* 0x000fde0000000000 */
[----:B------:R-:W-:-:S15]  /*ea00*/  NOP ;  /* 0x0000000000007918 */ /* 0x000fde0000000000 */
[----:B------:R-:W-:-:S13]  /*ea10*/  NOP ;  /* 0x0000000000007918 */ /* 0x000fda0000000000 */
        /* <DEDUP_REMOVED lines=38> */
[----:B------:R-:W-:Y:S01]  /*ec80*/  IMAD.MOV.U32 R48, RZ, RZ, R4 ;  /* 0x000000ffff307224 */ /* 0x000fe200078e0004 */
[----:B------:R-:W-:-:S03]  /*ec90*/  FSEL R53, R41, R21, P6 ;  /* 0x0000001529357208 */ /* 0x000fc60003000000 */
        /* <DEDUP_REMOVED lines=26> */
[----:B------:R-:W-:Y:S01]  /*ee40*/  IMAD.MOV.U32 R39, RZ, RZ, R41 ;  /* 0x000000ffff277224 */ /* 0x000fe200078e0029 */
[----:B------:R-:W-:Y:S06]  /*ee50*/  @!P0 BRA `(.L_x_3248) ;  /* 0xfffffff400d88947 */ /* 0x000fec000383ffff */
[----:B------:R-:W-:Y:S05]  /*ee60*/  BSYNC.RECONVERGENT B0 ;  /* 0x0000000000007941 */ /* 0x000fea0003800200 */
.L_x_3247:
        /* <DEDUP_REMOVED lines=114> */
.L_x_3252:
[----:B------:R-:W-:Y:S05]  /*f590*/  BSYNC.RECONVERGENT B3 ;  /* 0x0000000000037941 */ /* 0x000fea0003800200 */
.L_x_3251:
        /* <DEDUP_REMOVED lines=78> */
.L_x_3250:
        /* <DEDUP_REMOVED lines=187> */
.L_x_3254:
[----:B------:R-:W-:Y:S01]  /*10630*/  IMAD.MOV.U32 R4, RZ, RZ, 0x0 ;  /* 0x00000000ff047424 */ /* 0x000fe200078e00ff */
[----:B------:R-:W-:Y:S01]  /*10640*/  LOP3.LUT P0, RZ, R3, 0x7fffffff, RZ, 0xc0, !PT ;  /* 0x7fffffff03ff7812 */ /* 0x000fe2000780c0ff */
[----:B------:R-:W-:-:S06]  /*10650*/  IMAD.MOV.U32 R5, RZ, RZ, 0x7ff00000 ;  /* 0x7ff00000ff057424 */ /* 0x000fcc00078e00ff */
[----:B------:R-:W0:Y:S02]  /*10660*/  DFMA R2, R2, R4, +INF ;  /* 0x7ff000000202742b */ /* 0x000e240000000004 */
[----:B0-----:R-:W-:Y:S02]  /*10670*/  FSEL R20, R2, RZ, P0 ;  /* 0x000000ff02147208 */ /* 0x001fe40000000000 */
[----:B------:R-:W-:-:S07]  /*10680*/  FSEL R21, R3, -QNAN , P0 ;  /* 0xfff0000003157808 */ /* 0x000fce0000000000 */
.L_x_3253:
[----:B------:R-:W-:Y:S05]  /*10690*/  BSYNC.RECONVERGENT B2 ;  /* 0x0000000000027941 */ /* 0x000fea0003800200 */
.L_x_3249:
        /* <DEDUP_REMOVED lines=54> */
.L_x_3256:
[----:B------:R-:W-:Y:S05]  /*10a00*/  BSYNC.RECONVERGENT B2 ;  /* 0x0000000000027941 */ /* 0x000fea0003800200 */
.L_x_3255:
        /* <DEDUP_REMOVED lines=195> */
.L_x_3207:
[----:B------:R-:W-:Y:S05]  /*11640*/  BSYNC.RECONVERGENT B1 ;  /* 0x0000000000017941 */ /* 0x000fea0003800200 */
.L_x_3200:
        /* <DEDUP_REMOVED lines=139> */
.L_x_3258:
        /* <DEDUP_REMOVED lines=56> */
[----:B-----5:R-:W-:Y:S05]  /*12280*/  CALL.REL.NOINC `($_ZN2at6native57_GLOBAL__N__f3eca4a2_24_ForeachBinaryOpScalar_cu_86b9896c25multi_tensor_apply_kernelINS1_18TensorListMetadataILi1EEENS1_21BinaryOpScalarFunctorIN3c107complexIdEELi1ELi1ELi0EEEJNS1_13power_functorIS8_EES8_EEEvT_T0_DpT1_$__internal_trig_reduction_slowpathd) ;  /* 0x000009c800e87944 */ /* 0x020fea0003c00000 */
[----:B------:R-:W-:Y:S02]  /*12290*/  IMAD.MOV.U32 R2, RZ, RZ, R6 ;  /* 0x000000ffff027224 */ /* 0x000fe400078e0006 */
[----:B------:R-:W-:-:S07]  /*122a0*/  IMAD.MOV.U32 R3, RZ, RZ, R7 ;  /* 0x000000ffff037224 */ /* 0x000fce00078e0007 */
.L_x_3264:
[----:B------:R-:W-:Y:S05]  /*122b0*/  BSYNC.RECONVERGENT B4 ;  /* 0x0000000000047941 */ /* 0x000fea0003800200 */
.L_x_3263:
[----:B------:R-:W-:-:S07]  /*122c0*/  VIADD R0, R4, 0x1 ;  /* 0x0000000104007836 */ /* 0x000fce0000000000 */
.L_x_3262:
[----:B------:R-:W-:Y:S05]  /*122d0*/  BSYNC.RECONVERGENT B3 ;  /* 0x0000000000037941 */ /* 0x000fea0003800200 */
.L_x_3261:
        /* <DEDUP_REMOVED lines=120> */
[----:B------:R-:W-:Y:S02]  /*12a60*/  IMAD.MOV.U32 R2, RZ, RZ, R6 ;  /* 0x000000ffff027224 */ /* 0x000fe400078e0006 */
[----:B------:R-:W-:-:S07]  /*12a70*/  IMAD.MOV.U32 R3, RZ, RZ, R7 ;  /* 0x000000ffff037224 */ /* 0x000fce00078e0007 */
.L_x_3266:
[----:B------:R-:W-:Y:S05]  /*12a80*/  BSYNC.RECONVERGENT B3 ;  /* 0x0000000000037941 */ /* 0x000fea0003800200 */
.L_x_3265:
        /* <DEDUP_REMOVED lines=64> */
.L_x_3260:
        /* <DEDUP_REMOVED lines=15> */
.L_x_3267:
        /* <DEDUP_REMOVED lines=133> */
.L_x_3270:
[----:B------:R-:W-:Y:S05]  /*137d0*/  BSYNC.RECONVERGENT B0 ;  /* 0x0000000000007941 */ /* 0x000fea0003800200 */
.L_x_3269:
        /* <DEDUP_REMOVED lines=64> */
.L_x_3274:
[----:B------:R-:W-:Y:S05]  /*13be0*/  BSYNC.RECONVERGENT B4 ;  /* 0x0000000000047941 */ /* 0x000fea0003800200 */
.L_x_3273:
[----:B------:R-:W-:-:S07]  /*13bf0*/  VIADD R0, R0, 0x1 ;  /* 0x0000000100007836 */ /* 0x000fce0000000000 */
.L_x_3272:
[----:B------:R-:W-:Y:S05]  /*13c00*/  BSYNC.RECONVERGENT B3 ;  /* 0x0000000000037941 */ /* 0x000fea0003800200 */
.L_x_3271:
        /* <DEDUP_REMOVED lines=132> */
.L_x_3276:
[----:B------:R-:W-:Y:S05]  /*14450*/  BSYNC.RECONVERGENT B3 ;  /* 0x0000000000037941 */ /* 0x000fea0003800200 */
.L_x_3275:
        /* <DEDUP_REMOVED lines=84> */
.L_x_3268:
        /* <DEDUP_REMOVED lines=125> */
.L_x_3278:
[----:B------:R-:W-:Y:S05]  /*15170*/  BSYNC.RECONVERGENT B0 ;  /* 0x0000000000007941 */ /* 0x000fea0003800200 */
.L_x_3277:
        /* <DEDUP_REMOVED lines=48> */
[----:B-1---5:R-:W-:Y:S05]  /*15480*/  CALL.REL.NOINC `($_ZN2at6native57_GLOBAL__N__f3eca4a2_24_ForeachBinaryOpScalar_cu_86b9896c25multi_tensor_apply_kernelINS1_18TensorListMetadataILi1EEENS1_21BinaryOpScalarFunctorIN3c107complexIdEELi1ELi1ELi0EEEJNS1_13power_functorIS8_EES8_EEEvT_T0_DpT1_$__internal_trig_reduction_slowpathd) ;  /* 0x0000099800687944 */ /* 0x022fea0003c00000 */
[----:B------:R-:W-:Y:S02]  /*15490*/  IMAD.MOV.U32 R2, RZ, RZ, R6 ;  /* 0x000000ffff027224 */ /* 0x000fe400078e0006 */
[----:B------:R-:W-:-:S07]  /*154a0*/  IMAD.MOV.U32 R3, RZ, RZ, R7 ;  /* 0x000000ffff037224 */ /* 0x000fce00078e0007 */
.L_x_3282:
[----:B------:R-:W-:Y:S05]  /*154b0*/  BSYNC.RECONVERGENT B4 ;  /* 0x0000000000047941 */ /* 0x000fea0003800200 */
.L_x_3281:
[----:B------:R-:W-:-:S07]  /*154c0*/  VIADD R0, R4, 0x1 ;  /* 0x0000000104007836 */ /* 0x000fce0000000000 */
.L_x_3280:
[----:B------:R-:W-:Y:S05]  /*154d0*/  BSYNC.RECONVERGENT B3 ;  /* 0x0000000000037941 */ /* 0x000fea0003800200 */
.L_x_3279:
        /* <DEDUP_REMOVED lines=120> */
[----:B------:R-:W-:Y:S02]  /*15c60*/  IMAD.MOV.U32 R2, RZ, RZ, R6 ;  /* 0x000000ffff027224 */ /* 0x000fe400078e0006 */
[----:B------:R-:W-:-:S07]  /*15c70*/  IMAD.MOV.U32 R3, RZ, RZ, R7 ;  /* 0x000000ffff037224 */ /* 0x000fce00078e0007 */
.L_x_3284:
[----:B------:R-:W-:Y:S05]  /*15c80*/  BSYNC.RECONVERGENT B3 ;  /* 0x0000000000037941 */ /* 0x000fea0003800200 */
.L_x_3283:
        /* <DEDUP_REMOVED lines=72> */
.L_x_3259:
[----:B------:R-:W-:Y:S05]  /*16110*/  BSYNC.RECONVERGENT B2 ;  /* 0x0000000000027941 */ /* 0x000fea0003800200 */
.L_x_3257:
        /* <DEDUP_REMOVED lines=284> */
.L_x_3292:
        /* <DEDUP_REMOVED lines=52> */
[----:B-1----:R-:W-:Y:S05]  /*17620*/  CALL.REL.NOINC `($__internal_78_$__cuda_sm20_div_rn_f64_full) ;  /* 0x0000096c00d07944 */ /* 0x002fea0003c00000 */
.L_x_3295:
[----:B------:R-:W-:Y:S05]  /*17630*/  BSYNC.RECONVERGENT B3 ;  /* 0x0000000000037941 */ /* 0x000fea0003800200 */
.L_x_3294:
        /* <DEDUP_REMOVED lines=77> */
.L_x_3293:
[----:B------:R-:W-:Y:S05]  /*17b10*/  BSYNC.RECONVERGENT B2 ;  /* 0x0000000000027941 */ /* 0x000fea0003800200 */
.L_x_3291:
        /* <DEDUP_REMOVED lines=53> */
[----:B012---:R-:W-:Y:S05]  /*17e70*/  CALL.REL.NOINC `($__internal_78_$__cuda_sm20_div_rn_f64_full) ;  /* 0x0000096400bc7944 */ /* 0x007fea0003c00000 */
.L_x_3297:
[----:B------:R-:W-:Y:S05]  /*17e80*/  BSYNC.RECONVERGENT B2 ;  /* 0x0000000000027941 */ /* 0x000fea0003800200 */
.L_x_3296:
        /* <DEDUP_REMOVED lines=176> */
.L_x_3299:
[----:B------:R-:W-:Y:S02]  /*18990*/  FSEL R2, RZ, 3.37028055040000000000e+12, P0 ;  /* 0x54442d18ff027808 */ /* 0x000fe40000000000 */
[----:B------:R-:W-:-:S07]  /*189a0*/  FSEL R3, RZ, 2.1426990032196044922, P0 ;  /* 0x400921fbff037808 */ /* 0x000fce0000000000 */
.L_x_3300:
[----:B------:R-:W-:Y:S05]  /*189b0*/  BSYNC.RECONVERGENT B0 ;  /* 0x0000000000007941 */ /* 0x000fea0003800200 */
.L_x_3298:
        /* <DEDUP_REMOVED lines=14> */
.L_x_3290:
        /* <DEDUP_REMOVED lines=251> */
.L_x_3304:
[----:B------:R-:W-:Y:S05]  /*19a50*/  BSYNC.RECONVERGENT B0 ;  /* 0x0000000000007941 */ /* 0x000fea0003800200 */
.L_x_3303:
[----:B------:R-:W-:Y:S04]  /*19a60*/  BSSY.RECONVERGENT B2, `(.L_x_3305) ;  /* 0x0000008000027945 */ /* 0x000fe80003800200 */
[----:B------:R-:W-:Y:S05]  /*19a70*/  @P4 BRA P5, `(.L_x_3306) ;  /* 0x0000000000184947 */ /* 0x000fea0002800000 */
[----:B------:R-:W-:Y:S01]  /*19a80*/  IMAD.MOV.U32 R4, RZ, RZ, R10 ;  /* 0x000000ffff047224 */ /* 0x000fe200078e000a */
[----:B------:R-:W-:Y:S01]  /*19a90*/  MOV R0, 0x19ae0 ;  /* 0x00019ae000007802 */ /* 0x000fe20000000f00 */
[----:B------:R-:W-:Y:S02]  /*19aa0*/  IMAD.MOV.U32 R5, RZ, RZ, R11 ;  /* 0x000000ffff057224 */ /* 0x000fe400078e000b */
[----:B------:R-:W-:Y:S02]  /*19ab0*/  IMAD.MOV.U32 R2, RZ, RZ, R32 ;  /* 0x000000ffff027224 */ /* 0x000fe400078e0020 */
[----:B------:R-:W-:-:S07]  /*19ac0*/  IMAD.MOV.U32 R3, RZ, RZ, R33 ;  /* 0x000000ffff037224 */ /* 0x000fce00078e0021 */
[----:B012---:R-:W-:Y:S05]  /*19ad0*/  CALL.REL.NOINC `($__internal_78_$__cuda_sm20_div_rn_f64_full) ;  /* 0x0000094800a47944 */ /* 0x007fea0003c00000 */
.L_x_3306:
[----:B------:R-:W-:Y:S05]  /*19ae0*/  BSYNC.RECONVERGENT B2 ;  /* 0x0000000000027941 */ /* 0x000fea0003800200 */
.L_x_3305:
        /* <DEDUP_REMOVED lines=176> */
.L_x_3308:
[----:B------:R-:W-:Y:S02]  /*1a5f0*/  FSEL R2, RZ, 3.37028055040000000000e+12, P0 ;  /* 0x54442d18ff027808 */ /* 0x000fe40000000000 */
[----:B------:R-:W-:-:S07]  /*1a600*/  FSEL R3, RZ, 2.1426990032196044922, P0 ;  /* 0x400921fbff037808 */ /* 0x000fce0000000000 */
.L_x_3309:
[----:B------:R-:W-:Y:S05]  /*1a610*/  BSYNC.RECONVERGENT B0 ;  /* 0x0000000000007941 */ /* 0x000fea0003800200 */
.L_x_3307:
        /* <DEDUP_REMOVED lines=14> */
.L_x_3302:
        /* <DEDUP_REMOVED lines=103> */
[----:B---34-:R2:W0:Y:S02]  /*1ad70*/  DMUL R38, R8, R8 ;  /* 0x0000000808267228 */ /* 0x0184240000000000 */
.L_x_3311:
[----:B------:R-:W3:Y:S02]  /*1ad80*/  DSETP.GEU.AND P1, PT, R36, R54, PT ;  /* 0x000000362400722a */ /* 0x000ee40003f2e000 */
[----:B---3--:R-:W-:Y:S02]  /*1ad90*/  FSEL R52, R54, R36, P1 ;  /* 0x0000002436347208 */ /* 0x008fe40000800000 */
[----:B------:R-:W-:Y:S02]  /*1ada0*/  FSEL R53, R55, R37, P1 ;  /* 0x0000002537357208 */ /* 0x000fe40000800000 */
[----:B--2---:R-:W-:Y:S02]  /*1adb0*/  FSEL R5, R37, R55, P1 ;  /* 0x0000003725057208 */ /* 0x004fe40000800000 */
[----:B------:R-:W-:-:S03]  /*1adc0*/  FSEL R36, R36, R54, P1 ;  /* 0x0000003624247208 */ /* 0x000fc60000800000 */
[----:B------:R-:W-:-:S15]  /*1add0*/  IMAD.MOV.U32 R37, RZ, RZ, R5 ;  /* 0x000000ffff257224 */ /* 0x000fde00078e0005 */
[----:B------:R-:W-:-:S15]  /*1ade0*/  NOP ;  /* 0x0000000000007918 */ /* 0x000fde0000000000 */
[----:B------:R-:W-:-:S15]  /*1adf0*/  NOP ;  /* 0x0000000000007918 */ /* 0x000fde0000000000 */
[----:B------:R-:W-:-:S08]  /*1ae00*/  NOP ;  /* 0x0000000000007918 */ /* 0x000fd00000000000 */
        /* <DEDUP_REMOVED lines=130> */
.L_x_3310:
        /* <DEDUP_REMOVED lines=257> */
.L_x_3313:
        /* <DEDUP_REMOVED lines=53> */
.L_x_3316:
[----:B------:R-:W-:Y:S05]  /*1c990*/  BSYNC.RECONVERGENT B3 ;  /* 0x0000000000037941 */ /* 0x000fea0003800200 */
.L_x_3315:
        /* <DEDUP_REMOVED lines=77> */
.L_x_3314:
[----:B------:R-:W-:Y:S05]  /*1ce70*/  BSYNC.RECONVERGENT B2 ;  /* 0x0000000000027941 */ /* 0x000fea0003800200 */
.L_x_3312:
        /* <DEDUP_REMOVED lines=54> */
.L_x_3318:
[----:B------:R-:W-:Y:S05]  /*1d1e0*/  BSYNC.RECONVERGENT B2 ;  /* 0x0000000000027941 */ /* 0x000fea0003800200 */
.L_x_3317:
        /* <DEDUP_REMOVED lines=176> */
.L_x_3320:
[----:B------:R-:W-:Y:S02]  /*1dcf0*/  FSEL R2, RZ, 3.37028055040000000000e+12, P0 ;  /* 0x54442d18ff027808 */ /* 0x000fe40000000000 */
[----:B------:R-:W-:-:S07]  /*1dd00*/  FSEL R3, RZ, 2.1426990032196044922, P0 ;  /* 0x400921fbff037808 */ /* 0x000fce0000000000 */
.L_x_3321:
[----:B------:R-:W-:Y:S05]  /*1dd10*/  BSYNC.RECONVERGENT B0 ;  /* 0x0000000000007941 */ /* 0x000fea0003800200 */
.L_x_3319:
        /* <DEDUP_REMOVED lines=14> */
.L_x_3289:
        /* <DEDUP_REMOVED lines=325> */
.L_x_3323:
[----:B------:R-:W-:Y:S05]  /*1f250*/  BSYNC.RECONVERGENT B0 ;  /* 0x0000000000007941 */ /* 0x000fea0003800200 */
.L_x_3322:
        /* <DEDUP_REMOVED lines=8> */
.L_x_3325:
[----:B------:R-:W-:Y:S05]  /*1f2e0*/  BSYNC.RECONVERGENT B2 ;  /* 0x0000000000027941 */ /* 0x000fea0003800200 */
.L_x_3324:
        /* <DEDUP_REMOVED lines=176> */
.L_x_3327:
[----:B------:R-:W-:Y:S02]  /*1fdf0*/  FSEL R2, RZ, 3.37028055040000000000e+12, P0 ;  /* 0x54442d18ff027808 */ /* 0x000fe40000000000 */
[----:B------:R-:W-:-:S07]  /*1fe00*/  FSEL R3, RZ, 2.1426990032196044922, P0 ;  /* 0x400921fbff037808 */ /* 0x000fce0000000000 */
.L_x_3328:
[----:B------:R-:W-:Y:S05]  /*1fe10*/  BSYNC.RECONVERGENT B0 ;  /* 0x0000000000007941 */ /* 0x000fea0003800200 */
.L_x_3326:
        /* <DEDUP_REMOVED lines=10> */
.L_x_3288:
        /* <DEDUP_REMOVED lines=206> */
.L_x_3331:
        /* <DEDUP_REMOVED lines=53> */
.L_x_3334:
[----:B------:R-:W-:Y:S05]  /*20ef0*/  BSYNC.RECONVERGENT B3 ;  /* 0x0000000000037941 */ /* 0x000fea0003800200 */
.L_x_3333:
        /* <DEDUP_REMOVED lines=77> */
.L_x_3332:
[----:B------:R-:W-:Y:S05]  /*213d0*/  BSYNC.RECONVERGENT B2 ;  /* 0x0000000000027941 */ /* 0x000fea0003800200 */
.L_x_3330:
        /* <DEDUP_REMOVED lines=187> */
.L_x_3329:
        /* <DEDUP_REMOVED lines=193> */
.L_x_3287:
        /* <DEDUP_REMOVED lines=50> */
[----:B-1----:R-:W-:Y:S05]  /*22ec0*/  CALL.REL.NOINC `($__internal_78_$__cuda_sm20_div_rn_f64_full) ;  /* 0x000008b400a87944 */ /* 0x002fea0003c00000 */
[----:B------:R-:W-:Y:S02]  /*22ed0*/  IMAD.MOV.U32 R8, RZ, RZ, R2 ;  /* 0x000000ffff087224 */ /* 0x000fe400078e0002 */
[----:B------:R-:W-:-:S07]  /*22ee0*/  IMAD.MOV.U32 R9, RZ, RZ, R3 ;  /* 0x000000ffff097224 */ /* 0x000fce00078e0003 */
.L_x_3336:
[----:B------:R-:W-:Y:S05]  /*22ef0*/  BSYNC.RECONVERGENT B2 ;  /* 0x0000000000027941 */ /* 0x000fea0003800200 */
.L_x_3335:
        /* <DEDUP_REMOVED lines=51> */
.L_x_3338:
[----:B------:R-:W-:Y:S05]  /*23230*/  BSYNC.RECONVERGENT B2 ;  /* 0x0000000000027941 */ /* 0x000fea0003800200 */
.L_x_3337:
        /* <DEDUP_REMOVED lines=334> */
.L_x_3340:
[----:B------:R-:W-:Y:S05]  /*24720*/  BSYNC.RECONVERGENT B0 ;  /* 0x0000000000007941 */ /* 0x000fea0003800200 */
.L_x_3339:
        /* <DEDUP_REMOVED lines=8> */
[----:B0123--:R-:W-:Y:S05]  /*247b0*/  CALL.REL.NOINC `($__internal_78_$__cuda_sm20_div_rn_f64_full) ;  /* 0x0000089c006c7944 */ /* 0x00ffea0003c00000 */
.L_x_3342:
[----:B------:R-:W-:Y:S05]  /*247c0*/  BSYNC.RECONVERGENT B2 ;  /* 0x0000000000027941 */ /* 0x000fea0003800200 */
.L_x_3341:
        /* <DEDUP_REMOVED lines=176> */
.L_x_3344:
[----:B------:R-:W-:Y:S02]  /*252d0*/  FSEL R2, RZ, 3.37028055040000000000e+12, P0 ;  /* 0x54442d18ff027808 */ /* 0x000fe40000000000 */
[----:B------:R-:W-:-:S07]  /*252e0*/  FSEL R3, RZ, 2.1426990032196044922, P0 ;  /* 0x400921fbff037808 */ /* 0x000fce0000000000 */
.L_x_3345:
[----:B------:R-:W-:Y:S05]  /*252f0*/  BSYNC.RECONVERGENT B0 ;  /* 0x0000000000007941 */ /* 0x000fea0003800200 */
.L_x_3343:
        /* <DEDUP_REMOVED lines=14> */
.L_x_3286:
        /* <DEDUP_REMOVED lines=297> */
.L_x_3347:
[----:B------:R-:W-:Y:S05]  /*26670*/  BSYNC.RECONVERGENT B0 ;  /* 0x0000000000007941 */ /* 0x000fea0003800200 */
.L_x_3346:
[----:B------:R-:W-:Y:S04]  /*26680*/  BSSY.RECONVERGENT B2, `(.L_x_3348) ;  /* 0x0000006000027945 */ /* 0x000fe80003800200 */
[----:B------:R-:W-:Y:S05]  /*26690*/  @P4 BRA P5, `(.L_x_3349) ;  /* 0x0000000000104947 */ /* 0x000fea0002800000 */
[----:B------:R-:W-:Y:S01]  /*266a0*/  IMAD.MOV.U32 R2, RZ, RZ, R10 ;  /* 0x000000ffff027224 */ /* 0x000fe200078e000a */
[----:B------:R-:W-:Y:S01]  /*266b0*/  MOV R0, 0x266e0 ;  /* 0x000266e000007802 */ /* 0x000fe20000000f00 */
[----:B------:R-:W-:-:S07]  /*266c0*/  IMAD.MOV.U32 R3, RZ, RZ, R11 ;  /* 0x000000ffff037224 */ /* 0x000fce00078e000b */
[----:B012---:R-:W-:Y:S05]  /*266d0*/  CALL.REL.NOINC `($__internal_78_$__cuda_sm20_div_rn_f64_full) ;  /* 0x0000087c00a47944 */ /* 0x007fea0003c00000 */
.L_x_3349:
[----:B------:R-:W-:Y:S05]  /*266e0*/  BSYNC.RECONVERGENT B2 ;  /* 0x0000000000027941 */ /* 0x000fea0003800200 */
.L_x_3348:
        /* <DEDUP_REMOVED lines=176> */
.L_x_3351:
[----:B------:R-:W-:Y:S02]  /*271f0*/  FSEL R2, RZ, 3.37028055040000000000e+12, P0 ;  /* 0x54442d18ff027808 */ /* 0x000fe40000000000 */
[----:B------:R-:W-:-:S07]  /*27200*/  FSEL R3, RZ, 2.1426990032196044922, P0 ;  /* 0x400921fbff037808 */ /* 0x000fce0000000000 */
.L_x_3352:
[----:B------:R-:W-:Y:S05]  /*27210*/  BSYNC.RECONVERGENT B0 ;  /* 0x0000000000007941 */ /* 0x000fea0003800200 */
.L_x_3350:
        /* <DEDUP_REMOVED lines=9> */
.L_x_3301:
[----:B------:R-:W-:Y:S05]  /*272b0*/  BSYNC.RECONVERGENT B1 ;  /* 0x0000000000017941 */ /* 0x000fea0003800200 */
.L_x_3285:
        /* <DEDUP_REMOVED lines=146> */
.L_x_3359:
[----:B------:R-:W-:Y:S05]  /*27be0*/  BSYNC.RECONVERGENT B0 ;  /* 0x0000000000007941 */ /* 0x000fea0003800200 */
.L_x_3358:
        /* <DEDUP_REMOVED lines=47> */
[----:B-12---:R-:W-:Y:S05]  /*27ee0*/  CALL.REL.NOINC `($_ZN2at6native57_GLOBAL__N__f3eca4a2_24_ForeachBinaryOpScalar_cu_86b9896c25multi_tensor_apply_kernelINS1_18TensorListMetadataILi1EEENS1_21BinaryOpScalarFunctorIN3c107complexIdEELi1ELi1ELi0EEEJNS1_13power_functorIS8_EES8_EEEvT_T0_DpT1_$__internal_trig_reduction_slowpathd) ;  /* 0x0000086c00d07944 */ /* 0x006fea0003c00000 */
[----:B------:R-:W-:Y:S02]  /*27ef0*/  IMAD.MOV.U32 R2, RZ, RZ, R6 ;  /* 0x000000ffff027224 */ /* 0x000fe400078e0006 */
[----:B------:R-:W-:-:S07]  /*27f00*/  IMAD.MOV.U32 R3, RZ, RZ, R7 ;  /* 0x000000ffff037224 */ /* 0x000fce00078e0007 */
.L_x_3363:
[----:B------:R-:W-:Y:S05]  /*27f10*/  BSYNC.RECONVERGENT B4 ;  /* 0x0000000000047941 */ /* 0x000fea0003800200 */
.L_x_3362:
[----:B------:R-:W-:Y:S01]  /*27f20*/  VIADD R0, R4, 0x1 ;  /* 0x0000000104007836 */ /* 0x000fe20000000000 */
[----:B------:R-:W-:Y:S06]  /*27f30*/  BRA `(.L_x_3364) ;  /* 0x0000000000087947 */ /* 0x000fec0003800000 */
.L_x_3361:
[----:B0-----:R0:W3:Y:S02]  /*27f40*/  DMUL R2, RZ, R18 ;  /* 0x00000012ff027228 */ /* 0x0010e40000000000 */
[----:B0--3--:R-:W-:-:S07]  /*27f50*/  IMAD.MOV.U32 R0, RZ, RZ, 0x1 ;  /* 0x00000001ff007424 */ /* 0x009fce00078e00ff */
.L_x_3364:
[----:B------:R-:W-:Y:S05]  /*27f60*/  BSYNC.RECONVERGENT B3 ;  /* 0x0000000000037941 */ /* 0x000fea0003800200 */
.L_x_3360:
        /* <DEDUP_REMOVED lines=114> */
[----:B------:R-:W-:Y:S02]  /*28690*/  IMAD.MOV.U32 R2, RZ, RZ, R6 ;  /* 0x000000ffff027224 */ /* 0x000fe400078e0006 */
[----:B------:R-:W-:Y:S01]  /*286a0*/  IMAD.MOV.U32 R3, RZ, RZ, R7 ;  /* 0x000000ffff037224 */ /* 0x000fe200078e0007 */
[----:B------:R-:W-:Y:S06]  /*286b0*/  BRA `(.L_x_3367) ;  /* 0x0000000000087947 */ /* 0x000fec0003800000 */
.L_x_3366:
[----:B------:R0:W3:Y:S02]  /*286c0*/  DMUL R2, RZ, R18 ;  /* 0x00000012ff027228 */ /* 0x0000e40000000000 */
[----:B0--3--:R-:W-:-:S07]  /*286d0*/  IMAD.MOV.U32 R0, RZ, RZ, RZ ;  /* 0x000000ffff007224 */ /* 0x009fce00078e00ff */
.L_x_3367:
[----:B------:R-:W-:Y:S05]  /*286e0*/  BSYNC.RECONVERGENT B3 ;  /* 0x0000000000037941 */ /* 0x000fea0003800200 */
.L_x_3365:
        /* <DEDUP_REMOVED lines=73> */
.L_x_3357:
        /* <DEDUP_REMOVED lines=125> */
.L_x_3370:
[----:B------:R-:W-:Y:S05]  /*29350*/  BSYNC.RECONVERGENT B0 ;  /* 0x0000000000007941 */ /* 0x000fea0003800200 */
.L_x_3369:
        /* <DEDUP_REMOVED lines=59> */
[----:B-1----:R-:W-:Y:S05]  /*29710*/  CALL.REL.NOINC `($_ZN2at6native57_GLOBAL__N__f3eca4a2_24_ForeachBinaryOpScalar_cu_86b9896c25multi_tensor_apply_kernelINS1_18TensorListMetadataILi1EEENS1_21BinaryOpScalarFunctorIN3c107complexIdEELi1ELi1ELi0EEEJNS1_13power_functorIS8_EES8_EEEvT_T0_DpT1_$__internal_trig_reduction_slowpathd) ;  /* 0x0000085400c47944 */ /* 0x002fea0003c00000 */
[----:B------:R-:W-:Y:S02]  /*29720*/  IMAD.MOV.U32 R2, RZ, RZ, R6 ;  /* 0x000000ffff027224 */ /* 0x000fe400078e0006 */
[----:B------:R-:W-:-:S07]  /*29730*/  IMAD.MOV.U32 R3, RZ, RZ, R7 ;  /* 0x000000ffff037224 */ /* 0x000fce00078e0007 */
.L_x_3374:
[----:B------:R-:W-:Y:S05]  /*29740*/  BSYNC.RECONVERGENT B4 ;  /* 0x0000000000047941 */ /* 0x000fea0003800200 */
.L_x_3373:
[----:B------:R-:W-:Y:S01]  /*29750*/  VIADD R0, R4, 0x1 ;  /* 0x0000000104007836 */ /* 0x000fe20000000000 */
[----:B------:R-:W-:Y:S06]  /*29760*/  BRA `(.L_x_3375) ;  /* 0x0000000000087947 */ /* 0x000fec0003800000 */
.L_x_3372:
[----:B------:R0:W2:Y:S02]  /*29770*/  DMUL R2, RZ, R18 ;  /* 0x00000012ff027228 */ /* 0x0000a40000000000 */
[----:B0-2---:R-:W-:-:S07]  /*29780*/  IMAD.MOV.U32 R0, RZ, RZ, 0x1 ;  /* 0x00000001ff007424 */ /* 0x005fce00078e00ff */
.L_x_3375:
[----:B------:R-:W-:Y:S05]  /*29790*/  BSYNC.RECONVERGENT B3 ;  /* 0x0000000000037941 */ /* 0x000fea0003800200 */
.L_x_3371:
        /* <DEDUP_REMOVED lines=124> */
[----:B------:R-:W-:Y:S02]  /*29f60*/  IMAD.MOV.U32 R2, RZ, RZ, R6 ;  /* 0x000000ffff027224 */ /* 0x000fe400078e0006 */
[----:B------:R-:W-:Y:S01]  /*29f70*/  IMAD.MOV.U32 R3, RZ, RZ, R7 ;  /* 0x000000ffff037224 */ /* 0x000fe200078e0007 */
[----:B------:R-:W-:Y:S06]  /*29f80*/  BRA `(.L_x_3378) ;  /* 0x0000000000087947 */ /* 0x000fec0003800000 */
.L_x_3377:
[----:B------:R0:W2:Y:S02]  /*29f90*/  DMUL R2, RZ, R18 ;  /* 0x00000012ff027228 */ /* 0x0000a40000000000 */
[----:B0-2---:R-:W-:-:S07]  /*29fa0*/  IMAD.MOV.U32 R0, RZ, RZ, RZ ;  /* 0x000000ffff007224 */ /* 0x005fce00078e00ff */
.L_x_3378:
[----:B------:R-:W-:Y:S05]  /*29fb0*/  BSYNC.RECONVERGENT B3 ;  /* 0x0000000000037941 */ /* 0x000fea0003800200 */
.L_x_3376:
        /* <DEDUP_REMOVED lines=84> */
.L_x_3356:
        /* <DEDUP_REMOVED lines=10> */
.L_x_3379:
[----:B------:R-:W0:Y:S02]  /*2a5a0*/  DADD R16, R18, -R18 ;  /* 0x0000000012107229 */ /* 0x000e240000000812 */
[----:B0-----:R-:W-:Y:S02]  /*2a5b0*/  IMAD.MOV.U32 R18, RZ, RZ, R16 ;  /* 0x000000ffff127224 */ /* 0x001fe400078e0010 */
[----:B------:R-:W-:Y:S01]  /*2a5c0*/  IMAD.MOV.U32 R19, RZ, RZ, R17 ;  /* 0x000000ffff137224 */ /* 0x000fe200078e0011 */
[----:B------:R-:W-:Y:S06]  /*2a5d0*/  BRA `(.L_x_3368) ;  /* 0x0000001400947947 */ /* 0x000fec0003800000 */
.L_x_3355:
        /* <DEDUP_REMOVED lines=50> */
.L_x_3383:
[----:B------:R-:W-:Y:S05]  /*2a900*/  BSYNC.RECONVERGENT B4 ;  /* 0x0000000000047941 */ /* 0x000fea0003800200 */
.L_x_3382:
[----:B------:R-:W-:Y:S01]  /*2a910*/  VIADD R0, R4, 0x1 ;  /* 0x0000000104007836 */ /* 0x000fe20000000000 */
[----:B------:R-:W-:Y:S06]  /*2a920*/  BRA `(.L_x_3384) ;  /* 0x0000000000087947 */ /* 0x000fec0003800000 */
.L_x_3381:
[----:B------:R0:W2:Y:S02]  /*2a930*/  DMUL R2, RZ, R18 ;  /* 0x00000012ff027228 */ /* 0x0000a40000000000 */
[----:B0-2---:R-:W-:-:S07]  /*2a940*/  IMAD.MOV.U32 R0, RZ, RZ, 0x1 ;  /* 0x00000001ff007424 */ /* 0x005fce00078e00ff */
.L_x_3384:
[----:B------:R-:W-:Y:S05]  /*2a950*/  BSYNC.RECONVERGENT B3 ;  /* 0x0000000000037941 */ /* 0x000fea0003800200 */
.L_x_3380:
        /* <DEDUP_REMOVED lines=117> */
.L_x_3386:
[----:B------:R0:W2:Y:S02]  /*2b0b0*/  DMUL R2, RZ, R18 ;  /* 0x00000012ff027228 */ /* 0x0000a40000000000 */
[----:B0-2---:R-:W-:-:S07]  /*2b0c0*/  IMAD.MOV.U32 R0, RZ, RZ, RZ ;  /* 0x000000ffff007224 */ /* 0x005fce00078e00ff */
.L_x_3387:
[----:B------:R-:W-:Y:S05]  /*2b0d0*/  BSYNC.RECONVERGENT B3 ;  /* 0x0000000000037941 */ /* 0x000fea0003800200 */
.L_x_3385:
        /* <DEDUP_REMOVED lines=64> */
.L_x_3354:
        /* <DEDUP_REMOVED lines=117> */
.L_x_3368:
[----:B------:R-:W-:Y:S05]  /*2bc30*/  BSYNC.RECONVERGENT B2 ;  /* 0x0000000000027941 */ /* 0x000fea0003800200 */
.L_x_3353:
        /* <DEDUP_REMOVED lines=284> */
.L_x_3395:
        /* <DEDUP_REMOVED lines=52> */
[----:B-12---:R-:W-:Y:S05]  /*2d140*/  CALL.REL.NOINC `($__internal_78_$__cuda_sm20_div_rn_f64_full) ;  /* 0x0000081400087944 */ /* 0x006fea0003c00000 */
.L_x_3398:
[----:B------:R-:W-:Y:S05]  /*2d150*/  BSYNC.RECONVERGENT B3 ;  /* 0x0000000000037941 */ /* 0x000fea0003800200 */
.L_x_3397:
        /* <DEDUP_REMOVED lines=77> */
.L_x_3396:
[----:B------:R-:W-:Y:S05]  /*2d630*/  BSYNC.RECONVERGENT B2 ;  /* 0x0000000000027941 */ /* 0x000fea0003800200 */
.L_x_3394:
        /* <DEDUP_REMOVED lines=53> */
[----:B0123--:R-:W-:Y:S05]  /*2d990*/  CALL.REL.NOINC `($__internal_78_$__cuda_sm20_div_rn_f64_full) ;  /* 0x0000080800f47944 */ /* 0x00ffea0003c00000 */
.L_x_3400:
[----:B------:R-:W-:Y:S05]  /*2d9a0*/  BSYNC.RECONVERGENT B2 ;  /* 0x0000000000027941 */ /* 0x000fea0003800200 */
.L_x_3399:
        /* <DEDUP_REMOVED lines=176> */
.L_x_3402:
[----:B------:R-:W-:Y:S02]  /*2e4b0*/  FSEL R2, RZ, 3.37028055040000000000e+12, P0 ;  /* 0x54442d18ff027808 */ /* 0x000fe40000000000 */
[----:B------:R-:W-:-:S07]  /*2e4c0*/  FSEL R3, RZ, 2.1426990032196044922, P0 ;  /* 0x400921fbff037808 */ /* 0x000fce0000000000 */
.L_x_3403:
[----:B------:R-:W-:Y:S05]  /*2e4d0*/  BSYNC.RECONVERGENT B0 ;  /* 0x0000000000007941 */ /* 0x000fea0003800200 */
.L_x_3401:
        /* <DEDUP_REMOVED lines=14> */
.L_x_3393:
        /* <DEDUP_REMOVED lines=251> */
.L_x_3407:
[----:B------:R-:W-:Y:S05]  /*2f570*/  BSYNC.RECONVERGENT B0 ;  /* 0x0000000000007941 */ /* 0x000fea0003800200 */
.L_x_3406:
[----:B------:R-:W-:Y:S04]  /*2f580*/  BSSY.RECONVERGENT B2, `(.L_x_3408) ;  /* 0x0000008000027945 */ /* 0x000fe80003800200 */
[----:B------:R-:W-:Y:S05]  /*2f590*/  @P4 BRA P5, `(.L_x_3409) ;  /* 0x0000000000184947 */ /* 0x000fea0002800000 */
[----:B------:R-:W-:Y:S01]  /*2f5a0*/  IMAD.MOV.U32 R4, RZ, RZ, R10 ;  /* 0x000000ffff047224 */ /* 0x000fe200078e000a */
[----:B------:R-:W-:Y:S01]  /*2f5b0*/  MOV R0, 0x2f600 ;  /* 0x0002f60000007802 */ /* 0x000fe20000000f00 */
[----:B------:R-:W-:Y:S02]  /*2f5c0*/  IMAD.MOV.U32 R5, RZ, RZ, R11 ;  /* 0x000000ffff057224 */ /* 0x000fe400078e000b */
[----:B------:R-:W-:Y:S02]  /*2f5d0*/  IMAD.MOV.U32 R2, RZ, RZ, R32 ;  /* 0x000000ffff027224 */ /* 0x000fe400078e0020 */
[----:B------:R-:W-:-:S07]  /*2f5e0*/  IMAD.MOV.U32 R3, RZ, RZ, R33 ;  /* 0x000000ffff037224 */ /* 0x000fce00078e0021 */
[----:B0123--:R-:W-:Y:S05]  /*2f5f0*/  CALL.REL.NOINC `($__internal_78_$__cuda_sm20_div_rn_f64_full) ;  /* 0x000007ec00dc7944 */ /* 0x00ffea0003c00000 */
.L_x_3409:
[----:B------:R-:W-:Y:S05]  /*2f600*/  BSYNC.RECONVERGENT B2 ;  /* 0x0000000000027941 */ /* 0x000fea0003800200 */
.L_x_3408:
        /* <DEDUP_REMOVED lines=176> */
.L_x_3411:
[----:B------:R-:W-:Y:S02]  /*30110*/  FSEL R2, RZ, 3.37028055040000000000e+12, P0 ;  /* 0x54442d18ff027808 */ /* 0x000fe40000000000 */
[----:B------:R-:W-:-:S07]  /*30120*/  FSEL R3, RZ, 2.1426990032196044922, P0 ;  /* 0x400921fbff037808 */ /* 0x000fce0000000000 */
.L_x_3412:
[----:B------:R-:W-:Y:S05]  /*30130*/  BSYNC.RECONVERGENT B0 ;  /* 0x0000000000007941 */ /* 0x000fea0003800200 */
.L_x_3410:
        /* <DEDUP_REMOVED lines=14> */
.L_x_3405:
        /* <DEDUP_REMOVED lines=103> */
[----:B----4-:R3:W0:Y:S02]  /*30890*/  DMUL R38, R8, R8 ;  /* 0x0000000808267228 */ /* 0x0106240000000000 */
.L_x_3414:
[----:B------:R-:W4:Y:S02]  /*308a0*/  DSETP.GEU.AND P1, PT, R36, R54, PT ;  /* 0x000000362400722a */ /* 0x000f240003f2e000 */
[----:B----4-:R-:W-:Y:S02]  /*308b0*/  FSEL R52, R54, R36, P1 ;  /* 0x0000002436347208 */ /* 0x010fe40000800000 */
[----:B------:R-:W-:Y:S02]  /*308c0*/  FSEL R53, R55, R37, P1 ;  /* 0x0000002537357208 */ /* 0x000fe40000800000 */
[----:B---3--:R-:W-:Y:S02]  /*308d0*/  FSEL R5, R37, R55, P1 ;  /* 0x0000003725057208 */ /* 0x008fe40000800000 */
[----:B------:R-:W-:-:S03]  /*308e0*/  FSEL R36, R36, R54, P1 ;  /* 0x0000003624247208 */ /* 0x000fc60000800000 */
[----:B------:R-:W-:-:S15]  /*308f0*/  IMAD.MOV.U32 R37, RZ, RZ, R5 ;  /* 0x000000ffff257224 */ /* 0x000fde00078e0005 */
[----:B------:R-:W-:-:S15]  /*30900*/  NOP ;  /* 0x0000000000007918 */ /* 0x000fde0000000000 */
[----:B------:R-:W-:-:S15]  /*30910*/  NOP ;  /* 0x0000000000007918 */ /* 0x000fde0000000000 */
[----:B------:R-:W-:-:S08]  /*30920*/  NOP ;  /* 0x0000000000007918 */ /* 0x000fd00000000000 */
        /* <DEDUP_REMOVED lines=40> */
[----:B------:R3:W-:Y:S02]  /*30bb0*/  DSETP.GEU.AND P1, PT, R6, R50, P3 ;  /* 0x000000320600722a */ /* 0x0007e40001f2e000 */
[----:B---3--:R-:W-:Y:S01]  /*30bc0*/  FSEL R7, R7, R51, P4 ;  /* 0x0000003307077208 */ /* 0x008fe20002000000 */
[----:B------:R-:W-:Y:S01]  /*30bd0*/  IMAD.MOV.U32 R51, RZ, RZ, R9 ;  /* 0x000000ffff337224 */ /* 0x000fe200078e0009 */
[----:B------:R-:W-:Y:S02]  /*30be0*/  FSEL R50, R8, R34, P3 ;  /* 0x0000002208327208 */ /* 0x000fe40001800000 */
[----:B------:R-:W-:-:S15]  /*30bf0*/  FSEL R34, R40, R42, P5 ;  /* 0x0000002a28227208 */ /* 0x000fde0002800000 */
[----:B------:R-:W-:-:S15]  /*30c00*/  NOP ;  /* 0x0000000000007918 */ /* 0x000fde0000000000 */
[----:B------:R-:W-:-:S15]  /*30c10*/  NOP ;  /* 0x0000000000007918 */ /* 0x000fde0000000000 */
[----:B------:R-:W-:-:S13]  /*30c20*/  NOP ;  /* 0x0000000000007918 */ /* 0x000fda0000000000 */
[----:B------:R-:W3:Y:S02]  /*30c30*/  DSETP.GEU.AND P4, PT, R58, R44, PT ;  /* 0x0000002c3a00722a */ /* 0x000ee40003f8e000 */
[----:B---3--:R-:W-:Y:S02]  /*30c40*/  FSEL R56, R44, R58, P4 ;  /* 0x0000003a2c387208 */ /* 0x008fe40002000000 */
        /* <DEDUP_REMOVED lines=34> */
[----:B0-----:R-:W-:Y:S01]  /*30e70*/  FSEL R45, R59, R45, P4 ;  /* 0x0000002d3b2d7208 */ /* 0x001fe20002000000 */
[----:B------:R-:W-:-:S04]  /*30e80*/  IMAD.MOV.U32 R44, RZ, RZ, R8 ;  /* 0x000000ffff2c7224 */ /* 0x000fc800078e0008 */
[----:B------:R-:W-:-:S15]  /*30e90*/  IMAD.MOV.U32 R13, RZ, RZ, R45 ;  /* 0x000000ffff0d7224 */ /* 0x000fde00078e002d */
[----:B------:R-:W-:-:S15]  /*30ea0*/  NOP ;  /* 0x0000000000007918 */ /* 0x000fde0000000000 */
[----:B------:R-:W-:-:S15]  /*30eb0*/  NOP ;  /* 0x0000000000007918 */ /* 0x000fde0000000000 */
[----:B------:R-:W-:-:S12]  /*30ec0*/  NOP ;  /* 0x0000000000007918 */ /* 0x000fd80000000000 */
[----:B---3--:R0:W3:Y:S02]  /*30ed0*/  DSETP.GEU.AND P2, PT, R56, R46, P2 ;  /* 0x0000002e3800722a */ /* 0x0080e4000174e000 */
        /* <DEDUP_REMOVED lines=15> */
[----:B---3--:R-:W0:-:S15]  /*30fd0*/  DSETP.GEU.AND P2, PT, R40, R14, P2 ;  /* 0x0000000e2800722a */ /* 0x008e1e000174e000 */
        /* <DEDUP_REMOVED lines=23> */
.L_x_3413:
        /* <DEDUP_REMOVED lines=257> */
.L_x_3416:
        /* <DEDUP_REMOVED lines=53> */
.L_x_3419:
[----:B------:R-:W-:Y:S05]  /*324b0*/  BSYNC.RECONVERGENT B3 ;  /* 0x0000000000037941 */ /* 0x000fea0003800200 */
.L_x_3418:
        /* <DEDUP_REMOVED lines=77> */
.L_x_3417:
[----:B------:R-:W-:Y:S05]  /*32990*/  BSYNC.RECONVERGENT B2 ;  /* 0x0000000000027941 */ /* 0x000fea0003800200 */
.L_x_3415:
        /* <DEDUP_REMOVED lines=54> */
.L_x_3421:
[----:B------:R-:W-:Y:S05]  /*32d00*/  BSYNC.RECONVERGENT B2 ;  /* 0x0000000000027941 */ /* 0x000fea0003800200 */
.L_x_3420:
        /* <DEDUP_REMOVED lines=176> */
.L_x_3423:
[----:B------:R-:W-:Y:S02]  /*33810*/  FSEL R2, RZ, 3.37028055040000000000e+12, P0 ;  /* 0x54442d18ff027808 */ /* 0x000fe40000000000 */
[----:B------:R-:W-:-:S07]  /*33820*/  FSEL R3, RZ, 2.1426990032196044922, P0 ;  /* 0x400921fbff037808 */ /* 0x000fce0000000000 */
.L_x_3424:
[----:B------:R-:W-:Y:S05]  /*33830*/  BSYNC.RECONVERGENT B0 ;  /* 0x0000000000007941 */ /* 0x000fea0003800200 */
.L_x_3422:
        /* <DEDUP_REMOVED lines=14> */
.L_x_3392:
        /* <DEDUP_REMOVED lines=325> */
.L_x_3426:
[----:B------:R-:W-:Y:S05]  /*34d70*/  BSYNC.RECONVERGENT B0 ;  /* 0x0000000000007941 */ /* 0x000fea0003800200 */
.L_x_3425:
        /* <DEDUP_REMOVED lines=8> */
.L_x_3428:
[----:B------:R-:W-:Y:S05]  /*34e00*/  BSYNC.RECONVERGENT B2 ;  /* 0x0000000000027941 */ /* 0x000fea0003800200 */
.L_x_3427:
        /* <DEDUP_REMOVED lines=176> */
.L_x_3430:
[----:B------:R-:W-:Y:S02]  /*35910*/  FSEL R2, RZ, 3.37028055040000000000e+12, P0 ;  /* 0x54442d18ff027808 */ /* 0x000fe40000000000 */
[----:B------:R-:W-:-:S07]  /*35920*/  FSEL R3, RZ, 2.1426990032196044922, P0 ;  /* 0x400921fbff037808 */ /* 0x000fce0000000000 */
.L_x_3431:
[----:B------:R-:W-:Y:S05]  /*35930*/  BSYNC.RECONVERGENT B0 ;  /* 0x0000000000007941 */ /* 0x000fea0003800200 */
.L_x_3429:
        /* <DEDUP_REMOVED lines=10> */
.L_x_3391:
        /* <DEDUP_REMOVED lines=206> */
.L_x_3434:
        /* <DEDUP_REMOVED lines=53> */
.L_x_3437:
[----:B------:R-:W-:Y:S05]  /*36a10*/  BSYNC.RECONVERGENT B3 ;  /* 0x0000000000037941 */ /* 0x000fea0003800200 */
.L_x_3436:
        /* <DEDUP_REMOVED lines=77> */
.L_x_3435:
[----:B------:R-:W-:Y:S05]  /*36ef0*/  BSYNC.RECONVERGENT B2 ;  /* 0x0000000000027941 */ /* 0x000fea0003800200 */
.L_x_3433:
        /* <DEDUP_REMOVED lines=187> */
.L_x_3432:
        /* <DEDUP_REMOVED lines=193> */
.L_x_3390:
        /* <DEDUP_REMOVED lines=50> */
[----:B-12---:R-:W-:Y:S05]  /*389e0*/  CALL.REL.NOINC `($__internal_78_$__cuda_sm20_div_rn_f64_full) ;  /* 0x0000075800e07944 */ /* 0x006fea0003c00000 */
[----:B------:R-:W-:Y:S02]  /*389f0*/  IMAD.MOV.U32 R8, RZ, RZ, R2 ;  /* 0x000000ffff087224 */ /* 0x000fe400078e0002 */
[----:B------:R-:W-:-:S07]  /*38a00*/  IMAD.MOV.U32 R9, RZ, RZ, R3 ;  /* 0x000000ffff097224 */ /* 0x000fce00078e0003 */
.L_x_3439:
[----:B------:R-:W-:Y:S05]  /*38a10*/  BSYNC.RECONVERGENT B2 ;  /* 0x0000000000027941 */ /* 0x000fea0003800200 */
.L_x_3438:
        /* <DEDUP_REMOVED lines=51> */
.L_x_3441:
[----:B------:R-:W-:Y:S05]  /*38d50*/  BSYNC.RECONVERGENT B2 ;  /* 0x0000000000027941 */ /* 0x000fea0003800200 */
.L_x_3440:
        /* <DEDUP_REMOVED lines=334> */
.L_x_3443:
[----:B------:R-:W-:Y:S05]  /*3a240*/  BSYNC.RECONVERGENT B0 ;  /* 0x0000000000007941 */ /* 0x000fea0003800200 */
.L_x_3442:
        /* <DEDUP_REMOVED lines=8> */
[----:B-1234-:R-:W-:Y:S05]  /*3a2d0*/  CALL.REL.NOINC `($__internal_78_$__cuda_sm20_div_rn_f64_full) ;  /* 0x0000074000a47944 */ /* 0x01efea0003c00000 */
.L_x_3445:
[----:B------:R-:W-:Y:S05]  /*3a2e0*/  BSYNC.RECONVERGENT B2 ;  /* 0x0000000000027941 */ /* 0x000fea0003800200 */
.L_x_3444:
        /* <DEDUP_REMOVED lines=176> */
.L_x_3447:
[----:B------:R-:W-:Y:S02]  /*3adf0*/  FSEL R2, RZ, 3.37028055040000000000e+12, P0 ;  /* 0x54442d18ff027808 */ /* 0x000fe40000000000 */
[----:B------:R-:W-:-:S07]  /*3ae00*/  FSEL R3, RZ, 2.1426990032196044922, P0 ;  /* 0x400921fbff037808 */ /* 0x000fce0000000000 */
.L_x_3448:
[----:B------:R-:W-:Y:S05]  /*3ae10*/  BSYNC.RECONVERGENT B0 ;  /* 0x0000000000007941 */ /* 0x000fea0003800200 */
.L_x_3446:
        /* <DEDUP_REMOVED lines=14> */
.L_x_3389:
        /* <DEDUP_REMOVED lines=297> */
.L_x_3450:
[----:B------:R-:W-:Y:S05]  /*3c190*/  BSYNC.RECONVERGENT B0 ;  /* 0x0000000000007941 */ /* 0x000fea0003800200 */
.L_x_3449:
[----:B------:R-:W-:Y:S04]  /*3c1a0*/  BSSY.RECONVERGENT B2, `(.L_x_3451) ;  /* 0x0000006000027945 */ /* 0x000fe80003800200 */
[----:B------:R-:W-:Y:S05]  /*3c1b0*/  @P4 BRA P5, `(.L_x_3452) ;  /* 0x0000000000104947 */ /* 0x000fea0002800000 */
[----:B------:R-:W-:Y:S01]  /*3c1c0*/  IMAD.MOV.U32 R2, RZ, RZ, R10 ;  /* 0x000000ffff027224 */ /* 0x000fe200078e000a */
[----:B------:R-:W-:Y:S01]  /*3c1d0*/  MOV R0, 0x3c200 ;  /* 0x0003c20000007802 */ /* 0x000fe20000000f00 */
[----:B------:R-:W-:-:S07]  /*3c1e0*/  IMAD.MOV.U32 R3, RZ, RZ, R11 ;  /* 0x000000ffff037224 */ /* 0x000fce00078e000b */
[----:B0123--:R-:W-:Y:S05]  /*3c1f0*/  CALL.REL.NOINC `($__internal_78_$__cuda_sm20_div_rn_f64_full) ;  /* 0x0000072000dc7944 */ /* 0x00ffea0003c00000 */
.L_x_3452:
[----:B------:R-:W-:Y:S05]  /*3c200*/  BSYNC.RECONVERGENT B2 ;  /* 0x0000000000027941 */ /* 0x000fea0003800200 */
.L_x_3451:
        /* <DEDUP_REMOVED lines=176> */
.L_x_3454:
[----:B------:R-:W-:Y:S02]  /*3cd10*/  FSEL R2, RZ, 3.37028055040000000000e+12, P0 ;  /* 0x54442d18ff027808 */ /* 0x000fe40000000000 */
[----:B------:R-:W-:-:S07]  /*3cd20*/  FSEL R3, RZ, 2.1426990032196044922, P0 ;  /* 0x400921fbff037808 */ /* 0x000fce0000000000 */
.L_x_3455:
[----:B------:R-:W-:Y:S05]  /*3cd30*/  BSYNC.RECONVERGENT B0 ;  /* 0x0000000000007941 */ /* 0x000fea0003800200 */
.L_x_3453:
        /* <DEDUP_REMOVED lines=9> */
.L_x_3404:
[----:B------:R-:W-:Y:S05]  /*3cdd0*/  BSYNC.RECONVERGENT B1 ;  /* 0x0000000000017941 */ /* 0x000fea0003800200 */
.L_x_3388:
        /* <DEDUP_REMOVED lines=146> */
.L_x_3462:
[----:B------:R-:W-:Y:S05]  /*3d700*/  BSYNC.RECONVERGENT B0 ;  /* 0x0000000000007941 */ /* 0x000fea0003800200 */
.L_x_3461:
        /* <DEDUP_REMOVED lines=47> */
[----:B-123--:R-:W-:Y:S05]  /*3da00*/  CALL.REL.NOINC `($_ZN2at6native57_GLOBAL__N__f3eca4a2_24_ForeachBinaryOpScalar_cu_86b9896c25multi_tensor_apply_kernelINS1_18TensorListMetadataILi1EEENS1_21BinaryOpScalarFunctorIN3c107complexIdEELi1ELi1ELi0EEEJNS1_13power_functorIS8_EES8_EEEvT_T0_DpT1_$__internal_trig_reduction_slowpathd) ;  /* 0x0000071400087944 */ /* 0x00efea0003c00000 */
[----:B------:R-:W-:Y:S02]  /*3da10*/  IMAD.MOV.U32 R2, RZ, RZ, R6 ;  /* 0x000000ffff027224 */ /* 0x000fe400078e0006 */
[----:B------:R-:W-:-:S07]  /*3da20*/  IMAD.MOV.U32 R3, RZ, RZ, R7 ;  /* 0x000000ffff037224 */ /* 0x000fce00078e0007 */
.L_x_3466:
[----:B------:R-:W-:Y:S05]  /*3da30*/  BSYNC.RECONVERGENT B4 ;  /* 0x0000000000047941 */ /* 0x000fea0003800200 */
.L_x_3465:
[----:B------:R-:W-:Y:S01]  /*3da40*/  VIADD R0, R4, 0x1 ;  /* 0x0000000104007836 */ /* 0x000fe20000000000 */
[----:B------:R-:W-:Y:S06]  /*3da50*/  BRA `(.L_x_3467) ;  /* 0x0000000000087947 */ /* 0x000fec0003800000 */
.L_x_3464:
[----:B0-----:R0:W4:Y:S02]  /*3da60*/  DMUL R2, RZ, R30 ;  /* 0x0000001eff027228 */ /* 0x0011240000000000 */
[----:B0---4-:R-:W-:-:S07]  /*3da70*/  IMAD.MOV.U32 R0, RZ, RZ, 0x1 ;  /* 0x00000001ff007424 */ /* 0x011fce00078e00ff */
.L_x_3467:
[----:B------:R-:W-:Y:S05]  /*3da80*/  BSYNC.RECONVERGENT B3 ;  /* 0x0000000000037941 */ /* 0x000fea0003800200 */
.L_x_3463:
        /* <DEDUP_REMOVED lines=112> */
[----:B-1-3--:R-:W-:Y:S05]  /*3e190*/  CALL.REL.NOINC `($_ZN2at6native57_GLOBAL__N__f3eca4a2_24_ForeachBinaryOpScalar_cu_86b9896c25multi_tensor_apply_kernelINS1_18TensorListMetadataILi1EEENS1_21BinaryOpScalarFunctorIN3c107complexIdEELi1ELi1ELi0EEEJNS1_13power_functorIS8_EES8_EEEvT_T0_DpT1_$__internal_trig_reduction_slowpathd) ;  /* 0x0000070c00247944 */ /* 0x00afea0003c00000 */
[----:B------:R-:W-:Y:S02]  /*3e1a0*/  IMAD.MOV.U32 R0, RZ, RZ, R4 ;  /* 0x000000ffff007224 */ /* 0x000fe400078e0004 */
[----:B------:R-:W-:Y:S02]  /*3e1b0*/  IMAD.MOV.U32 R2, RZ, RZ, R6 ;  /* 0x000000ffff027224 */ /* 0x000fe400078e0006 */
[----:B------:R-:W-:Y:S01]  /*3e1c0*/  IMAD.MOV.U32 R3, RZ, RZ, R7 ;  /* 0x000000ffff037224 */ /* 0x000fe200078e0007 */
[----:B------:R-:W-:Y:S06]  /*3e1d0*/  BRA `(.L_x_3470) ;  /* 0x0000000000087947 */ /* 0x000fec0003800000 */
.L_x_3469:
[----:B------:R0:W2:Y:S02]  /*3e1e0*/  DMUL R2, RZ, R30 ;  /* 0x0000001eff027228 */ /* 0x0000a40000000000 */
[----:B0-2---:R-:W-:-:S07]  /*3e1f0*/  IMAD.MOV.U32 R0, RZ, RZ, RZ ;  /* 0x000000ffff007224 */ /* 0x005fce00078e00ff */
.L_x_3470:
[----:B------:R-:W-:Y:S05]  /*3e200*/  BSYNC.RECONVERGENT B3 ;  /* 0x0000000000037941 */ /* 0x000fea0003800200 */
.L_x_3468:
        /* <DEDUP_REMOVED lines=73> */
.L_x_3460:
        /* <DEDUP_REMOVED lines=125> */
.L_x_3473:
[----:B------:R-:W-:Y:S05]  /*3ee70*/  BSYNC.RECONVERGENT B0 ;  /* 0x0000000000007941 */ /* 0x000fea0003800200 */
.L_x_3472:
        /* <DEDUP_REMOVED lines=62> */
.L_x_3477:
[----:B------:R-:W-:Y:S05]  /*3f260*/  BSYNC.RECONVERGENT B4 ;  /* 0x0000000000047941 */ /* 0x000fea0003800200 */
.L_x_3476:
[----:B------:R-:W-:Y:S01]  /*3f270*/  VIADD R0, R4, 0x1 ;  /* 0x0000000104007836 */ /* 0x000fe20000000000 */
[----:B------:R-:W-:Y:S06]  /*3f280*/  BRA `(.L_x_3478) ;  /* 0x0000000000087947 */ /* 0x000fec0003800000 */
.L_x_3475:
[----:B------:R0:W3:Y:S02]  /*3f290*/  DMUL R2, RZ, R30 ;  /* 0x0000001eff027228 */ /* 0x0000e40000000000 */
[----:B0--3--:R-:W-:-:S07]  /*3f2a0*/  IMAD.MOV.U32 R0, RZ, RZ, 0x1 ;  /* 0x00000001ff007424 */ /* 0x009fce00078e00ff */
.L_x_3478:
[----:B------:R-:W-:Y:S05]  /*3f2b0*/  BSYNC.RECONVERGENT B3 ;  /* 0x0000000000037941 */ /* 0x000fea0003800200 */
.L_x_3474:
        /* <DEDUP_REMOVED lines=127> */
.L_x_3480:
[----:B------:R0:W3:Y:S02]  /*3fab0*/  DMUL R2, RZ, R30 ;  /* 0x0000001eff027228 */ /* 0x0000e40000000000 */
[----:B0--3--:R-:W-:-:S07]  /*3fac0*/  IMAD.MOV.U32 R0, RZ, RZ, RZ ;  /* 0x000000ffff007224 */ /* 0x009fce00078e00ff */
.L_x_3481:
[----:B------:R-:W-:Y:S05]  /*3fad0*/  BSYNC.RECONVERGENT B3 ;  /* 0x0000000000037941 */ /* 0x000fea0003800200 */
.L_x_3479:
        /* <DEDUP_REMOVED lines=84> */
.L_x_3459:
        /* <DEDUP_REMOVED lines=10> */
.L_x_3482:
[----:B------:R-:W0:Y:S02]  /*400c0*/  DADD R28, R30, -R30 ;  /* 0x000000001e1c7229 */ /* 0x000e24000000081e */
[----:B0-----:R-:W-:Y:S02]  /*400d0*/  IMAD.MOV.U32 R30, RZ, RZ, R28 ;  /* 0x000000ffff1e7224 */ /* 0x001fe400078e001c */
[----:B------:R-:W-:Y:S01]  /*400e0*/  IMAD.MOV.U32 R31, RZ, RZ, R29 ;  /* 0x000000ffff1f7224 */ /* 0x000fe200078e001d */
[----:B------:R-:W-:Y:S06]  /*400f0*/  BRA `(.L_x_3471) ;  /* 0x0000001400947947 */ /* 0x000fec0003800000 */
.L_x_3458:
        /* <DEDUP_REMOVED lines=50> */
.L_x_3486:
[----:B------:R-:W-:Y:S05]  /*40420*/  BSYNC.RECONVERGENT B4 ;  /* 0x0000000000047941 */ /* 0x000fea0003800200 */
.L_x_3485:
[----:B------:R-:W-:Y:S01]  /*40430*/  VIADD R0, R4, 0x1 ;  /* 0x0000000104007836 */ /* 0x000fe20000000000 */
[----:B------:R-:W-:Y:S06]  /*40440*/  BRA `(.L_x_3487) ;  /* 0x0000000000087947 */ /* 0x000fec0003800000 */
.L_x_3484:
[----:B------:R0:W3:Y:S02]  /*40450*/  DMUL R2, RZ, R30 ;  /* 0x0000001eff027228 */ /* 0x0000e40000000000 */
[----:B0--3--:R-:W-:-:S07]  /*40460*/  IMAD.MOV.U32 R0, RZ, RZ, 0x1 ;  /* 0x00000001ff007424 */ /* 0x009fce00078e00ff */
.L_x_3487:
[----:B------:R-:W-:Y:S05]  /*40470*/  BSYNC.RECONVERGENT B3 ;  /* 0x0000000000037941 */ /* 0x000fea0003800200 */
.L_x_3483:
        /* <DEDUP_REMOVED lines=117> */
.L_x_3489:
[----:B------:R0:W3:Y:S02]  /*40bd0*/  DMUL R2, RZ, R30 ;  /* 0x0000001eff027228 */ /* 0x0000e40000000000 */
[----:B0--3--:R-:W-:-:S07]  /*40be0*/  IMAD.MOV.U32 R0, RZ, RZ, RZ ;  /* 0x000000ffff007224 */ /* 0x009fce00078e00ff */
.L_x_3490:
[----:B------:R-:W-:Y:S05]  /*40bf0*/  BSYNC.RECONVERGENT B3 ;  /* 0x0000000000037941 */ /* 0x000fea0003800200 */
.L_x_3488:
        /* <DEDUP_REMOVED lines=64> */
.L_x_3457:
        /* <DEDUP_REMOVED lines=117> */
.L_x_3471:
[----:B------:R-:W-:Y:S05]  /*41750*/  BSYNC.RECONVERGENT B2 ;  /* 0x0000000000027941 */ /* 0x000fea0003800200 */
.L_x_3456:
        /* <DEDUP_REMOVED lines=284> */
.L_x_3498:
        /* <DEDUP_REMOVED lines=52> */
[----:B-123--:R-:W-:Y:S05]  /*42c60*/  CALL.REL.NOINC `($__internal_78_$__cuda_sm20_div_rn_f64_full) ;  /* 0x000006b800407944 */ /* 0x00efea0003c00000 */
.L_x_3501:
[----:B------:R-:W-:Y:S05]  /*42c70*/  BSYNC.RECONVERGENT B3 ;  /* 0x0000000000037941 */ /* 0x000fea0003800200 */
.L_x_3500:
        /* <DEDUP_REMOVED lines=77> */
.L_x_3499:
[----:B------:R-:W-:Y:S05]  /*43150*/  BSYNC.RECONVERGENT B2 ;  /* 0x0000000000027941 */ /* 0x000fea0003800200 */
.L_x_3497:
        /* <DEDUP_REMOVED lines=53> */
[----:B01234-:R-:W-:Y:S05]  /*434b0*/  CALL.REL.NOINC `($__internal_78_$__cuda_sm20_div_rn_f64_full) ;  /* 0x000006b0002c7944 */ /* 0x01ffea0003c00000 */
.L_x_3503:
[----:B------:R-:W-:Y:S05]  /*434c0*/  BSYNC.RECONVERGENT B2 ;  /* 0x0000000000027941 */ /* 0x000fea0003800200 */
.L_x_3502:
        /* <DEDUP_REMOVED lines=176> */
.L_x_3505:
[----:B------:R-:W-:Y:S02]  /*43fd0*/  FSEL R2, RZ, 3.37028055040000000000e+12, P0 ;  /* 0x54442d18ff027808 */ /* 0x000fe40000000000 */
[----:B------:R-:W-:-:S07]  /*43fe0*/  FSEL R3, RZ, 2.1426990032196044922, P0 ;  /* 0x400921fbff037808 */ /* 0x000fce0000000000 */
.L_x_3506:
[----:B------:R-:W-:Y:S05]  /*43ff0*/  BSYNC.RECONVERGENT B0 ;  /* 0x0000000000007941 */ /* 0x000fea0003800200 */
.L_x_3504:
        /* <DEDUP_REMOVED lines=14> */
.L_x_3496:
        /* <DEDUP_REMOVED lines=251> */
.L_x_3510:
[----:B------:R-:W-:Y:S05]  /*45090*/  BSYNC.RECONVERGENT B0 ;  /* 0x0000000000007941 */ /* 0x000fea0003800200 */
.L_x_3509:
[----:B------:R-:W-:Y:S04]  /*450a0*/  BSSY.RECONVERGENT B2, `(.L_x_3511) ;  /* 0x0000008000027945 */ /* 0x000fe80003800200 */
[----:B------:R-:W-:Y:S05]  /*450b0*/  @P4 BRA P5, `(.L_x_3512) ;  /* 0x0000000000184947 */ /* 0x000fea0002800000 */
[----:B------:R-:W-:Y:S01]  /*450c0*/  IMAD.MOV.U32 R4, RZ, RZ, R10 ;  /* 0x000000ffff047224 */ /* 0x000fe200078e000a */
[----:B------:R-:W-:Y:S01]  /*450d0*/  MOV R0, 0x45120 ;  /* 0x0004512000007802 */ /* 0x000fe20000000f00 */
[----:B------:R-:W-:Y:S02]  /*450e0*/  IMAD.MOV.U32 R5, RZ, RZ, R11 ;  /* 0x000000ffff057224 */ /* 0x000fe400078e000b */
[----:B------:R-:W-:Y:S02]  /*450f0*/  IMAD.MOV.U32 R2, RZ, RZ, R32 ;  /* 0x000000ffff027224 */ /* 0x000fe400078e0020 */
[----:B------:R-:W-:-:S07]  /*45100*/  IMAD.MOV.U32 R3, RZ, RZ, R33 ;  /* 0x000000ffff037224 */ /* 0x000fce00078e0021 */
[----:B01234-:R-:W-:Y:S05]  /*45110*/  CALL.REL.NOINC `($__internal_78_$__cuda_sm20_div_rn_f64_full) ;  /* 0x0000069400147944 */ /* 0x01ffea0003c00000 */
.L_x_3512:
[----:B------:R-:W-:Y:S05]  /*45120*/  BSYNC.RECONVERGENT B2 ;  /* 0x0000000000027941 */ /* 0x000fea0003800200 */
.L_x_3511:
        /* <DEDUP_REMOVED lines=176> */
.L_x_3514:
[----:B------:R-:W-:Y:S02]  /*45c30*/  FSEL R2, RZ, 3.37028055040000000000e+12, P0 ;  /* 0x54442d18ff027808 */ /* 0x000fe40000000000 */
[----:B------:R-:W-:-:S07]  /*45c40*/  FSEL R3, RZ, 2.1426990032196044922, P0 ;  /* 0x400921fbff037808 */ /* 0x000fce0000000000 */
.L_x_3515:
[----:B------:R-:W-:Y:S05]  /*45c50*/  BSYNC.RECONVERGENT B0 ;  /* 0x0000000000007941 */ /* 0x000fea0003800200 */
.L_x_3513:
        /* <DEDUP_REMOVED lines=14> */
.L_x_3508:
        /* <DEDUP_REMOVED lines=103> */
[----:B------:R4:W0:Y:S02]  /*463b0*/  DMUL R38, R8, R8 ;  /* 0x0000000808267228 */ /* 0x0008240000000000 */
.L_x_3517:
[----:B------:R-:W5:Y:S02]  /*463c0*/  DSETP.GEU.AND P1, PT, R36, R54, PT ;  /* 0x000000362400722a */ /* 0x000f640003f2e000 */
[----:B-----5:R-:W-:Y:S02]  /*463d0*/  FSEL R52, R54, R36, P1 ;  /* 0x0000002436347208 */ /* 0x020fe40000800000 */
[----:B------:R-:W-:Y:S02]  /*463e0*/  FSEL R53, R55, R37, P1 ;  /* 0x0000002537357208 */ /* 0x000fe40000800000 */
[----:B----4-:R-:W-:Y:S02]  /*463f0*/  FSEL R5, R37, R55, P1 ;  /* 0x0000003725057208 */ /* 0x010fe40000800000 */
[----:B------:R-:W-:-:S03]  /*46400*/  FSEL R36, R36, R54, P1 ;  /* 0x0000003624247208 */ /* 0x000fc60000800000 */
[----:B------:R-:W-:-:S15]  /*46410*/  IMAD.MOV.U32 R37, RZ, RZ, R5 ;  /* 0x000000ffff257224 */ /* 0x000fde00078e0005 */
[----:B------:R-:W-:-:S15]  /*46420*/  NOP ;  /* 0x0000000000007918 */ /* 0x000fde0000000000 */
[----:B------:R-:W-:-:S15]  /*46430*/  NOP ;  /* 0x0000000000007918 */ /* 0x000fde0000000000 */
[----:B------:R-:W-:-:S08]  /*46440*/  NOP ;  /* 0x0000000000007918 */ /* 0x000fd00000000000 */
[----:B------:R-:W4:Y:S02]  /*46450*/  DSETP.GEU.AND P2, PT, R52, R2, PT ;  /* 0x000000023400722a */ /* 0x000f240003f4e000 */
[----:B----4-:R-:W-:Y:S02]  /*46460*/  FSEL R6, R2, R52, P2 ;  /* 0x0000003402067208 */ /* 0x010fe40001000000 */
[----:B------:R-:W-:-:S15]  /*46470*/  FSEL R7, R3, R53, P2 ;  /* 0x0000003503077208 */ /* 0x000fde0001000000 */
[----:B------:R-:W-:-:S15]  /*46480*/  NOP ;  /* 0x0000000000007918 */ /* 0x000fde0000000000 */
[----:B------:R-:W-:-:S15]  /*46490*/  NOP ;  /* 0x0000000000007918 */ /* 0x000fde0000000000 */
[----:B------:R-:W-:-:S15]  /*464a0*/  NOP ;  /* 0x0000000000007918 */ /* 0x000fde0000000000 */
[----:B------:R-:W4:Y:S02]  /*464b0*/  DSETP.GEU.AND P4, PT, R6, R50, PT ;  /* 0x000000320600722a */ /* 0x000f240003f8e000 */
[----:B----4-:R-:W-:Y:S02]  /*464c0*/  FSEL R8, R50, R6, P4 ;  /* 0x0000000632087208 */ /* 0x010fe40002000000 */
[----:B------:R-:W-:Y:S02]  /*464d0*/  FSEL R9, R51, R7, P4 ;  /* 0x0000000733097208 */ /* 0x000fe40002000000 */
[----:B------:R-:W-:-:S15]  /*464e0*/  FSEL R0, R6, R50, P4 ;  /* 0x0000003206007208 */ /* 0x000fde0002000000 */
[----:B------:R-:W-:-:S15]  /*464f0*/  NOP ;  /* 0x0000000000007918 */ /* 0x000fde0000000000 */
[----:B------:R-:W-:-:S15]  /*46500*/  NOP ;  /* 0x0000000000007918 */ /* 0x000fde0000000000 */
[----:B------:R-:W-:-:S13]  /*46510*/  NOP ;  /* 0x0000000000007918 */ /* 0x000fda0000000000 */
        /* <DEDUP_REMOVED lines=21> */
[----:B------:R4:W-:Y:S02]  /*46670*/  DSETP.GEU.AND P0, PT, R52, R2, P1 ;  /* 0x000000023400722a */ /* 0x0009e40000f0e000 */
[----:B----4-:R-:W-:Y:S02]  /*46680*/  FSEL R2, R52, R2, P2 ;  /* 0x0000000234027208 */ /* 0x010fe40001000000 */
[----:B------:R-:W-:-:S15]  /*46690*/  FSEL R3, R53, R3, P2 ;  /* 0x0000000335037208 */ /* 0x000fde0001000000 */
[----:B------:R-:W-:-:S15]  /*466a0*/  NOP ;  /* 0x0000000000007918 */ /* 0x000fde0000000000 */
[----:B------:R-:W-:-:S15]  /*466b0*/  NOP ;  /* 0x0000000000007918 */ /* 0x000fde0000000000 */
[----:B------:R-:W-:-:S15]  /*466c0*/  NOP ;  /* 0x0000000000007918 */ /* 0x000fde0000000000 */
[----:B------:R4:W-:Y:S02]  /*466d0*/  DSETP.GEU.AND P1, PT, R6, R50, P3 ;  /* 0x000000320600722a */ /* 0x0009e40001f2e000 */
[----:B----4-:R-:W-:Y:S01]  /*466e0*/  FSEL R7, R7, R51, P4 ;  /* 0x0000003307077208 */ /* 0x010fe20002000000 */
[----:B------:R-:W-:Y:S01]  /*466f0*/  IMAD.MOV.U32 R51, RZ, RZ, R9 ;  /* 0x000000ffff337224 */ /* 0x000fe200078e0009 */
[----:B------:R-:W-:Y:S02]  /*46700*/  FSEL R50, R8, R34, P3 ;  /* 0x0000002208327208 */ /* 0x000fe40001800000 */
[----:B------:R-:W-:-:S15]  /*46710*/  FSEL R34, R40, R42, P5 ;  /* 0x0000002a28227208 */ /* 0x000fde0002800000 */
[----:B------:R-:W-:-:S15]  /*46720*/  NOP ;  /* 0x0000000000007918 */ /* 0x000fde0000000000 */
[----:B------:R-:W-:-:S15]  /*46730*/  NOP ;  /* 0x0000000000007918 */ /* 0x000fde0000000000 */
[----:B------:R-:W-:-:S13]  /*46740*/  NOP ;  /* 0x0000000000007918 */ /* 0x000fda0000000000 */
[----:B------:R-:W4:Y:S02]  /*46750*/  DSETP.GEU.AND P4, PT, R58, R44, PT ;  /* 0x0000002c3a00722a */ /* 0x000f240003f8e000 */
[----:B----4-:R-:W-:Y:S02]  /*46760*/  FSEL R56, R44, R58, P4 ;  /* 0x0000003a2c387208 */ /* 0x010fe40002000000 */
        /* <DEDUP_REMOVED lines=33> */
[----:B------:R0:W4:Y:S02]  /*46980*/  DSETP.GEU.AND P2, PT, R58, R44, P2 ;  /* 0x0000002c3a00722a */ /* 0x000124000174e000 */
[----:B0-----:R-:W-:Y:S01]  /*46990*/  FSEL R45, R59, R45, P4 ;  /* 0x0000002d3b2d7208 */ /* 0x001fe20002000000 */
[----:B------:R-:W-:-:S04]  /*469a0*/  IMAD.MOV.U32 R44, RZ, RZ, R8 ;  /* 0x000000ffff2c7224 */ /* 0x000fc800078e0008 */
[----:B------:R-:W-:-:S15]  /*469b0*/  IMAD.MOV.U32 R13, RZ, RZ, R45 ;  /* 0x000000ffff0d7224 */ /* 0x000fde00078e002d */
[----:B------:R-:W-:-:S15]  /*469c0*/  NOP ;  /* 0x0000000000007918 */ /* 0x000fde0000000000 */
[----:B------:R-:W-:-:S15]  /*469d0*/  NOP ;  /* 0x0000000000007918 */ /* 0x000fde0000000000 */
[----:B------:R-:W-:-:S12]  /*469e0*/  NOP ;  /* 0x0000000000007918 */ /* 0x000fd80000000000 */
[----:B----4-:R0:W4:Y:S02]  /*469f0*/  DSETP.GEU.AND P2, PT, R56, R46, P2 ;  /* 0x0000002e3800722a */ /* 0x010124000174e000 */
        /* <DEDUP_REMOVED lines=15> */
[----:B----4-:R-:W0:-:S15]  /*46af0*/  DSETP.GEU.AND P2, PT, R40, R14, P2 ;  /* 0x0000000e2800722a */ /* 0x010e1e000174e000 */
        /* <DEDUP_REMOVED lines=23> */
.L_x_3516:
        /* <DEDUP_REMOVED lines=257> */
.L_x_3519:
        /* <DEDUP_REMOVED lines=53> */
.L_x_3522:
[----:B------:R-:W-:Y:S05]  /*47fd0*/  BSYNC.RECONVERGENT B3 ;  /* 0x0000000000037941 */ /* 0x000fea0003800200 */
.L_x_3521:
        /* <DEDUP_REMOVED lines=77> */
.L_x_3520:
[----:B------:R-:W-:Y:S05]  /*484b0*/  BSYNC.RECONVERGENT B2 ;  /* 0x0000000000027941 */ /* 0x000fea0003800200 */
.L_x_3518:
        /* <DEDUP_REMOVED lines=54> */
.L_x_3524:
[----:B------:R-:W-:Y:S05]  /*48820*/  BSYNC.RECONVERGENT B2 ;  /* 0x0000000000027941 */ /* 0x000fea0003800200 */
.L_x_3523:
        /* <DEDUP_REMOVED lines=176> */
.L_x_3526:
[----:B------:R-:W-:Y:S02]  /*49330*/  FSEL R2, RZ, 3.37028055040000000000e+12, P0 ;  /* 0x54442d18ff027808 */ /* 0x000fe40000000000 */
[----:B------:R-:W-:-:S07]  /*49340*/  FSEL R3, RZ, 2.1426990032196044922, P0 ;  /* 0x400921fbff037808 */ /* 0x000fce0000000000 */
.L_x_3527:
[----:B------:R-:W-:Y:S05]  /*49350*/  BSYNC.RECONVERGENT B0 ;  /* 0x0000000000007941 */ /* 0x000fea0003800200 */
.L_x_3525:
        /* <DEDUP_REMOVED lines=14> */
.L_x_3495:
        /* <DEDUP_REMOVED lines=325> */
.L_x_3529:
[----:B------:R-:W-:Y:S05]  /*4a890*/  BSYNC.RECONVERGENT B0 ;  /* 0x0000000000007941 */ /* 0x000fea0003800200 */
.L_x_3528:
        /* <DEDUP_REMOVED lines=8> */
.L_x_3531:
[----:B------:R-:W-:Y:S05]  /*4a920*/  BSYNC.RECONVERGENT B2 ;  /* 0x0000000000027941 */ /* 0x000fea0003800200 */
.L_x_3530:
        /* <DEDUP_REMOVED lines=176> */
.L_x_3533:
[----:B------:R-:W-:Y:S02]  /*4b430*/  FSEL R2, RZ, 3.37028055040000000000e+12, P0 ;  /* 0x54442d18ff027808 */ /* 0x000fe40000000000 */
[----:B------:R-:W-:-:S07]  /*4b440*/  FSEL R3, RZ, 2.1426990032196044922, P0 ;  /* 0x400921fbff037808 */ /* 0x000fce0000000000 */
.L_x_3534:
[----:B------:R-:W-:Y:S05]  /*4b450*/  BSYNC.RECONVERGENT B0 ;  /* 0x0000000000007941 */ /* 0x000fea0003800200 */
.L_x_3532:
        /* <DEDUP_REMOVED lines=10> */
.L_x_3494:
        /* <DEDUP_REMOVED lines=206> */
.L_x_3537:
        /* <DEDUP_REMOVED lines=53> */
.L_x_3540:
[----:B------:R-:W-:Y:S05]  /*4c530*/  BSYNC.RECONVERGENT B3 ;  /* 0x0000000000037941 */ /* 0x000fea0003800200 */
.L_x_3539:
        /* <DEDUP_REMOVED lines=77> */
.L_x_3538:
[----:B------:R-:W-:Y:S05]  /*4ca10*/  BSYNC.RECONVERGENT B2 ;  /* 0x0000000000027941 */ /* 0x000fea0003800200 */
.L_x_3536:
        /* <DEDUP_REMOVED lines=187> */
.L_x_3535:
        /* <DEDUP_REMOVED lines=193> */
.L_x_3493:
        /* <DEDUP_REMOVED lines=50> */
[----:B-123--:R-:W-:Y:S05]  /*4e500*/  CALL.REL.NOINC `($__internal_78_$__cuda_sm20_div_rn_f64_full) ;  /* 0x0000060000187944 */ /* 0x00efea0003c00000 */
[----:B------:R-:W-:Y:S02]  /*4e510*/  IMAD.MOV.U32 R8, RZ, RZ, R2 ;  /* 0x000000ffff087224 */ /* 0x000fe400078e0002 */
[----:B------:R-:W-:-:S07]  /*4e520*/  IMAD.MOV.U32 R9, RZ, RZ, R3 ;  /* 0x000000ffff097224 */ /* 0x000fce00078e0003 */
.L_x_3542:
[----:B------:R-:W-:Y:S05]  /*4e530*/  BSYNC.RECONVERGENT B2 ;  /* 0x0000000000027941 */ /* 0x000fea0003800200 */
.L_x_3541:
        /* <DEDUP_REMOVED lines=51> */
.L_x_3544:
[----:B------:R-:W-:Y:S05]  /*4e870*/  BSYNC.RECONVERGENT B2 ;  /* 0x0000000000027941 */ /* 0x000fea0003800200 */
.L_x_3543:
        /* <DEDUP_REMOVED lines=334> */
.L_x_3546:
[----:B------:R-:W-:Y:S05]  /*4fd60*/  BSYNC.RECONVERGENT B0 ;  /* 0x0000000000007941 */ /* 0x000fea0003800200 */
.L_x_3545:
        /* <DEDUP_REMOVED lines=8> */
[----:B01234-:R-:W-:Y:S05]  /*4fdf0*/  CALL.REL.NOINC `($__internal_78_$__cuda_sm20_div_rn_f64_full) ;  /* 0x000005e400dc7944 */ /* 0x01ffea0003c00000 */
.L_x_3548:
[----:B------:R-:W-:Y:S05]  /*4fe00*/  BSYNC.RECONVERGENT B2 ;  /* 0x0000000000027941 */ /* 0x000fea0003800200 */
.L_x_3547:
        /* <DEDUP_REMOVED lines=176> */
.L_x_3550:
[----:B------:R-:W-:Y:S02]  /*50910*/  FSEL R2, RZ, 3.37028055040000000000e+12, P0 ;  /* 0x54442d18ff027808 */ /* 0x000fe40000000000 */
[----:B------:R-:W-:-:S07]  /*50920*/  FSEL R3, RZ, 2.1426990032196044922, P0 ;  /* 0x400921fbff037808 */ /* 0x000fce0000000000 */
.L_x_3551:
[----:B------:R-:W-:Y:S05]  /*50930*/  BSYNC.RECONVERGENT B0 ;  /* 0x0000000000007941 */ /* 0x000fea0003800200 */
.L_x_3549:
        /* <DEDUP_REMOVED lines=14> */
.L_x_3492:
        /* <DEDUP_REMOVED lines=297> */
.L_x_3553:
[----:B------:R-:W-:Y:S05]  /*51cb0*/  BSYNC.RECONVERGENT B0 ;  /* 0x0000000000007941 */ /* 0x000fea0003800200 */
.L_x_3552:
[----:B------:R-:W-:Y:S04]  /*51cc0*/  BSSY.RECONVERGENT B2, `(.L_x_3554) ;  /* 0x0000006000027945 */ /* 0x000fe80003800200 */
[----:B------:R-:W-:Y:S05]  /*51cd0*/  @P4 BRA P5, `(.L_x_3555) ;  /* 0x0000000000104947 */ /* 0x000fea0002800000 */
[----:B------:R-:W-:Y:S01]  /*51ce0*/  IMAD.MOV.U32 R2, RZ, RZ, R10 ;  /* 0x000000ffff027224 */ /* 0x000fe200078e000a */
[----:B------:R-:W-:Y:S01]  /*51cf0*/  MOV R0, 0x51d20 ;  /* 0x00051d2000007802 */ /* 0x000fe20000000f00 */
[----:B------:R-:W-:-:S07]  /*51d00*/  IMAD.MOV.U32 R3, RZ, RZ, R11 ;  /* 0x000000ffff037224 */ /* 0x000fce00078e000b */
[----:B01234-:R-:W-:Y:S05]  /*51d10*/  CALL.REL.NOINC `($__internal_78_$__cuda_sm20_div_rn_f64_full) ;  /* 0x000005c800147944 */ /* 0x01ffea0003c00000 */
.L_x_3555:
[----:B------:R-:W-:Y:S05]  /*51d20*/  BSYNC.RECONVERGENT B2 ;  /* 0x0000000000027941 */ /* 0x000fea0003800200 */
.L_x_3554:
        /* <DEDUP_REMOVED lines=176> */
.L_x_3557:
[----:B------:R-:W-:Y:S02]  /*52830*/  FSEL R2, RZ, 3.37028055040000000000e+12, P0 ;  /* 0x54442d18ff027808 */ /* 0x000fe40000000000 */
[----:B------:R-:W-:-:S07]  /*52840*/  FSEL R3, RZ, 2.1426990032196044922, P0 ;  /* 0x400921fbff037808 */ /* 0x000fce0000000000 */
.L_x_3558:
[----:B------:R-:W-:Y:S05]  /*52850*/  BSYNC.RECONVERGENT B0 ;  /* 0x0000000000007941 */ /* 0x000fea0003800200 */
.L_x_3556:
        /* <DEDUP_REMOVED lines=9> */
.L_x_3507:
[----:B------:R-:W-:Y:S05]  /*528f0*/  BSYNC.RECONVERGENT B1 ;  /* 0x0000000000017941 */ /* 0x000fea0003800200 */
.L_x_3491:
        /* <DEDUP_REMOVED lines=146> */
.L_x_3565:
[----:B------:R-:W-:Y:S05]  /*53220*/  BSYNC.RECONVERGENT B0 ;  /* 0x0000000000007941 */ /* 0x000fea0003800200 */
.L_x_3564:
        /* <DEDUP_REMOVED lines=47> */
[----:B-1234-:R-:W-:Y:S05]  /*53520*/  CALL.REL.NOINC `($_ZN2at6native57_GLOBAL__N__f3eca4a2_24_ForeachBinaryOpScalar_cu_86b9896c25multi_tensor_apply_kernelINS1_18TensorListMetadataILi1EEENS1_21BinaryOpScalarFunctorIN3c107complexIdEELi1ELi1ELi0EEEJNS1_13power_functorIS8_EES8_EEEvT_T0_DpT1_$__internal_trig_reduction_slowpathd) ;  /* 0x000005b800407944 */ /* 0x01efea0003c00000 */
[----:B------:R-:W-:Y:S02]  /*53530*/  IMAD.MOV.U32 R2, RZ, RZ, R6 ;  /* 0x000000ffff027224 */ /* 0x000fe400078e0006 */
[----:B------:R-:W-:-:S07]  /*53540*/  IMAD.MOV.U32 R3, RZ, RZ, R7 ;  /* 0x000000ffff037224 */ /* 0x000fce00078e0007 */
.L_x_3569:
[----:B------:R-:W-:Y:S05]  /*53550*/  BSYNC.RECONVERGENT B4 ;  /* 0x0000000000047941 */ /* 0x000fea0003800200 */
.L_x_3568:
[----:B------:R-:W-:Y:S01]  /*53560*/  VIADD R0, R4, 0x1 ;  /* 0x0000000104007836 */ /* 0x000fe20000000000 */
[----:B------:R-:W-:Y:S06]  /*53570*/  BRA `(.L_x_3570) ;  /* 0x0000000000087947 */ /* 0x000fec0003800000 */
.L_x_3567:
[----:B0-----:R0:W0:Y:S02]  /*53580*/  DMUL R2, RZ, R26 ;  /* 0x0000001aff027228 */ /* 0x0010240000000000 */
[----:B0-----:R-:W-:-:S07]  /*53590*/  IMAD.MOV.U32 R0, RZ, RZ, 0x1 ;  /* 0x00000001ff007424 */ /* 0x001fce00078e00ff */
.L_x_3570:
[----:B------:R-:W-:Y:S05]  /*535a0*/  BSYNC.RECONVERGENT B3 ;  /* 0x0000000000037941 */ /* 0x000fea0003800200 */
.L_x_3566:
        /* <DEDUP_REMOVED lines=112> */
[----:B-1--4-:R-:W-:Y:S05]  /*53cb0*/  CALL.REL.NOINC `($_ZN2at6native57_GLOBAL__N__f3eca4a2_24_ForeachBinaryOpScalar_cu_86b9896c25multi_tensor_apply_kernelINS1_18TensorListMetadataILi1EEENS1_21BinaryOpScalarFunctorIN3c107complexIdEELi1ELi1ELi0EEEJNS1_13power_functorIS8_EES8_EEEvT_T0_DpT1_$__internal_trig_reduction_slowpathd) ;  /* 0x000005b0005c7944 */ /* 0x012fea0003c00000 */
[----:B------:R-:W-:Y:S02]  /*53cc0*/  IMAD.MOV.U32 R0, RZ, RZ, R4 ;  /* 0x000000ffff007224 */ /* 0x000fe400078e0004 */
[----:B------:R-:W-:Y:S02]  /*53cd0*/  IMAD.MOV.U32 R2, RZ, RZ, R6 ;  /* 0x000000ffff027224 */ /* 0x000fe400078e0006 */
[----:B------:R-:W-:Y:S01]  /*53ce0*/  IMAD.MOV.U32 R3, RZ, RZ, R7 ;  /* 0x000000ffff037224 */ /* 0x000fe200078e0007 */
[----:B------:R-:W-:Y:S06]  /*53cf0*/  BRA `(.L_x_3573) ;  /* 0x0000000000087947 */ /* 0x000fec0003800000 */
.L_x_3572:
[----:B------:R0:W2:Y:S02]  /*53d00*/  DMUL R2, RZ, R26 ;  /* 0x0000001aff027228 */ /* 0x0000a40000000000 */
[----:B0-2---:R-:W-:-:S07]  /*53d10*/  IMAD.MOV.U32 R0, RZ, RZ, RZ ;  /* 0x000000ffff007224 */ /* 0x005fce00078e00ff */
.L_x_3573:
[----:B------:R-:W-:Y:S05]  /*53d20*/  BSYNC.RECONVERGENT B3 ;  /* 0x0000000000037941 */ /* 0x000fea0003800200 */
.L_x_3571:
        /* <DEDUP_REMOVED lines=73> */
.L_x_3563:
        /* <DEDUP_REMOVED lines=125> */
.L_x_3576:
[----:B------:R-:W-:Y:S05]  /*54990*/  BSYNC.RECONVERGENT B0 ;  /* 0x0000000000007941 */ /* 0x000fea0003800200 */
.L_x_3575:
        /* <DEDUP_REMOVED lines=62> */
.L_x_3580:
[----:B------:R-:W-:Y:S05]  /*54d80*/  BSYNC.RECONVERGENT B4 ;  /* 0x0000000000047941 */ /* 0x000fea0003800200 */
.L_x_3579:
[----:B------:R-:W-:Y:S01]  /*54d90*/  VIADD R0, R4, 0x1 ;  /* 0x0000000104007836 */ /* 0x000fe20000000000 */
[----:B------:R-:W-:Y:S06]  /*54da0*/  BRA `(.L_x_3581) ;  /* 0x0000000000087947 */ /* 0x000fec0003800000 */
.L_x_3578:
[----:B------:R0:W4:Y:S02]  /*54db0*/  DMUL R2, RZ, R26 ;  /* 0x0000001aff027228 */ /* 0x0001240000000000 */
[----:B0---4-:R-:W-:-:S07]  /*54dc0*/  IMAD.MOV.U32 R0, RZ, RZ, 0x1 ;  /* 0x00000001ff007424 */ /* 0x011fce00078e00ff */
.L_x_3581:
[----:B------:R-:W-:Y:S05]  /*54dd0*/  BSYNC.RECONVERGENT B3 ;  /* 0x0000000000037941 */ /* 0x000fea0003800200 */
.L_x_3577:
        /* <DEDUP_REMOVED lines=127> */
.L_x_3583:
[----:B------:R0:W2:Y:S02]  /*555d0*/  DMUL R2, RZ, R26 ;  /* 0x0000001aff027228 */ /* 0x0000a40000000000 */
[----:B0-2---:R-:W-:-:S07]  /*555e0*/  IMAD.MOV.U32 R0, RZ, RZ, RZ ;  /* 0x000000ffff007224 */ /* 0x005fce00078e00ff */
.L_x_3584:
[----:B------:R-:W-:Y:S05]  /*555f0*/  BSYNC.RECONVERGENT B3 ;  /* 0x0000000000037941 */ /* 0x000fea0003800200 */
.L_x_3582:
        /* <DEDUP_REMOVED lines=84> */
.L_x_3562:
        /* <DEDUP_REMOVED lines=10> */
.L_x_3585:
[----:B------:R-:W0:Y:S02]  /*55be0*/  DADD R24, R26, -R26 ;  /* 0x000000001a187229 */ /* 0x000e24000000081a */
[----:B0-----:R-:W-:Y:S02]  /*55bf0*/  IMAD.MOV.U32 R26, RZ, RZ, R24 ;  /* 0x000000ffff1a7224 */ /* 0x001fe400078e0018 */
[----:B------:R-:W-:Y:S01]  /*55c00*/  IMAD.MOV.U32 R27, RZ, RZ, R25 ;  /* 0x000000ffff1b7224 */ /* 0x000fe200078e0019 */
[----:B------:R-:W-:Y:S06]  /*55c10*/  BRA `(.L_x_3574) ;  /* 0x0000001400947947 */ /* 0x000fec0003800000 */
.L_x_3561:
        /* <DEDUP_REMOVED lines=50> */
.L_x_3589:
[----:B------:R-:W-:Y:S05]  /*55f40*/  BSYNC.RECONVERGENT B4 ;  /* 0x0000000000047941 */ /* 0x000fea0003800200 */
.L_x_3588:
[----:B------:R-:W-:Y:S01]  /*55f50*/  VIADD R0, R4, 0x1 ;  /* 0x0000000104007836 */ /* 0x000fe20000000000 */
[----:B------:R-:W-:Y:S06]  /*55f60*/  BRA `(.L_x_3590) ;  /* 0x0000000000087947 */ /* 0x000fec0003800000 */
.L_x_3587:
[----:B------:R0:W4:Y:S02]  /*55f70*/  DMUL R2, RZ, R26 ;  /* 0x0000001aff027228 */ /* 0x0001240000000000 */
[----:B0---4-:R-:W-:-:S07]  /*55f80*/  IMAD.MOV.U32 R0, RZ, RZ, 0x1 ;  /* 0x00000001ff007424 */ /* 0x011fce00078e00ff */
.L_x_3590:
[----:B------:R-:W-:Y:S05]  /*55f90*/  BSYNC.RECONVERGENT B3 ;  /* 0x0000000000037941 */ /* 0x000fea0003800200 */
.L_x_3586:
        /* <DEDUP_REMOVED lines=117> */
.L_x_3592:
[----:B------:R0:W2:Y:S02]  /*566f0*/  DMUL R2, RZ, R26 ;  /* 0x0000001aff027228 */ /* 0x0000a40000000000 */
[----:B0-2---:R-:W-:-:S07]  /*56700*/  IMAD.MOV.U32 R0, RZ, RZ, RZ ;  /* 0x000000ffff007224 */ /* 0x005fce00078e00ff */
.L_x_3593:
[----:B------:R-:W-:Y:S05]  /*56710*/  BSYNC.RECONVERGENT B3 ;  /* 0x0000000000037941 */ /* 0x000fea0003800200 */
.L_x_3591:
        /* <DEDUP_REMOVED lines=64> */
.L_x_3560:
        /* <DEDUP_REMOVED lines=117> */
.L_x_3574:
[----:B------:R-:W-:Y:S05]  /*57270*/  BSYNC.RECONVERGENT B2 ;  /* 0x0000000000027941 */ /* 0x000fea0003800200 */
.L_x_3559:
[----:B------:R-:W5:Y:S01]  /*57280*/  S2R R0, SR_TID.X ;  /* 0x0000000000007919 */ /* 0x000f620000002100 */
[----:B------:R-:W-:Y:S01]  /*57290*/  IMAD.U32 R7, RZ, RZ, UR11 ;  /* 0x0000000bff077e24 */ /* 0x000fe2000f8e00ff */
[----:B------:R-:W-:Y:S01]  /*572a0*/  BSSY.RECONVERGENT B0, `(.L_x_3594) ;  /* 0x000002f000007945 */ /* 0x000fe20003800200 */
[----:B0-----:R-:W-:Y:S02]  /*572b0*/  IMAD.U32 R5, RZ, RZ, UR11 ;  /* 0x0000000bff057e24 */ /* 0x001fe4000f8e00ff */
[----:B------:R-:W-:Y:S02]  /*572c0*/  IMAD.U32 R12, RZ, RZ, UR11 ;  /* 0x0000000bff0c7e24 */ /* 0x000fe4000f8e00ff */
[----:B------:R-:W-:Y:S01]  /*572d0*/  IMAD.U32 R14, RZ, RZ, UR11 ;  /* 0x0000000bff0e7e24 */ /* 0x000fe2000f8e00ff */
[----:B-----5:R-:W-:-:S04]  /*572e0*/  IADD3 R10, P0, PT, R0, UR4, RZ ;  /* 0x00000004000a7c10 */ /* 0x020fc8000ff1e0ff */
[----:B------:R-:W-:Y:S01]  /*572f0*/  IADD3 R2, P1, PT, R10, UR11, RZ ;  /* 0x0000000b0a027c10 */ /* 0x000fe2000ff3e0ff */
[----:B------:R-:W-:-:S03]  /*57300*/  IMAD.X R11, RZ, RZ, UR5, P0 ;  /* 0x00000005ff0b7e24 */ /* 0x000fc600080e06ff */
[C---:B------:R-:W-:Y:S01]  /*57310*/  IADD3 R8, P2, PT, R2.reuse, UR11, RZ ;  /* 0x0000000b02087c10 */ /* 0x040fe2000ff5e0ff */
[----:B------:R-:W-:Y:S01]  /*57320*/  IMAD.X R3, RZ, RZ, R11, P1 ;  /* 0x000000ffff037224 */ /* 0x000fe200008e060b */
[----:B------:R-:W-:Y:S02]  /*57330*/  ISETP.GE.U32.AND P0, PT, R2, UR14, PT ;  /* 0x0000000e02007c0c */ /* 0x000fe4000bf06070 */
[----:B------:R-:W-:Y:S01]  /*57340*/  ISETP.GE.U32.AND P1, PT, R10, UR14, PT ;  /* 0x0000000e0a007c0c */ /* 0x000fe2000bf26070 */
[----:B------:R-:W-:Y:S01]  /*57350*/  IMAD.X R9, RZ, RZ, R3, P2 ;  /* 0x000000ffff097224 */ /* 0x000fe200010e0603 */
[----:B------:R-:W-:Y:S02]  /*57360*/  ISETP.GE.U32.AND P2, PT, R8, UR14, PT ;  /* 0x0000000e08007c0c */ /* 0x000fe4000bf46070 */
[----:B------:R-:W-:Y:S02]  /*57370*/  ISETP.GE.U32.AND.EX P0, PT, R3, UR15, PT, P0 ;  /* 0x0000000f03007c0c */ /* 0x000fe4000bf06100 */
[----:B------:R-:W-:-:S02]  /*57380*/  ISETP.GE.U32.AND.EX P1, PT, R11, UR15, PT, P1 ;  /* 0x0000000f0b007c0c */ /* 0x000fc4000bf26110 */
[----:B------:R-:W-:-:S09]  /*57390*/  ISETP.GE.U32.AND.EX P2, PT, R9, UR15, PT, P2 ;  /* 0x0000000f09007c0c */ /* 0x000fd2000bf46120 */
[C---:B------:R-:W-:Y:S02]  /*573a0*/  @!P0 LEA R4, P6, R10.reuse, UR6, 0x4 ;  /* 0x000000060a048c11 */ /* 0x040fe4000f8c20ff */
[C---:B------:R-:W-:Y:S02]  /*573b0*/  @!P1 LEA R2, P5, R10.reuse, UR6, 0x4 ;  /* 0x000000060a029c11 */ /* 0x040fe4000f8a20ff */
[----:B------:R-:W-:Y:S01]  /*573c0*/  @!P2 IMAD.SHL.U32 R7, R7, 0x10, RZ ;  /* 0x000000100707a824 */ /* 0x000fe200078e00ff */
[C---:B------:R-:W-:Y:S02]  /*573d0*/  @!P2 LEA R6, P3, R10.reuse, UR6, 0x4 ;  /* 0x000000060a06ac11 */ /* 0x040fe4000f8620ff */
[----:B------:R-:W-:Y:S02]  /*573e0*/  @!P0 LEA R4, P4, R5, R4, 0x4 ;  /* 0x0000000405048211 */ /* 0x000fe400078820ff */
[C-C-:B------:R-:W-:Y:S02]  /*573f0*/  @!P1 LEA.HI.X R3, R10.reuse, UR7, R11.reuse, 0x4, P5 ;  /* 0x000000070a039c11 */ /* 0x140fe4000a8f240b */
[----:B------:R-:W-:-:S02]  /*57400*/  @!P0 LEA.HI.X R5, R10, UR7, R11, 0x4, P6 ;  /* 0x000000070a058c11 */ /* 0x000fc4000b0f240b */
[----:B------:R-:W-:Y:S01]  /*57410*/  @!P2 IADD3 R6, P5, P6, R7, R6, R7 ;  /* 0x000000060706a210 */ /* 0x000fe20007ebe007 */
[----:B-1----:R0:W-:Y:S01]  /*57420*/  @!P1 STG.E.128 desc[UR12][R2.64], R20 ;  /* 0x0000001402009986 */ /* 0x0021e2000c101d0c */
[----:B------:R-:W-:Y:S02]  /*57430*/  @!P2 SHF.R.U32.HI R12, RZ, 0x1c, R12 ;  /* 0x0000001cff0ca819 */ /* 0x000fe4000001160c */
[----:B------:R-:W-:Y:S02]  /*57440*/  @!P2 LEA.HI.X R7, R10, UR7, R11, 0x4, P3 ;  /* 0x000000070a07ac11 */ /* 0x000fe400098f240b */
[----:B------:R-:W-:Y:S02]  /*57450*/  @!P0 LEA.HI.X R5, R14, R5, RZ, 0x4, P4 ;  /* 0x000000050e058211 */ /* 0x000fe400020f24ff */
[----:B------:R-:W-:Y:S02]  /*57460*/  @!P2 IADD3.X R7, PT, PT, R12, R7, R12, P5, P6 ;  /* 0x000000070c07a210 */ /* 0x000fe40002fec40c */
[----:B------:R-:W-:Y:S01]  /*57470*/  IADD3 R8, P1, PT, R8, UR11, RZ ;  /* 0x0000000b08087c10 */ /* 0x000fe2000ff3e0ff */
[----:B--2---:R0:W-:Y:S03]  /*57480*/  @!P0 STG.E.128 desc[UR12][R4.64], R16 ;  /* 0x0000001004008986 */ /* 0x0041e6000c101d0c */
[----:B------:R-:W-:Y:S01]  /*57490*/  ISETP.GE.U32.AND P0, PT, R8, UR14, PT ;  /* 0x0000000e08007c0c */ /* 0x000fe2000bf06070 */
[----:B---3--:R0:W-:Y:S01]  /*574a0*/  @!P2 STG.E.128 desc[UR12][R6.64], R28 ;  /* 0x0000001c0600a986 */ /* 0x0081e2000c101d0c */
[----:B------:R-:W-:-:S05]  /*574b0*/  IMAD.X R8, RZ, RZ, R9, P1 ;  /* 0x000000ffff087224 */ /* 0x000fca00008e0609 */
[----:B------:R-:W-:-:S13]  /*574c0*/  ISETP.GE.U32.AND.EX P0, PT, R8, UR15, PT, P0 ;  /* 0x0000000f08007c0c */ /* 0x000fda000bf06100 */
[----:B0-----:R-:W-:Y:S05]  /*574d0*/  @P0 BRA `(.L_x_3595) ;  /* 0x00000000002c0947 */ /* 0x001fea0003800000 */
[----:B------:R-:W-:Y:S01]  /*574e0*/  USHF.L.U32 UR8, UR11, 0x4, URZ ;  /* 0x000000040b087899 */ /* 0x000fe200080006ff */
[----:B------:R-:W-:Y:S01]  /*574f0*/  LEA R2, P0, R10, UR6, 0x4 ;  /* 0x000000060a027c11 */ /* 0x000fe2000f8020ff */
[----:B------:R-:W-:-:S03]  /*57500*/  USHF.R.U32.HI UR9, URZ, 0x1c, UR11 ;  /* 0x0000001cff097899 */ /* 0x000fc6000801160b */
[----:B------:R-:W-:Y:S01]  /*57510*/  LEA.HI.X R10, R10, UR7, R11, 0x4, P0 ;  /* 0x000000070a0a7c11 */ /* 0x000fe200080f240b */
[----:B------:R-:W-:Y:S02]  /*57520*/  IMAD.U32 R3, RZ, RZ, UR8 ;  /* 0x00000008ff037e24 */ /* 0x000fe4000f8e00ff */
[----:B------:R-:W-:-:S03]  /*57530*/  IMAD.U32 R5, RZ, RZ, UR9 ;  /* 0x00000009ff057e24 */ /* 0x000fc6000f8e00ff */
[----:B------:R-:W-:-:S04]  /*57540*/  IADD3 R2, P0, P1, R2, UR8, R3 ;  /* 0x0000000802027c10 */ /* 0x000fc8000f91e003 */
[----:B------:R-:W-:Y:S02]  /*57550*/  IADD3.X R10, PT, PT, R10, UR9, R5, P0, P1 ;  /* 0x000000090a0a7c10 */ /* 0x000fe400087e2405 */
[----:B------:R-:W-:-:S04]  /*57560*/  IADD3 R2, P0, PT, R2, UR8, RZ ;  /* 0x0000000802027c10 */ /* 0x000fc8000ff1e0ff */
[----:B------:R-:W-:-:S05]  /*57570*/  IADD3.X R3, PT, PT, R10, UR9, RZ, P0, !PT ;  /* 0x000000090a037c10 */ /* 0x000fca00087fe4ff */
[----:B----4-:R0:W-:Y:S04]  /*57580*/  STG.E.128 desc[UR12][R2.64], R24 ;  /* 0x0000001802007986 */ /* 0x0101e8000c101d0c */
.L_x_3595:
[----:B------:R-:W-:Y:S05]  /*57590*/  BSYNC.RECONVERGENT B0 ;  /* 0x0000000000007941 */ /* 0x000fea0003800200 */
.L_x_3594:
[----:B------:R-:W1:Y:S02]  /*575a0*/  LDCU UR8, c[0x0][0x360] ;  /* 0x00006c00ff0877ac */ /* 0x000e640008000800 */
[----:B-1----:R-:W-:-:S04]  /*575b0*/  ULEA UR4, UP0, UR8, UR4, 0x2 ;  /* 0x0000000408047291 */ /* 0x002fc8000f8010ff */
[----:B------:R-:W-:Y:S02]  /*575c0*/  UIADD3.X UR5, UPT, UPT, URZ, UR5, URZ, UP0, !UPT ;  /* 0x00000005ff057290 */ /* 0x000fe400087fe4ff */
[----:B------:R-:W-:-:S04]  /*575d0*/  UISETP.GE.U32.AND UP0, UPT, UR4, UR14, UPT ;  /* 0x0000000e0400728c */ /* 0x000fc8000bf06070 */
[----:B------:R-:W-:-:S09]  /*575e0*/  UISETP.GE.U32.AND.EX UP0, UPT, UR5, UR15, UPT, UP0 ;  /* 0x0000000f0500728c */ /* 0x000fd2000bf06100 */
[----:B------:R-:W-:Y:S05]  /*575f0*/  BRA.U !UP0, `(.L_x_3596) ;  /* 0xfffffa8908f87547 */ /* 0x000fea000b83ffff */
[----:B------:R-:W-:Y:S05]  /*57600*/  EXIT ;  /* 0x000000000000794d */ /* 0x000fea0003800000 */
.L_x_3199:
[----:B------:R-:W0:Y:S02]  /*57610*/  S2R R33, SR_TID.X ;  /* 0x0000000000217919 */ /* 0x000e240000002100 */
[----:B0-----:R-:W-:-:S03]  /*57620*/  IMAD.WIDE.U32 R2, R33, 0x4, RZ ;  /* 0x0000000421027825 */ /* 0x001fc600078e00ff */
[----:B------:R-:W-:-:S04]  /*57630*/  ISETP.GE.U32.AND P0, PT, R2, UR10, PT ;  /* 0x0000000a02007c0c */ /* 0x000fc8000bf06070 */
[----:B------:R-:W-:-:S13]  /*57640*/  ISETP.GE.AND.EX P0, PT, R3, UR8, PT, P0 ;  /* 0x0000000803007c0c */ /* 0x000fda000bf06300 */
[----:B------:R-:W-:Y:S05]  /*57650*/  @P0 EXIT ;  /* 0x000000000000094d */ /* 0x000fea0003800000 */
[----:B------:R-:W-:-:S07]  /*57660*/  IMAD.MOV.U32 R32, RZ, RZ, RZ ;  /* 0x000000ffff207224 */ /* 0x000fce00078e00ff */
.L_x_3991:
[----:B------:R-:W-:-:S04]  /*57670*/  LEA R34, P0, R33, UR6, 0x6 ;  /* 0x0000000621227c11 */ /* 0x000fc8000f8030ff */
[----:B------:R-:W-:-:S05]  /*57680*/  LEA.HI.X R35, R33, UR7, R32, 0x6, P0 ;  /* 0x0000000721237c11 */ /* 0x000fca00080f3420 */
[----:B------:R-:W2:Y:S04]  /*57690*/  LDG.E.ENL2.256 R16, R8, desc[UR12][R34.64] ;  /* 0xfe00000c2208797e */ /* 0x000ea80008121910 */
[----:B0-----:R0:W5:Y:S01]  /*576a0*/  LDG.E.ENL2.256 R24, R28, desc[UR12][R34.64+0x20] ;  /* 0xfe00010c221c797e */ /* 0x0011620008121918 */
        /* <DEDUP_REMOVED lines=9> */
[----:B------:R-:W-:-:S15]  /*57740*/  BSSY.RECONVERGENT B0, `(.L_x_3599) ;  /* 0x00000e8000007945 */ /* 0x000fde0003800200 */
[----:B------:R-:W-:-:S15]  /*57750*/  NOP ;  /* 0x0000000000007918 */ /* 0x000fde0000000000 */
[----:B------:R-:W-:-:S15]  /*57760*/  NOP ;  /* 0x0000000000007918 */ /* 0x000fde0000000000 */
[----:B------:R-:W-:-:S15]  /*57770*/  NOP ;  /* 0x0000000000007918 */ /* 0x000fde0000000000 */
[----:B------:R-:W-:-:S03]  /*57780*/  NOP ;  /* 0x0000000000007918 */ /* 0x000fc60000000000 */
        /* <DEDUP_REMOVED lines=38> */
[----:B------:R-:W-:Y:S02]  /*579f0*/  IMAD.MOV.U32 R2, RZ, RZ, R4 ;  /* 0x000000ffff027224 */ /* 0x000fe400078e0004 */
[----:B------:R-:W-:-:S08]  /*57a00*/  IMAD.MOV.U32 R7, RZ, RZ, -0x3ff ;  /* 0xfffffc01ff077424 */ /* 0x000fd000078e00ff */
        /* <DEDUP_REMOVED lines=181> */
.L_x_3600:
[----:B------:R-:W-:Y:S01]  /*58560*/  IMAD.MOV.U32 R2, RZ, RZ, 0x0 ;  /* 0x00000000ff027424 */ /* 0x000fe200078e00ff */
[----:B------:R-:W-:Y:S01]  /*58570*/  LOP3.LUT P0, RZ, R5, 0x7fffffff, RZ, 0xc0, !PT ;  /* 0x7fffffff05ff7812 */ /* 0x000fe2000780c0ff */
[----:B------:R-:W-:-:S06]  /*58580*/  IMAD.MOV.U32 R3, RZ, RZ, 0x7ff00000 ;  /* 0x7ff00000ff037424 */ /* 0x000fcc00078e00ff */
[----:B------:R-:W0:Y:S02]  /*58590*/  DFMA R4, R4, R2, +INF ;  /* 0x7ff000000404742b */ /* 0x000e240000000002 */
[----:B0-----:R-:W-:Y:S02]  /*585a0*/  FSEL R20, R4, RZ, P0 ;  /* 0x000000ff04147208 */ /* 0x001fe40000000000 */
[----:B------:R-:W-:-:S07]  /*585b0*/  FSEL R21, R5, -QNAN , P0 ;  /* 0xfff0000005157808 */ /* 0x000fce0000000000 */
.L_x_3601:
[----:B------:R-:W-:Y:S05]  /*585c0*/  BSYNC.RECONVERGENT B0 ;  /* 0x0000000000007941 */ /* 0x000fea0003800200 */
.L_x_3599:
        /* <DEDUP_REMOVED lines=67> */
.L_x_3603:
[----:B------:R-:W-:Y:S05]  /*58a00*/  BSYNC.RECONVERGENT B2 ;  /* 0x0000000000027941 */ /* 0x000fea0003800200 */
.L_x_3602:
        /* <DEDUP_REMOVED lines=193> */
.L_x_3598:
        /* <DEDUP_REMOVED lines=75> */
.L_x_3607:
[----:B------:R-:W-:Y:S05]  /*59ad0*/  BSYNC.RECONVERGENT B2 ;  /* 0x0000000000027941 */ /* 0x000fea0003800200 */
.L_x_3606:
        /* <DEDUP_REMOVED lines=51> */
.L_x_3609:
[----:B------:R-:W-:Y:S05]  /*59e10*/  BSYNC.RECONVERGENT B2 ;  /* 0x0000000000027941 */ /* 0x000fea0003800200 */
.L_x_3608:
        /* <DEDUP_REMOVED lines=283> */
.L_x_3611:
[----:B------:R-:W-:Y:S01]  /*5afd0*/  IMAD.MOV.U32 R4, RZ, RZ, 0x0 ;  /* 0x00000000ff047424 */ /* 0x000fe200078e00ff */
[----:B------:R-:W-:Y:S01]  /*5afe0*/  LOP3.LUT P0, RZ, R3, 0x7fffffff, RZ, 0xc0, !PT ;  /* 0x7fffffff03ff7812 */ /* 0x000fe2000780c0ff */
[----:B------:R-:W-:-:S06]  /*5aff0*/  IMAD.MOV.U32 R5, RZ, RZ, 0x7ff00000 ;  /* 0x7ff00000ff057424 */ /* 0x000fcc00078e00ff */
[----:B------:R-:W0:Y:S02]  /*5b000*/  DFMA R2, R2, R4, +INF ;  /* 0x7ff000000202742b */ /* 0x000e240000000004 */
[----:B0-----:R-:W-:Y:S02]  /*5b010*/  FSEL R20, R2, RZ, P0 ;  /* 0x000000ff02147208 */ /* 0x001fe40000000000 */
[----:B------:R-:W-:-:S07]  /*5b020*/  FSEL R21, R3, -QNAN , P0 ;  /* 0xfff0000003157808 */ /* 0x000fce0000000000 */
.L_x_3612:
[----:B------:R-:W-:Y:S05]  /*5b030*/  BSYNC.RECONVERGENT B0 ;  /* 0x0000000000007941 */ /* 0x000fea0003800200 */
.L_x_3610:
        /* <DEDUP_REMOVED lines=54> */
.L_x_3614:
[----:B------:R-:W-:Y:S05]  /*5b3a0*/  BSYNC.RECONVERGENT B2 ;  /* 0x0000000000027941 */ /* 0x000fea0003800200 */
.L_x_3613:
        /* <DEDUP_REMOVED lines=196> */
.L_x_3605:
        /* <DEDUP_REMOVED lines=201> */
.L_x_3616:
        /* <DEDUP_REMOVED lines=59> */
.L_x_3620:
[----:B------:R-:W-:Y:S05]  /*5d030*/  BSYNC.RECONVERGENT B3 ;  /* 0x0000000000037941 */ /* 0x000fea0003800200 */
.L_x_3619:
        /* <DEDUP_REMOVED lines=78> */
.L_x_3618:
        /* <DEDUP_REMOVED lines=187> */
.L_x_3622:
[----:B------:R-:W-:Y:S01]  /*5e0d0*/  IMAD.MOV.U32 R2, RZ, RZ, 0x0 ;  /* 0x00000000ff027424 */ /* 0x000fe200078e00ff */
[----:B------:R-:W-:Y:S01]  /*5e0e0*/  LOP3.LUT P0, RZ, R5, 0x7fffffff, RZ, 0xc0, !PT ;  /* 0x7fffffff05ff7812 */ /* 0x000fe2000780c0ff */
[----:B------:R-:W-:-:S06]  /*5e0f0*/  IMAD.MOV.U32 R3, RZ, RZ, 0x7ff00000 ;  /* 0x7ff00000ff037424 */ /* 0x000fcc00078e00ff */
[----:B------:R-:W0:Y:S02]  /*5e100*/  DFMA R4, R4, R2, +INF ;  /* 0x7ff000000404742b */ /* 0x000e240000000002 */
[----:B0-----:R-:W-:Y:S02]  /*5e110*/  FSEL R4, R4, RZ, P0 ;  /* 0x000000ff04047208 */ /* 0x001fe40000000000 */
[----:B------:R-:W-:-:S07]  /*5e120*/  FSEL R5, R5, -QNAN , P0 ;  /* 0xfff0000005057808 */ /* 0x000fce0000000000 */
.L_x_3621:
[----:B------:R-:W-:Y:S05]  /*5e130*/  BSYNC.RECONVERGENT B2 ;  /* 0x0000000000027941 */ /* 0x000fea0003800200 */
.L_x_3617:
        /* <DEDUP_REMOVED lines=191> */
.L_x_3615:
        /* <DEDUP_REMOVED lines=308> */
.L_x_3625:
[----:B------:R-:W-:Y:S01]  /*60070*/  IMAD.MOV.U32 R2, RZ, RZ, 0x0 ;  /* 0x00000000ff027424 */ /* 0x000fe200078e00ff */
[----:B------:R-:W-:Y:S01]  /*60080*/  LOP3.LUT P0, RZ, R5, 0x7fffffff, RZ, 0xc0, !PT ;  /* 0x7fffffff05ff7812 */ /* 0x000fe2000780c0ff */
[----:B------:R-:W-:-:S06]  /*60090*/  IMAD.MOV.U32 R3, RZ, RZ, 0x7ff00000 ;  /* 0x7ff00000ff037424 */ /* 0x000fcc00078e00ff */
[----:B------:R-:W0:Y:S02]  /*600a0*/  DFMA R4, R4, R2, +INF ;  /* 0x7ff000000404742b */ /* 0x000e240000000002 */
[----:B0-----:R-:W-:Y:S02]  /*600b0*/  FSEL R20, R4, RZ, P0 ;  /* 0x000000ff04147208 */ /* 0x001fe40000000000 */
[----:B------:R-:W-:-:S07]  /*600c0*/  FSEL R21, R5, -QNAN , P0 ;  /* 0xfff0000005157808 */ /* 0x000fce0000000000 */
.L_x_3626:
[----:B------:R-:W-:Y:S05]  /*600d0*/  BSYNC.RECONVERGENT B0 ;  /* 0x0000000000007941 */ /* 0x000fea0003800200 */
.L_x_3624:
        /* <DEDUP_REMOVED lines=49> */
.L_x_3628:
[----:B------:R-:W-:Y:S05]  /*603f0*/  BSYNC.RECONVERGENT B2 ;  /* 0x0000000000027941 */ /* 0x000fea0003800200 */
.L_x_3627:
        /* <DEDUP_REMOVED lines=192> */
.L_x_3623:
        /* <DEDUP_REMOVED lines=76> */
.L_x_3633:
[----:B------:R-:W-:Y:S05]  /*614c0*/  BSYNC.RECONVERGENT B3 ;  /* 0x0000000000037941 */ /* 0x000fea0003800200 */
.L_x_3632:
        /* <DEDUP_REMOVED lines=78> */
.L_x_3631:
        /* <DEDUP_REMOVED lines=187> */
.L_x_3635:
[----:B------:R-:W-:Y:S01]  /*62560*/  IMAD.MOV.U32 R4, RZ, RZ, 0x0 ;  /* 0x00000000ff047424 */ /* 0x000fe200078e00ff */
[----:B------:R-:W-:Y:S01]  /*62570*/  LOP3.LUT P0, RZ, R3, 0x7fffffff, RZ, 0xc0, !PT ;  /* 0x7fffffff03ff7812 */ /* 0x000fe2000780c0ff */
[----:B------:R-:W-:-:S06]  /*62580*/  IMAD.MOV.U32 R5, RZ, RZ, 0x7ff00000 ;  /* 0x7ff00000ff057424 */ /* 0x000fcc00078e00ff */
[----:B------:R-:W0:Y:S02]  /*62590*/  DFMA R2, R2, R4, +INF ;  /* 0x7ff000000202742b */ /* 0x000e240000000004 */
[----:B0-----:R-:W-:Y:S02]  /*625a0*/  FSEL R20, R2, RZ, P0 ;  /* 0x000000ff02147208 */ /* 0x001fe40000000000 */
[----:B------:R-:W-:-:S07]  /*625b0*/  FSEL R21, R3, -QNAN , P0 ;  /* 0xfff0000003157808 */ /* 0x000fce0000000000 */
.L_x_3634:
[----:B------:R-:W-:Y:S05]  /*625c0*/  BSYNC.RECONVERGENT B2 ;  /* 0x0000000000027941 */ /* 0x000fea0003800200 */
.L_x_3630:
        /* <DEDUP_REMOVED lines=54> */
.L_x_3637:
[----:B------:R-:W-:Y:S05]  /*62930*/  BSYNC.RECONVERGENT B2 ;  /* 0x0000000000027941 */ /* 0x000fea0003800200 */
.L_x_3636:
        /* <DEDUP_REMOVED lines=195> */
[----:B0-----:R-:W-:Y:S05]  /*63570*/  BRA `(.L_x_3604) ;  /* 0x0000005000c47947 */ /* 0x001fea0003800000 */
.L_x_3629:
        /* <DEDUP_REMOVED lines=198> */
.L_x_3640:
[----:B------:R-:W-:Y:S01]  /*641e0*/  IMAD.MOV.U32 R4, RZ, RZ, 0x0 ;  /* 0x00000000ff047424 */ /* 0x000fe200078e00ff */
[----:B------:R-:W-:Y:S01]  /*641f0*/  LOP3.LUT P0, RZ, R3, 0x7fffffff, RZ, 0xc0, !PT ;  /* 0x7fffffff03ff7812 */ /* 0x000fe2000780c0ff */
[----:B------:R-:W-:-:S06]  /*64200*/  IMAD.MOV.U32 R5, RZ, RZ, 0x7ff00000 ;  /* 0x7ff00000ff057424 */ /* 0x000fcc00078e00ff */
[----:B------:R-:W0:Y:S02]  /*64210*/  DFMA R2, R2, R4, +INF ;  /* 0x7ff000000202742b */ /* 0x000e240000000004 */
[----:B0-----:R-:W-:Y:S02]  /*64220*/  FSEL R20, R2, RZ, P0 ;  /* 0x000000ff02147208 */ /* 0x001fe40000000000 */
[----:B------:R-:W-:-:S07]  /*64230*/  FSEL R21, R3, -QNAN , P0 ;  /* 0xfff0000003157808 */ /* 0x000fce0000000000 */
.L_x_3641:
[----:B------:R-:W-:Y:S05]  /*64240*/  BSYNC.RECONVERGENT B0 ;  /* 0x0000000000007941 */ /* 0x000fea0003800200 */
.L_x_3639:
        /* <DEDUP_REMOVED lines=49> */
.L_x_3643:
[----:B------:R-:W-:Y:S05]  /*64560*/  BSYNC.RECONVERGENT B2 ;  /* 0x0000000000027941 */ /* 0x000fea0003800200 */
.L_x_3642:
        /* <DEDUP_REMOVED lines=196> */
.L_x_3638:
        /* <DEDUP_REMOVED lines=104> */
.L_x_3645:
        /* <DEDUP_REMOVED lines=99> */
[----:B------:R-:W-:Y:S02]  /*65e60*/  FSEL R51, R21, R37, P4 ;  /* 0x0000002515337208 */ /* 0x000fe40002000000 */
[----:B------:R-:W-:-:S15]  /*65e70*/  FSEL R42, R20, R36, P4 ;  /* 0x00000024142a7208 */ /* 0x000fde0002000000 */
[----:B------:R-:W-:-:S15]  /*65e80*/  NOP ;  /* 0x0000000000007918 */ /* 0x000fde0000000000 */
[----:B------:R-:W-:-:S15]  /*65e90*/  NOP ;  /* 0x0000000000007918 */ /* 0x000fde0000000000 */
[----:B------:R-:W-:-:S13]  /*65ea0*/  NOP ;  /* 0x0000000000007918 */ /* 0x000fda0000000000 */
        /* <DEDUP_REMOVED lines=33> */
.L_x_3644:
        /* <DEDUP_REMOVED lines=114> */
.L_x_3649:
[----:B------:R-:W-:Y:S05]  /*667e0*/  BSYNC.RECONVERGENT B3 ;  /* 0x0000000000037941 */ /* 0x000fea0003800200 */
.L_x_3648:
        /* <DEDUP_REMOVED lines=78> */
.L_x_3647:
        /* <DEDUP_REMOVED lines=187> */
.L_x_3651:
[----:B------:R-:W-:Y:S01]  /*67880*/  IMAD.MOV.U32 R4, RZ, RZ, 0x0 ;  /* 0x00000000ff047424 */ /* 0x000fe200078e00ff */
[----:B------:R-:W-:Y:S01]  /*67890*/  LOP3.LUT P0, RZ, R3, 0x7fffffff, RZ, 0xc0, !PT ;  /* 0x7fffffff03ff7812 */ /* 0x000fe2000780c0ff */
[----:B------:R-:W-:-:S06]  /*678a0*/  IMAD.MOV.U32 R5, RZ, RZ, 0x7ff00000 ;  /* 0x7ff00000ff057424 */ /* 0x000fcc00078e00ff */
[----:B------:R-:W0:Y:S02]  /*678b0*/  DFMA R2, R2, R4, +INF ;  /* 0x7ff000000202742b */ /* 0x000e240000000004 */
[----:B0-----:R-:W-:Y:S02]  /*678c0*/  FSEL R20, R2, RZ, P0 ;  /* 0x000000ff02147208 */ /* 0x001fe40000000000 */
[----:B------:R-:W-:-:S07]  /*678d0*/  FSEL R21, R3, -QNAN , P0 ;  /* 0xfff0000003157808 */ /* 0x000fce0000000000 */
.L_x_3650:
[----:B------:R-:W-:Y:S05]  /*678e0*/  BSYNC.RECONVERGENT B2 ;  /* 0x0000000000027941 */ /* 0x000fea0003800200 */
.L_x_3646:
        /* <DEDUP_REMOVED lines=54> */
.L_x_3653:
[----:B------:R-:W-:Y:S05]  /*67c50*/  BSYNC.RECONVERGENT B2 ;  /* 0x0000000000027941 */ /* 0x000fea0003800200 */
.L_x_3652:
        /* <DEDUP_REMOVED lines=195> */
.L_x_3604:
[----:B------:R-:W-:Y:S05]  /*68890*/  BSYNC.RECONVERGENT B1 ;  /* 0x0000000000017941 */ /* 0x000fea0003800200 */
.L_x_3597:
        /* <DEDUP_REMOVED lines=137> */
[----:B------:R0:W1:Y:S02]  /*69130*/  DMUL R20, R20, R2 ;  /* 0x0000000214147228 */ /* 0x0000640000000000 */
[----:B01----:R-:W-:Y:S05]  /*69140*/  BRA `(.L_x_3656) ;  /* 0x0000004000847947 */ /* 0x003fea0003800000 */
.L_x_3655:
        /* <DEDUP_REMOVED lines=59> */
.L_x_3661:
[----:B------:R-:W-:Y:S05]  /*69500*/  BSYNC.RECONVERGENT B4 ;  /* 0x0000000000047941 */ /* 0x000fea0003800200 */
.L_x_3660:
[----:B------:R-:W-:-:S07]  /*69510*/  VIADD R0, R4, 0x1 ;  /* 0x0000000104007836 */ /* 0x000fce0000000000 */
.L_x_3659:
[----:B------:R-:W-:Y:S05]  /*69520*/  BSYNC.RECONVERGENT B3 ;  /* 0x0000000000037941 */ /* 0x000fea0003800200 */
.L_x_3658:
        /* <DEDUP_REMOVED lines=122> */
.L_x_3663:
[----:B------:R-:W-:Y:S05]  /*69cd0*/  BSYNC.RECONVERGENT B3 ;  /* 0x0000000000037941 */ /* 0x000fea0003800200 */
.L_x_3662:
        /* <DEDUP_REMOVED lines=64> */
.L_x_3657:
        /* <DEDUP_REMOVED lines=15> */
.L_x_3664:
[----:B------:R-:W-:-:S05]  /*6a1d0*/  VIADD R0, R3, 0xbf79d1be ;  /* 0xbf79d1be03007836 */ /* 0x000fca0000000000 */
[----:B------:R-:W-:-:S13]  /*6a1e0*/  ISETP.GT.U32.AND P0, PT, R0, 0x108aa2, PT ;  /* 0x00108aa20000780c */ /* 0x000fda0003f04070 */
[----:B------:R-:W-:Y:S05]  /*6a1f0*/  @P0 BRA `(.L_x_3665) ;  /* 0x00000018007c0947 */ /* 0x000fea0003800000 */
[----:B------:R-:W-:Y:S01]  /*6a200*/  UMOV UR4, 0x19ba0da4 ;  /* 0x19ba0da400047882 */ /* 0x000fe20000000000 */
[----:B------:R-:W-:Y:S01]  /*6a210*/  UMOV UR5, 0x40937be3 ;  /* 0x40937be300057882 */ /* 0x000fe20000000000 */
[----:B------:R-:W-:Y:S01]  /*6a220*/  BSSY.RECONVERGENT B0, `(.L_x_3666) ;  /* 0x0000080000007945 */ /* 0x000fe20003800200 */
[----:B------:R0:W1:Y:S01]  /*6a230*/  DADD R8, R2, -UR4 ;  /* 0x8000000402087e29 */ /* 0x0000620008000000 */
[----:B------:R-:W-:Y:S01]  /*6a240*/  UMOV UR4, 0xfefa39ef ;  /* 0xfefa39ef00047882 */ /* 0x000fe20000000000 */
[----:B0-----:R-:W-:Y:S01]  /*6a250*/  IMAD.MOV.U32 R2, RZ, RZ, 0x652b82fe ;  /* 0x652b82feff027424 */ /* 0x001fe200078e00ff */
[----:B------:R-:W-:Y:S01]  /*6a260*/  UMOV UR5, 0x3fe62e42 ;  /* 0x3fe62e4200057882 */ /* 0x000fe20000000000 */
[----:B------:R-:W-:Y:S01]  /*6a270*/  IMAD.MOV.U32 R3, RZ, RZ, 0x3ff71547 ;  /* 0x3ff71547ff037424 */ /* 0x000fe200078e00ff */
[----:B-1----:R-:W-:-:S15]  /*6a280*/  FSETP.GEU.FTZ.AND P0, PT, |R9|, 4.1917929649353027344, PT ;  /* 0x4086232b0900780b */ /* 0x002fde0003f1e200 */
[----:B------:R-:W-:-:S15]  /*6a290*/  NOP ;  /* 0x0000000000007918 */ /* 0x000fde0000000000 */
[----:B------:R-:W-:-:S15]  /*6a2a0*/  NOP ;  /* 0x0000000000007918 */ /* 0x000fde0000000000 */
[----:B------:R-:W-:-:S14]  /*6a2b0*/  NOP ;  /* 0x0000000000007918 */ /* 0x000fdc0000000000 */
        /* <DEDUP_REMOVED lines=117> */
[----:B------:R0:W1:Y:S02]  /*6aa10*/  @!P0 DMUL R38, R2, R4 ;  /* 0x0000000402268228 */ /* 0x0000640000000000 */
.L_x_3667:
[----:B------:R-:W-:Y:S05]  /*6aa20*/  BSYNC.RECONVERGENT B0 ;  /* 0x0000000000007941 */ /* 0x000fea0003800200 */
.L_x_3666:
        /* <DEDUP_REMOVED lines=64> */
.L_x_3671:
[----:B------:R-:W-:Y:S05]  /*6ae30*/  BSYNC.RECONVERGENT B4 ;  /* 0x0000000000047941 */ /* 0x000fea0003800200 */
.L_x_3670:
[----:B------:R-:W-:-:S07]  /*6ae40*/  VIADD R0, R0, 0x1 ;  /* 0x0000000100007836 */ /* 0x000fce0000000000 */
.L_x_3669:
[----:B------:R-:W-:Y:S05]  /*6ae50*/  BSYNC.RECONVERGENT B3 ;  /* 0x0000000000037941 */ /* 0x000fea0003800200 */
.L_x_3668:
        /* <DEDUP_REMOVED lines=132> */
.L_x_3673:
[----:B------:R-:W-:Y:S05]  /*6b6a0*/  BSYNC.RECONVERGENT B3 ;  /* 0x0000000000037941 */ /* 0x000fea0003800200 */
.L_x_3672:
        /* <DEDUP_REMOVED lines=84> */
.L_x_3665:
        /* <DEDUP_REMOVED lines=125> */
.L_x_3675:
[----:B------:R-:W-:Y:S05]  /*6c3c0*/  BSYNC.RECONVERGENT B0 ;  /* 0x0000000000007941 */ /* 0x000fea0003800200 */
.L_x_3674:
        /* <DEDUP_REMOVED lines=51> */
.L_x_3679:
[----:B------:R-:W-:Y:S05]  /*6c700*/  BSYNC.RECONVERGENT B4 ;  /* 0x0000000000047941 */ /* 0x000fea0003800200 */
.L_x_3678:
[----:B------:R-:W-:-:S07]  /*6c710*/  VIADD R0, R4, 0x1 ;  /* 0x0000000104007836 */ /* 0x000fce0000000000 */
.L_x_3677:
[----:B------:R-:W-:Y:S05]  /*6c720*/  BSYNC.RECONVERGENT B3 ;  /* 0x0000000000037941 */ /* 0x000fea0003800200 */
.L_x_3676:
        /* <DEDUP_REMOVED lines=122> */
.L_x_3681:
[----:B------:R-:W-:Y:S05]  /*6ced0*/  BSYNC.RECONVERGENT B3 ;  /* 0x0000000000037941 */ /* 0x000fea0003800200 */
.L_x_3680:
        /* <DEDUP_REMOVED lines=72> */
.L_x_3656:
[----:B------:R-:W-:Y:S05]  /*6d360*/  BSYNC.RECONVERGENT B2 ;  /* 0x0000000000027941 */ /* 0x000fea0003800200 */
.L_x_3654:
        /* <DEDUP_REMOVED lines=284> */
.L_x_3689:
        /* <DEDUP_REMOVED lines=52> */
[----:B01---5:R-:W-:Y:S05]  /*6e870*/  CALL.REL.NOINC `($__internal_78_$__cuda_sm20_div_rn_f64_full) ;  /* 0x000003fc003c7944 */ /* 0x023fea0003c00000 */
.L_x_3692:
[----:B------:R-:W-:Y:S05]  /*6e880*/  BSYNC.RECONVERGENT B3 ;  /* 0x0000000000037941 */ /* 0x000fea0003800200 */
.L_x_3691:
        /* <DEDUP_REMOVED lines=77> */
.L_x_3690:
[----:B------:R-:W-:Y:S05]  /*6ed60*/  BSYNC.RECONVERGENT B2 ;  /* 0x0000000000027941 */ /* 0x000fea0003800200 */
.L_x_3688:
        /* <DEDUP_REMOVED lines=53> */
[----:B0123-5:R-:W-:Y:S05]  /*6f0c0*/  CALL.REL.NOINC `($__internal_78_$__cuda_sm20_div_rn_f64_full) ;  /* 0x000003f400287944 */ /* 0x02ffea0003c00000 */
.L_x_3694:
[----:B------:R-:W-:Y:S05]  /*6f0d0*/  BSYNC.RECONVERGENT B2 ;  /* 0x0000000000027941 */ /* 0x000fea0003800200 */
.L_x_3693:
        /* <DEDUP_REMOVED lines=176> */
.L_x_3696:
[----:B------:R-:W-:Y:S02]  /*6fbe0*/  FSEL R2, RZ, 3.37028055040000000000e+12, P0 ;  /* 0x54442d18ff027808 */ /* 0x000fe40000000000 */
[----:B------:R-:W-:-:S07]  /*6fbf0*/  FSEL R3, RZ, 2.1426990032196044922, P0 ;  /* 0x400921fbff037808 */ /* 0x000fce0000000000 */
.L_x_3697:
[----:B------:R-:W-:Y:S05]  /*6fc00*/  BSYNC.RECONVERGENT B0 ;  /* 0x0000000000007941 */ /* 0x000fea0003800200 */
.L_x_3695:
        /* <DEDUP_REMOVED lines=12> */
[----:B---3--:R-:W3:Y:S02]  /*6fcd0*/  DMUL R8, R8, 0.5 ;  /* 0x3fe0000008087828 */ /* 0x008ee40000000000 */
[----:B---3--:R-:W-:Y:S05]  /*6fce0*/  BRA `(.L_x_3698) ;  /* 0x000000e400f47947 */ /* 0x008fea0003800000 */
.L_x_3687:
        /* <DEDUP_REMOVED lines=14> */
[----:B------:R-:W-:Y:S01]  /*6fdd0*/  ISETP.GT.AND P0, PT, R7, 0xfffff, PT ;  /* 0x000fffff0700780c */ /* 0x000fe20003f04270 */
[----:B------:R-:W2:Y:S01]  /*6fde0*/  MUFU.RCP64H R3, R41 ;  /* 0x0000002900037308 */ /* 0x000ea20000001800 */
[----:B------:R-:W-:Y:S01]  /*6fdf0*/  IMAD.MOV.U32 R5, RZ, RZ, R7 ;  /* 0x000000ffff057224 */ /* 0x000fe200078e0007 */
[----:B------:R-:W-:Y:S01]  /*6fe00*/  BSSY.RECONVERGENT B0, `(.L_x_3700) ;  /* 0x00000e8000007945 */ /* 0x000fe20003800200 */
[----:B------:R-:W-:Y:S01]  /*6fe10*/  IMAD.MOV.U32 R0, RZ, RZ, R6 ;  /* 0x000000ffff007224 */ /* 0x000fe200078e0006 */
[----:B------:R-:W-:Y:S01]  /*6fe20*/  FSETP.GEU.AND P5, PT, |R11|, 6.5827683646048100446e-37, PT ;  /* 0x036000000b00780b */ /* 0x000fe20003fae200 */
[----:B------:R-:W-:-:S07]  /*6fe30*/  IMAD.MOV.U32 R2, RZ, RZ, 0x1 ;  /* 0x00000001ff027424 */ /* 0x000fce00078e00ff */
        /* <DEDUP_REMOVED lines=228> */
.L_x_3701:
[----:B------:R-:W-:Y:S05]  /*70c80*/  BSYNC.RECONVERGENT B0 ;  /* 0x0000000000007941 */ /* 0x000fea0003800200 */
.L_x_3700:
[----:B------:R-:W-:Y:S04]  /*70c90*/  BSSY.RECONVERGENT B2, `(.L_x_3702) ;  /* 0x0000008000027945 */ /* 0x000fe80003800200 */
[----:B------:R-:W-:Y:S05]  /*70ca0*/  @P4 BRA P5, `(.L_x_3703) ;  /* 0x0000000000184947 */ /* 0x000fea0002800000 */
[----:B------:R-:W-:Y:S01]  /*70cb0*/  IMAD.MOV.U32 R4, RZ, RZ, R10 ;  /* 0x000000ffff047224 */ /* 0x000fe200078e000a */
[----:B------:R-:W-:Y:S01]  /*70cc0*/  MOV R0, 0x70d10 ;  /* 0x00070d1000007802 */ /* 0x000fe20000000f00 */
[----:B------:R-:W-:Y:S02]  /*70cd0*/  IMAD.MOV.U32 R5, RZ, RZ, R11 ;  /* 0x000000ffff057224 */ /* 0x000fe400078e000b */
[----:B------:R-:W-:Y:S02]  /*70ce0*/  IMAD.MOV.U32 R2, RZ, RZ, R40 ;  /* 0x000000ffff027224 */ /* 0x000fe400078e0028 */
[----:B------:R-:W-:-:S07]  /*70cf0*/  IMAD.MOV.U32 R3, RZ, RZ, R41 ;  /* 0x000000ffff037224 */ /* 0x000fce00078e0029 */
[----:B0123-5:R-:W-:Y:S05]  /*70d00*/  CALL.REL.NOINC `($__internal_78_$__cuda_sm20_div_rn_f64_full) ;  /* 0x000003d800187944 */ /* 0x02ffea0003c00000 */
.L_x_3703:
[----:B------:R-:W-:Y:S05]  /*70d10*/  BSYNC.RECONVERGENT B2 ;  /* 0x0000000000027941 */ /* 0x000fea0003800200 */
.L_x_3702:
        /* <DEDUP_REMOVED lines=176> */
.L_x_3705:
[----:B------:R-:W-:Y:S02]  /*71820*/  FSEL R2, RZ, 3.37028055040000000000e+12, P0 ;  /* 0x54442d18ff027808 */ /* 0x000fe40000000000 */
[----:B------:R-:W-:-:S07]  /*71830*/  FSEL R3, RZ, 2.1426990032196044922, P0 ;  /* 0x400921fbff037808 */ /* 0x000fce0000000000 */
.L_x_3706:
[----:B------:R-:W-:Y:S05]  /*71840*/  BSYNC.RECONVERGENT B0 ;  /* 0x0000000000007941 */ /* 0x000fea0003800200 */
.L_x_3704:
        /* <DEDUP_REMOVED lines=14> */
.L_x_3699:
[----:B------:R-:W-:Y:S01]  /*71930*/  LOP3.LUT R3, R41, 0xfffffff8, RZ, 0xc0, !PT ;  /* 0xfffffff829037812 */ /* 0x000fe200078ec0ff */
[----:B------:R-:W-:Y:S01]  /*71940*/  IMAD.MOV.U32 R2, RZ, RZ, RZ ;  /* 0x000000ffff027224 */ /* 0x000fe200078e00ff */
[----:B------:R-:W-:Y:S01]  /*71950*/  BSSY.RECONVERGENT B0, `(.L_x_3707) ;  /* 0x00000ee000007945 */ /* 0x000fe20003800200 */
[----:B------:R-:W-:Y:S02]  /*71960*/  IMAD.MOV.U32 R4, RZ, RZ, RZ ;  /* 0x000000ffff047224 */ /* 0x000fe400078e00ff */
[----:B------:R-:W-:Y:S02]  /*71970*/  IMAD.MOV.U32 R12, RZ, RZ, RZ ;  /* 0x000000ffff0c7224 */ /* 0x000fe400078e00ff */
[----:B0-----:R-:W0:Y:S02]  /*71980*/  DADD R36, R40, -R2 ;  /* 0x0000000028247229 */ /* 0x001e240000000802 */
        /* <DEDUP_REMOVED lines=98> */
.L_x_3708:
        /* <DEDUP_REMOVED lines=99> */
[----:B------:R-:W-:Y:S02]  /*725e0*/  FSEL R51, R15, R37, P4 ;  /* 0x000000250f337208 */ /* 0x000fe40002000000 */
[----:B------:R-:W-:-:S15]  /*725f0*/  FSEL R42, R14, R36, P4 ;  /* 0x000000240e2a7208 */ /* 0x000fde0002000000 */
[----:B------:R-:W-:-:S15]  /*72600*/  NOP ;  /* 0x0000000000007918 */ /* 0x000fde0000000000 */
[----:B------:R-:W-:-:S15]  /*72610*/  NOP ;  /* 0x0000000000007918 */ /* 0x000fde0000000000 */
[----:B------:R-:W-:-:S13]  /*72620*/  NOP ;  /* 0x0000000000007918 */ /* 0x000fda0000000000 */
        /* <DEDUP_REMOVED lines=33> */
.L_x_3707:
        /* <DEDUP_REMOVED lines=257> */
.L_x_3710:
        /* <DEDUP_REMOVED lines=52> */
[----:B-1---5:R-:W-:Y:S05]  /*73b90*/  CALL.REL.NOINC `($__internal_78_$__cuda_sm20_div_rn_f64_full) ;  /* 0x000003a800747944 */ /* 0x022fea0003c00000 */
.L_x_3713:
[----:B------:R-:W-:Y:S05]  /*73ba0*/  BSYNC.RECONVERGENT B3 ;  /* 0x0000000000037941 */ /* 0x000fea0003800200 */
.L_x_3712:
        /* <DEDUP_REMOVED lines=77> */
.L_x_3711:
[----:B------:R-:W-:Y:S05]  /*74080*/  BSYNC.RECONVERGENT B2 ;  /* 0x0000000000027941 */ /* 0x000fea0003800200 */
.L_x_3709:
        /* <DEDUP_REMOVED lines=53> */
[----:B012--5:R-:W-:Y:S05]  /*743e0*/  CALL.REL.NOINC `($__internal_78_$__cuda_sm20_div_rn_f64_full) ;  /* 0x000003a000607944 */ /* 0x027fea0003c00000 */
.L_x_3715:
[----:B------:R-:W-:Y:S05]  /*743f0*/  BSYNC.RECONVERGENT B2 ;  /* 0x0000000000027941 */ /* 0x000fea0003800200 */
.L_x_3714:
        /* <DEDUP_REMOVED lines=176> */
.L_x_3717:
[----:B------:R-:W-:Y:S02]  /*74f00*/  FSEL R2, RZ, 3.37028055040000000000e+12, P0 ;  /* 0x54442d18ff027808 */ /* 0x000fe40000000000 */
[----:B------:R-:W-:-:S07]  /*74f10*/  FSEL R3, RZ, 2.1426990032196044922, P0 ;  /* 0x400921fbff037808 */ /* 0x000fce0000000000 */
.L_x_3718:
[----:B------:R-:W-:Y:S05]  /*74f20*/  BSYNC.RECONVERGENT B0 ;  /* 0x0000000000007941 */ /* 0x000fea0003800200 */
.L_x_3716:
        /* <DEDUP_REMOVED lines=12> */
[----:B--2---:R-:W3:Y:S02]  /*74ff0*/  DMUL R8, R8, 0.5 ;  /* 0x3fe0000008087828 */ /* 0x004ee40000000000 */
[----:B---3--:R-:W-:Y:S05]  /*75000*/  BRA `(.L_x_3698) ;  /* 0x00000094002c7947 */ /* 0x008fea0003800000 */
.L_x_3686:
        /* <DEDUP_REMOVED lines=325> */
.L_x_3720:
[----:B------:R-:W-:Y:S05]  /*76460*/  BSYNC.RECONVERGENT B0 ;  /* 0x0000000000007941 */ /* 0x000fea0003800200 */
.L_x_3719:
[----:B------:R-:W-:Y:S04]  /*76470*/  BSSY.RECONVERGENT B2, `(.L_x_3721) ;  /* 0x0000008000027945 */ /* 0x000fe80003800200 */
[----:B------:R-:W-:Y:S05]  /*76480*/  @P4 BRA P5, `(.L_x_3722) ;  /* 0x0000000000184947 */ /* 0x000fea0002800000 */
[----:B------:R-:W-:Y:S01]  /*76490*/  IMAD.MOV.U32 R4, RZ, RZ, R10 ;  /* 0x000000ffff047224 */ /* 0x000fe200078e000a */
[----:B------:R-:W-:Y:S01]  /*764a0*/  MOV R0, 0x764f0 ;  /* 0x000764f000007802 */ /* 0x000fe20000000f00 */
[----:B------:R-:W-:Y:S02]  /*764b0*/  IMAD.MOV.U32 R5, RZ, RZ, R11 ;  /* 0x000000ffff057224 */ /* 0x000fe400078e000b */
[----:B------:R-:W-:Y:S02]  /*764c0*/  IMAD.MOV.U32 R2, RZ, RZ, R40 ;  /* 0x000000ffff027224 */ /* 0x000fe400078e0028 */
[----:B------:R-:W-:-:S07]  /*764d0*/  IMAD.MOV.U32 R3, RZ, RZ, R41 ;  /* 0x000000ffff037224 */ /* 0x000fce00078e0029 */
[----:B012--5:R-:W-:Y:S05]  /*764e0*/  CALL.REL.NOINC `($__internal_78_$__cuda_sm20_div_rn_f64_full) ;  /* 0x0000038000207944 */ /* 0x027fea0003c00000 */
.L_x_3722:
[----:B------:R-:W-:Y:S05]  /*764f0*/  BSYNC.RECONVERGENT B2 ;  /* 0x0000000000027941 */ /* 0x000fea0003800200 */
.L_x_3721:
        /* <DEDUP_REMOVED lines=176> */
.L_x_3724:
[----:B------:R-:W-:Y:S02]  /*77000*/  FSEL R2, RZ, 3.37028055040000000000e+12, P0 ;  /* 0x54442d18ff027808 */ /* 0x000fe40000000000 */
[----:B------:R-:W-:-:S07]  /*77010*/  FSEL R3, RZ, 2.1426990032196044922, P0 ;  /* 0x400921fbff037808 */ /* 0x000fce0000000000 */
.L_x_3725:
[----:B------:R-:W-:Y:S05]  /*77020*/  BSYNC.RECONVERGENT B0 ;  /* 0x0000000000007941 */ /* 0x000fea0003800200 */
.L_x_3723:
        /* <DEDUP_REMOVED lines=10> */
.L_x_3685:
        /* <DEDUP_REMOVED lines=206> */
.L_x_3728:
        /* <DEDUP_REMOVED lines=53> */
.L_x_3731:
[----:B------:R-:W-:Y:S05]  /*78100*/  BSYNC.RECONVERGENT B3 ;  /* 0x0000000000037941 */ /* 0x000fea0003800200 */
.L_x_3730:
        /* <DEDUP_REMOVED lines=77> */
.L_x_3729:
[----:B------:R-:W-:Y:S05]  /*785e0*/  BSYNC.RECONVERGENT B2 ;  /* 0x0000000000027941 */ /* 0x000fea0003800200 */
.L_x_3727:
        /* <DEDUP_REMOVED lines=187> */
.L_x_3726:
        /* <DEDUP_REMOVED lines=193> */
.L_x_3684:
        /* <DEDUP_REMOVED lines=50> */
[----:B01---5:R-:W-:Y:S05]  /*7a0d0*/  CALL.REL.NOINC `($__internal_78_$__cuda_sm20_div_rn_f64_full) ;  /* 0x0000034400247944 */ /* 0x023fea0003c00000 */
[----:B------:R-:W-:Y:S02]  /*7a0e0*/  IMAD.MOV.U32 R8, RZ, RZ, R2 ;  /* 0x000000ffff087224 */ /* 0x000fe400078e0002 */
[----:B------:R-:W-:-:S07]  /*7a0f0*/  IMAD.MOV.U32 R9, RZ, RZ, R3 ;  /* 0x000000ffff097224 */ /* 0x000fce00078e0003 */
.L_x_3733:
[----:B------:R-:W-:Y:S05]  /*7a100*/  BSYNC.RECONVERGENT B2 ;  /* 0x0000000000027941 */ /* 0x000fea0003800200 */
.L_x_3732:
        /* <DEDUP_REMOVED lines=51> */
.L_x_3735:
[----:B------:R-:W-:Y:S05]  /*7a440*/  BSYNC.RECONVERGENT B2 ;  /* 0x0000000000027941 */ /* 0x000fea0003800200 */
.L_x_3734:
        /* <DEDUP_REMOVED lines=334> */
.L_x_3737:
[----:B------:R-:W-:Y:S05]  /*7b930*/  BSYNC.RECONVERGENT B0 ;  /* 0x0000000000007941 */ /* 0x000fea0003800200 */
.L_x_3736:
        /* <DEDUP_REMOVED lines=8> */
[----:B0123-5:R-:W-:Y:S05]  /*7b9c0*/  CALL.REL.NOINC `($__internal_78_$__cuda_sm20_div_rn_f64_full) ;  /* 0x0000032800e87944 */ /* 0x02ffea0003c00000 */
.L_x_3739:
[----:B------:R-:W-:Y:S05]  /*7b9d0*/  BSYNC.RECONVERGENT B2 ;  /* 0x0000000000027941 */ /* 0x000fea0003800200 */
.L_x_3738:
        /* <DEDUP_REMOVED lines=176> */
.L_x_3741:
[----:B------:R-:W-:Y:S02]  /*7c4e0*/  FSEL R2, RZ, 3.37028055040000000000e+12, P0 ;  /* 0x54442d18ff027808 */ /* 0x000fe40000000000 */
[----:B------:R-:W-:-:S07]  /*7c4f0*/  FSEL R3, RZ, 2.1426990032196044922, P0 ;  /* 0x400921fbff037808 */ /* 0x000fce0000000000 */
.L_x_3742:
[----:B------:R-:W-:Y:S05]  /*7c500*/  BSYNC.RECONVERGENT B0 ;  /* 0x0000000000007941 */ /* 0x000fea0003800200 */
.L_x_3740:
        /* <DEDUP_REMOVED lines=14> */
.L_x_3683:
        /* <DEDUP_REMOVED lines=297> */
.L_x_3744:
[----:B------:R-:W-:Y:S05]  /*7d880*/  BSYNC.RECONVERGENT B0 ;  /* 0x0000000000007941 */ /* 0x000fea0003800200 */
.L_x_3743:
[----:B------:R-:W-:Y:S04]  /*7d890*/  BSSY.RECONVERGENT B2, `(.L_x_3745) ;  /* 0x0000006000027945 */ /* 0x000fe80003800200 */
[----:B------:R-:W-:Y:S05]  /*7d8a0*/  @P4 BRA P5, `(.L_x_3746) ;  /* 0x0000000000104947 */ /* 0x000fea0002800000 */
[----:B------:R-:W-:Y:S01]  /*7d8b0*/  IMAD.MOV.U32 R2, RZ, RZ, R10 ;  /* 0x000000ffff027224 */ /* 0x000fe200078e000a */
[----:B------:R-:W-:Y:S01]  /*7d8c0*/  MOV R0, 0x7d8f0 ;  /* 0x0007d8f000007802 */ /* 0x000fe20000000f00 */
[----:B------:R-:W-:-:S07]  /*7d8d0*/  IMAD.MOV.U32 R3, RZ, RZ, R11 ;  /* 0x000000ffff037224 */ /* 0x000fce00078e000b */
[----:B012--5:R-:W-:Y:S05]  /*7d8e0*/  CALL.REL.NOINC `($__internal_78_$__cuda_sm20_div_rn_f64_full) ;  /* 0x0000030c00207944 */ /* 0x027fea0003c00000 */
.L_x_3746:
[----:B------:R-:W-:Y:S05]  /*7d8f0*/  BSYNC.RECONVERGENT B2 ;  /* 0x0000000000027941 */ /* 0x000fea0003800200 */
.L_x_3745:
        /* <DEDUP_REMOVED lines=176> */
.L_x_3748:
[----:B------:R-:W-:Y:S02]  /*7e400*/  FSEL R2, RZ, 3.37028055040000000000e+12, P0 ;  /* 0x54442d18ff027808 */ /* 0x000fe40000000000 */
[----:B------:R-:W-:-:S07]  /*7e410*/  FSEL R3, RZ, 2.1426990032196044922, P0 ;  /* 0x400921fbff037808 */ /* 0x000fce0000000000 */
.L_x_3749:
[----:B------:R-:W-:Y:S05]  /*7e420*/  BSYNC.RECONVERGENT B0 ;  /* 0x0000000000007941 */ /* 0x000fea0003800200 */
.L_x_3747:
        /* <DEDUP_REMOVED lines=9> */
.L_x_3698:
[----:B------:R-:W-:Y:S05]  /*7e4c0*/  BSYNC.RECONVERGENT B1 ;  /* 0x0000000000017941 */ /* 0x000fea0003800200 */
.L_x_3682:
        /* <DEDUP_REMOVED lines=147> */
.L_x_3756:
[----:B------:R-:W-:Y:S05]  /*7ee00*/  BSYNC.RECONVERGENT B0 ;  /* 0x0000000000007941 */ /* 0x000fea0003800200 */
.L_x_3755:
        /* <DEDUP_REMOVED lines=47> */
[----:B-12--5:R-:W-:Y:S05]  /*7f100*/  CALL.REL.NOINC `($_ZN2at6native57_GLOBAL__N__f3eca4a2_24_ForeachBinaryOpScalar_cu_86b9896c25multi_tensor_apply_kernelINS1_18TensorListMetadataILi1EEENS1_21BinaryOpScalarFunctorIN3c107complexIdEELi1ELi1ELi0EEEJNS1_13power_functorIS8_EES8_EEEvT_T0_DpT1_$__internal_trig_reduction_slowpathd) ;  /* 0x000002fc00487944 */ /* 0x026fea0003c00000 */
[----:B------:R-:W-:Y:S02]  /*7f110*/  IMAD.MOV.U32 R2, RZ, RZ, R6 ;  /* 0x000000ffff027224 */ /* 0x000fe400078e0006 */
[----:B------:R-:W-:-:S07]  /*7f120*/  IMAD.MOV.U32 R3, RZ, RZ, R7 ;  /* 0x000000ffff037224 */ /* 0x000fce00078e0007 */
.L_x_3760:
[----:B------:R-:W-:Y:S05]  /*7f130*/  BSYNC.RECONVERGENT B4 ;  /* 0x0000000000047941 */ /* 0x000fea0003800200 */
.L_x_3759:
[----:B------:R-:W-:Y:S01]  /*7f140*/  VIADD R0, R4, 0x1 ;  /* 0x0000000104007836 */ /* 0x000fe20000000000 */
[----:B------:R-:W-:Y:S06]  /*7f150*/  BRA `(.L_x_3761) ;  /* 0x0000000000087947 */ /* 0x000fec0003800000 */
.L_x_3758:
[----:B0-----:R0:W3:Y:S02]  /*7f160*/  DMUL R2, RZ, R18 ;  /* 0x00000012ff027228 */ /* 0x0010e40000000000 */
[----:B0--3--:R-:W-:-:S07]  /*7f170*/  IMAD.MOV.U32 R0, RZ, RZ, 0x1 ;  /* 0x00000001ff007424 */ /* 0x009fce00078e00ff */
.L_x_3761:
[----:B------:R-:W-:Y:S05]  /*7f180*/  BSYNC.RECONVERGENT B3 ;  /* 0x0000000000037941 */ /* 0x000fea0003800200 */
.L_x_3757:
        /* <DEDUP_REMOVED lines=115> */
[----:B------:R-:W-:Y:S01]  /*7f8c0*/  IMAD.MOV.U32 R3, RZ, RZ, R7 ;  /* 0x000000ffff037224 */ /* 0x000fe200078e0007 */
[----:B------:R-:W-:Y:S06]  /*7f8d0*/  BRA `(.L_x_3764) ;  /* 0x0000000000087947 */ /* 0x000fec0003800000 */
.L_x_3763:
[----:B------:R0:W2:Y:S02]  /*7f8e0*/  DMUL R2, RZ, R18 ;  /* 0x00000012ff027228 */ /* 0x0000a40000000000 */
[----:B0-2---:R-:W-:-:S07]  /*7f8f0*/  IMAD.MOV.U32 R0, RZ, RZ, RZ ;  /* 0x000000ffff007224 */ /* 0x005fce00078e00ff */
.L_x_3764:
[----:B------:R-:W-:Y:S05]  /*7f900*/  BSYNC.RECONVERGENT B3 ;  /* 0x0000000000037941 */ /* 0x000fea0003800200 */
.L_x_3762:
        /* <DEDUP_REMOVED lines=73> */
.L_x_3754:
        /* <DEDUP_REMOVED lines=126> */
.L_x_3767:
[----:B------:R-:W-:Y:S05]  /*80580*/  BSYNC.RECONVERGENT B0 ;  /* 0x0000000000007941 */ /* 0x000fea0003800200 */
.L_x_3766:
        /* <DEDUP_REMOVED lines=62> */
.L_x_3771:
[----:B------:R-:W-:Y:S05]  /*80970*/  BSYNC.RECONVERGENT B4 ;  /* 0x0000000000047941 */ /* 0x000fea0003800200 */
.L_x_3770:
[----:B------:R-:W-:Y:S01]  /*80980*/  VIADD R0, R4, 0x1 ;  /* 0x0000000104007836 */ /* 0x000fe20000000000 */
[----:B------:R-:W-:Y:S06]  /*80990*/  BRA `(.L_x_3772) ;  /* 0x0000000000087947 */ /* 0x000fec0003800000 */
.L_x_3769:
[----:B------:R0:W2:Y:S02]  /*809a0*/  DMUL R2, RZ, R18 ;  /* 0x00000012ff027228 */ /* 0x0000a40000000000 */
[----:B0-2---:R-:W-:-:S07]  /*809b0*/  IMAD.MOV.U32 R0, RZ, RZ, 0x1 ;  /* 0x00000001ff007424 */ /* 0x005fce00078e00ff */
.L_x_3772:
[----:B------:R-:W-:Y:S05]  /*809c0*/  BSYNC.RECONVERGENT B3 ;  /* 0x0000000000037941 */ /* 0x000fea0003800200 */
.L_x_3768:
        /* <DEDUP_REMOVED lines=127> */
.L_x_3774:
[----:B------:R0:W2:Y:S02]  /*811c0*/  DMUL R2, RZ, R18 ;  /* 0x00000012ff027228 */ /* 0x0000a40000000000 */
[----:B0-2---:R-:W-:-:S07]  /*811d0*/  IMAD.MOV.U32 R0, RZ, RZ, RZ ;  /* 0x000000ffff007224 */ /* 0x005fce00078e00ff */
.L_x_3775:
[----:B------:R-:W-:Y:S05]  /*811e0*/  BSYNC.RECONVERGENT B3 ;  /* 0x0000000000037941 */ /* 0x000fea0003800200 */
.L_x_3773:
        /* <DEDUP_REMOVED lines=84> */
.L_x_3753:
        /* <DEDUP_REMOVED lines=10> */
.L_x_3776:
[----:B------:R-:W2:Y:S02]  /*817d0*/  DADD R16, R18, -R18 ;  /* 0x0000000012107229 */ /* 0x000ea40000000812 */
[----:B--2---:R-:W-:Y:S02]  /*817e0*/  IMAD.MOV.U32 R18, RZ, RZ, R16 ;  /* 0x000000ffff127224 */ /* 0x004fe400078e0010 */
[----:B------:R-:W-:Y:S01]  /*817f0*/  IMAD.MOV.U32 R19, RZ, RZ, R17 ;  /* 0x000000ffff137224 */ /* 0x000fe200078e0011 */
[----:B------:R-:W-:Y:S06]  /*81800*/  BRA `(.L_x_3765) ;  /* 0x0000001400987947 */ /* 0x000fec0003800000 */
.L_x_3752:
        /* <DEDUP_REMOVED lines=47> */
[----:B01---5:R-:W-:Y:S05]  /*81b00*/  CALL.REL.NOINC `($_ZN2at6native57_GLOBAL__N__f3eca4a2_24_ForeachBinaryOpScalar_cu_86b9896c25multi_tensor_apply_kernelINS1_18TensorListMetadataILi1EEENS1_21BinaryOpScalarFunctorIN3c107complexIdEELi1ELi1ELi0EEEJNS1_13power_functorIS8_EES8_EEEvT_T0_DpT1_$__internal_trig_reduction_slowpathd) ;  /* 0x000002d000c87944 */ /* 0x023fea0003c00000 */
[----:B------:R-:W-:Y:S02]  /*81b10*/  IMAD.MOV.U32 R2, RZ, RZ, R6 ;  /* 0x000000ffff027224 */ /* 0x000fe400078e0006 */
[----:B------:R-:W-:-:S07]  /*81b20*/  IMAD.MOV.U32 R3, RZ, RZ, R7 ;  /* 0x000000ffff037224 */ /* 0x000fce00078e0007 */
.L_x_3780:
[----:B------:R-:W-:Y:S05]  /*81b30*/  BSYNC.RECONVERGENT B4 ;  /* 0x0000000000047941 */ /* 0x000fea0003800200 */
.L_x_3779:
[----:B------:R-:W-:Y:S01]  /*81b40*/  VIADD R0, R4, 0x1 ;  /* 0x0000000104007836 */ /* 0x000fe20000000000 */
[----:B------:R-:W-:Y:S06]  /*81b50*/  BRA `(.L_x_3781) ;  /* 0x0000000000087947 */ /* 0x000fec0003800000 */
.L_x_3778:
[----:B------:R2:W3:Y:S02]  /*81b60*/  DMUL R2, RZ, R18 ;  /* 0x00000012ff027228 */ /* 0x0004e40000000000 */
[----:B--23--:R-:W-:-:S07]  /*81b70*/  IMAD.MOV.U32 R0, RZ, RZ, 0x1 ;  /* 0x00000001ff007424 */ /* 0x00cfce00078e00ff */
.L_x_3781:
[----:B------:R-:W-:Y:S05]  /*81b80*/  BSYNC.RECONVERGENT B3 ;  /* 0x0000000000037941 */ /* 0x000fea0003800200 */
.L_x_3777:
        /* <DEDUP_REMOVED lines=117> */
.L_x_3783:
[----:B------:R0:W2:Y:S02]  /*822e0*/  DMUL R2, RZ, R18 ;  /* 0x00000012ff027228 */ /* 0x0000a40000000000 */
[----:B0-2---:R-:W-:-:S07]  /*822f0*/  IMAD.MOV.U32 R0, RZ, RZ, RZ ;  /* 0x000000ffff007224 */ /* 0x005fce00078e00ff */
.L_x_3784:
[----:B------:R-:W-:Y:S05]  /*82300*/  BSYNC.RECONVERGENT B3 ;  /* 0x0000000000037941 */ /* 0x000fea0003800200 */
.L_x_3782:
        /* <DEDUP_REMOVED lines=64> */
.L_x_3751:
        /* <DEDUP_REMOVED lines=118> */
.L_x_3765:
[----:B------:R-:W-:Y:S05]  /*82e70*/  BSYNC.RECONVERGENT B2 ;  /* 0x0000000000027941 */ /* 0x000fea0003800200 */
.L_x_3750:
        /* <DEDUP_REMOVED lines=283> */
[----:B--2-4-:R-:W-:Y:S05]  /*84030*/  BRA `(.L_x_3793) ;  /* 0x00000008000c7947 */ /* 0x014fea0003800000 */
.L_x_3792:
        /* <DEDUP_REMOVED lines=52> */
[----:B01-3--:R-:W-:Y:S05]  /*84380*/  CALL.REL.NOINC `($__internal_78_$__cuda_sm20_div_rn_f64_full) ;  /* 0x000002a000787944 */ /* 0x00bfea0003c00000 */
.L_x_3795:
[----:B------:R-:W-:Y:S05]  /*84390*/  BSYNC.RECONVERGENT B3 ;  /* 0x0000000000037941 */ /* 0x000fea0003800200 */
.L_x_3794:
        /* <DEDUP_REMOVED lines=77> */
.L_x_3793:
[----:B------:R-:W-:Y:S05]  /*84870*/  BSYNC.RECONVERGENT B2 ;  /* 0x0000000000027941 */ /* 0x000fea0003800200 */
.L_x_3791:
        /* <DEDUP_REMOVED lines=54> */
.L_x_3797:
[----:B------:R-:W-:Y:S05]  /*84be0*/  BSYNC.RECONVERGENT B2 ;  /* 0x0000000000027941 */ /* 0x000fea0003800200 */
.L_x_3796:
        /* <DEDUP_REMOVED lines=176> */
.L_x_3799:
[----:B------:R-:W-:Y:S02]  /*856f0*/  FSEL R2, RZ, 3.37028055040000000000e+12, P0 ;  /* 0x54442d18ff027808 */ /* 0x000fe40000000000 */
[----:B------:R-:W-:-:S07]  /*85700*/  FSEL R3, RZ, 2.1426990032196044922, P0 ;  /* 0x400921fbff037808 */ /* 0x000fce0000000000 */
.L_x_3800:
[----:B------:R-:W-:Y:S05]  /*85710*/  BSYNC.RECONVERGENT B0 ;  /* 0x0000000000007941 */ /* 0x000fea0003800200 */
.L_x_3798:
        /* <DEDUP_REMOVED lines=14> */
.L_x_3790:
        /* <DEDUP_REMOVED lines=249> */
.L_x_3804:
[----:B------:R-:W-:Y:S05]  /*86790*/  BSYNC.RECONVERGENT B0 ;  /* 0x0000000000007941 */ /* 0x000fea0003800200 */
.L_x_3803:
        /* <DEDUP_REMOVED lines=8> */
.L_x_3806:
[----:B------:R-:W-:Y:S05]  /*86820*/  BSYNC.RECONVERGENT B2 ;  /* 0x0000000000027941 */ /* 0x000fea0003800200 */
.L_x_3805:
        /* <DEDUP_REMOVED lines=176> */
.L_x_3808:
[----:B------:R-:W-:Y:S02]  /*87330*/  FSEL R2, RZ, 3.37028055040000000000e+12, P0 ;  /* 0x54442d18ff027808 */ /* 0x000fe40000000000 */
[----:B------:R-:W-:-:S07]  /*87340*/  FSEL R3, RZ, 2.1426990032196044922, P0 ;  /* 0x400921fbff037808 */ /* 0x000fce0000000000 */
.L_x_3809:
[----:B------:R-:W-:Y:S05]  /*87350*/  BSYNC.RECONVERGENT B0 ;  /* 0x0000000000007941 */ /* 0x000fea0003800200 */
.L_x_3807:
        /* <DEDUP_REMOVED lines=14> */
.L_x_3802:
        /* <DEDUP_REMOVED lines=104> */
.L_x_3811:
        /* <DEDUP_REMOVED lines=137> */
.L_x_3810:
        /* <DEDUP_REMOVED lines=257> */
.L_x_3813:
        /* <DEDUP_REMOVED lines=52> */
[----:B-1-3--:R-:W-:Y:S05]  /*896a0*/  CALL.REL.NOINC `($__internal_78_$__cuda_sm20_div_rn_f64_full) ;  /* 0x0000024c00b07944 */ /* 0x00afea0003c00000 */
.L_x_3816:
[----:B------:R-:W-:Y:S05]  /*896b0*/  BSYNC.RECONVERGENT B3 ;  /* 0x0000000000037941 */ /* 0x000fea0003800200 */
.L_x_3815:
        /* <DEDUP_REMOVED lines=77> */
.L_x_3814:
[----:B------:R-:W-:Y:S05]  /*89b90*/  BSYNC.RECONVERGENT B2 ;  /* 0x0000000000027941 */ /* 0x000fea0003800200 */
.L_x_3812:
        /* <DEDUP_REMOVED lines=54> */
.L_x_3818:
[----:B------:R-:W-:Y:S05]  /*89f00*/  BSYNC.RECONVERGENT B2 ;  /* 0x0000000000027941 */ /* 0x000fea0003800200 */
.L_x_3817:
        /* <DEDUP_REMOVED lines=176> */
.L_x_3820:
[----:B------:R-:W-:Y:S02]  /*8aa10*/  FSEL R2, RZ, 3.37028055040000000000e+12, P0 ;  /* 0x54442d18ff027808 */ /* 0x000fe40000000000 */
[----:B------:R-:W-:-:S07]  /*8aa20*/  FSEL R3, RZ, 2.1426990032196044922, P0 ;  /* 0x400921fbff037808 */ /* 0x000fce0000000000 */
.L_x_3821:
[----:B------:R-:W-:Y:S05]  /*8aa30*/  BSYNC.RECONVERGENT B0 ;  /* 0x0000000000007941 */ /* 0x000fea0003800200 */
.L_x_3819:
        /* <DEDUP_REMOVED lines=14> */
.L_x_3789:
        /* <DEDUP_REMOVED lines=325> */
.L_x_3823:
[----:B------:R-:W-:Y:S05]  /*8bf70*/  BSYNC.RECONVERGENT B0 ;  /* 0x0000000000007941 */ /* 0x000fea0003800200 */
.L_x_3822:
        /* <DEDUP_REMOVED lines=8> */
.L_x_3825:
[----:B------:R-:W-:Y:S05]  /*8c000*/  BSYNC.RECONVERGENT B2 ;  /* 0x0000000000027941 */ /* 0x000fea0003800200 */
.L_x_3824:
        /* <DEDUP_REMOVED lines=176> */
.L_x_3827:
[----:B------:R-:W-:Y:S02]  /*8cb10*/  FSEL R2, RZ, 3.37028055040000000000e+12, P0 ;  /* 0x54442d18ff027808 */ /* 0x000fe40000000000 */
[----:B------:R-:W-:-:S07]  /*8cb20*/  FSEL R3, RZ, 2.1426990032196044922, P0 ;  /* 0x400921fbff037808 */ /* 0x000fce0000000000 */
.L_x_3828:
[----:B------:R-:W-:Y:S05]  /*8cb30*/  BSYNC.RECONVERGENT B0 ;  /* 0x0000000000007941 */ /* 0x000fea0003800200 */
.L_x_3826:
        /* <DEDUP_REMOVED lines=10> */
.L_x_3788:
        /* <DEDUP_REMOVED lines=206> */
.L_x_3831:
        /* <DEDUP_REMOVED lines=53> */
.L_x_3834:
[----:B------:R-:W-:Y:S05]  /*8dc10*/  BSYNC.RECONVERGENT B3 ;  /* 0x0000000000037941 */ /* 0x000fea0003800200 */
.L_x_3833:
        /* <DEDUP_REMOVED lines=77> */
.L_x_3832:
[----:B------:R-:W-:Y:S05]  /*8e0f0*/  BSYNC.RECONVERGENT B2 ;  /* 0x0000000000027941 */ /* 0x000fea0003800200 */
.L_x_3830:
        /* <DEDUP_REMOVED lines=185> */
[----:B----4-:R4:W2:Y:S02]  /*8ec90*/  DMUL R8, R4, 0.5 ;  /* 0x3fe0000004087828 */ /* 0x0108a40000000000 */
[----:B--2-4-:R-:W-:Y:S05]  /*8eca0*/  BRA `(.L_x_3801) ;  /* 0x0000005000c87947 */ /* 0x014fea0003800000 */
.L_x_3829:
        /* <DEDUP_REMOVED lines=191> */
[----:B------:R4:W2:Y:S02]  /*8f8a0*/  DMUL R8, R10, R8 ;  /* 0x000000080a087228 */ /* 0x0008a40000000000 */
[----:B--2-4-:R-:W-:Y:S05]  /*8f8b0*/  BRA `(.L_x_3801) ;  /* 0x0000004400c47947 */ /* 0x014fea0003800000 */
.L_x_3787:
        /* <DEDUP_REMOVED lines=50> */
[----:B01-3--:R-:W-:Y:S05]  /*8fbe0*/  CALL.REL.NOINC `($__internal_78_$__cuda_sm20_div_rn_f64_full) ;  /* 0x000001e800607944 */ /* 0x00bfea0003c00000 */
[----:B------:R-:W-:Y:S02]  /*8fbf0*/  IMAD.MOV.U32 R8, RZ, RZ, R2 ;  /* 0x000000ffff087224 */ /* 0x000fe400078e0002 */
[----:B------:R-:W-:-:S07]  /*8fc00*/  IMAD.MOV.U32 R9, RZ, RZ, R3 ;  /* 0x000000ffff097224 */ /* 0x000fce00078e0003 */
.L_x_3836:
[----:B------:R-:W-:Y:S05]  /*8fc10*/  BSYNC.RECONVERGENT B2 ;  /* 0x0000000000027941 */ /* 0x000fea0003800200 */
.L_x_3835:
        /* <DEDUP_REMOVED lines=51> */
.L_x_3838:
[----:B------:R-:W-:Y:S05]  /*8ff50*/  BSYNC.RECONVERGENT B2 ;  /* 0x0000000000027941 */ /* 0x000fea0003800200 */
.L_x_3837:
        /* <DEDUP_REMOVED lines=334> */
.L_x_3840:
[----:B------:R-:W-:Y:S05]  /*91440*/  BSYNC.RECONVERGENT B0 ;  /* 0x0000000000007941 */ /* 0x000fea0003800200 */
.L_x_3839:
        /* <DEDUP_REMOVED lines=9> */
.L_x_3842:
[----:B------:R-:W-:Y:S05]  /*914e0*/  BSYNC.RECONVERGENT B2 ;  /* 0x0000000000027941 */ /* 0x000fea0003800200 */
.L_x_3841:
        /* <DEDUP_REMOVED lines=176> */
.L_x_3844:
[----:B------:R-:W-:Y:S02]  /*91ff0*/  FSEL R2, RZ, 3.37028055040000000000e+12, P0 ;  /* 0x54442d18ff027808 */ /* 0x000fe40000000000 */
[----:B------:R-:W-:-:S07]  /*92000*/  FSEL R3, RZ, 2.1426990032196044922, P0 ;  /* 0x400921fbff037808 */ /* 0x000fce0000000000 */
.L_x_3845:
[----:B------:R-:W-:Y:S05]  /*92010*/  BSYNC.RECONVERGENT B0 ;  /* 0x0000000000007941 */ /* 0x000fea0003800200 */
.L_x_3843:
        /* <DEDUP_REMOVED lines=12> */
[----:B--2---:R-:W4:Y:S02]  /*920e0*/  DADD R8, R8, 1 ;  /* 0x3ff0000008087429 */ /* 0x004f240000000000 */
[----:B----4-:R-:W-:Y:S05]  /*920f0*/  BRA `(.L_x_3801) ;  /* 0x0000001c00b47947 */ /* 0x010fea0003800000 */
.L_x_3786:
        /* <DEDUP_REMOVED lines=297> */
.L_x_3847:
[----:B------:R-:W-:Y:S05]  /*93390*/  BSYNC.RECONVERGENT B0 ;  /* 0x0000000000007941 */ /* 0x000fea0003800200 */
.L_x_3846:
[----:B------:R-:W-:Y:S04]  /*933a0*/  BSSY.RECONVERGENT B2, `(.L_x_3848) ;  /* 0x0000006000027945 */ /* 0x000fe80003800200 */
[----:B------:R-:W-:Y:S05]  /*933b0*/  @P4 BRA P5, `(.L_x_3849) ;  /* 0x0000000000104947 */ /* 0x000fea0002800000 */
[----:B------:R-:W-:Y:S01]  /*933c0*/  IMAD.MOV.U32 R2, RZ, RZ, R10 ;  /* 0x000000ffff027224 */ /* 0x000fe200078e000a */
[----:B------:R-:W-:Y:S01]  /*933d0*/  MOV R0, 0x93400 ;  /* 0x0009340000007802 */ /* 0x000fe20000000f00 */
[----:B------:R-:W-:-:S07]  /*933e0*/  IMAD.MOV.U32 R3, RZ, RZ, R11 ;  /* 0x000000ffff037224 */ /* 0x000fce00078e000b */
[----:B0123--:R-:W-:Y:S05]  /*933f0*/  CALL.REL.NOINC `($__internal_78_$__cuda_sm20_div_rn_f64_full) ;  /* 0x000001b0005c7944 */ /* 0x00ffea0003c00000 */
.L_x_3849:
[----:B------:R-:W-:Y:S05]  /*93400*/  BSYNC.RECONVERGENT B2 ;  /* 0x0000000000027941 */ /* 0x000fea0003800200 */
.L_x_3848:
        /* <DEDUP_REMOVED lines=176> */
.L_x_3851:
[----:B------:R-:W-:Y:S02]  /*93f10*/  FSEL R2, RZ, 3.37028055040000000000e+12, P0 ;  /* 0x54442d18ff027808 */ /* 0x000fe40000000000 */
[----:B------:R-:W-:-:S07]  /*93f20*/  FSEL R3, RZ, 2.1426990032196044922, P0 ;  /* 0x400921fbff037808 */ /* 0x000fce0000000000 */
.L_x_3852:
[----:B------:R-:W-:Y:S05]  /*93f30*/  BSYNC.RECONVERGENT B0 ;  /* 0x0000000000007941 */ /* 0x000fea0003800200 */
.L_x_3850:
        /* <DEDUP_REMOVED lines=9> */
.L_x_3801:
[----:B------:R-:W-:Y:S05]  /*93fd0*/  BSYNC.RECONVERGENT B1 ;  /* 0x0000000000017941 */ /* 0x000fea0003800200 */
.L_x_3785:
        /* <DEDUP_REMOVED lines=147> */
.L_x_3859:
[----:B------:R-:W-:Y:S05]  /*94910*/  BSYNC.RECONVERGENT B0 ;  /* 0x0000000000007941 */ /* 0x000fea0003800200 */
.L_x_3858:
        /* <DEDUP_REMOVED lines=50> */
.L_x_3863:
[----:B------:R-:W-:Y:S05]  /*94c40*/  BSYNC.RECONVERGENT B4 ;  /* 0x0000000000047941 */ /* 0x000fea0003800200 */
.L_x_3862:
[----:B------:R-:W-:Y:S01]  /*94c50*/  VIADD R0, R4, 0x1 ;  /* 0x0000000104007836 */ /* 0x000fe20000000000 */
[----:B------:R-:W-:Y:S06]  /*94c60*/  BRA `(.L_x_3864) ;  /* 0x0000000000087947 */ /* 0x000fec0003800000 */
.L_x_3861:
[----:B0-----:R0:W4:Y:S02]  /*94c70*/  DMUL R2, RZ, R30 ;  /* 0x0000001eff027228 */ /* 0x0011240000000000 */
[----:B0---4-:R-:W-:-:S07]  /*94c80*/  IMAD.MOV.U32 R0, RZ, RZ, 0x1 ;  /* 0x00000001ff007424 */ /* 0x011fce00078e00ff */
.L_x_3864:
[----:B------:R-:W-:Y:S05]  /*94c90*/  BSYNC.RECONVERGENT B3 ;  /* 0x0000000000037941 */ /* 0x000fea0003800200 */
.L_x_3860:
        /* <DEDUP_REMOVED lines=117> */
.L_x_3866:
[----:B------:R0:W2:Y:S02]  /*953f0*/  DMUL R2, RZ, R30 ;  /* 0x0000001eff027228 */ /* 0x0000a40000000000 */
[----:B0-2---:R-:W-:-:S07]  /*95400*/  IMAD.MOV.U32 R0, RZ, RZ, RZ ;  /* 0x000000ffff007224 */ /* 0x005fce00078e00ff */
.L_x_3867:
[----:B------:R-:W-:Y:S05]  /*95410*/  BSYNC.RECONVERGENT B3 ;  /* 0x0000000000037941 */ /* 0x000fea0003800200 */
.L_x_3865:
        /* <DEDUP_REMOVED lines=73> */
.L_x_3857:
        /* <DEDUP_REMOVED lines=126> */
.L_x_3870:
[----:B------:R-:W-:Y:S05]  /*96090*/  BSYNC.RECONVERGENT B0 ;  /* 0x0000000000007941 */ /* 0x000fea0003800200 */
.L_x_3869:
        /* <DEDUP_REMOVED lines=61> */
[----:B------:R-:W-:-:S07]  /*96470*/  IMAD.MOV.U32 R3, RZ, RZ, R7 ;  /* 0x000000ffff037224 */ /* 0x000fce00078e0007 */
.L_x_3874:
[----:B------:R-:W-:Y:S05]  /*96480*/  BSYNC.RECONVERGENT B4 ;  /* 0x0000000000047941 */ /* 0x000fea0003800200 */
.L_x_3873:
[----:B------:R-:W-:Y:S01]  /*96490*/  VIADD R0, R4, 0x1 ;  /* 0x0000000104007836 */ /* 0x000fe20000000000 */
[----:B------:R-:W-:Y:S06]  /*964a0*/  BRA `(.L_x_3875) ;  /* 0x0000000000087947 */ /* 0x000fec0003800000 */
.L_x_3872:
[----:B------:R0:W2:Y:S02]  /*964b0*/  DMUL R2, RZ, R30 ;  /* 0x0000001eff027228 */ /* 0x0000a40000000000 */
[----:B0-2---:R-:W-:-:S07]  /*964c0*/  IMAD.MOV.U32 R0, RZ, RZ, 0x1 ;  /* 0x00000001ff007424 */ /* 0x005fce00078e00ff */
.L_x_3875:
[----:B------:R-:W-:Y:S05]  /*964d0*/  BSYNC.RECONVERGENT B3 ;  /* 0x0000000000037941 */ /* 0x000fea0003800200 */
.L_x_3871:
        /* <DEDUP_REMOVED lines=127> */
.L_x_3877:
[----:B------:R0:W2:Y:S02]  /*96cd0*/  DMUL R2, RZ, R30 ;  /* 0x0000001eff027228 */ /* 0x0000a40000000000 */
[----:B0-2---:R-:W-:-:S07]  /*96ce0*/  IMAD.MOV.U32 R0, RZ, RZ, RZ ;  /* 0x000000ffff007224 */ /* 0x005fce00078e00ff */
.L_x_3878:
[----:B------:R-:W-:Y:S05]  /*96cf0*/  BSYNC.RECONVERGENT B3 ;  /* 0x0000000000037941 */ /* 0x000fea0003800200 */
.L_x_3876:
        /* <DEDUP_REMOVED lines=84> */
.L_x_3856:
        /* <DEDUP_REMOVED lines=10> */
.L_x_3879:
[----:B------:R-:W2:Y:S02]  /*972e0*/  DADD R28, R30, -R30 ;  /* 0x000000001e1c7229 */ /* 0x000ea4000000081e */
[----:B--2---:R-:W-:Y:S02]  /*972f0*/  IMAD.MOV.U32 R30, RZ, RZ, R28 ;  /* 0x000000ffff1e7224 */ /* 0x004fe400078e001c */
[----:B------:R-:W-:Y:S01]  /*97300*/  IMAD.MOV.U32 R31, RZ, RZ, R29 ;  /* 0x000000ffff1f7224 */ /* 0x000fe200078e001d */
[----:B------:R-:W-:Y:S06]  /*97310*/  BRA `(.L_x_3868) ;  /* 0x0000001400987947 */ /* 0x000fec0003800000 */
.L_x_3855:
        /* <DEDUP_REMOVED lines=47> */
[----:B01-3--:R-:W-:Y:S05]  /*97610*/  CALL.REL.NOINC `($_ZN2at6native57_GLOBAL__N__f3eca4a2_24_ForeachBinaryOpScalar_cu_86b9896c25multi_tensor_apply_kernelINS1_18TensorListMetadataILi1EEENS1_21BinaryOpScalarFunctorIN3c107complexIdEELi1ELi1ELi0EEEJNS1_13power_functorIS8_EES8_EEEvT_T0_DpT1_$__internal_trig_reduction_slowpathd) ;  /* 0x0000017800047944 */ /* 0x00bfea0003c00000 */
[----:B------:R-:W-:Y:S02]  /*97620*/  IMAD.MOV.U32 R2, RZ, RZ, R6 ;  /* 0x000000ffff027224 */ /* 0x000fe400078e0006 */
[----:B------:R-:W-:-:S07]  /*97630*/  IMAD.MOV.U32 R3, RZ, RZ, R7 ;  /* 0x000000ffff037224 */ /* 0x000fce00078e0007 */
.L_x_3883:
[----:B------:R-:W-:Y:S05]  /*97640*/  BSYNC.RECONVERGENT B4 ;  /* 0x0000000000047941 */ /* 0x000fea0003800200 */
.L_x_3882:
[----:B------:R-:W-:Y:S01]  /*97650*/  VIADD R0, R4, 0x1 ;  /* 0x0000000104007836 */ /* 0x000fe20000000000 */
[----:B------:R-:W-:Y:S06]  /*97660*/  BRA `(.L_x_3884) ;  /* 0x0000000000087947 */ /* 0x000fec0003800000 */
.L_x_3881:
[----:B------:R2:W4:Y:S02]  /*97670*/  DMUL R2, RZ, R30 ;  /* 0x0000001eff027228 */ /* 0x0005240000000000 */
[----:B--2-4-:R-:W-:-:S07]  /*97680*/  IMAD.MOV.U32 R0, RZ, RZ, 0x1 ;  /* 0x00000001ff007424 */ /* 0x014fce00078e00ff */
.L_x_3884:
[----:B------:R-:W-:Y:S05]  /*97690*/  BSYNC.RECONVERGENT B3 ;  /* 0x0000000000037941 */ /* 0x000fea0003800200 */
.L_x_3880:
        /* <DEDUP_REMOVED lines=117> */
.L_x_3886:
[----:B------:R0:W2:Y:S02]  /*97df0*/  DMUL R2, RZ, R30 ;  /* 0x0000001eff027228 */ /* 0x0000a40000000000 */
[----:B0-2---:R-:W-:-:S07]  /*97e00*/  IMAD.MOV.U32 R0, RZ, RZ, RZ ;  /* 0x000000ffff007224 */ /* 0x005fce00078e00ff */
.L_x_3887:
[----:B------:R-:W-:Y:S05]  /*97e10*/  BSYNC.RECONVERGENT B3 ;  /* 0x0000000000037941 */ /* 0x000fea0003800200 */
.L_x_3885:
        /* <DEDUP_REMOVED lines=64> */
.L_x_3854:
        /* <DEDUP_REMOVED lines=118> */
.L_x_3868:
[----:B------:R-:W-:Y:S05]  /*98980*/  BSYNC.RECONVERGENT B2 ;  /* 0x0000000000027941 */ /* 0x000fea0003800200 */
.L_x_3853:
        /* <DEDUP_REMOVED lines=284> */
.L_x_3895:
        /* <DEDUP_REMOVED lines=52> */
[----:B01-34-:R-:W-:Y:S05]  /*99e90*/  CALL.REL.NOINC `($__internal_78_$__cuda_sm20_div_rn_f64_full) ;  /* 0x0000014400b47944 */ /* 0x01bfea0003c00000 */
.L_x_3898:
[----:B------:R-:W-:Y:S05]  /*99ea0*/  BSYNC.RECONVERGENT B3 ;  /* 0x0000000000037941 */ /* 0x000fea0003800200 */
.L_x_3897:
        /* <DEDUP_REMOVED lines=77> */
.L_x_3896:
[----:B------:R-:W-:Y:S05]  /*9a380*/  BSYNC.RECONVERGENT B2 ;  /* 0x0000000000027941 */ /* 0x000fea0003800200 */
.L_x_3894:
        /* <DEDUP_REMOVED lines=54> */
.L_x_3900:
[----:B------:R-:W-:Y:S05]  /*9a6f0*/  BSYNC.RECONVERGENT B2 ;  /* 0x0000000000027941 */ /* 0x000fea0003800200 */
.L_x_3899:
        /* <DEDUP_REMOVED lines=176> */
.L_x_3902:
[----:B------:R-:W-:Y:S02]  /*9b200*/  FSEL R2, RZ, 3.37028055040000000000e+12, P0 ;  /* 0x54442d18ff027808 */ /* 0x000fe40000000000 */
[----:B------:R-:W-:-:S07]  /*9b210*/  FSEL R3, RZ, 2.1426990032196044922, P0 ;  /* 0x400921fbff037808 */ /* 0x000fce0000000000 */
.L_x_3903:
[----:B------:R-:W-:Y:S05]  /*9b220*/  BSYNC.RECONVERGENT B0 ;  /* 0x0000000000007941 */ /* 0x000fea0003800200 */
.L_x_3901:
        /* <DEDUP_REMOVED lines=14> */
.L_x_3893:
        /* <DEDUP_REMOVED lines=249> */
.L_x_3907:
[----:B------:R-:W-:Y:S05]  /*9c2a0*/  BSYNC.RECONVERGENT B0 ;  /* 0x0000000000007941 */ /* 0x000fea0003800200 */
.L_x_3906:
        /* <DEDUP_REMOVED lines=8> */
.L_x_3909:
[----:B------:R-:W-:Y:S05]  /*9c330*/  BSYNC.RECONVERGENT B2 ;  /* 0x0000000000027941 */ /* 0x000fea0003800200 */
.L_x_3908:
        /* <DEDUP_REMOVED lines=176> */
.L_x_3911:
[----:B------:R-:W-:Y:S02]  /*9ce40*/  FSEL R2, RZ, 3.37028055040000000000e+12, P0 ;  /* 0x54442d18ff027808 */ /* 0x000fe40000000000 */
[----:B------:R-:W-:-:S07]  /*9ce50*/  FSEL R3, RZ, 2.1426990032196044922, P0 ;  /* 0x400921fbff037808 */ /* 0x000fce0000000000 */
.L_x_3912:
[----:B------:R-:W-:Y:S05]  /*9ce60*/  BSYNC.RECONVERGENT B0 ;  /* 0x0000000000007941 */ /* 0x000fea0003800200 */
.L_x_3910:
        /* <DEDUP_REMOVED lines=14> */
.L_x_3905:
        /* <DEDUP_REMOVED lines=103> */
[----:B--2---:R-:W0:Y:S02]  /*9d5c0*/  DMUL R38, R38, R38 ;  /* 0x0000002626267228 */ /* 0x004e240000000000 */
.L_x_3914:
        /* <DEDUP_REMOVED lines=137> */
.L_x_3913:
        /* <DEDUP_REMOVED lines=257> */
.L_x_3916:
        /* <DEDUP_REMOVED lines=52> */
[----:B-1-34-:R-:W-:Y:S05]  /*9f1b0*/  CALL.REL.NOINC `($__internal_78_$__cuda_sm20_div_rn_f64_full) ;  /* 0x000000f000ec7944 */ /* 0x01afea0003c00000 */
.L_x_3919:
[----:B------:R-:W-:Y:S05]  /*9f1c0*/  BSYNC.RECONVERGENT B3 ;  /* 0x0000000000037941 */ /* 0x000fea0003800200 */
.L_x_3918:
        /* <DEDUP_REMOVED lines=77> */
.L_x_3917:
[----:B------:R-:W-:Y:S05]  /*9f6a0*/  BSYNC.RECONVERGENT B2 ;  /* 0x0000000000027941 */ /* 0x000fea0003800200 */
.L_x_3915:
        /* <DEDUP_REMOVED lines=54> */
.L_x_3921:
[----:B------:R-:W-:Y:S05]  /*9fa10*/  BSYNC.RECONVERGENT B2 ;  /* 0x0000000000027941 */ /* 0x000fea0003800200 */
.L_x_3920:
        /* <DEDUP_REMOVED lines=176> */
.L_x_3923:
[----:B------:R-:W-:Y:S02]  /*a0520*/  FSEL R2, RZ, 3.37028055040000000000e+12, P0 ;  /* 0x54442d18ff027808 */ /* 0x000fe40000000000 */
[----:B------:R-:W-:-:S07]  /*a0530*/  FSEL R3, RZ, 2.1426990032196044922, P0 ;  /* 0x400921fbff037808 */ /* 0x000fce0000000000 */
.L_x_3924:
[----:B------:R-:W-:Y:S05]  /*a0540*/  BSYNC.RECONVERGENT B0 ;  /* 0x0000000000007941 */ /* 0x000fea0003800200 */
.L_x_3922:
        /* <DEDUP_REMOVED lines=12> */
[----:B--2---:R-:W0:Y:S02]  /*a0610*/  DMUL R8, R8, 0.5 ;  /* 0x3fe0000008087828 */ /* 0x004e240000000000 */
[----:B0-----:R-:W-:Y:S05]  /*a0620*/  BRA `(.L_x_3904) ;  /* 0x00000094002c7947 */ /* 0x001fea0003800000 */
.L_x_3892:
        /* <DEDUP_REMOVED lines=325> */
.L_x_3926:
[----:B------:R-:W-:Y:S05]  /*a1a80*/  BSYNC.RECONVERGENT B0 ;  /* 0x0000000000007941 */ /* 0x000fea0003800200 */
.L_x_3925:
        /* <DEDUP_REMOVED lines=8> */
.L_x_3928:
[----:B------:R-:W-:Y:S05]  /*a1b10*/  BSYNC.RECONVERGENT B2 ;  /* 0x0000000000027941 */ /* 0x000fea0003800200 */
.L_x_3927:
        /* <DEDUP_REMOVED lines=176> */
.L_x_3930:
[----:B------:R-:W-:Y:S02]  /*a2620*/  FSEL R2, RZ, 3.37028055040000000000e+12, P0 ;  /* 0x54442d18ff027808 */ /* 0x000fe40000000000 */
[----:B------:R-:W-:-:S07]  /*a2630*/  FSEL R3, RZ, 2.1426990032196044922, P0 ;  /* 0x400921fbff037808 */ /* 0x000fce0000000000 */
.L_x_3931:
[----:B------:R-:W-:Y:S05]  /*a2640*/  BSYNC.RECONVERGENT B0 ;  /* 0x0000000000007941 */ /* 0x000fea0003800200 */
.L_x_3929:
        /* <DEDUP_REMOVED lines=10> */
.L_x_3891:
        /* <DEDUP_REMOVED lines=206> */
.L_x_3934:
        /* <DEDUP_REMOVED lines=53> */
.L_x_3937:
[----:B------:R-:W-:Y:S05]  /*a3720*/  BSYNC.RECONVERGENT B3 ;  /* 0x0000000000037941 */ /* 0x000fea0003800200 */
.L_x_3936:
        /* <DEDUP_REMOVED lines=77> */
.L_x_3935:
[----:B------:R-:W-:Y:S05]  /*a3c00*/  BSYNC.RECONVERGENT B2 ;  /* 0x0000000000027941 */ /* 0x000fea0003800200 */
.L_x_3933:
        /* <DEDUP_REMOVED lines=187> */
.L_x_3932:
        /* <DEDUP_REMOVED lines=193> */
.L_x_3890:
        /* <DEDUP_REMOVED lines=50> */
[----:B01-34-:R-:W-:Y:S05]  /*a56f0*/  CALL.REL.NOINC `($__internal_78_$__cuda_sm20_div_rn_f64_full) ;  /* 0x0000008c009c7944 */ /* 0x01bfea0003c00000 */
[----:B------:R-:W-:Y:S02]  /*a5700*/  IMAD.MOV.U32 R8, RZ, RZ, R2 ;  /* 0x000000ffff087224 */ /* 0x000fe400078e0002 */
[----:B------:R-:W-:-:S07]  /*a5710*/  IMAD.MOV.U32 R9, RZ, RZ, R3 ;  /* 0x000000ffff097224 */ /* 0x000fce00078e0003 */
.L_x_3939:
[----:B------:R-:W-:Y:S05]  /*a5720*/  BSYNC.RECONVERGENT B2 ;  /* 0x0000000000027941 */ /* 0x000fea0003800200 */
.L_x_3938:
        /* <DEDUP_REMOVED lines=51> */
.L_x_3941:
[----:B------:R-:W-:Y:S05]  /*a5a60*/  BSYNC.RECONVERGENT B2 ;  /* 0x0000000000027941 */ /* 0x000fea0003800200 */
.L_x_3940:
        /* <DEDUP_REMOVED lines=334> */
.L_x_3943:
[----:B------:R-:W-:Y:S05]  /*a6f50*/  BSYNC.RECONVERGENT B0 ;  /* 0x0000000000007941 */ /* 0x000fea0003800200 */
.L_x_3942:
        /* <DEDUP_REMOVED lines=9> */
.L_x_3945:
[----:B------:R-:W-:Y:S05]  /*a6ff0*/  BSYNC.RECONVERGENT B2 ;  /* 0x0000000000027941 */ /* 0x000fea0003800200 */
.L_x_3944:
        /* <DEDUP_REMOVED lines=176> */
.L_x_3947:
[----:B------:R-:W-:Y:S02]  /*a7b00*/  FSEL R2, RZ, 3.37028055040000000000e+12, P0 ;  /* 0x54442d18ff027808 */ /* 0x000fe40000000000 */
[----:B------:R-:W-:-:S07]  /*a7b10*/  FSEL R3, RZ, 2.1426990032196044922, P0 ;  /* 0x400921fbff037808 */ /* 0x000fce0000000000 */
.L_x_3948:
[----:B------:R-:W-:Y:S05]  /*a7b20*/  BSYNC.RECONVERGENT B0 ;  /* 0x0000000000007941 */ /* 0x000fea0003800200 */
.L_x_3946:
        /* <DEDUP_REMOVED lines=14> */
.L_x_3889:
        /* <DEDUP_REMOVED lines=297> */
.L_x_3950:
[----:B------:R-:W-:Y:S05]  /*a8ea0*/  BSYNC.RECONVERGENT B0 ;  /* 0x0000000000007941 */ /* 0x000fea0003800200 */
.L_x_3949:
[----:B------:R-:W-:Y:S04]  /*a8eb0*/  BSSY.RECONVERGENT B2, `(.L_x_3951) ;  /* 0x0000006000027945 */ /* 0x000fe80003800200 */
[----:B------:R-:W-:Y:S05]  /*a8ec0*/  @P4 BRA P5, `(.L_x_3952) ;  /* 0x0000000000104947 */ /* 0x000fea0002800000 */
[----:B------:R-:W-:Y:S01]  /*a8ed0*/  IMAD.MOV.U32 R2, RZ, RZ, R10 ;  /* 0x000000ffff027224 */ /* 0x000fe200078e000a */
[----:B------:R-:W-:Y:S01]  /*a8ee0*/  MOV R0, 0xa8f10 ;  /* 0x000a8f1000007802 */ /* 0x000fe20000000f00 */
[----:B------:R-:W-:-:S07]  /*a8ef0*/  IMAD.MOV.U32 R3, RZ, RZ, R11 ;  /* 0x000000ffff037224 */ /* 0x000fce00078e000b */
[----:B01234-:R-:W-:Y:S05]  /*a8f00*/  CALL.REL.NOINC `($__internal_78_$__cuda_sm20_div_rn_f64_full) ;  /* 0x0000005400987944 */ /* 0x01ffea0003c00000 */
.L_x_3952:
[----:B------:R-:W-:Y:S05]  /*a8f10*/  BSYNC.RECONVERGENT B2 ;  /* 0x0000000000027941 */ /* 0x000fea0003800200 */
.L_x_3951:
        /* <DEDUP_REMOVED lines=176> */
.L_x_3954:
[----:B------:R-:W-:Y:S02]  /*a9a20*/  FSEL R2, RZ, 3.37028055040000000000e+12, P0 ;  /* 0x54442d18ff027808 */ /* 0x000fe40000000000 */
[----:B------:R-:W-:-:S07]  /*a9a30*/  FSEL R3, RZ, 2.1426990032196044922, P0 ;  /* 0x400921fbff037808 */ /* 0x000fce0000000000 */
.L_x_3955:
[----:B------:R-:W-:Y:S05]  /*a9a40*/  BSYNC.RECONVERGENT B0 ;  /* 0x0000000000007941 */ /* 0x000fea0003800200 */
.L_x_3953:
        /* <DEDUP_REMOVED lines=9> */
.L_x_3904:
[----:B------:R-:W-:Y:S05]  /*a9ae0*/  BSYNC.RECONVERGENT B1 ;  /* 0x0000000000017941 */ /* 0x000fea0003800200 */
.L_x_3888:
        /* <DEDUP_REMOVED lines=147> */
.L_x_3962:
[----:B------:R-:W-:Y:S05]  /*aa420*/  BSYNC.RECONVERGENT B0 ;  /* 0x0000000000007941 */ /* 0x000fea0003800200 */
.L_x_3961:
        /* <DEDUP_REMOVED lines=50> */
.L_x_3966:
[----:B------:R-:W-:Y:S05]  /*aa750*/  BSYNC.RECONVERGENT B4 ;  /* 0x0000000000047941 */ /* 0x000fea0003800200 */
.L_x_3965:
[----:B------:R-:W-:Y:S01]  /*aa760*/  VIADD R0, R4, 0x1 ;  /* 0x0000000104007836 */ /* 0x000fe20000000000 */
[----:B------:R-:W-:Y:S06]  /*aa770*/  BRA `(.L_x_3967) ;  /* 0x0000000000087947 */ /* 0x000fec0003800000 */
.L_x_3964:
[----:B0-----:R0:W0:Y:S02]  /*aa780*/  DMUL R2, RZ, R26 ;  /* 0x0000001aff027228 */ /* 0x0010240000000000 */
[----:B0-----:R-:W-:-:S07]  /*aa790*/  IMAD.MOV.U32 R0, RZ, RZ, 0x1 ;  /* 0x00000001ff007424 */ /* 0x001fce00078e00ff */
.L_x_3967:
[----:B------:R-:W-:Y:S05]  /*aa7a0*/  BSYNC.RECONVERGENT B3 ;  /* 0x0000000000037941 */ /* 0x000fea0003800200 */
.L_x_3963:
        /* <DEDUP_REMOVED lines=117> */
.L_x_3969:
[----:B------:R0:W2:Y:S02]  /*aaf00*/  DMUL R2, RZ, R26 ;  /* 0x0000001aff027228 */ /* 0x0000a40000000000 */
[----:B0-2---:R-:W-:-:S07]  /*aaf10*/  IMAD.MOV.U32 R0, RZ, RZ, RZ ;  /* 0x000000ffff007224 */ /* 0x005fce00078e00ff */
.L_x_3970:
[----:B------:R-:W-:Y:S05]  /*aaf20*/  BSYNC.RECONVERGENT B3 ;  /* 0x0000000000037941 */ /* 0x000fea0003800200 */
.L_x_3968:
        /* <DEDUP_REMOVED lines=73> */
.L_x_3960:
        /* <DEDUP_REMOVED lines=126> */
.L_x_3973:
[----:B------:R-:W-:Y:S05]  /*abba0*/  BSYNC.RECONVERGENT B0 ;  /* 0x0000000000007941 */ /* 0x000fea0003800200 */
.L_x_3972:
        /* <DEDUP_REMOVED lines=59> */
[----:B-1-34-:R-:W-:Y:S05]  /*abf60*/  CALL.REL.NOINC `($_ZN2at6native57_GLOBAL__N__f3eca4a2_24_ForeachBinaryOpScalar_cu_86b9896c25multi_tensor_apply_kernelINS1_18TensorListMetadataILi1EEENS1_21BinaryOpScalarFunctorIN3c107complexIdEELi1ELi1ELi0EEEJNS1_13power_functorIS8_EES8_EEEvT_T0_DpT1_$__internal_trig_reduction_slowpathd) ;  /* 0x0000002c00b07944 */ /* 0x01afea0003c00000 */
[----:B------:R-:W-:Y:S02]  /*abf70*/  IMAD.MOV.U32 R2, RZ, RZ, R6 ;  /* 0x000000ffff027224 */ /* 0x000fe400078e0006 */
[----:B------:R-:W-:-:S07]  /*abf80*/  IMAD.MOV.U32 R3, RZ, RZ, R7 ;  /* 0x000000ffff037224 */ /* 0x000fce00078e0007 */
.L_x_3977:
[----:B------:R-:W-:Y:S05]  /*abf90*/  BSYNC.RECONVERGENT B4 ;  /* 0x0000000000047941 */ /* 0x000fea0003800200 */
.L_x_3976:
[----:B------:R-:W-:Y:S01]  /*abfa0*/  VIADD R0, R4, 0x1 ;  /* 0x0000000104007836 */ /* 0x000fe20000000000 */
[----:B------:R-:W-:Y:S06]  /*abfb0*/  BRA `(.L_x_3978) ;  /* 0x0000000000087947 */ /* 0x000fec0003800000 */
.L_x_3975:
[----:B------:R0:W2:Y:S02]  /*abfc0*/  DMUL R2, RZ, R26 ;  /* 0x0000001aff027228 */ /* 0x0000a40000000000 */
[----:B0-2---:R-:W-:-:S07]  /*abfd0*/  IMAD.MOV.U32 R0, RZ, RZ, 0x1 ;  /* 0x00000001ff007424 */ /* 0x005fce00078e00ff */
.L_x_3978:
[----:B------:R-:W-:Y:S05]  /*abfe0*/  BSYNC.RECONVERGENT B3 ;  /* 0x0000000000037941 */ /* 0x000fea0003800200 */
.L_x_3974:
        /* <DEDUP_REMOVED lines=127> */
.L_x_3980:
[----:B------:R0:W2:Y:S02]  /*ac7e0*/  DMUL R2, RZ, R26 ;  /* 0x0000001aff027228 */ /* 0x0000a40000000000 */
[----:B0-2---:R-:W-:-:S07]  /*ac7f0*/  IMAD.MOV.U32 R0, RZ, RZ, RZ ;  /* 0x000000ffff007224 */ /* 0x005fce00078e00ff */
.L_x_3981:
[----:B------:R-:W-:Y:S05]  /*ac800*/  BSYNC.RECONVERGENT B3 ;  /* 0x0000000000037941 */ /* 0x000fea0003800200 */
.L_x_3979:
        /* <DEDUP_REMOVED lines=84> */
.L_x_3959:
        /* <DEDUP_REMOVED lines=10> */
.L_x_3982:
[----:B------:R-:W0:Y:S02]  /*acdf0*/  DADD R24, R26, -R26 ;  /* 0x000000001a187229 */ /* 0x000e24000000081a */
[----:B0-----:R-:W-:Y:S02]  /*ace00*/  IMAD.MOV.U32 R26, RZ, RZ, R24 ;  /* 0x000000ffff1a7224 */ /* 0x001fe400078e0018 */
[----:B------:R-:W-:Y:S01]  /*ace10*/  IMAD.MOV.U32 R27, RZ, RZ, R25 ;  /* 0x000000ffff1b7224 */ /* 0x000fe200078e0019 */
[----:B------:R-:W-:Y:S06]  /*ace20*/  BRA `(.L_x_3971) ;  /* 0x0000001400987947 */ /* 0x000fec0003800000 */
.L_x_3958:
        /* <DEDUP_REMOVED lines=50> */
.L_x_3986:
[----:B------:R-:W-:Y:S05]  /*ad150*/  BSYNC.RECONVERGENT B4 ;  /* 0x0000000000047941 */ /* 0x000fea0003800200 */
.L_x_3985:
[----:B------:R-:W-:Y:S01]  /*ad160*/  VIADD R0, R4, 0x1 ;  /* 0x0000000104007836 */ /* 0x000fe20000000000 */
[----:B------:R-:W-:Y:S06]  /*ad170*/  BRA `(.L_x_3987) ;  /* 0x0000000000087947 */ /* 0x000fec0003800000 */
.L_x_3984:
[----:B------:R0:W2:Y:S02]  /*ad180*/  DMUL R2, RZ, R26 ;  /* 0x0000001aff027228 */ /* 0x0000a40000000000 */
[----:B0-2---:R-:W-:-:S07]  /*ad190*/  IMAD.MOV.U32 R0, RZ, RZ, 0x1 ;  /* 0x00000001ff007424 */ /* 0x005fce00078e00ff */
.L_x_3987:
[----:B------:R-:W-:Y:S05]  /*ad1a0*/  BSYNC.RECONVERGENT B3 ;  /* 0x0000000000037941 */ /* 0x000fea0003800200 */
.L_x_3983:
        /* <DEDUP_REMOVED lines=117> */
.L_x_3989:
[----:B------:R0:W2:Y:S02]  /*ad900*/  DMUL R2, RZ, R26 ;  /* 0x0000001aff027228 */ /* 0x0000a40000000000 */
[----:B0-2---:R-:W-:-:S07]  /*ad910*/  IMAD.MOV.U32 R0, RZ, RZ, RZ ;  /* 0x000000ffff007224 */ /* 0x005fce00078e00ff */
.L_x_3990:
[----:B------:R-:W-:Y:S05]  /*ad920*/  BSYNC.RECONVERGENT B3 ;  /* 0x0000000000037941 */ /* 0x000fea0003800200 */
.L_x_3988:
        /* <DEDUP_REMOVED lines=64> */
.L_x_3957:
        /* <DEDUP_REMOVED lines=118> */
.L_x_3971:
[----:B------:R-:W-:Y:S05]  /*ae490*/  BSYNC.RECONVERGENT B2 ;  /* 0x0000000000027941 */ /* 0x000fea0003800200 */
.L_x_3956:
[----:B------:R-:W5:Y:S01]  /*ae4a0*/  LDCU UR4, c[0x0][0x360] ;  /* 0x00006c00ff0477ac */ /* 0x000f620008000800 */
        /* <DEDUP_REMOVED lines=12> */
        .weak           $__internal_78_$__cuda_sm20_div_rn_f64_full
        .type           $__internal_78_$__cuda_sm20_div_rn_f64_full,@function
        .size           $__internal_78_$__cuda_sm20_div_rn_f64_full,($_ZN2at6native57_GLOBAL__N__f3eca4a2_24_ForeachBinaryOpScalar_cu_86b9896c25multi_tensor_apply_kernelINS1_18TensorListMetadataILi1EEENS1_21BinaryOpScalarFunctorIN3c107complexIdEELi1ELi1ELi0EEEJNS1_13power_functorIS8_EES8_EEEvT_T0_DpT1_$__internal_trig_reduction_slowpathd - $__internal_78_$__cuda_sm20_div_rn_f64_full)
$__internal_78_$__cuda_sm20_div_rn_f64_full:
        /* <DEDUP_REMOVED lines=21> */
[----:B------:R-:W-:Y:S01]  /*ae6c0*/  @!P0 IMAD.MOV.U32 R6, RZ, RZ, RZ ;  /* 0x000000ffff068224 */ /* 0x000fe200078e00ff */
[----:B------:R-:W-:-:S02]  /*ae6d0*/  @!P0 ISETP.GE.U32.AND P3, PT, R2, R7, PT ;  /* 0x000000070200820c */ /* 0x000fc40003f66070 */
[----:B------:R-:W-:Y:S02]  /*ae6e0*/  @!P2 LOP3.LUT R5, R15, 0x7ff00000, RZ, 0xc0, !PT ;  /* 0x7ff000000f05a812 */ /* 0x000fe400078ec0ff */
[----:B------:R-:W-:-:S04]  /*ae6f0*/  @!P0 SEL R4, R3, 0x63400000, !P3 ;  /* 0x6340000003048807 */ /* 0x000fc80005800000 */
[----:B------:R-:W-:-:S04]  /*ae700*/  @!P0 LOP3.LUT R4, R4, 0x80000000, R37, 0xf8, !PT ;  /* 0x8000000004048812 */ /* 0x000fc800078ef825 */
[----:B------:R-:W-:Y:S01]  /*ae710*/  @!P0 LOP3.LUT R7, R4, 0x100000, RZ, 0xfc, !PT ;  /* 0x0010000004078812 */ /* 0x000fe200078efcff */
[----:B------:R-:W-:-:S15]  /*ae720*/  IMAD.MOV.U32 R4, RZ, RZ, R2 ;  /* 0x000000ffff047224 */ /* 0x000fde00078e0002 */
        /* <DEDUP_REMOVED lines=82> */
.L_x_3993:
        /* <DEDUP_REMOVED lines=17> */
.L_x_3996:
[----:B------:R-:W-:Y:S01]  /*aed60*/  LOP3.LUT R3, R13, 0x80000, RZ, 0xfc, !PT ;  /* 0x000800000d037812 */ /* 0x000fe200078efcff */
[----:B------:R-:W-:-:S04]  /*aed70*/  IMAD.MOV.U32 R42, RZ, RZ, R12 ;  /* 0x000000ffff2a7224 */ /* 0x000fc800078e000c */
[----:B------:R-:W-:Y:S01]  /*aed80*/  IMAD.MOV.U32 R43, RZ, RZ, R3 ;  /* 0x000000ffff2b7224 */ /* 0x000fe200078e0003 */
[----:B------:R-:W-:Y:S06]  /*aed90*/  BRA `(.L_x_3994) ;  /* 0x00000000000c7947 */ /* 0x000fec0003800000 */
.L_x_3995:
[----:B------:R-:W-:Y:S01]  /*aeda0*/  LOP3.LUT R3, R37, 0x80000, RZ, 0xfc, !PT ;  /* 0x0008000025037812 */ /* 0x000fe200078efcff */
[----:B------:R-:W-:-:S04]  /*aedb0*/  IMAD.MOV.U32 R42, RZ, RZ, R36 ;  /* 0x000000ffff2a7224 */ /* 0x000fc800078e0024 */
[----:B------:R-:W-:-:S07]  /*aedc0*/  IMAD.MOV.U32 R43, RZ, RZ, R3 ;  /* 0x000000ffff2b7224 */ /* 0x000fce00078e0003 */
.L_x_3994:
[----:B------:R-:W-:Y:S05]  /*aedd0*/  BSYNC.RECONVERGENT B0 ;  /* 0x0000000000007941 */ /* 0x000fea0003800200 */
.L_x_3992:
[----:B------:R-:W-:Y:S02]  /*aede0*/  IMAD.MOV.U32 R4, RZ, RZ, R0 ;  /* 0x000000ffff047224 */ /* 0x000fe400078e0000 */
[----:B------:R-:W-:Y:S02]  /*aedf0*/  IMAD.MOV.U32 R5, RZ, RZ, 0x0 ;  /* 0x00000000ff057424 */ /* 0x000fe400078e00ff */
[----:B------:R-:W-:Y:S02]  /*aee00*/  IMAD.MOV.U32 R2, RZ, RZ, R42 ;  /* 0x000000ffff027224 */ /* 0x000fe400078e002a */
[----:B------:R-:W-:Y:S01]  /*aee10*/  IMAD.MOV.U32 R3, RZ, RZ, R43 ;  /* 0x000000ffff037224 */ /* 0x000fe200078e002b */
[----:B------:R-:W-:Y:S06]  /*aee20*/  RET.REL.NODEC R4 `(_ZN2at6native57_GLOBAL__N__f3eca4a2_24_ForeachBinaryOpScalar_cu_86b9896c25multi_tensor_apply_kernelINS1_18TensorListMetadataILi1EEENS1_21BinaryOpScalarFunctorIN3c107complexIdEELi1ELi1ELi0EEEJNS1_13power_functorIS8_EES8_EEEvT_T0_DpT1_) ;  /* 0xfffff51004747950 */ /* 0x000fec0003c3ffff */
        .type           $_ZN2at6native57_GLOBAL__N__f3eca4a2_24_ForeachBinaryOpScalar_cu_86b9896c25multi_tensor_apply_kernelINS1_18TensorListMetadataILi1EEENS1_21BinaryOpScalarFunctorIN3c107complexIdEELi1ELi1ELi0EEEJNS1_13power_functorIS8_EES8_EEEvT_T0_DpT1_$__internal_trig_reduction_slowpathd,@function
        .size           $_ZN2at6native57_GLOBAL__N__f3eca4a2_24_ForeachBinaryOpScalar_cu_86b9896c25multi_tensor_apply_kernelINS1_18TensorListMetadataILi1EEENS1_21BinaryOpScalarFunctorIN3c107complexIdEELi1ELi1ELi0EEEJNS1_13power_functorIS8_EES8_EEEvT_T0_DpT1_$__internal_trig_reduction_slowpathd,(.L_x_4757 - $_ZN2at6native57_GLOBAL__N__f3eca4a2_24_ForeachBinaryOpScalar_cu_86b9896c25multi_tensor_apply_kernelINS1_18TensorListMetadataILi1EEENS1_21BinaryOpScalarFunctorIN3c107complexIdEELi1ELi1ELi0EEEJNS1_13power_functorIS8_EES8_EEEvT_T0_DpT1_$__internal_trig_reduction_slowpathd)
$_ZN2at6native57_GLOBAL__N__f3eca4a2_24_ForeachBinaryOpScalar_cu_86b9896c25multi_tensor_apply_kernelINS1_18TensorListMetadataILi1EEENS1_21BinaryOpScalarFunctorIN3c107complexIdEELi1ELi1ELi0EEEJNS1_13power_functorIS8_EES8_EEEvT_T0_DpT1_$__internal_trig_reduction_slowpathd:
        /* <DEDUP_REMOVED lines=23> */
.L_x_4001:
        /* <DEDUP_REMOVED lines=29> */
.L_x_4000:
[----:B------:R-:W-:-:S07]  /*af170*/  IMAD.MOV.U32 R8, RZ, RZ, R7 ;  /* 0x000000ffff087224 */ /* 0x000fce00078e0007 */
.L_x_3999:
[----:B------:R-:W-:Y:S05]  /*af180*/  BSYNC.RECONVERGENT B0 ;  /* 0x0000000000007941 */ /* 0x000fea0003800200 */
.L_x_3998:
        /* <DEDUP_REMOVED lines=60> */
.L_x_4003:
[----:B------:R-:W-:Y:S05]  /*af550*/  BSYNC.RECONVERGENT B0 ;  /* 0x0000000000007941 */ /* 0x000fea0003800200 */
.L_x_4002:
        /* <DEDUP_REMOVED lines=36> */
.L_x_3997:
[----:B------:R-:W-:Y:S02]  /*af7a0*/  IMAD.MOV.U32 R13, RZ, RZ, 0x0 ;  /* 0x00000000ff0d7424 */ /* 0x000fe400078e00ff */
[----:B------:R-:W-:Y:S02]  /*af7b0*/  IMAD.MOV.U32 R7, RZ, RZ, R14 ;  /* 0x000000ffff077224 */ /* 0x000fe400078e000e */
[----:B------:R-:W-:Y:S05]  /*af7c0*/  RET.REL.NODEC R12 `(_ZN2at6native57_GLOBAL__N__f3eca4a2_24_ForeachBinaryOpScalar_cu_86b9896c25multi_tensor_apply_kernelINS1_18TensorListMetadataILi1EEENS1_21BinaryOpScalarFunctorIN3c107complexIdEELi1ELi1ELi0EEEJNS1_13power_functorIS8_EES8_EEEvT_T0_DpT1_) ;  /* 0xfffff5080c0c7950 */ /* 0x000fea0003c3ffff */
.L_x_4004:
        /* <DEDUP_REMOVED lines=11> */
.L_x_4757:


//--------------------- .text._ZN2at6native57_GLOBAL__N__f3eca4a2_24_ForeachBinaryOpScalar_cu_86b9896c25multi_tensor_apply_kernelINS1_18TensorListMetadataILi1EEENS1_21BinaryOpScalarFunctorIfLi1ELi1ELi0EEEJNS1_13power_functorIfEEfEEEvT_T0_DpT1_ --------------------------
	.section	.text._ZN2at6native57_GLOBAL__N__f3eca4a2_24_ForeachBinaryOpScalar_cu_86b9896c25multi_tensor_apply_kernelINS1_18TensorListMetadataILi1EEENS1_21BinaryOpScalarFunctorIfLi1ELi1ELi0EEEJNS1_13power_functorIfEEfEEEvT_T0_DpT1_,"ax",@progbits
	.align	128
.text._ZN2at6native57_GLOBAL__N__f3eca4a2_24_ForeachBinaryOpScalar_cu_86b9896c25multi_tensor_apply_kernelINS1_18TensorListMetadataILi1EEENS1_21BinaryOpScalarFunctorIfLi1ELi1ELi0EEEJNS1_13power_functorIfEEfEEEvT_T0_DpT1_:
        .type           _ZN2at6native57_GLOBAL__N__f3eca4a2_24_ForeachBinaryOpScalar_cu_86b9896c25multi_tensor_apply_kernelINS1_18TensorListMetadataILi1EEENS1_21BinaryOpScalarFunctorIfLi1ELi1ELi0EEEJNS1_13power_functorIfEEfEEEvT_T0_DpT1_,@function
        .size           _ZN2at6native57_GLOBAL__N__f3eca4a2_24_ForeachBinaryOpScalar_cu_86b9896c25multi_tensor_apply_kernelINS1_18TensorListMetadataILi1EEENS1_21BinaryOpScalarFunctorIfLi1ELi1ELi0EEEJNS1_13power_functorIfEEfEEEvT_T0_DpT1_,(.L_x_4760 - _ZN2at6native57_GLOBAL__N__f3eca4a2_24_ForeachBinaryOpScalar_cu_86b9896c25multi_tensor_apply_kernelINS1_18TensorListMetadataILi1EEENS1_21BinaryOpScalarFunctorIfLi1ELi1ELi0EEEJNS1_13power_functorIfEEfEEEvT_T0_DpT1_)
        .other          _ZN2at6native57_GLOBAL__N__f3eca4a2_24_ForeachBinaryOpScalar_cu_86b9896c25multi_tensor_apply_kernelINS1_18TensorListMetadataILi1EEENS1_21BinaryOpScalarFunctorIfLi1ELi1ELi0EEEJNS1_13power_functorIfEEfEEEvT_T0_DpT1_,@"STO_CUDA_ENTRY STV_DEFAULT"
_ZN2at6native57_GLOBAL__N__f3eca4a2_24_ForeachBinaryOpScalar_cu_86b9896c25multi_tensor_apply_kernelINS1_18TensorListMetadataILi1EEENS1_21BinaryOpScalarFunctorIfLi1ELi1ELi0EEEJNS1_13power_functorIfEEfEEEvT_T0_DpT1_:
        /* <DEDUP_REMOVED lines=36> */
[----:B------:R-:W-:Y:S05]  /*0240*/  CALL.REL.NOINC `($__internal_79_$__cuda_sm20_div_u16) ;  /* 0x0000000c00587944 */ /* 0x000fea0003c00000 */
        /* <DEDUP_REMOVED lines=17> */
.L_x_4007:
[----:B0-----:R-:W-:Y:S01]  /*0360*/  IADD3 R14, P1, PT, R0, UR6, RZ ;  /* 0x00000006000e7c10 */ /* 0x001fe2000ff3e0ff */
[----:B------:R-:W-:Y:S01]  /*0370*/  USHF.L.U32 UR10, UR14, 0x2, URZ ;  /* 0x000000020e0a7899 */ /* 0x000fe200080006ff */
[----:B------:R-:W-:Y:S01]  /*0380*/  IMAD.MOV.U32 R17, RZ, RZ, RZ ;  /* 0x000000ffff117224 */ /* 0x000fe200078e00ff */
[----:B------:R-:W-:Y:S01]  /*0390*/  USHF.R.U32.HI UR15, URZ, 0x1e, UR14 ;  /* 0x0000001eff0f7899 */ /* 0x000fe2000801160e */
[C---:B------:R-:W-:Y:S01]  /*03a0*/  ISETP.GE.U32.AND P2, PT, R14.reuse, UR16, PT ;  /* 0x000000100e007c0c */ /* 0x040fe2000bf46070 */
[----:B------:R-:W-:Y:S01]  /*03b0*/  IMAD.X R9, RZ, RZ, UR7, P1 ;  /* 0x00000007ff097e24 */ /* 0x000fe200088e06ff */
[----:B----4-:R-:W-:Y:S02]  /*03c0*/  IADD3 R13, P1, PT, R14, UR14, RZ ;  /* 0x0000000e0e0d7c10 */ /* 0x010fe4000ff3e0ff */
[----:B------:R-:W-:Y:S02]  /*03d0*/  CS2R R18, SRZ ;  /* 0x0000000000127805 */ /* 0x000fe4000001ff00 */
[C---:B------:R-:W-:Y:S01]  /*03e0*/  ISETP.GE.U32.AND P5, PT, R13.reuse, UR16, PT ;  /* 0x000000100d007c0c */ /* 0x040fe2000bfa6070 */
[----:B------:R-:W-:Y:S01]  /*03f0*/  IMAD.X R12, RZ, RZ, R9, P1 ;  /* 0x000000ffff0c7224 */ /* 0x000fe200008e0609 */
[----:B------:R-:W-:-:S02]  /*0400*/  IADD3 R2, P3, PT, R13, UR14, RZ ;  /* 0x0000000e0d027c10 */ /* 0x000fc4000ff7e0ff */
[----:B------:R-:W-:Y:S02]  /*0410*/  ISETP.GE.AND.EX P2, PT, R9, UR17, PT, P2 ;  /* 0x0000001109007c0c */ /* 0x000fe4000bf46320 */
[----:B------:R-:W-:Y:S01]  /*0420*/  LEA R4, P1, R14, UR8, 0x2 ;  /* 0x000000080e047c11 */ /* 0x000fe2000f8210ff */
[----:B------:R-:W-:Y:S01]  /*0430*/  IMAD.X R3, RZ, RZ, R12, P3 ;  /* 0x000000ffff037224 */ /* 0x000fe200018e060c */
[----:B------:R-:W-:Y:S02]  /*0440*/  ISETP.GE.AND.EX P5, PT, R12, UR17, PT, P5 ;  /* 0x000000110c007c0c */ /* 0x000fe4000bfa6350 */
[----:B------:R-:W-:Y:S02]  /*0450*/  LEA.HI.X R5, R14, UR9, R9, 0x2, P1 ;  /* 0x000000090e057c11 */ /* 0x000fe400088f1409 */
[----:B------:R-:W-:Y:S02]  /*0460*/  ISETP.GE.U32.AND P6, PT, R2, UR16, PT ;  /* 0x0000001002007c0c */ /* 0x000fe4000bfc6070 */
[----:B------:R-:W-:-:S02]  /*0470*/  IADD3 R10, P1, PT, R4, UR10, RZ ;  /* 0x0000000a040a7c10 */ /* 0x000fc4000ff3e0ff */
[----:B------:R-:W-:Y:S01]  /*0480*/  ISETP.GE.AND.EX P6, PT, R3, UR17, PT, P6 ;  /* 0x0000001103007c0c */ /* 0x000fe2000bfc6360 */
[----:B------:R-:W2:Y:S01]  /*0490*/  @!P2 LDG.E R17, desc[UR12][R4.64] ;  /* 0x0000000c0411a981 */ /* 0x000ea2000c1e1900 */
[----:B------:R-:W-:Y:S02]  /*04a0*/  IADD3.X R11, PT, PT, R5, UR15, RZ, P1, !PT ;  /* 0x0000000f050b7c10 */ /* 0x000fe40008ffe4ff */
[----:B------:R-:W-:Y:S02]  /*04b0*/  IADD3 R2, P3, PT, R2, UR14, RZ ;  /* 0x0000000e02027c10 */ /* 0x000fe4000ff7e0ff */
[----:B------:R-:W-:Y:S01]  /*04c0*/  IADD3 R6, P1, PT, R10, UR10, RZ ;  /* 0x0000000a0a067c10 */ /* 0x000fe2000ff3e0ff */
[----:B------:R-:W3:Y:S02]  /*04d0*/  @!P5 LDG.E R18, desc[UR12][R10.64] ;  /* 0x0000000c0a12d981 */ /* 0x000ee4000c1e1900 */
[----:B------:R-:W-:Y:S01]  /*04e0*/  IMAD.X R3, RZ, RZ, R3, P3 ;  /* 0x000000ffff037224 */ /* 0x000fe200018e0603 */
[----:B------:R-:W-:-:S02]  /*04f0*/  IADD3.X R7, PT, PT, R11, UR15, RZ, P1, !PT ;  /* 0x0000000f0b077c10 */ /* 0x000fc40008ffe4ff */
[----:B------:R-:W-:-:S03]  /*0500*/  ISETP.GE.U32.AND P1, PT, R2, UR16, PT ;  /* 0x0000001002007c0c */ /* 0x000fc6000bf26070 */
[----:B------:R-:W4:Y:S01]  /*0510*/  @!P6 LDG.E R19, desc[UR12][R6.64] ;  /* 0x0000000c0613e981 */ /* 0x000f22000c1e1900 */
[----:B------:R-:W-:Y:S02]  /*0520*/  ISETP.GE.AND.EX P1, PT, R3, UR17, PT, P1 ;  /* 0x0000001103007c0c */ /* 0x000fe4000bf26310 */
[----:B------:R-:W-:Y:S01]  /*0530*/  IADD3 R2, P3, PT, R6, UR10, RZ ;  /* 0x0000000a06027c10 */ /* 0x000fe2000ff7e0ff */
[----:B------:R-:W-:-:S03]  /*0540*/  IMAD.MOV.U32 R15, RZ, RZ, RZ ;  /* 0x000000ffff0f7224 */ /* 0x000fc600078e00ff */
[----:B------:R-:W-:-:S07]  /*0550*/  IADD3.X R3, PT, PT, R7, UR15, RZ, P3, !PT ;  /* 0x0000000f07037c10 */ /* 0x000fce0009ffe4ff */
[----:B------:R-:W5:Y:S01]  /*0560*/  @!P1 LDG.E R15, desc[UR12][R2.64] ;  /* 0x0000000c020f9981 */ /* 0x000f62000c1e1900 */
[----:B------:R-:W-:-:S04]  /*0570*/  IADD3 R14, P4, PT, R14, UR11, RZ ;  /* 0x0000000b0e0e7c10 */ /* 0x000fc8000ff9e0ff */
[----:B------:R-:W-:Y:S01]  /*0580*/  ISETP.GE.U32.AND P3, PT, R14, UR16, PT ;  /* 0x000000100e007c0c */ /* 0x000fe2000bf66070 */
[----:B------:R-:W-:-:S05]  /*0590*/  IMAD.X R9, RZ, RZ, R9, P4 ;  /* 0x000000ffff097224 */ /* 0x000fca00020e0609 */
[----:B------:R-:W-:Y:S01]  /*05a0*/  ISETP.GE.AND.EX P3, PT, R9, UR17, PT, P3 ;  /* 0x0000001109007c0c */ /* 0x000fe2000bf66330 */
[----:B------:R-:W-:Y:S01]  /*05b0*/  IMAD.MOV.U32 R9, RZ, RZ, RZ ;  /* 0x000000ffff097224 */ /* 0x000fe200078e00ff */
[----:B--2---:R-:W1:Y:S08]  /*05c0*/  MUFU.LG2 R17, R17 ;  /* 0x0000001100117308 */ /* 0x004e700000000c00 */
[----:B---3--:R-:W0:Y:S08]  /*05d0*/  MUFU.LG2 R18, R18 ;  /* 0x0000001200127308 */ /* 0x008e300000000c00 */
[----:B----4-:R-:W2:Y:S01]  /*05e0*/  MUFU.LG2 R19, R19 ;  /* 0x0000001300137308 */ /* 0x010ea20000000c00 */
[----:B-1----:R-:W-:Y:S01]  /*05f0*/  FMUL.FTZ R21, R17, UR18 ;  /* 0x0000001211157c20 */ /* 0x002fe20008410000 */
[----:B0-----:R-:W-:-:S06]  /*0600*/  FMUL.FTZ R16, R18, UR18 ;  /* 0x0000001212107c20 */ /* 0x001fcc0008410000 */
[----:B-----5:R-:W0:Y:S08]  /*0610*/  MUFU.LG2 R15, R15 ;  /* 0x0000000f000f7308 */ /* 0x020e300000000c00 */
[----:B------:R-:W1:Y:S01]  /*0620*/  @!P2 MUFU.EX2 R21, R21 ;  /* 0x000000150015a308 */ /* 0x000e620000000800 */
[----:B--2---:R-:W-:-:S03]  /*0630*/  FMUL.FTZ R20, R19, UR18 ;  /* 0x0000001213147c20 */ /* 0x004fc60008410000 */
[----:B------:R-:W2:Y:S01]  /*0640*/  MUFU.EX2 R16, R16 ;  /* 0x0000001000107308 */ /* 0x000ea20000000800 */
[----:B------:R-:W-:-:S03]  /*0650*/  @!P2 IMAD.MOV.U32 R18, RZ, RZ, R4 ;  /* 0x000000ffff12a224 */ /* 0x000fc600078e0004 */
[----:B------:R-:W3:Y:S01]  /*0660*/  MUFU.EX2 R23, R20 ;  /* 0x0000001400177308 */ /* 0x000ee20000000800 */
[----:B------:R-:W-:Y:S02]  /*0670*/  @!P2 IMAD.MOV.U32 R19, RZ, RZ, R5 ;  /* 0x000000ffff13a224 */ /* 0x000fe400078e0005 */
[----:B------:R-:W-:Y:S02]  /*0680*/  IMAD.U32 R17, RZ, RZ, UR11 ;  /* 0x0000000bff117e24 */ /* 0x000fe4000f8e00ff */
[----:B0-----:R-:W-:Y:S01]  /*0690*/  FMUL.FTZ R15, R15, UR18 ;  /* 0x000000120f0f7c20 */ /* 0x001fe20008410000 */
[----:B-1----:R-:W-:Y:S04]  /*06a0*/  @!P2 STG.E desc[UR12][R18.64], R21 ;  /* 0x000000151200a986 */ /* 0x002fe8000c10190c */
[----:B--2---:R0:W-:Y:S01]  /*06b0*/  @!P5 STG.E desc[UR12][R10.64], R16 ;  /* 0x000000100a00d986 */ /* 0x0041e2000c10190c */
[----:B------:R-:W-:-:S02]  /*06c0*/  IADD3 R13, P5, PT, R13, UR11, RZ ;  /* 0x0000000b0d0d7c10 */ /* 0x000fc4000ffbe0ff */
[C---:B------:R-:W-:Y:S01]  /*06d0*/  LEA R4, P2, R17.reuse, R4, 0x2 ;  /* 0x0000000411047211 */ /* 0x040fe200078410ff */
[----:B------:R-:W1:Y:S02]  /*06e0*/  @!P1 MUFU.EX2 R15, R15 ;  /* 0x0000000f000f9308 */ /* 0x000e640000000800 */
[----:B------:R-:W-:Y:S02]  /*06f0*/  IMAD.X R12, RZ, RZ, R12, P5 ;  /* 0x000000ffff0c7224 */ /* 0x000fe400028e060c */
[----:B0-----:R-:W-:Y:S02]  /*0700*/  @!P6 IMAD.MOV.U32 R10, RZ, RZ, R6 ;  /* 0x000000ffff0ae224 */ /* 0x001fe400078e0006 */
[----:B------:R-:W-:Y:S01]  /*0710*/  @!P6 IMAD.MOV.U32 R11, RZ, RZ, R7 ;  /* 0x000000ffff0be224 */ /* 0x000fe200078e0007 */
[----:B------:R-:W-:Y:S02]  /*0720*/  LEA.HI.X R5, R17, R5, RZ, 0x2, P2 ;  /* 0x0000000511057211 */ /* 0x000fe400010f14ff */
[----:B------:R-:W-:-:S02]  /*0730*/  ISETP.GE.U32.AND P2, PT, R13, UR16, PT ;  /* 0x000000100d007c0c */ /* 0x000fc4000bf46070 */
[----:B---3--:R0:W-:Y:S01]  /*0740*/  @!P6 STG.E desc[UR12][R10.64], R23 ;  /* 0x000000170a00e986 */ /* 0x0081e2000c10190c */
[C---:B------:R-:W-:Y:S02]  /*0750*/  LEA R6, P6, R13.reuse, UR8, 0x2 ;  /* 0x000000080d067c11 */ /* 0x040fe4000f8c10ff */
[C---:B------:R-:W-:Y:S02]  /*0760*/  IADD3 R14, P5, PT, R13.reuse, UR14, RZ ;  /* 0x0000000e0d0e7c10 */ /* 0x040fe4000ffbe0ff */
[--C-:B------:R-:W-:Y:S02]  /*0770*/  LEA.HI.X R7, R13, UR9, R12.reuse, 0x2, P6 ;  /* 0x000000090d077c11 */ /* 0x100fe4000b0f140c */
[----:B------:R-:W-:Y:S01]  /*0780*/  ISETP.GE.AND.EX P2, PT, R12, UR17, PT, P2 ;  /* 0x000000110c007c0c */ /* 0x000fe2000bf46320 */
[----:B------:R-:W-:Y:S01]  /*0790*/  IMAD.X R12, RZ, RZ, R12, P5 ;  /* 0x000000ffff0c7224 */ /* 0x000fe200028e060c */
[C---:B------:R-:W-:Y:S02]  /*07a0*/  IADD3 R13, P6, PT, R14.reuse, UR14, RZ ;  /* 0x0000000e0e0d7c10 */ /* 0x040fe4000ffde0ff */
[----:B------:R-:W-:-:S02]  /*07b0*/  ISETP.GE.U32.AND P4, PT, R14, UR16, PT ;  /* 0x000000100e007c0c */ /* 0x000fc4000bf86070 */
[----:B------:R-:W-:Y:S01]  /*07c0*/  ISETP.GE.U32.AND P5, PT, R13, UR16, PT ;  /* 0x000000100d007c0c */ /* 0x000fe2000bfa6070 */
[----:B0-----:R-:W-:Y:S01]  /*07d0*/  IMAD.X R10, RZ, RZ, R12, P6 ;  /* 0x000000ffff0a7224 */ /* 0x001fe200030e060c */
[----:B------:R-:W-:Y:S01]  /*07e0*/  ISETP.GE.AND.EX P4, PT, R12, UR17, PT, P4 ;  /* 0x000000110c007c0c */ /* 0x000fe2000bf86340 */
[----:B-1----:R0:W-:Y:S01]  /*07f0*/  @!P1 STG.E desc[UR12][R2.64], R15 ;  /* 0x0000000f02009986 */ /* 0x0021e2000c10190c */
[----:B------:R-:W-:Y:S01]  /*0800*/  IMAD.U32 R11, RZ, RZ, UR14 ;  /* 0x0000000eff0b7e24 */ /* 0x000fe2000f8e00ff */
[----:B------:R-:W-:Y:S02]  /*0810*/  IADD3 R12, P1, PT, R6, UR10, RZ ;  /* 0x0000000a060c7c10 */ /* 0x000fe4000ff3e0ff */
[----:B------:R-:W-:Y:S01]  /*0820*/  ISETP.GE.AND.EX P5, PT, R10, UR17, PT, P5 ;  /* 0x000000110a007c0c */ /* 0x000fe2000bfa6350 */
[----:B------:R-:W-:Y:S01]  /*0830*/  IMAD.U32 R19, RZ, RZ, UR14 ;  /* 0x0000000eff137e24 */ /* 0x000fe2000f8e00ff */
[----:B------:R-:W-:Y:S02]  /*0840*/  LEA R10, P6, R11, R12, 0x2 ;  /* 0x0000000c0b0a7211 */ /* 0x000fe400078c10ff */
[----:B------:R-:W-:-:S02]  /*0850*/  CS2R R16, SRZ ;  /* 0x0000000000107805 */ /* 0x000fc4000001ff00 */
[----:B------:R-:W-:Y:S01]  /*0860*/  IADD3.X R13, PT, PT, R7, UR15, RZ, P1, !PT ;  /* 0x0000000f070d7c10 */ /* 0x000fe20008ffe4ff */
[----:B------:R-:W-:Y:S01]  /*0870*/  IMAD.MOV.U32 R14, RZ, RZ, RZ ;  /* 0x000000ffff0e7224 */ /* 0x000fe200078e00ff */
[----:B------:R-:W2:Y:S02]  /*0880*/  @!P3 LDG.E R9, desc[UR12][R4.64] ;  /* 0x0000000c0409b981 */ /* 0x000ea4000c1e1900 */
[----:B------:R-:W-:Y:S02]  /*0890*/  LEA.HI.X R11, R19, R13, RZ, 0x2, P6 ;  /* 0x0000000d130b7211 */ /* 0x000fe400030f14ff */
[----:B------:R-:W3:Y:S04]  /*08a0*/  @!P4 LDG.E R16, desc[UR12][R12.64] ;  /* 0x0000000c0c10c981 */ /* 0x000ee8000c1e1900 */
[----:B------:R-:W4:Y:S04]  /*08b0*/  @!P2 LDG.E R14, desc[UR12][R6.64] ;  /* 0x0000000c060ea981 */ /* 0x000f28000c1e1900 */
[----:B------:R-:W5:Y:S01]  /*08c0*/  @!P5 LDG.E R17, desc[UR12][R10.64] ;  /* 0x0000000c0a11d981 */ /* 0x000f62000c1e1900 */
[----:B------:R-:W-:-:S04]  /*08d0*/  UIADD3 UR4, UP0, UPT, UR4, 0x2, URZ ;  /* 0x0000000204047890 */ /* 0x000fc8000ff1e0ff */
        /* <DEDUP_REMOVED lines=10> */
[----:B-1----:R-:W-:Y:S01]  /*0980*/  FMUL.FTZ R3, R16, UR18 ;  /* 0x0000001210037c20 */ /* 0x002fe20008410000 */
[----:B--2---:R-:W-:-:S05]  /*0990*/  FMUL.FTZ R2, R14, UR18 ;  /* 0x000000120e027c20 */ /* 0x004fca0008410000 */
[----:B------:R-:W0:Y:S01]  /*09a0*/  @!P3 MUFU.EX2 R15, R15 ;  /* 0x0000000f000fb308 */ /* 0x000e220000000800 */
[----:B---3--:R-:W-:-:S03]  /*09b0*/  FMUL.FTZ R19, R17, UR18 ;  /* 0x0000001211137c20 */ /* 0x008fc60008410000 */
        /* <DEDUP_REMOVED lines=8> */
.L_x_4006:
[----:B------:R-:W-:Y:S05]  /*0a40*/  @!P0 EXIT ;  /* 0x000000000000894d */ /* 0x000fea0003800000 */
[----:B0-----:R-:W-:Y:S01]  /*0a50*/  IADD3 R0, P1, PT, R0, UR6, RZ ;  /* 0x0000000600007c10 */ /* 0x001fe2000ff3e0ff */
[----:B------:R-:W-:Y:S01]  /*0a60*/  IMAD.U32 R9, RZ, RZ, UR14 ;  /* 0x0000000eff097e24 */ /* 0x000fe2000f8e00ff */
[----:B------:R-:W-:Y:S01]  /*0a70*/  USHF.L.U32 UR4, UR14, 0x2, URZ ;  /* 0x000000020e047899 */ /* 0x000fe200080006ff */
[----:B----4-:R-:W-:Y:S02]  /*0a80*/  CS2R R10, SRZ ;  /* 0x00000000000a7805 */ /* 0x010fe4000001ff00 */
[C---:B------:R-:W-:Y:S01]  /*0a90*/  ISETP.GE.U32.AND P0, PT, R0.reuse, UR16, PT ;  /* 0x0000001000007c0c */ /* 0x040fe2000bf06070 */
[----:B------:R-:W-:Y:S01]  /*0aa0*/  IMAD.X R3, RZ, RZ, UR7, P1 ;  /* 0x00000007ff037e24 */ /* 0x000fe200088e06ff */
[C---:B------:R-:W-:Y:S01]  /*0ab0*/  LEA R4, P1, R0.reuse, UR8, 0x2 ;  /* 0x0000000800047c11 */ /* 0x040fe2000f8210ff */
[----:B------:R-:W-:Y:S02]  /*0ac0*/  USHF.R.U32.HI UR5, URZ, 0x1e, UR14 ;  /* 0x0000001eff057899 */ /* 0x000fe4000801160e */
[----:B------:R-:W-:-:S02]  /*0ad0*/  IADD3 R2, P2, PT, R0, UR14, RZ ;  /* 0x0000000e00027c10 */ /* 0x000fc4000ff5e0ff */
[----:B------:R-:W-:Y:S02]  /*0ae0*/  ISETP.GE.AND.EX P0, PT, R3, UR17, PT, P0 ;  /* 0x0000001103007c0c */ /* 0x000fe4000bf06300 */
[--C-:B------:R-:W-:Y:S01]  /*0af0*/  LEA.HI.X R5, R0, UR9, R3.reuse, 0x2, P1 ;  /* 0x0000000900057c11 */ /* 0x100fe200088f1403 */
[----:B------:R-:W-:Y:S01]  /*0b00*/  IMAD.X R3, RZ, RZ, R3, P2 ;  /* 0x000000ffff037224 */ /* 0x000fe200010e0603 */
[C---:B------:R-:W-:Y:S01]  /*0b10*/  ISETP.GE.U32.AND P1, PT, R2.reuse, UR16, PT ;  /* 0x0000001002007c0c */ /* 0x040fe2000bf26070 */
[----:B------:R-:W-:Y:S01]  /*0b20*/  IMAD.MOV.U32 R0, RZ, RZ, RZ ;  /* 0x000000ffff007224 */ /* 0x000fe200078e00ff */
[----:B------:R-:W-:Y:S01]  /*0b30*/  IADD3 R2, P2, PT, R2, UR14, RZ ;  /* 0x0000000e02027c10 */ /* 0x000fe2000ff5e0ff */
[----:B------:R-:W-:Y:S01]  /*0b40*/  IMAD.WIDE.U32 R8, R9, 0x4, R4 ;  /* 0x0000000409087825 */ /* 0x000fe200078e0004 */
[----:B------:R-:W-:-:S03]  /*0b50*/  ISETP.GE.AND.EX P1, PT, R3, UR17, PT, P1 ;  /* 0x0000001103007c0c */ /* 0x000fc6000bf26310 */
[----:B------:R-:W-:Y:S01]  /*0b60*/  IMAD.X R3, RZ, RZ, R3, P2 ;  /* 0x000000ffff037224 */ /* 0x000fe200010e0603 */
[----:B------:R-:W-:Y:S01]  /*0b70*/  ISETP.GE.U32.AND P2, PT, R2, UR16, PT ;  /* 0x0000001002007c0c */ /* 0x000fe2000bf46070 */
[----:B------:R-:W2:Y:S03]  /*0b80*/  @!P0 LDG.E R0, desc[UR12][R4.64] ;  /* 0x0000000c04008981 */ /* 0x000ea6000c1e1900 */
[----:B------:R-:W-:Y:S02]  /*0b90*/  ISETP.GE.AND.EX P2, PT, R3, UR17, PT, P2 ;  /* 0x0000001103007c0c */ /* 0x000fe4000bf46320 */
[----:B------:R-:W-:Y:S02]  /*0ba0*/  IADD3 R6, P3, PT, R8, UR4, RZ ;  /* 0x0000000408067c10 */ /* 0x000fe4000ff7e0ff */
[----:B------:R-:W-:Y:S01]  /*0bb0*/  IADD3 R2, P4, PT, R2, UR14, RZ ;  /* 0x0000000e02027c10 */ /* 0x000fe2000ff9e0ff */
[----:B------:R-:W3:Y:S01]  /*0bc0*/  @!P1 LDG.E R10, desc[UR12][R8.64] ;  /* 0x0000000c080a9981 */ /* 0x000ee2000c1e1900 */
[----:B------:R-:W-:-:S02]  /*0bd0*/  IADD3.X R7, PT, PT, R9, UR5, RZ, P3, !PT ;  /* 0x0000000509077c10 */ /* 0x000fc40009ffe4ff */
[----:B------:R-:W-:Y:S01]  /*0be0*/  ISETP.GE.U32.AND P3, PT, R2, UR16, PT ;  /* 0x0000001002007c0c */ /* 0x000fe2000bf66070 */
[----:B------:R-:W-:-:S04]  /*0bf0*/  IMAD.X R3, RZ, RZ, R3, P4 ;  /* 0x000000ffff037224 */ /* 0x000fc800020e0603 */
[----:B------:R-:W4:Y:S01]  /*0c00*/  @!P2 LDG.E R11, desc[UR12][R6.64] ;  /* 0x0000000c060ba981 */ /* 0x000f22000c1e1900 */
[----:B------:R-:W-:Y:S02]  /*0c10*/  ISETP.GE.AND.EX P3, PT, R3, UR17, PT, P3 ;  /* 0x0000001103007c0c */ /* 0x000fe4000bf66330 */
[----:B------:R-:W-:Y:S01]  /*0c20*/  IADD3 R2, P4, PT, R6, UR4, RZ ;  /* 0x0000000406027c10 */ /* 0x000fe2000ff9e0ff */
[----:B------:R-:W-:Y:S01]  /*0c30*/  IMAD.MOV.U32 R12, RZ, RZ, RZ ;  /* 0x000000ffff0c7224 */ /* 0x000fe200078e00ff */
[----:B------:R-:W0:Y:S02]  /*0c40*/  LDCU UR4, c[0x0][0x10ac] ;  /* 0x00021580ff0477ac */ /* 0x000e240008000800 */
[----:B------:R-:W-:-:S07]  /*0c50*/  IADD3.X R3, PT, PT, R7, UR5, RZ, P4, !PT ;  /* 0x0000000507037c10 */ /* 0x000fce000a7fe4ff */
[----:B------:R-:W5:Y:S01]  /*0c60*/  @!P3 LDG.E R12, desc[UR12][R2.64] ;  /* 0x0000000c020cb981 */ /* 0x000f62000c1e1900 */
[----:B--2---:R-:W0:Y:S08]  /*0c70*/  MUFU.LG2 R0, R0 ;  /* 0x0000000000007308 */ /* 0x004e300000000c00 */
[----:B---3--:R-:W1:Y:S08]  /*0c80*/  MUFU.LG2 R10, R10 ;  /* 0x0000000a000a7308 */ /* 0x008e700000000c00 */
[----:B----4-:R-:W2:Y:S01]  /*0c90*/  MUFU.LG2 R11, R11 ;  /* 0x0000000b000b7308 */ /* 0x010ea20000000c00 */
[----:B0-----:R-:W-:Y:S01]  /*0ca0*/  FMUL.FTZ R15, R0, UR4 ;  /* 0x00000004000f7c20 */ /* 0x001fe20008410000 */
[----:B-1----:R-:W-:-:S06]  /*0cb0*/  FMUL.FTZ R13, R10, UR4 ;  /* 0x000000040a0d7c20 */ /* 0x002fcc0008410000 */
[----:B------:R-:W0:Y:S04]  /*0cc0*/  @!P0 MUFU.EX2 R15, R15 ;  /* 0x0000000f000f8308 */ /* 0x000e280000000800 */
[----:B-----5:R-:W1:Y:S01]  /*0cd0*/  MUFU.LG2 R12, R12 ;  /* 0x0000000c000c7308 */ /* 0x020e620000000c00 */
[----:B--2---:R-:W-:-:S07]  /*0ce0*/  FMUL.FTZ R14, R11, UR4 ;  /* 0x000000040b0e7c20 */ /* 0x004fce0008410000 */
[----:B------:R-:W2:Y:S04]  /*0cf0*/  MUFU.EX2 R13, R13 ;  /* 0x0000000d000d7308 */ /* 0x000ea80000000800 */
[----:B------:R-:W3:Y:S01]  /*0d00*/  MUFU.EX2 R17, R14 ;  /* 0x0000000e00117308 */ /* 0x000ee20000000800 */
[----:B0-----:R0:W-:Y:S01]  /*0d10*/  @!P0 STG.E desc[UR12][R4.64], R15 ;  /* 0x0000000f04008986 */ /* 0x0011e2000c10190c */
[----:B-1----:R-:W-:-:S03]  /*0d20*/  FMUL.FTZ R0, R12, UR4 ;  /* 0x000000040c007c20 */ /* 0x002fc60008410000 */
[----:B--2---:R0:W-:Y:S04]  /*0d30*/  @!P1 STG.E desc[UR12][R8.64], R13 ;  /* 0x0000000d08009986 */ /* 0x0041e8000c10190c */
[----:B---3--:R0:W-:Y:S01]  /*0d40*/  @!P2 STG.E desc[UR12][R6.64], R17 ;  /* 0x000000110600a986 */ /* 0x0081e2000c10190c */
[----:B------:R-:W-:Y:S05]  /*0d50*/  @P3 EXIT ;  /* 0x000000000000394d */ /* 0x000fea0003800000 */
[----:B0-----:R-:W0:Y:S02]  /*0d60*/  MUFU.EX2 R5, R0 ;  /* 0x0000000000057308 */ /* 0x001e240000000800 */
[----:B0-----:R-:W-:Y:S01]  /*0d70*/  STG.E desc[UR12][R2.64], R5 ;  /* 0x0000000502007986 */ /* 0x001fe2000c10190c */
[----:B------:R-:W-:Y:S05]  /*0d80*/  EXIT ;  /* 0x000000000000794d */ /* 0x000fea0003800000 */
.L_x_4005:
        /* <DEDUP_REMOVED lines=8> */
.L_x_4008:
[----:B--2---:R-:W-:-:S04]  /*0e10*/  LEA R2, P0, R12, UR8, 0x4 ;  /* 0x000000080c027c11 */ /* 0x004fc8000f8020ff */
[----:B------:R-:W-:-:S05]  /*0e20*/  LEA.HI.X R3, R12, UR9, R13, 0x4, P0 ;  /* 0x000000090c037c11 */ /* 0x000fca00080f240d */
[----:B------:R-:W2:Y:S01]  /*0e30*/  LDG.E.128 R8, desc[UR12][R2.64] ;  /* 0x0000000c02087981 */ /* 0x000ea2000c1e1d00 */
        /* <DEDUP_REMOVED lines=8> */
[----:B--2---:R-:W1:Y:S08]  /*0ec0*/  MUFU.LG2 R8, R8 ;  /* 0x0000000800087308 */ /* 0x004e700000000c00 */
        /* <DEDUP_REMOVED lines=8> */
[----:B------:R-:W-:Y:S01]  /*0f50*/  MUFU.EX2 R6, R6 ;  /* 0x0000000600067308 */ /* 0x000fe20000000800 */
[----:B-1----:R-:W-:-:S06]  /*0f60*/  FMUL.FTZ R7, R11, UR5 ;  /* 0x000000050b077c20 */ /* 0x002fcc0008410000 */
[----:B------:R-:W0:Y:S02]  /*0f70*/  MUFU.EX2 R7, R7 ;  /* 0x0000000700077308 */ /* 0x000e240000000800 */
[----:B0-----:R2:W-:Y:S01]  /*0f80*/  STG.E.128 desc[UR12][R2.64], R4 ;  /* 0x0000000402007986 */ /* 0x0015e2000c101d0c */
[----:B------:R-:W-:Y:S05]  /*0f90*/  @!P0 BRA P1, `(.L_x_4008) ;  /* 0xfffffffc009c8947 */ /* 0x000fea000083ffff */
[----:B------:R-:W-:Y:S05]  /*0fa0*/  EXIT ;  /* 0x000000000000794d */ /* 0x000fea0003800000 */
        .weak           $__internal_79_$__cuda_sm20_div_u16
        .type           $__internal_79_$__cuda_sm20_div_u16,@function
        .size           $__internal_79_$__cuda_sm20_div_u16,(.L_x_4760 - $__internal_79_$__cuda_sm20_div_u16)
$__internal_79_$__cuda_sm20_div_u16:
        /* <DEDUP_REMOVED lines=18> */
[----:B------:R-:W-:Y:S06]  /*10d0*/  RET.REL.NODEC R2 `(_ZN2at6native57_GLOBAL__N__f3eca4a2_24_ForeachBinaryOpScalar_cu_86b9896c25multi_tensor_apply_kernelINS1_18TensorListMetadataILi1EEENS1_21BinaryOpScalarFunctorIfLi1ELi1ELi0EEEJNS1_13power_functorIfEEfEEEvT_T0_DpT1_) ;  /* 0xffffffec02c87950 */ /* 0x000fec0003c3ffff */
.L_x_4009:
        /* <DEDUP_REMOVED lines=10> */
.L_x_4760:


//--------------------- .text._ZN2at6native57_GLOBAL__N__f3eca4a2_24_ForeachBinaryOpScalar_cu_86b9896c25multi_tensor_apply_kernelINS1_18TensorListMetadataILi1EEENS1_21BinaryOpScalarFunctorIdLi1ELi1ELi0EEEJNS1_13power_functorIdEEdEEEvT_T0_DpT1_ --------------------------
	.section	.text._ZN2at6native57_GLOBAL__N__f3eca4a2_24_ForeachBinaryOpScalar_cu_86b9896c25multi_tensor_apply_kernelINS1_18TensorListMetadataILi1EEENS1_21BinaryOpScalarFunctorIdLi1ELi1ELi0EEEJNS1_13power_functorIdEEdEEEvT_T0_DpT1_,"ax",@progbits
	.align	128
.text._ZN2at6native57_GLOBAL__N__f3eca4a2_24_ForeachBinaryOpScalar_cu_86b9896c25multi_tensor_apply_kernelINS1_18TensorListMetadataILi1EEENS1_21BinaryOpScalarFunctorIdLi1ELi1ELi0EEEJNS1_13power_functorIdEEdEEEvT_T0_DpT1_:
        .type           _ZN2at6native57_GLOBAL__N__f3eca4a2_24_ForeachBinaryOpScalar_cu_86b9896c25multi_tensor_apply_kernelINS1_18TensorListMetadataILi1EEENS1_21BinaryOpScalarFunctorIdLi1ELi1ELi0EEEJNS1_13power_functorIdEEdEEEvT_T0_DpT1_,@function
        .size           _ZN2at6native57_GLOBAL__N__f3eca4a2_24_ForeachBinaryOpScalar_cu_86b9896c25multi_tensor_apply_kernelINS1_18TensorListMetadataILi1EEENS1_21BinaryOpScalarFunctorIdLi1ELi1ELi0EEEJNS1_13power_functorIdEEdEEEvT_T0_DpT1_,(.L_x_4762 - _ZN2at6native57_GLOBAL__N__f3eca4a2_24_ForeachBinaryOpScalar_cu_86b9896c25multi_tensor_apply_kernelINS1_18TensorListMetadataILi1EEENS1_21BinaryOpScalarFunctorIdLi1ELi1ELi0EEEJNS1_13power_functorIdEEdEEEvT_T0_DpT1_)
        .other          _ZN2at6native57_GLOBAL__N__f3eca4a2_24_ForeachBinaryOpScalar_cu_86b9896c25multi_tensor_apply_kernelINS1_18TensorListMetadataILi1EEENS1_21BinaryOpScalarFunctorIdLi1ELi1ELi0EEEJNS1_13power_functorIdEEdEEEvT_T0_DpT1_,@"STO_CUDA_ENTRY STV_DEFAULT"
_ZN2at6native57_GLOBAL__N__f3eca4a2_24_ForeachBinaryOpScalar_cu_86b9896c25multi_tensor_apply_kernelINS1_18TensorListMetadataILi1EEENS1_21BinaryOpScalarFunctorIdLi1ELi1ELi0EEEJNS1_13power_functorIdEEdEEEvT_T0_DpT1_:
        /* <DEDUP_REMOVED lines=10> */
[----:B0-----:R-:W-:Y:S01]  /*00a0*/  UIMAD.WIDE UR6, UR8, 0x80000, UR6 ;  /* 0x00080000080678a5 */ /* 0x001fe2000f8e0206 */
[----:B------:R-:W0:Y:S01]  /*00b0*/  LDCU.64 UR8, c[0x0][0x10b0] ;  /* 0x00021600ff0877ac */ /* 0x000e220008000a00 */
[----:B---3--:R-:W-:Y:S02]  /*00c0*/  ULOP3.LUT UR12, UR4, 0x3, URZ, 0xc0, !UPT ;  /* 0x00000003040c7892 */ /* 0x008fe4000f8ec0ff */
[----:B------:R-:W-:Y:S02]  /*00d0*/  UIADD3 UR18, UP1, UPT, UR4, -UR10, URZ ;  /* 0x8000000a04127290 */ /* 0x000fe4000ff3e0ff */
[----:B------:R-:W-:-:S02]  /*00e0*/  ULOP3.LUT UP0, URZ, UR12, 0x1f, UR6, 0xf8, !UPT ;  /* 0x0000001f0cff7892 */ /* 0x000fc4000f80f806 */
[----:B------:R-:W-:Y:S02]  /*00f0*/  UIADD3.X UR4, UPT, UPT, UR5, ~UR11, URZ, UP1, !UPT ;  /* 0x8000000b05047290 */ /* 0x000fe40008ffe4ff */
[----:B------:R-:W-:-:S09]  /*0100*/  ULOP3.LUT UP0, URZ, URZ, URZ, URZ, 0xfc, UP0 ;  /* 0x000000ffffff7292 */ /* 0x000fd2000800fcff */
[----:B01----:R-:W-:Y:S05]  /*0110*/  BRA.U !UP0, `(.L_x_4010) ;  /* 0x0000001908a87547 */ /* 0x003fea000b800000 */
[----:B------:R-:W-:-:S04]  /*0120*/  UISETP.GE.U32.AND UP0, UPT, UR18, 0x1, UPT ;  /* 0x000000011200788c */ /* 0x000fc8000bf06070 */
[----:B------:R-:W-:-:S06]  /*0130*/  UISETP.GE.AND.EX UP0, UPT, UR4, URZ, UPT, UP0 ;  /* 0x000000ff0400728c */ /* 0x000fcc000bf06300 */
[----:B------:R-:W-:-:S13]  /*0140*/  PLOP3.LUT P0, PT, PT, PT, UP0, 0x80, 0x8 ;  /* 0x000000000008781c */ /* 0x000fda0003f0f008 */
[----:B------:R-:W-:Y:S05]  /*0150*/  @!P0 EXIT ;  /* 0x000000000000894d */ /* 0x000fea0003800000 */
[----:B------:R-:W0:Y:S01]  /*0160*/  LDCU.64 UR10, c[0x0][0x10b0] ;  /* 0x00021600ff0a77ac */ /* 0x000e220008000a00 */
[----:B------:R-:W1:Y:S01]  /*0170*/  LDC.64 R16, c[0x0][0x10b0] ;  /* 0x00042c00ff107b82 */ /* 0x000e620000000a00 */
[----:B------:R-:W2:Y:S01]  /*0180*/  S2R R0, SR_TID.X ;  /* 0x0000000000007919 */ /* 0x000ea20000002100 */
[----:B------:R-:W-:Y:S01]  /*0190*/  UISETP.LT.U32.AND UP1, UPT, UR18, 0x10000, UPT ;  /* 0x000100001200788c */ /* 0x000fe2000bf21070 */
[----:B------:R-:W3:Y:S03]  /*01a0*/  LDCU UR19, c[0x0][0x360] ;  /* 0x00006c00ff1377ac */ /* 0x000ee60008000800 */
[----:B------:R-:W-:Y:S01]  /*01b0*/  UISETP.LT.U32.AND.EX UP1, UPT, UR4, URZ, UPT, UP1 ;  /* 0x000000ff0400728c */ /* 0x000fe2000bf21110 */
[----:B------:R-:W4:Y:S03]  /*01c0*/  LDCU UR21, c[0x0][0x10b4] ;  /* 0x00021680ff1577ac */ /* 0x000f260008000800 */
[----:B------:R-:W-:-:S02]  /*01d0*/  USEL UR23, UR4, URZ, UP1 ;  /* 0x000000ff04177287 */ /* 0x000fc40008800000 */
[----:B0-----:R-:W-:Y:S02]  /*01e0*/  USHF.R.U32.HI UR5, URZ, 0x14, UR11 ;  /* 0x00000014ff057899 */ /* 0x001fe4000801160b */
[----:B------:R-:W-:Y:S02]  /*01f0*/  UISETP.GE.AND UP2, UPT, UR11, URZ, UPT ;  /* 0x000000ff0b00728c */ /* 0x000fe4000bf46270 */
[----:B------:R-:W-:Y:S01]  /*0200*/  ULOP3.LUT UR5, UR5, 0x7ff, URZ, 0xc0, !UPT ;  /* 0x000007ff05057892 */ /* 0x000fe2000f8ec0ff */
[----:B------:R-:W0:Y:S03]  /*0210*/  LDCU.64 UR16, c[0x0][0x10b0] ;  /* 0x00021600ff1077ac */ /* 0x000e260008000a00 */
[----:B------:R-:W-:Y:S02]  /*0220*/  UIADD3 UR5, UPT, UPT, UR5, -0x3f4, URZ ;  /* 0xfffffc0c05057890 */ /* 0x000fe4000fffe0ff */
[----:B------:R-:W-:-:S02]  /*0230*/  USEL UR22, UR18, 0x10000, UP1 ;  /* 0x0001000012167887 */ /* 0x000fc40008800000 */
[----:B------:R-:W-:Y:S02]  /*0240*/  USHF.L.U32 UR20, UR10, UR5, URZ ;  /* 0x000000050a147299 */ /* 0x000fe400080006ff */
[----:B------:R-:W-:Y:S02]  /*0250*/  USHF.L.U64.HI UR10, UR10, UR5, UR11 ;  /* 0x000000050a0a7299 */ /* 0x000fe4000801020b */
[----:B------:R-:W-:Y:S02]  /*0260*/  UISETP.NE.U32.AND UP0, UPT, UR20, URZ, UPT ;  /* 0x000000ff1400728c */ /* 0x000fe4000bf05070 */
[----:B------:R-:W-:Y:S02]  /*0270*/  USEL UR24, URZ, 0x7ff00000, !UP2 ;  /* 0x7ff00000ff187887 */ /* 0x000fe4000d000000 */
[----:B------:R-:W-:Y:S01]  /*0280*/  UISETP.NE.AND.EX UP0, UPT, UR10, -0x80000000, UPT, UP0 ;  /* 0x800000000a00788c */ /* 0x000fe2000bf05300 */
[----:B------:R-:W-:Y:S01]  /*0290*/  UMOV UR4, URZ ;  /* 0x000000ff00047c82 */ /* 0x000fe20008000000 */
[----:B------:R-:W-:-:S04]  /*02a0*/  UMOV UR5, URZ ;  /* 0x000000ff00057c82 */ /* 0x000fc80008000000 */
[----:B------:R-:W-:-:S13]  /*02b0*/  PLOP3.LUT P1, PT, PT, PT, UP0, 0x80, 0x8 ;  /* 0x000000000008781c */ /* 0x000fda0003f2f008 */
[----:B-1----:R1:W0:-:S15]  /*02c0*/  DSETP.NEU.AND P1, PT, |R16|, 0.5, !P1 ;  /* 0x3fe000001000742a */ /* 0x00221e0004f2d200 */
[----:B------:R-:W-:-:S15]  /*02d0*/  NOP ;  /* 0x0000000000007918 */ /* 0x000fde0000000000 */
[----:B------:R-:W-:-:S15]  /*02e0*/  NOP ;  /* 0x0000000000007918 */ /* 0x000fde0000000000 */
[----:B------:R-:W-:-:S15]  /*02f0*/  NOP ;  /* 0x0000000000007918 */ /* 0x000fde0000000000 */
[----:B------:R-:W-:-:S04]  /*0300*/  NOP ;  /* 0x0000000000007918 */ /* 0x000fc80000000000 */
[----:B01234-:R-:W1:Y:S02]  /*0310*/  FRND.F64.TRUNC R16, R16 ;  /* 0x0000001000107313 */ /* 0x01fe64000030d800 */
.L_x_4049:
[----:B------:R-:W-:Y:S02]  /*0320*/  IADD3 R0, P2, PT, R0, UR4, RZ ;  /* 0x0000000400007c10 */ /* 0x000fe4000ff5e0ff */
[----:B-1----:R-:W-:Y:S02]  /*0330*/  CS2R R14, SRZ ;  /* 0x00000000000e7805 */ /* 0x002fe4000001ff00 */
[C---:B------:R-:W-:Y:S01]  /*0340*/  ISETP.GE.U32.AND P0, PT, R0.reuse, UR22, PT ;  /* 0x0000001600007c0c */ /* 0x040fe2000bf06070 */
[----:B------:R-:W-:Y:S01]  /*0350*/  IMAD.X R5, RZ, RZ, UR5, P2 ;  /* 0x00000005ff057e24 */ /* 0x000fe200090e06ff */
[----:B---3--:R-:W-:-:S04]  /*0360*/  LEA R2, P2, R0, UR6, 0x3 ;  /* 0x0000000600027c11 */ /* 0x008fc8000f8418ff */
[----:B------:R-:W-:Y:S02]  /*0370*/  ISETP.GE.U32.AND.EX P0, PT, R5, UR23, PT, P0 ;  /* 0x0000001705007c0c */ /* 0x000fe4000bf06100 */
[----:B------:R-:W-:-:S11]  /*0380*/  LEA.HI.X R3, R0, UR7, R5, 0x3, P2 ;  /* 0x0000000700037c11 */ /* 0x000fd600090f1c05 */
[----:B0-2---:R0:W2:Y:S01]  /*0390*/  @!P0 LDG.E.64 R14, desc[UR14][R2.64] ;  /* 0x0000000e020e8981 */ /* 0x0050a2000c1e1b00 */
[----:B------:R-:W-:Y:S01]  /*03a0*/  IADD3 R4, P0, PT, R0, UR19, RZ ;  /* 0x0000001300047c10 */ /* 0x000fe2000ff1e0ff */
[----:B----4-:R-:W-:Y:S01]  /*03b0*/  IMAD.U32 R11, RZ, RZ, UR19 ;  /* 0x00000013ff0b7e24 */ /* 0x010fe2000f8e00ff */
[----:B------:R-:W-:Y:S01]  /*03c0*/  CS2R R12, SRZ ;  /* 0x00000000000c7805 */ /* 0x000fe2000001ff00 */
[----:B------:R-:W-:Y:S02]  /*03d0*/  USHF.L.U32 UR11, UR19, 0x3, URZ ;  /* 0x00000003130b7899 */ /* 0x000fe400080006ff */
[----:B------:R-:W-:Y:S01]  /*03e0*/  IADD3 R6, P2, PT, R4, UR19, RZ ;  /* 0x0000001304067c10 */ /* 0x000fe2000ff5e0ff */
[----:B------:R-:W-:Y:S01]  /*03f0*/  IMAD.X R5, RZ, RZ, R5, P0 ;  /* 0x000000ffff057224 */ /* 0x000fe200000e0605 */
[----:B------:R-:W-:Y:S01]  /*0400*/  USHF.R.U32.HI UR12, URZ, 0x1d, UR19 ;  /* 0x0000001dff0c7899 */ /* 0x000fe20008011613 */
[----:B------:R-:W-:Y:S01]  /*0410*/  IMAD.WIDE.U32 R10, R11, 0x8, R2 ;  /* 0x000000080b0a7825 */ /* 0x000fe200078e0002 */
[----:B------:R-:W-:-:S02]  /*0420*/  IADD3 R0, P3, PT, R6, UR19, RZ ;  /* 0x0000001306007c10 */ /* 0x000fc4000ff7e0ff */
[----:B0-----:R-:W-:Y:S01]  /*0430*/  CS2R R2, SRZ ;  /* 0x0000000000027805 */ /* 0x001fe2000001ff00 */
[----:B------:R-:W-:Y:S01]  /*0440*/  IMAD.X R7, RZ, RZ, R5, P2 ;  /* 0x000000ffff077224 */ /* 0x000fe200010e0605 */
[----:B------:R-:W-:Y:S02]  /*0450*/  ISETP.GE.U32.AND P2, PT, R4, UR22, PT ;  /* 0x0000001604007c0c */ /* 0x000fe4000bf46070 */
[----:B------:R-:W-:Y:S01]  /*0460*/  ISETP.GE.U32.AND P0, PT, R0, UR22, PT ;  /* 0x0000001600007c0c */ /* 0x000fe2000bf06070 */
[----:B------:R-:W-:Y:S01]  /*0470*/  IMAD.X R0, RZ, RZ, R7, P3 ;  /* 0x000000ffff007224 */ /* 0x000fe200018e0607 */
[----:B------:R-:W-:Y:S02]  /*0480*/  ISETP.GE.U32.AND.EX P2, PT, R5, UR23, PT, P2 ;  /* 0x0000001705007c0c */ /* 0x000fe4000bf46120 */
[----:B------:R-:W-:Y:S02]  /*0490*/  CS2R R4, SRZ ;  /* 0x0000000000047805 */ /* 0x000fe4000001ff00 */
[----:B------:R-:W-:-:S02]  /*04a0*/  ISETP.GE.U32.AND P3, PT, R6, UR22, PT ;  /* 0x0000001606007c0c */ /* 0x000fc4000bf66070 */
[----:B------:R-:W-:Y:S02]  /*04b0*/  ISETP.GE.U32.AND.EX P0, PT, R0, UR23, PT, P0 ;  /* 0x0000001700007c0c */ /* 0x000fe4000bf06100 */
[----:B------:R-:W-:Y:S02]  /*04c0*/  ISETP.GE.U32.AND.EX P3, PT, R7, UR23, PT, P3 ;  /* 0x0000001707007c0c */ /* 0x000fe4000bf66130 */
[----:B------:R-:W-:-:S04]  /*04d0*/  IADD3 R6, P4, PT, R10, UR11, RZ ;  /* 0x0000000b0a067c10 */ /* 0x000fc8000ff9e0ff */
[----:B------:R-:W-:Y:S01]  /*04e0*/  IADD3.X R7, PT, PT, R11, UR12, RZ, P4, !PT ;  /* 0x0000000c0b077c10 */ /* 0x000fe2000a7fe4ff */
[----:B------:R-:W5:Y:S04]  /*04f0*/  @!P2 LDG.E.64 R12, desc[UR14][R10.64] ;  /* 0x0000000e0a0ca981 */ /* 0x000f68000c1e1b00 */
[----:B------:R-:W-:Y:S02]  /*0500*/  @!P0 IADD3 R8, P4, PT, R6, UR11, RZ ;  /* 0x0000000b06088c10 */ /* 0x000fe4000ff9e0ff */
[----:B------:R0:W5:Y:S02]  /*0510*/  @!P3 LDG.E.64 R2, desc[UR14][R6.64] ;  /* 0x0000000e0602b981 */ /* 0x000164000c1e1b00 */
[----:B------:R-:W-:Y:S01]  /*0520*/  @!P0 IADD3.X R9, PT, PT, R7, UR12, RZ, P4, !PT ;  /* 0x0000000c07098c10 */ /* 0x000fe2000a7fe4ff */
[----:B------:R-:W-:Y:S04]  /*0530*/  BSSY.RECONVERGENT B0, `(.L_x_4011) ;  /* 0x0000020000007945 */ /* 0x000fe80003800200 */
[----:B------:R3:W5:Y:S01]  /*0540*/  @!P0 LDG.E.64 R4, desc[UR14][R8.64] ;  /* 0x0000000e08048981 */ /* 0x000762000c1e1b00 */
[----:B--2---:R-:W2:Y:S02]  /*0550*/  DSETP.NEU.AND P2, PT, R14, RZ, PT ;  /* 0x000000ff0e00722a */ /* 0x004ea40003f4d000 */
[----:B--2---:R-:W2:Y:S01]  /*0560*/  @!P2 LDC R0, c[0x0][0x10b4] ;  /* 0x00042d00ff00ab82 */ /* 0x004ea20000000800 */
[----:B------:R-:W-:Y:S01]  /*0570*/  @!P2 PLOP3.LUT P0, PT, P1, PT, PT, 0x80, 0x8 ;  /* 0x000000000008a81c */ /* 0x000fe20000f0f070 */
[----:B0-----:R-:W-:Y:S01]  /*0580*/  @!P2 IMAD.MOV.U32 R6, RZ, RZ, RZ ;  /* 0x000000ffff06a224 */ /* 0x001fe200078e00ff */
[----:B--2---:R-:W-:-:S02]  /*0590*/  ISETP.GE.OR P3, PT, R0, RZ, P2 ;  /* 0x000000ff0000720c */ /* 0x004fc40001766670 */
[----:B------:R-:W-:-:S11]  /*05a0*/  @!P2 SEL R0, R15, RZ, P1 ;  /* 0x000000ff0f00a207 */ /* 0x000fd60000800000 */
[----:B------:R-:W-:-:S05]  /*05b0*/  @!P3 LOP3.LUT R0, R0, 0x7ff00000, RZ, 0xfc, !PT ;  /* 0x7ff000000000b812 */ /* 0x000fca00078efcff */
[----:B------:R-:W-:Y:S01]  /*05c0*/  @!P2 IMAD.MOV.U32 R7, RZ, RZ, R0 ;  /* 0x000000ffff07a224 */ /* 0x000fe200078e0000 */
[----:B---3--:R-:W-:Y:S06]  /*05d0*/  @!P2 BRA `(.L_x_4012) ;  /* 0x000000000054a947 */ /* 0x008fec0003800000 */
[----:B------:R0:W2:Y:S01]  /*05e0*/  DADD R34, -RZ, |R14| ;  /* 0x00000000ff227229 */ /* 0x0000a2000000050e */
[----:B------:R-:W-:Y:S01]  /*05f0*/  BSSY.RECONVERGENT B1, `(.L_x_4013) ;  /* 0x0000003000017945 */ /* 0x000fe20003800200 */
[----:B0-2---:R-:W-:-:S07]  /*0600*/  MOV R0, 0x620 ;  /* 0x0000062000007802 */ /* 0x005fce0000000f00 */
[----:B-1---5:R-:W-:Y:S05]  /*0610*/  CALL.REL.NOINC `($_ZN2at6native57_GLOBAL__N__f3eca4a2_24_ForeachBinaryOpScalar_cu_86b9896c25multi_tensor_apply_kernelINS1_18TensorListMetadataILi1EEENS1_21BinaryOpScalarFunctorIdLi1ELi1ELi0EEEJNS1_13power_functorIdEEdEEEvT_T0_DpT1_$__internal_accurate_pow) ;  /* 0x0000002800ec7944 */ /* 0x022fea0003c00000 */
[----:B------:R-:W-:Y:S05]  /*0620*/  BSYNC.RECONVERGENT B1 ;  /* 0x0000000000017941 */ /* 0x000fea0003800200 */
.L_x_4013:
        /* <DEDUP_REMOVED lines=16> */
.L_x_4012:
[----:B------:R-:W-:Y:S05]  /*0730*/  BSYNC.RECONVERGENT B0 ;  /* 0x0000000000007941 */ /* 0x000fea0003800200 */
.L_x_4011:
        /* <DEDUP_REMOVED lines=12> */
[----:B0-----:R0:W2:Y:S02]  /*0800*/  @P2 DADD R6, R14, R18 ;  /* 0x000000000e062229 */ /* 0x0010a40000000012 */
[----:B0-2---:R-:W-:Y:S05]  /*0810*/  @P2 BRA `(.L_x_4015) ;  /* 0x0000000000602947 */ /* 0x005fea0003800000 */
        /* <DEDUP_REMOVED lines=13> */
.L_x_4016:
[----:B------:R-:W0:Y:S02]  /*08f0*/  DSETP.NEU.AND P2, PT, |R14|, +INF , PT ;  /* 0x7ff000000e00742a */ /* 0x000e240003f4d200 */
[----:B0-----:R-:W-:Y:S05]  /*0900*/  @P2 BRA `(.L_x_4015) ;  /* 0x0000000000242947 */ /* 0x001fea0003800000 */
[----:B------:R-:W-:Y:S01]  /*0910*/  ULOP3.LUT UR12, UR21, 0x7fffffff, URZ, 0xc0, !UPT ;  /* 0x7fffffff150c7892 */ /* 0x000fe2000f8ec0ff */
[----:B------:R-:W-:Y:S01]  /*0920*/  ISETP.GE.AND P2, PT, R15, RZ, PT ;  /* 0x000000ff0f00720c */ /* 0x000fe20003f46270 */
[----:B------:R-:W-:Y:S02]  /*0930*/  UIADD3 UR11, UPT, UPT, UR24, -0x80000000, URZ ;  /* 0x80000000180b7890 */ /* 0x000fe4000fffe0ff */
[----:B------:R-:W-:-:S04]  /*0940*/  UISETP.NE.AND UP0, UPT, UR12, 0x3fe00000, UPT ;  /* 0x3fe000000c00788c */ /* 0x000fc8000bf05270 */
[----:B------:R-:W-:-:S06]  /*0950*/  USEL UR11, UR11, UR24, UP0 ;  /* 0x000000180b0b7287 */ /* 0x000fcc0008000000 */
[----:B------:R-:W-:-:S05]  /*0960*/  IMAD.U32 R6, RZ, RZ, UR11 ;  /* 0x0000000bff067e24 */ /* 0x000fca000f8e00ff */
[----:B------:R-:W-:-:S04]  /*0970*/  SEL R6, R6, UR24, P0 ;  /* 0x0000001806067c07 */ /* 0x000fc80008000000 */
[----:B------:R-:W-:Y:S01]  /*0980*/  SEL R7, R6, UR24, !P2 ;  /* 0x0000001806077c07 */ /* 0x000fe2000d000000 */
[----:B------:R-:W-:-:S07]  /*0990*/  IMAD.MOV.U32 R6, RZ, RZ, RZ ;  /* 0x000000ffff067224 */ /* 0x000fce00078e00ff */
.L_x_4015:
[----:B------:R-:W-:Y:S05]  /*09a0*/  BSYNC.RECONVERGENT B0 ;  /* 0x0000000000007941 */ /* 0x000fea0003800200 */
.L_x_4014:
[----:B-----5:R-:W0:Y:S01]  /*09b0*/  DSETP.NEU.AND P0, PT, R12, RZ, PT ;  /* 0x000000ff0c00722a */ /* 0x020e220003f0d000 */
[----:B------:R-:W-:Y:S04]  /*09c0*/  BSSY.RECONVERGENT B0, `(.L_x_4017) ;  /* 0x000001f000007945 */ /* 0x000fe80003800200 */
[----:B0-----:R-:W-:Y:S05]  /*09d0*/  @!P0 BRA `(.L_x_4018) ;  /* 0x0000000000608947 */ /* 0x001fea0003800000 */
[----:B------:R0:W2:Y:S01]  /*09e0*/  DADD R34, -RZ, |R12| ;  /* 0x00000000ff227229 */ /* 0x0000a2000000050c */
[----:B------:R-:W-:Y:S01]  /*09f0*/  BSSY.RECONVERGENT B1, `(.L_x_4019) ;  /* 0x0000003000017945 */ /* 0x000fe20003800200 */
[----:B0-2---:R-:W-:-:S07]  /*0a00*/  MOV R0, 0xa20 ;  /* 0x00000a2000007802 */ /* 0x005fce0000000f00 */
[----:B-1----:R-:W-:Y:S05]  /*0a10*/  CALL.REL.NOINC `($_ZN2at6native57_GLOBAL__N__f3eca4a2_24_ForeachBinaryOpScalar_cu_86b9896c25multi_tensor_apply_kernelINS1_18TensorListMetadataILi1EEENS1_21BinaryOpScalarFunctorIdLi1ELi1ELi0EEEJNS1_13power_functorIdEEdEEEvT_T0_DpT1_$__internal_accurate_pow) ;  /* 0x0000002400ec7944 */ /* 0x002fea0003c00000 */
[----:B------:R-:W-:Y:S05]  /*0a20*/  BSYNC.RECONVERGENT B1 ;  /* 0x0000000000017941 */ /* 0x000fea0003800200 */
.L_x_4019:
        /* <DEDUP_REMOVED lines=19> */
.L_x_4018:
[----:B------:R-:W-:Y:S01]  /*0b60*/  ISETP.LE.AND P2, PT, RZ, UR21, PT ;  /* 0x00000015ff007c0c */ /* 0x000fe2000bf43270 */
[----:B------:R-:W-:Y:S01]  /*0b70*/  IMAD.MOV.U32 R8, RZ, RZ, RZ ;  /* 0x000000ffff087224 */ /* 0x000fe200078e00ff */
[----:B------:R-:W-:Y:S02]  /*0b80*/  SEL R9, R13, RZ, P1 ;  /* 0x000000ff0d097207 */ /* 0x000fe40000800000 */
[----:B------:R-:W-:-:S09]  /*0b90*/  PLOP3.LUT P0, PT, P1, PT, PT, 0x80, 0x8 ;  /* 0x000000000008781c */ /* 0x000fd20000f0f070 */
[----:B------:R-:W-:-:S07]  /*0ba0*/  @!P2 LOP3.LUT R9, R9, 0x7ff00000, RZ, 0xfc, !PT ;  /* 0x7ff000000909a812 */ /* 0x000fce00078efcff */
.L_x_4020:
[----:B------:R-:W-:Y:S05]  /*0bb0*/  BSYNC.RECONVERGENT B0 ;  /* 0x0000000000007941 */ /* 0x000fea0003800200 */
.L_x_4017:
        /* <DEDUP_REMOVED lines=19> */
[----:B------:R-:W-:Y:S01]  /*0cf0*/  IMAD.MOV.U32 R8, RZ, RZ, RZ ;  /* 0x000000ffff087224 */ /* 0x000fe200078e00ff */
[----:B------:R-:W-:Y:S06]  /*0d00*/  BRA `(.L_x_4022) ;  /* 0x0000000000307947 */ /* 0x000fec0003800000 */
.L_x_4024:
        /* <DEDUP_REMOVED lines=11> */
.L_x_4023:
[----:B------:R0:W2:Y:S02]  /*0dc0*/  DADD R8, R12, R18 ;  /* 0x000000000c087229 */ /* 0x0000a40000000012 */
.L_x_4022:
[----:B------:R-:W-:Y:S05]  /*0dd0*/  BSYNC.RECONVERGENT B0 ;  /* 0x0000000000007941 */ /* 0x000fea0003800200 */
.L_x_4021:
[----:B------:R-:W3:Y:S01]  /*0de0*/  DSETP.NEU.AND P0, PT, R2, RZ, PT ;  /* 0x000000ff0200722a */ /* 0x000ee20003f0d000 */
[----:B------:R-:W-:Y:S04]  /*0df0*/  BSSY.RECONVERGENT B0, `(.L_x_4025) ;  /* 0x000001f000007945 */ /* 0x000fe80003800200 */
[----:B---3--:R-:W-:Y:S05]  /*0e00*/  @!P0 BRA `(.L_x_4026) ;  /* 0x0000000000608947 */ /* 0x008fea0003800000 */
[----:B------:R3:W4:Y:S01]  /*0e10*/  DADD R34, -RZ, |R2| ;  /* 0x00000000ff227229 */ /* 0x0007220000000502 */
[----:B------:R-:W-:Y:S01]  /*0e20*/  BSSY.RECONVERGENT B1, `(.L_x_4027) ;  /* 0x0000003000017945 */ /* 0x000fe20003800200 */
[----:B---34-:R-:W-:-:S07]  /*0e30*/  MOV R0, 0xe50 ;  /* 0x00000e5000007802 */ /* 0x018fce0000000f00 */
[----:B012---:R-:W-:Y:S05]  /*0e40*/  CALL.REL.NOINC `($_ZN2at6native57_GLOBAL__N__f3eca4a2_24_ForeachBinaryOpScalar_cu_86b9896c25multi_tensor_apply_kernelINS1_18TensorListMetadataILi1EEENS1_21BinaryOpScalarFunctorIdLi1ELi1ELi0EEEJNS1_13power_functorIdEEdEEEvT_T0_DpT1_$__internal_accurate_pow) ;  /* 0x0000002000e07944 */ /* 0x007fea0003c00000 */
[----:B------:R-:W-:Y:S05]  /*0e50*/  BSYNC.RECONVERGENT B1 ;  /* 0x0000000000017941 */ /* 0x000fea0003800200 */
.L_x_4027:
        /* <DEDUP_REMOVED lines=19> */
.L_x_4026:
[----:B------:R-:W-:Y:S01]  /*0f90*/  ISETP.LE.AND P2, PT, RZ, UR21, PT ;  /* 0x00000015ff007c0c */ /* 0x000fe2000bf43270 */
[----:B------:R-:W-:Y:S01]  /*0fa0*/  IMAD.MOV.U32 R10, RZ, RZ, RZ ;  /* 0x000000ffff0a7224 */ /* 0x000fe200078e00ff */
[----:B------:R-:W-:Y:S02]  /*0fb0*/  SEL R11, R3, RZ, P1 ;  /* 0x000000ff030b7207 */ /* 0x000fe40000800000 */
[----:B------:R-:W-:-:S09]  /*0fc0*/  PLOP3.LUT P0, PT, P1, PT, PT, 0x80, 0x8 ;  /* 0x000000000008781c */ /* 0x000fd20000f0f070 */
[----:B------:R-:W-:-:S07]  /*0fd0*/  @!P2 LOP3.LUT R11, R11, 0x7ff00000, RZ, 0xfc, !PT ;  /* 0x7ff000000b0ba812 */ /* 0x000fce00078efcff */
.L_x_4028:
[----:B------:R-:W-:Y:S05]  /*0fe0*/  BSYNC.RECONVERGENT B0 ;  /* 0x0000000000007941 */ /* 0x000fea0003800200 */
.L_x_4025:
        /* <DEDUP_REMOVED lines=21> */
.L_x_4032:
        /* <DEDUP_REMOVED lines=11> */
.L_x_4031:
[----:B------:R3:W4:Y:S02]  /*11f0*/  DADD R10, R2, R18 ;  /* 0x00000000020a7229 */ /* 0x0007240000000012 */
.L_x_4030:
[----:B------:R-:W-:Y:S05]  /*1200*/  BSYNC.RECONVERGENT B0 ;  /* 0x0000000000007941 */ /* 0x000fea0003800200 */
.L_x_4029:
[----:B------:R-:W5:Y:S01]  /*1210*/  DSETP.NEU.AND P0, PT, R4, RZ, PT ;  /* 0x000000ff0400722a */ /* 0x000f620003f0d000 */
[----:B------:R-:W-:Y:S04]  /*1220*/  BSSY.RECONVERGENT B0, `(.L_x_4033) ;  /* 0x000001f000007945 */ /* 0x000fe80003800200 */
[----:B-----5:R-:W-:Y:S05]  /*1230*/  @!P0 BRA `(.L_x_4034) ;  /* 0x0000000000608947 */ /* 0x020fea0003800000 */
[----:B------:R0:W0:Y:S01]  /*1240*/  DADD R34, -RZ, |R4| ;  /* 0x00000000ff227229 */ /* 0x0000220000000504 */
[----:B------:R-:W-:Y:S01]  /*1250*/  BSSY.RECONVERGENT B1, `(.L_x_4035) ;  /* 0x0000003000017945 */ /* 0x000fe20003800200 */
[----:B0-----:R-:W-:-:S07]  /*1260*/  MOV R0, 0x1280 ;  /* 0x0000128000007802 */ /* 0x001fce0000000f00 */
[----:B-1234-:R-:W-:Y:S05]  /*1270*/  CALL.REL.NOINC `($_ZN2at6native57_GLOBAL__N__f3eca4a2_24_ForeachBinaryOpScalar_cu_86b9896c25multi_tensor_apply_kernelINS1_18TensorListMetadataILi1EEENS1_21BinaryOpScalarFunctorIdLi1ELi1ELi0EEEJNS1_13power_functorIdEEdEEEvT_T0_DpT1_$__internal_accurate_pow) ;  /* 0x0000001c00d47944 */ /* 0x01efea0003c00000 */
[----:B------:R-:W-:Y:S05]  /*1280*/  BSYNC.RECONVERGENT B1 ;  /* 0x0000000000017941 */ /* 0x000fea0003800200 */
.L_x_4035:
        /* <DEDUP_REMOVED lines=19> */
.L_x_4034:
[----:B------:R-:W-:Y:S01]  /*13c0*/  ISETP.LE.AND P2, PT, RZ, UR21, PT ;  /* 0x00000015ff007c0c */ /* 0x000fe2000bf43270 */
[----:B------:R-:W-:Y:S01]  /*13d0*/  IMAD.MOV.U32 R20, RZ, RZ, RZ ;  /* 0x000000ffff147224 */ /* 0x000fe200078e00ff */
[----:B------:R-:W-:Y:S02]  /*13e0*/  SEL R21, R5, RZ, P1 ;  /* 0x000000ff05157207 */ /* 0x000fe40000800000 */
[----:B------:R-:W-:-:S09]  /*13f0*/  PLOP3.LUT P0, PT, P1, PT, PT, 0x80, 0x8 ;  /* 0x000000000008781c */ /* 0x000fd20000f0f070 */
[----:B------:R-:W-:-:S07]  /*1400*/  @!P2 LOP3.LUT R21, R21, 0x7ff00000, RZ, 0xfc, !PT ;  /* 0x7ff000001515a812 */ /* 0x000fce00078efcff */
.L_x_4036:
[----:B------:R-:W-:Y:S05]  /*1410*/  BSYNC.RECONVERGENT B0 ;  /* 0x0000000000007941 */ /* 0x000fea0003800200 */
.L_x_4033:
        /* <DEDUP_REMOVED lines=21> */
.L_x_4040:
        /* <DEDUP_REMOVED lines=11> */
.L_x_4039:
[----:B------:R0:W0:Y:S02]  /*1620*/  DADD R20, R4, R18 ;  /* 0x0000000004147229 */ /* 0x0000240000000012 */
.L_x_4038:
[----:B------:R-:W-:Y:S05]  /*1630*/  BSYNC.RECONVERGENT B0 ;  /* 0x0000000000007941 */ /* 0x000fea0003800200 */
.L_x_4037:
[----:B------:R-:W5:Y:S01]  /*1640*/  S2R R0, SR_TID.X ;  /* 0x0000000000007919 */ /* 0x000f620000002100 */
[----:B------:R-:W1:Y:S01]  /*1650*/  LDCU UR11, c[0x0][0x360] ;  /* 0x00006c00ff0b77ac */ /* 0x000e620008000800 */
[----:B------:R-:W0:Y:S01]  /*1660*/  DSETP.NEU.AND P5, PT, R4, 1, PT ;  /* 0x3ff000000400742a */ /* 0x000e220003fad000 */
[----:B------:R-:W-:Y:S01]  /*1670*/  BSSY.RECONVERGENT B0, `(.L_x_4041) ;  /* 0x000001f000007945 */ /* 0x000fe20003800200 */
[----:B0-----:R-:W-:Y:S02]  /*1680*/  FSEL R20, R20, RZ, P5 ;  /* 0x000000ff14147208 */ /* 0x001fe40002800000 */
[----:B------:R-:W-:Y:S02]  /*1690*/  FSEL R21, R21, 1.875, P5 ;  /* 0x3ff0000015157808 */ /* 0x000fe40002800000 */
[----:B-----5:R-:W-:-:S04]  /*16a0*/  IADD3 R4, P2, PT, R0, UR4, RZ ;  /* 0x0000000400047c10 */ /* 0x020fc8000ff5e0ff */
[C---:B------:R-:W-:Y:S01]  /*16b0*/  ISETP.GE.U32.AND P4, PT, R4.reuse, UR22, PT ;  /* 0x0000001604007c0c */ /* 0x040fe2000bf86070 */
[----:B------:R-:W-:Y:S01]  /*16c0*/  IMAD.X R5, RZ, RZ, UR5, P2 ;  /* 0x00000005ff057e24 */ /* 0x000fe200090e06ff */
[----:B-1----:R-:W-:-:S04]  /*16d0*/  IADD3 R23, P0, PT, R4, UR11, RZ ;  /* 0x0000000b04177c10 */ /* 0x002fc8000ff1e0ff */
[----:B------:R-:W-:Y:S01]  /*16e0*/  ISETP.GE.U32.AND.EX P4, PT, R5, UR23, PT, P4 ;  /* 0x0000001705007c0c */ /* 0x000fe2000bf86140 */
[----:B------:R-:W-:Y:S01]  /*16f0*/  IMAD.X R24, RZ, RZ, R5, P0 ;  /* 0x000000ffff187224 */ /* 0x000fe200000e0605 */
[C---:B------:R-:W-:Y:S02]  /*1700*/  IADD3 R25, P2, PT, R23.reuse, UR11, RZ ;  /* 0x0000000b17197c10 */ /* 0x040fe4000ff5e0ff */
[----:B------:R-:W-:Y:S02]  /*1710*/  ISETP.GE.U32.AND P0, PT, R23, UR22, PT ;  /* 0x0000001617007c0c */ /* 0x000fe4000bf06070 */
[C---:B------:R-:W-:Y:S01]  /*1720*/  IADD3 R22, P6, PT, R25.reuse, UR11, RZ ;  /* 0x0000000b19167c10 */ /* 0x040fe2000ffde0ff */
[----:B------:R-:W-:Y:S01]  /*1730*/  IMAD.X R23, RZ, RZ, R24, P2 ;  /* 0x000000ffff177224 */ /* 0x000fe200010e0618 */
[----:B------:R-:W-:Y:S02]  /*1740*/  ISETP.GE.U32.AND P3, PT, R25, UR22, PT ;  /* 0x0000001619007c0c */ /* 0x000fe4000bf66070 */
[----:B------:R-:W-:Y:S01]  /*1750*/  ISETP.GE.U32.AND P2, PT, R22, UR22, PT ;  /* 0x0000001616007c0c */ /* 0x000fe2000bf46070 */
[----:B------:R-:W-:Y:S01]  /*1760*/  IMAD.X R22, RZ, RZ, R23, P6 ;  /* 0x000000ffff167224 */ /* 0x000fe200030e0617 */
[----:B------:R-:W-:-:S02]  /*1770*/  ISETP.GE.U32.AND.EX P0, PT, R24, UR23, PT, P0 ;  /* 0x0000001718007c0c */ /* 0x000fc4000bf06100 */
[----:B------:R-:W-:Y:S02]  /*1780*/  ISETP.GE.U32.AND.EX P3, PT, R23, UR23, PT, P3 ;  /* 0x0000001717007c0c */ /* 0x000fe4000bf66130 */
[----:B------:R-:W-:-:S15]  /*1790*/  ISETP.GE.U32.AND.EX P2, PT, R22, UR23, PT, P2 ;  /* 0x0000001716007c0c */ /* 0x000fde000bf46120 */
[----:B------:R-:W-:-:S15]  /*17a0*/  NOP ;  /* 0x0000000000007918 */ /* 0x000fde0000000000 */
[----:B------:R-:W-:-:S02]  /*17b0*/  NOP ;  /* 0x0000000000007918 */ /* 0x000fc40000000000 */
[----:B------:R0:W1:Y:S02]  /*17c0*/  DSETP.NEU.AND P5, PT, R18, RZ, PT ;  /* 0x000000ff1200722a */ /* 0x0000640003fad000 */
[----:B-1----:R-:W-:Y:S05]  /*17d0*/  @P4 BRA `(.L_x_4042) ;  /* 0x0000000000204947 */ /* 0x002fea0003800000 */
[----:B------:R1:W5:Y:S02]  /*17e0*/  DSETP.NEU.AND P4, PT, R14, 1, PT ;  /* 0x3ff000000e00742a */ /* 0x0003640003f8d000 */
[----:B-1----:R-:W-:Y:S02]  /*17f0*/  LEA R14, P6, R4, UR6, 0x3 ;  /* 0x00000006040e7c11 */ /* 0x002fe4000f8c18ff */
[----:B-----5:R-:W-:Y:S02]  /*1800*/  FSEL R6, R6, RZ, P4 ;  /* 0x000000ff06067208 */ /* 0x020fe40002000000 */
[----:B------:R-:W-:Y:S02]  /*1810*/  FSEL R7, R7, 1.875, P4 ;  /* 0x3ff0000007077808 */ /* 0x000fe40002000000 */
[----:B------:R-:W-:Y:S02]  /*1820*/  LEA.HI.X R15, R4, UR7, R5, 0x3, P6 ;  /* 0x00000007040f7c11 */ /* 0x000fe4000b0f1c05 */
[----:B------:R-:W-:-:S02]  /*1830*/  FSEL R6, R6, RZ, P5 ;  /* 0x000000ff06067208 */ /* 0x000fc40002800000 */
[----:B------:R-:W-:-:S05]  /*1840*/  FSEL R7, R7, 1.875, P5 ;  /* 0x3ff0000007077808 */ /* 0x000fca0002800000 */
[----:B------:R1:W-:Y:S02]  /*1850*/  STG.E.64 desc[UR14][R14.64], R6 ;  /* 0x000000060e007986 */ /* 0x0003e4000c101b0e */
.L_x_4042:
[----:B------:R-:W-:Y:S05]  /*1860*/  BSYNC.RECONVERGENT B0 ;  /* 0x0000000000007941 */ /* 0x000fea0003800200 */
.L_x_4041:
[----:B------:R-:W-:Y:S04]  /*1870*/  BSSY.RECONVERGENT B0, `(.L_x_4043) ;  /* 0x000000d000007945 */ /* 0x000fe80003800200 */
[----:B------:R-:W-:Y:S05]  /*1880*/  @P0 BRA `(.L_x_4044) ;  /* 0x00000000002c0947 */ /* 0x000fea0003800000 */
[----:B-1----:R-:W1:Y:S01]  /*1890*/  LDC R14, c[0x0][0x360] ;  /* 0x0000d800ff0e7b82 */ /* 0x002e620000000800 */
[----:B------:R-:W-:Y:S01]  /*18a0*/  LEA R6, P4, R4, UR6, 0x3 ;  /* 0x0000000604067c11 */ /* 0x000fe2000f8818ff */
[----:B------:R-:W2:Y:S02]  /*18b0*/  DSETP.NEU.AND P0, PT, R12, 1, PT ;  /* 0x3ff000000c00742a */ /* 0x000ea40003f0d000 */
[----:B--2---:R-:W-:Y:S02]  /*18c0*/  FSEL R7, R8, RZ, P0 ;  /* 0x000000ff08077208 */ /* 0x004fe40000000000 */
[----:B------:R-:W-:Y:S02]  /*18d0*/  FSEL R12, R9, 1.875, P0 ;  /* 0x3ff00000090c7808 */ /* 0x000fe40000000000 */
[----:B------:R-:W-:Y:S02]  /*18e0*/  LEA.HI.X R9, R4, UR7, R5, 0x3, P4 ;  /* 0x0000000704097c11 */ /* 0x000fe4000a0f1c05 */
[----:B-1----:R-:W-:-:S02]  /*18f0*/  LEA R8, P0, R14, R6, 0x3 ;  /* 0x000000060e087211 */ /* 0x002fc400078018ff */
[----:B------:R-:W-:Y:S02]  /*1900*/  FSEL R6, R7, RZ, P5 ;  /* 0x000000ff07067208 */ /* 0x000fe40002800000 */
[----:B------:R-:W-:Y:S02]  /*1910*/  FSEL R7, R12, 1.875, P5 ;  /* 0x3ff000000c077808 */ /* 0x000fe40002800000 */
[----:B------:R-:W-:-:S05]  /*1920*/  LEA.HI.X R9, R14, R9, RZ, 0x3, P0 ;  /* 0x000000090e097211 */ /* 0x000fca00000f1cff */
[----:B------:R1:W-:Y:S02]  /*1930*/  STG.E.64 desc[UR14][R8.64], R6 ;  /* 0x0000000608007986 */ /* 0x0003e4000c101b0e */
.L_x_4044:
[----:B------:R-:W-:Y:S05]  /*1940*/  BSYNC.RECONVERGENT B0 ;  /* 0x0000000000007941 */ /* 0x000fea0003800200 */
.L_x_4043:
[----:B------:R-:W-:Y:S04]  /*1950*/  BSSY.RECONVERGENT B0, `(.L_x_4045) ;  /* 0x0000010000007945 */ /* 0x000fe80003800200 */
[----:B------:R-:W-:Y:S05]  /*1960*/  @P3 BRA `(.L_x_4046) ;  /* 0x0000000000383947 */ /* 0x000fea0003800000 */
[----:B------:R-:W-:Y:S01]  /*1970*/  USHF.L.U32 UR12, UR11, 0x3, URZ ;  /* 0x000000030b0c7899 */ /* 0x000fe200080006ff */
[----:B------:R-:W3:Y:S01]  /*1980*/  DSETP.NEU.AND P0, PT, R2, 1, PT ;  /* 0x3ff000000200742a */ /* 0x000ee20003f0d000 */
[----:B------:R-:W-:Y:S01]  /*1990*/  USHF.R.U32.HI UR13, URZ, 0x1d, UR11 ;  /* 0x0000001dff0d7899 */ /* 0x000fe2000801160b */
[----:B-1----:R-:W-:Y:S02]  /*19a0*/  LEA R6, P4, R4, UR6, 0x3 ;  /* 0x0000000604067c11 */ /* 0x002fe4000f8818ff */
[----:B---34-:R-:W-:Y:S01]  /*19b0*/  FSEL R2, R10, RZ, P0 ;  /* 0x000000ff0a027208 */ /* 0x018fe20000000000 */
[----:B------:R-:W-:Y:S01]  /*19c0*/  IMAD.U32 R7, RZ, RZ, UR12 ;  /* 0x0000000cff077e24 */ /* 0x000fe2000f8e00ff */
[----:B------:R-:W-:Y:S01]  /*19d0*/  FSEL R10, R11, 1.875, P0 ;  /* 0x3ff000000b0a7808 */ /* 0x000fe20000000000 */
[----:B--2---:R-:W-:Y:S01]  /*19e0*/  IMAD.U32 R8, RZ, RZ, UR13 ;  /* 0x0000000dff087e24 */ /* 0x004fe2000f8e00ff */
[----:B------:R-:W-:Y:S02]  /*19f0*/  FSEL R2, R2, RZ, P5 ;  /* 0x000000ff02027208 */ /* 0x000fe40002800000 */
[----:B------:R-:W-:-:S02]  /*1a00*/  IADD3 R6, P0, P3, R6, UR12, R7 ;  /* 0x0000000c06067c10 */ /* 0x000fc4000fb1e007 */
[----:B------:R-:W-:Y:S02]  /*1a10*/  LEA.HI.X R7, R4, UR7, R5, 0x3, P4 ;  /* 0x0000000704077c11 */ /* 0x000fe4000a0f1c05 */
[----:B------:R-:W-:Y:S02]  /*1a20*/  FSEL R3, R10, 1.875, P5 ;  /* 0x3ff000000a037808 */ /* 0x000fe40002800000 */
[----:B------:R-:W-:-:S05]  /*1a30*/  IADD3.X R7, PT, PT, R7, UR13, R8, P0, P3 ;  /* 0x0000000d07077c10 */ /* 0x000fca00087e6408 */
[----:B------:R1:W-:Y:S02]  /*1a40*/  STG.E.64 desc[UR14][R6.64], R2 ;  /* 0x0000000206007986 */ /* 0x0003e4000c101b0e */
.L_x_4046:
[----:B------:R-:W-:Y:S05]  /*1a50*/  BSYNC.RECONVERGENT B0 ;  /* 0x0000000000007941 */ /* 0x000fea0003800200 */
.L_x_4045:
[----:B------:R-:W-:Y:S01]  /*1a60*/  BSSY.RECONVERGENT B0, `(.L_x_4047) ;  /* 0x000000f000007945 */ /* 0x000fe20003800200 */
[----:B------:R-:W-:Y:S02]  /*1a70*/  FSEL R20, R20, RZ, P5 ;  /* 0x000000ff14147208 */ /* 0x000fe40002800000 */
[----:B------:R-:W-:Y:S01]  /*1a80*/  FSEL R21, R21, 1.875, P5 ;  /* 0x3ff0000015157808 */ /* 0x000fe20002800000 */
[----:B------:R-:W-:Y:S06]  /*1a90*/  @P2 BRA `(.L_x_4048) ;  /* 0x00000000002c2947 */ /* 0x000fec0003800000 */
[----:B------:R-:W-:Y:S01]  /*1aa0*/  USHF.L.U32 UR12, UR11, 0x3, URZ ;  /* 0x000000030b0c7899 */ /* 0x000fe200080006ff */
[----:B-1-3--:R-:W-:Y:S01]  /*1ab0*/  LEA R2, P0, R4, UR6, 0x3 ;  /* 0x0000000604027c11 */ /* 0x00afe2000f8018ff */
        /* <DEDUP_REMOVED lines=8> */
[----:B------:R1:W-:Y:S04]  /*1b40*/  STG.E.64 desc[UR14][R2.64], R20 ;  /* 0x0000001402007986 */ /* 0x0003e8000c101b0e */
.L_x_4048:
[----:B------:R-:W-:Y:S05]  /*1b50*/  BSYNC.RECONVERGENT B0 ;  /* 0x0000000000007941 */ /* 0x000fea0003800200 */
.L_x_4047:
[----:B------:R-:W-:-:S04]  /*1b60*/  ULEA UR4, UP0, UR11, UR4, 0x2 ;  /* 0x000000040b047291 */ /* 0x000fc8000f8010ff */
[----:B------:R-:W-:Y:S02]  /*1b70*/  UIADD3.X UR5, UPT, UPT, URZ, UR5, URZ, UP0, !UPT ;  /* 0x00000005ff057290 */ /* 0x000fe400087fe4ff */
[----:B------:R-:W-:-:S04]  /*1b80*/  UISETP.GE.U32.AND UP0, UPT, UR4, UR22, UPT ;  /* 0x000000160400728c */ /* 0x000fc8000bf06070 */
[----:B------:R-:W-:-:S09]  /*1b90*/  UISETP.GE.U32.AND.EX UP0, UPT, UR5, UR23, UPT, UP0 ;  /* 0x000000170500728c */ /* 0x000fd2000bf06100 */
[----:B------:R-:W-:Y:S05]  /*1ba0*/  BRA.U !UP0, `(.L_x_4049) ;  /* 0xffffffe508dc7547 */ /* 0x000fea000b83ffff */
[----:B------:R-:W-:Y:S05]  /*1bb0*/  EXIT ;  /* 0x000000000000794d */ /* 0x000fea0003800000 */
.L_x_4010:
[----:B------:R-:W0:Y:S02]  /*1bc0*/  S2R R2, SR_TID.X ;  /* 0x0000000000027919 */ /* 0x000e240000002100 */
[----:B0-----:R-:W-:-:S03]  /*1bd0*/  IMAD.WIDE.U32 R4, R2, 0x4, RZ ;  /* 0x0000000402047825 */ /* 0x001fc600078e00ff */
[----:B------:R-:W-:-:S04]  /*1be0*/  ISETP.GE.U32.AND P0, PT, R4, UR18, PT ;  /* 0x0000001204007c0c */ /* 0x000fc8000bf06070 */
[----:B------:R-:W-:-:S13]  /*1bf0*/  ISETP.GE.AND.EX P0, PT, R5, UR4, PT, P0 ;  /* 0x0000000405007c0c */ /* 0x000fda000bf06300 */
[----:B------:R-:W-:Y:S05]  /*1c00*/  @P0 EXIT ;  /* 0x000000000000094d */ /* 0x000fea0003800000 */
[----:B------:R-:W0:Y:S01]  /*1c10*/  LDCU.64 UR10, c[0x0][0x10b0] ;  /* 0x00021600ff0a77ac */ /* 0x000e220008000a00 */
[----:B------:R-:W1:Y:S01]  /*1c20*/  LDC.64 R4, c[0x0][0x10b0] ;  /* 0x00042c00ff047b82 */ /* 0x000e620000000a00 */
[----:B------:R-:W-:Y:S01]  /*1c30*/  BSSY.RECONVERGENT B0, `(.L_x_4050) ;  /* 0x0000158000007945 */ /* 0x000fe20003800200 */
[----:B------:R-:W-:Y:S01]  /*1c40*/  IMAD.MOV.U32 R3, RZ, RZ, RZ ;  /* 0x000000ffff037224 */ /* 0x000fe200078e00ff */
[----:B------:R-:W2:Y:S01]  /*1c50*/  LDCU UR20, c[0x0][0x10b4] ;  /* 0x00021680ff1477ac */ /* 0x000ea20008000800 */
[----:B------:R-:W3:Y:S01]  /*1c60*/  LDCU.64 UR16, c[0x0][0x10b0] ;  /* 0x00021600ff1077ac */ /* 0x000ee20008000a00 */
[----:B0-----:R-:W-:Y:S02]  /*1c70*/  USHF.R.U32.HI UR5, URZ, 0x14, UR11 ;  /* 0x00000014ff057899 */ /* 0x001fe4000801160b */
[----:B------:R-:W-:Y:S02]  /*1c80*/  UISETP.GE.AND UP1, UPT, UR11, URZ, UPT ;  /* 0x000000ff0b00728c */ /* 0x000fe4000bf26270 */
[----:B------:R-:W-:-:S04]  /*1c90*/  ULOP3.LUT UR5, UR5, 0x7ff, URZ, 0xc0, !UPT ;  /* 0x000007ff05057892 */ /* 0x000fc8000f8ec0ff */
[----:B------:R-:W-:-:S04]  /*1ca0*/  UIADD3 UR5, UPT, UPT, UR5, -0x3f4, URZ ;  /* 0xfffffc0c05057890 */ /* 0x000fc8000fffe0ff */
[----:B------:R-:W-:Y:S02]  /*1cb0*/  USHF.L.U32 UR19, UR10, UR5, URZ ;  /* 0x000000050a137299 */ /* 0x000fe400080006ff */
[----:B------:R-:W-:Y:S02]  /*1cc0*/  USHF.L.U64.HI UR5, UR10, UR5, UR11 ;  /* 0x000000050a057299 */ /* 0x000fe4000801020b */
[----:B------:R-:W-:Y:S02]  /*1cd0*/  UISETP.NE.U32.AND UP0, UPT, UR19, URZ, UPT ;  /* 0x000000ff1300728c */ /* 0x000fe4000bf05070 */
[----:B------:R-:W-:Y:S02]  /*1ce0*/  USEL UR11, URZ, 0x7ff00000, !UP1 ;  /* 0x7ff00000ff0b7887 */ /* 0x000fe4000c800000 */
[----:B------:R-:W-:-:S06]  /*1cf0*/  UISETP.NE.AND.EX UP0, UPT, UR5, -0x80000000, UPT, UP0 ;  /* 0x800000000500788c */ /* 0x000fcc000bf05300 */
[----:B------:R-:W-:-:S13]  /*1d00*/  PLOP3.LUT P0, PT, PT, PT, UP0, 0x80, 0x8 ;  /* 0x000000000008781c */ /* 0x000fda0003f0f008 */
[----:B-1----:R0:W1:-:S15]  /*1d10*/  DSETP.NEU.AND P0, PT, |R4|, 0.5, !P0 ;  /* 0x3fe000000400742a */ /* 0x00205e000470d200 */
[----:B------:R-:W-:-:S15]  /*1d20*/  NOP ;  /* 0x0000000000007918 */ /* 0x000fde0000000000 */
[----:B------:R-:W-:-:S15]  /*1d30*/  NOP ;  /* 0x0000000000007918 */ /* 0x000fde0000000000 */
[----:B------:R-:W-:-:S15]  /*1d40*/  NOP ;  /* 0x0000000000007918 */ /* 0x000fde0000000000 */
[----:B------:R-:W-:-:S04]  /*1d50*/  NOP ;  /* 0x0000000000007918 */ /* 0x000fc80000000000 */
[----:B0123--:R-:W0:Y:S02]  /*1d60*/  FRND.F64.TRUNC R4, R4 ;  /* 0x0000000400047313 */ /* 0x00fe24000030d800 */
.L_x_4081:
[----:B-1----:R-:W-:-:S04]  /*1d70*/  LEA R12, P1, R2, UR6, 0x5 ;  /* 0x00000006020c7c11 */ /* 0x002fc8000f8228ff */
        /* <DEDUP_REMOVED lines=14> */
[----:B0-----:R-:W-:Y:S05]  /*1e60*/  CALL.REL.NOINC `($_ZN2at6native57_GLOBAL__N__f3eca4a2_24_ForeachBinaryOpScalar_cu_86b9896c25multi_tensor_apply_kernelINS1_18TensorListMetadataILi1EEENS1_21BinaryOpScalarFunctorIdLi1ELi1ELi0EEEJNS1_13power_functorIdEEdEEEvT_T0_DpT1_$__internal_accurate_pow) ;  /* 0x0000001000d87944 */ /* 0x001fea0003c00000 */
[----:B------:R-:W-:Y:S05]  /*1e70*/  BSYNC.RECONVERGENT B2 ;  /* 0x0000000000027941 */ /* 0x000fea0003800200 */
.L_x_4053:
        /* <DEDUP_REMOVED lines=16> */
.L_x_4052:
[----:B------:R-:W-:Y:S05]  /*1f80*/  BSYNC.RECONVERGENT B1 ;  /* 0x0000000000017941 */ /* 0x000fea0003800200 */
.L_x_4051:
        /* <DEDUP_REMOVED lines=27> */
.L_x_4056:
[----:B------:R-:W1:Y:S02]  /*2140*/  DSETP.NEU.AND P2, PT, |R12|, +INF , PT ;  /* 0x7ff000000c00742a */ /* 0x000e640003f4d200 */
[----:B-1----:R-:W-:Y:S05]  /*2150*/  @P2 BRA `(.L_x_4055) ;  /* 0x0000000000242947 */ /* 0x002fea0003800000 */
        /* <DEDUP_REMOVED lines=9> */
.L_x_4055:
[----:B------:R-:W-:Y:S05]  /*21f0*/  BSYNC.RECONVERGENT B1 ;  /* 0x0000000000017941 */ /* 0x000fea0003800200 */
.L_x_4054:
[----:B------:R-:W1:Y:S01]  /*2200*/  DSETP.NEU.AND P1, PT, R14, RZ, PT ;  /* 0x000000ff0e00722a */ /* 0x000e620003f2d000 */
[----:B------:R-:W-:Y:S04]  /*2210*/  BSSY.RECONVERGENT B1, `(.L_x_4057) ;  /* 0x000001f000017945 */ /* 0x000fe80003800200 */
[----:B-1----:R-:W-:Y:S05]  /*2220*/  @!P1 BRA `(.L_x_4058) ;  /* 0x0000000000609947 */ /* 0x002fea0003800000 */
[----:B------:R1:W2:Y:S01]  /*2230*/  DADD R34, -RZ, |R14| ;  /* 0x00000000ff227229 */ /* 0x0002a2000000050e */
[----:B------:R-:W-:Y:S01]  /*2240*/  BSSY.RECONVERGENT B2, `(.L_x_4059) ;  /* 0x0000003000027945 */ /* 0x000fe20003800200 */
[----:B-12---:R-:W-:-:S07]  /*2250*/  MOV R0, 0x2270 ;  /* 0x0000227000007802 */ /* 0x006fce0000000f00 */
[----:B0-----:R-:W-:Y:S05]  /*2260*/  CALL.REL.NOINC `($_ZN2at6native57_GLOBAL__N__f3eca4a2_24_ForeachBinaryOpScalar_cu_86b9896c25multi_tensor_apply_kernelINS1_18TensorListMetadataILi1EEENS1_21BinaryOpScalarFunctorIdLi1ELi1ELi0EEEJNS1_13power_functorIdEEdEEEvT_T0_DpT1_$__internal_accurate_pow) ;  /* 0x0000000c00d87944 */ /* 0x001fea0003c00000 */
[----:B------:R-:W-:Y:S05]  /*2270*/  BSYNC.RECONVERGENT B2 ;  /* 0x0000000000027941 */ /* 0x000fea0003800200 */
.L_x_4059:
        /* <DEDUP_REMOVED lines=19> */
.L_x_4058:
[----:B------:R-:W-:Y:S01]  /*23b0*/  ISETP.LE.AND P2, PT, RZ, UR20, PT ;  /* 0x00000014ff007c0c */ /* 0x000fe2000bf43270 */
[----:B------:R-:W-:Y:S01]  /*23c0*/  IMAD.MOV.U32 R8, RZ, RZ, RZ ;  /* 0x000000ffff087224 */ /* 0x000fe200078e00ff */
[----:B------:R-:W-:Y:S02]  /*23d0*/  SEL R9, R15, RZ, P0 ;  /* 0x000000ff0f097207 */ /* 0x000fe40000000000 */
[----:B------:R-:W-:-:S09]  /*23e0*/  PLOP3.LUT P1, PT, P0, PT, PT, 0x80, 0x8 ;  /* 0x000000000008781c */ /* 0x000fd2000072f070 */
[----:B------:R-:W-:-:S07]  /*23f0*/  @!P2 LOP3.LUT R9, R9, 0x7ff00000, RZ, 0xfc, !PT ;  /* 0x7ff000000909a812 */ /* 0x000fce00078efcff */
.L_x_4060:
[----:B------:R-:W-:Y:S05]  /*2400*/  BSYNC.RECONVERGENT B1 ;  /* 0x0000000000017941 */ /* 0x000fea0003800200 */
.L_x_4057:
        /* <DEDUP_REMOVED lines=21> */
.L_x_4064:
        /* <DEDUP_REMOVED lines=11> */
.L_x_4063:
[----:B------:R1:W2:Y:S02]  /*2610*/  DADD R8, R14, R22 ;  /* 0x000000000e087229 */ /* 0x0002a40000000016 */
.L_x_4062:
[----:B------:R-:W-:Y:S05]  /*2620*/  BSYNC.RECONVERGENT B1 ;  /* 0x0000000000017941 */ /* 0x000fea0003800200 */
.L_x_4061:
        /* <DEDUP_REMOVED lines=8> */
.L_x_4067:
        /* <DEDUP_REMOVED lines=19> */
.L_x_4066:
[----:B------:R-:W-:Y:S01]  /*27e0*/  ISETP.LE.AND P2, PT, RZ, UR20, PT ;  /* 0x00000014ff007c0c */ /* 0x000fe2000bf43270 */
[----:B------:R-:W-:Y:S01]  /*27f0*/  IMAD.MOV.U32 R10, RZ, RZ, RZ ;  /* 0x000000ffff0a7224 */ /* 0x000fe200078e00ff */
[----:B------:R-:W-:Y:S02]  /*2800*/  SEL R11, R17, RZ, P0 ;  /* 0x000000ff110b7207 */ /* 0x000fe40000000000 */
[----:B------:R-:W-:-:S09]  /*2810*/  PLOP3.LUT P1, PT, P0, PT, PT, 0x80, 0x8 ;  /* 0x000000000008781c */ /* 0x000fd2000072f070 */
[----:B------:R-:W-:-:S07]  /*2820*/  @!P2 LOP3.LUT R11, R11, 0x7ff00000, RZ, 0xfc, !PT ;  /* 0x7ff000000b0ba812 */ /* 0x000fce00078efcff */
.L_x_4068:
[----:B------:R-:W-:Y:S05]  /*2830*/  BSYNC.RECONVERGENT B1 ;  /* 0x0000000000017941 */ /* 0x000fea0003800200 */
.L_x_4065:
        /* <DEDUP_REMOVED lines=21> */
.L_x_4072:
        /* <DEDUP_REMOVED lines=11> */
.L_x_4071:
[----:B------:R3:W4:Y:S02]  /*2a40*/  DADD R10, R16, R22 ;  /* 0x00000000100a7229 */ /* 0x0007240000000016 */
.L_x_4070:
[----:B------:R-:W-:Y:S05]  /*2a50*/  BSYNC.RECONVERGENT B1 ;  /* 0x0000000000017941 */ /* 0x000fea0003800200 */
.L_x_4069:
        /* <DEDUP_REMOVED lines=8> */
.L_x_4075:
        /* <DEDUP_REMOVED lines=19> */
.L_x_4074:
[----:B------:R-:W-:Y:S01]  /*2c10*/  ISETP.LE.AND P2, PT, RZ, UR20, PT ;  /* 0x00000014ff007c0c */ /* 0x000fe2000bf43270 */
[----:B------:R-:W-:Y:S01]  /*2c20*/  IMAD.MOV.U32 R20, RZ, RZ, RZ ;  /* 0x000000ffff147224 */ /* 0x000fe200078e00ff */
[----:B------:R-:W-:Y:S02]  /*2c30*/  SEL R21, R19, RZ, P0 ;  /* 0x000000ff13157207 */ /* 0x000fe40000000000 */
[----:B------:R-:W-:-:S09]  /*2c40*/  PLOP3.LUT P1, PT, P0, PT, PT, 0x80, 0x8 ;  /* 0x000000000008781c */ /* 0x000fd2000072f070 */
[----:B------:R-:W-:-:S07]  /*2c50*/  @!P2 LOP3.LUT R21, R21, 0x7ff00000, RZ, 0xfc, !PT ;  /* 0x7ff000001515a812 */ /* 0x000fce00078efcff */
.L_x_4076:
[----:B------:R-:W-:Y:S05]  /*2c60*/  BSYNC.RECONVERGENT B1 ;  /* 0x0000000000017941 */ /* 0x000fea0003800200 */
.L_x_4073:
        /* <DEDUP_REMOVED lines=21> */
.L_x_4080:
        /* <DEDUP_REMOVED lines=11> */
.L_x_4079:
[----:B------:R0:W0:Y:S02]  /*2e70*/  DADD R20, R18, R22 ;  /* 0x0000000012147229 */ /* 0x0000240000000016 */
.L_x_4078:
[----:B------:R-:W-:Y:S05]  /*2e80*/  BSYNC.RECONVERGENT B1 ;  /* 0x0000000000017941 */ /* 0x000fea0003800200 */
.L_x_4077:
[----:B------:R-:W5:Y:S01]  /*2e90*/  LDCU UR10, c[0x0][0x360] ;  /* 0x00006c00ff0a77ac */ /* 0x000f620008000800 */
[----:B------:R-:W-:-:S15]  /*2ea0*/  DSETP.NEU.AND P1, PT, R18, 1, PT ;  /* 0x3ff000001200742a */ /* 0x000fde0003f2d000 */
[----:B------:R-:W-:-:S15]  /*2eb0*/  NOP ;  /* 0x0000000000007918 */ /* 0x000fde0000000000 */
[----:B------:R-:W-:-:S15]  /*2ec0*/  NOP ;  /* 0x0000000000007918 */ /* 0x000fde0000000000 */
[----:B------:R-:W-:-:S15]  /*2ed0*/  NOP ;  /* 0x0000000000007918 */ /* 0x000fde0000000000 */
[----:B------:R-:W-:-:S04]  /*2ee0*/  NOP ;  /* 0x0000000000007918 */ /* 0x000fc80000000000 */
[----:B------:R-:W1:-:S15]  /*2ef0*/  DSETP.NEU.AND P2, PT, R12, 1, PT ;  /* 0x3ff000000c00742a */ /* 0x000e5e0003f4d000 */
[----:B------:R-:W-:-:S15]  /*2f00*/  NOP ;  /* 0x0000000000007918 */ /* 0x000fde0000000000 */
[----:B------:R-:W-:-:S15]  /*2f10*/  NOP ;  /* 0x0000000000007918 */ /* 0x000fde0000000000 */
[----:B------:R-:W-:-:S15]  /*2f20*/  NOP ;  /* 0x0000000000007918 */ /* 0x000fde0000000000 */
[----:B------:R-:W-:-:S04]  /*2f30*/  NOP ;  /* 0x0000000000007918 */ /* 0x000fc80000000000 */
[----:B------:R1:W2:Y:S02]  /*2f40*/  DSETP.NEU.AND P3, PT, R14, 1, PT ;  /* 0x3ff000000e00742a */ /* 0x0002a40003f6d000 */
[----:B-1----:R-:W-:Y:S02]  /*2f50*/  FSEL R14, R6, RZ, P2 ;  /* 0x000000ff060e7208 */ /* 0x002fe40001000000 */
[----:B------:R-:W-:Y:S02]  /*2f60*/  FSEL R15, R7, 1.875, P2 ;  /* 0x3ff00000070f7808 */ /* 0x000fe40001000000 */
[----:B--2---:R-:W-:Y:S02]  /*2f70*/  FSEL R0, R8, RZ, P3 ;  /* 0x000000ff08007208 */ /* 0x004fe40001800000 */
[----:B------:R-:W-:-:S15]  /*2f80*/  FSEL R8, R9, 1.875, P3 ;  /* 0x3ff0000009087808 */ /* 0x000fde0001800000 */
[----:B------:R-:W-:-:S15]  /*2f90*/  NOP ;  /* 0x0000000000007918 */ /* 0x000fde0000000000 */
[----:B------:R-:W-:-:S15]  /*2fa0*/  NOP ;  /* 0x0000000000007918 */ /* 0x000fde0000000000 */
[----:B------:R-:W-:-:S11]  /*2fb0*/  NOP ;  /* 0x0000000000007918 */ /* 0x000fd60000000000 */
[----:B------:R0:W4:Y:S02]  /*2fc0*/  DSETP.NEU.AND P4, PT, R16, 1, PT ;  /* 0x3ff000001000742a */ /* 0x0001240003f8d000 */
[----:B0--3--:R-:W-:Y:S02]  /*2fd0*/  FSEL R16, R20, RZ, P1 ;  /* 0x000000ff14107208 */ /* 0x009fe40000800000 */
[----:B------:R-:W-:Y:S02]  /*2fe0*/  FSEL R17, R21, 1.875, P1 ;  /* 0x3ff0000015117808 */ /* 0x000fe40000800000 */
[----:B------:R-:W-:Y:S02]  /*2ff0*/  LEA R6, P1, R2, UR6, 0x5 ;  /* 0x0000000602067c11 */ /* 0x000fe4000f8228ff */
[----:B----4-:R-:W-:Y:S02]  /*3000*/  FSEL R12, R10, RZ, P4 ;  /* 0x000000ff0a0c7208 */ /* 0x010fe40002000000 */
[----:B------:R-:W-:-:S02]  /*3010*/  LEA.HI.X R7, R2, UR7, R3, 0x5, P1 ;  /* 0x0000000702077c11 */ /* 0x000fc400088f2c03 */
[----:B-----5:R-:W-:Y:S02]  /*3020*/  IADD3 R2, P1, PT, R2, UR10, RZ ;  /* 0x0000000a02027c10 */ /* 0x020fe4000ff3e0ff */
[----:B------:R-:W-:-:S03]  /*3030*/  FSEL R13, R11, 1.875, P4 ;  /* 0x3ff000000b0d7808 */ /* 0x000fc60002000000 */
[----:B------:R-:W-:Y:S01]  /*3040*/  IMAD.X R3, RZ, RZ, R3, P1 ;  /* 0x000000ffff037224 */ /* 0x000fe200008e0603 */
[----:B------:R-:W-:-:S04]  /*3050*/  LOP3.LUT P1, RZ, R2, 0xffffc000, RZ, 0xc0, !PT ;  /* 0xffffc00002ff7812 */ /* 0x000fc8000782c0ff */
[----:B------:R-:W-:-:S15]  /*3060*/  LOP3.LUT P1, RZ, R3, 0x3fffffff, RZ, 0xc0, P1 ;  /* 0x3fffffff03ff7812 */ /* 0x000fde000082c0ff */
[----:B------:R-:W-:-:S15]  /*3070*/  NOP ;  /* 0x0000000000007918 */ /* 0x000fde0000000000 */
[----:B------:R-:W-:-:S12]  /*3080*/  NOP ;  /* 0x0000000000007918 */ /* 0x000fd80000000000 */
[----:B------:R-:W0:Y:S02]  /*3090*/  DSETP.NEU.AND P5, PT, R22, RZ, PT ;  /* 0x000000ff1600722a */ /* 0x000e240003fad000 */
[----:B0-----:R-:W-:Y:S02]  /*30a0*/  FSEL R14, R14, RZ, P5 ;  /* 0x000000ff0e0e7208 */ /* 0x001fe40002800000 */
[----:B------:R-:W-:Y:S02]  /*30b0*/  FSEL R16, R16, RZ, P5 ;  /* 0x000000ff10107208 */ /* 0x000fe40002800000 */
[----:B------:R-:W-:Y:S02]  /*30c0*/  FSEL R17, R17, 1.875, P5 ;  /* 0x3ff0000011117808 */ /* 0x000fe40002800000 */
[----:B------:R-:W-:Y:S01]  /*30d0*/  FSEL R11, R8, 1.875, P5 ;  /* 0x3ff00000080b7808 */ /* 0x000fe20002800000 */
[----:B------:R-:W-:Y:S01]  /*30e0*/  IMAD.MOV.U32 R8, RZ, RZ, R14 ;  /* 0x000000ffff087224 */ /* 0x000fe200078e000e */
[----:B------:R-:W-:Y:S01]  /*30f0*/  FSEL R9, R15, 1.875, P5 ;  /* 0x3ff000000f097808 */ /* 0x000fe20002800000 */
[----:B------:R-:W-:Y:S01]  /*3100*/  IMAD.MOV.U32 R14, RZ, RZ, R16 ;  /* 0x000000ffff0e7224 */ /* 0x000fe200078e0010 */
[----:B------:R-:W-:Y:S01]  /*3110*/  FSEL R10, R0, RZ, P5 ;  /* 0x000000ff000a7208 */ /* 0x000fe20002800000 */
[----:B------:R-:W-:Y:S01]  /*3120*/  IMAD.MOV.U32 R15, RZ, RZ, R17 ;  /* 0x000000ffff0f7224 */ /* 0x000fe200078e0011 */
[----:B------:R-:W-:Y:S01]  /*3130*/  FSEL R12, R12, RZ, P5 ;  /* 0x000000ff0c0c7208 */ /* 0x000fe20002800000 */
[----:B------:R-:W-:Y:S01]  /*3140*/  IMAD.SHL.U32 R0, R2, 0x4, RZ ;  /* 0x0000000402007824 */ /* 0x000fe200078e00ff */
[----:B------:R-:W-:-:S04]  /*3150*/  FSEL R13, R13, 1.875, P5 ;  /* 0x3ff000000d0d7808 */ /* 0x000fc80002800000 */
[----:B------:R-:W-:Y:S01]  /*3160*/  ISETP.LT.U32.AND P2, PT, R0, UR18, PT ;  /* 0x0000001200007c0c */ /* 0x000fe2000bf41070 */
[----:B------:R1:W-:Y:S01]  /*3170*/  STG.E.ENL2.256 desc[UR14][R6.64], R8, R12 ;  /* 0xf8000008060c797f */ /* 0x0003e2000f12180e */
[----:B------:R-:W-:-:S04]  /*3180*/  SHF.L.U64.HI R0, R2, 0x2, R3 ;  /* 0x0000000202007819 */ /* 0x000fc80000010203 */
[----:B------:R-:W-:-:S13]  /*3190*/  ISETP.LT.AND.EX P2, PT, R0, UR4, PT, P2 ;  /* 0x0000000400007c0c */ /* 0x000fda000bf41320 */
[----:B------:R-:W-:Y:S05]  /*31a0*/  @!P1 BRA P2, `(.L_x_4081) ;  /* 0xffffffe800f09947 */ /* 0x000fea000103ffff */
[----:B------:R-:W-:Y:S05]  /*31b0*/  BSYNC.RECONVERGENT B0 ;  /* 0x0000000000007941 */ /* 0x000fea0003800200 */
.L_x_4050:
[----:B------:R-:W-:Y:S05]  /*31c0*/  EXIT ;  /* 0x000000000000794d */ /* 0x000fea0003800000 */
        .type           $_ZN2at6native57_GLOBAL__N__f3eca4a2_24_ForeachBinaryOpScalar_cu_86b9896c25multi_tensor_apply_kernelINS1_18TensorListMetadataILi1EEENS1_21BinaryOpScalarFunctorIdLi1ELi1ELi0EEEJNS1_13power_functorIdEEdEEEvT_T0_DpT1_$__internal_accurate_pow,@function
        .size           $_ZN2at6native57_GLOBAL__N__f3eca4a2_24_ForeachBinaryOpScalar_cu_86b9896c25multi_tensor_apply_kernelINS1_18TensorListMetadataILi1EEENS1_21BinaryOpScalarFunctorIdLi1ELi1ELi0EEEJNS1_13power_functorIdEEdEEEvT_T0_DpT1_$__internal_accurate_pow,(.L_x_4762 - $_ZN2at6native57_GLOBAL__N__f3eca4a2_24_ForeachBinaryOpScalar_cu_86b9896c25multi_tensor_apply_kernelINS1_18TensorListMetadataILi1EEENS1_21BinaryOpScalarFunctorIdLi1ELi1ELi0EEEJNS1_13power_functorIdEEdEEEvT_T0_DpT1_$__internal_accurate_pow)
$_ZN2at6native57_GLOBAL__N__f3eca4a2_24_ForeachBinaryOpScalar_cu_86b9896c25multi_tensor_apply_kernelINS1_18TensorListMetadataILi1EEENS1_21BinaryOpScalarFunctorIdLi1ELi1ELi0EEEJNS1_13power_functorIdEEdEEEvT_T0_DpT1_$__internal_accurate_pow:
[----:B------:R-:W-:Y:S01]  /*31d0*/  ISETP.GT.U32.AND P2, PT, R35, 0xfffff, PT ;  /* 0x000fffff2300780c */ /* 0x000fe20003f44070 */
[--C-:B------:R-:W-:Y:S01]  /*31e0*/  IMAD.MOV.U32 R20, RZ, RZ, R35.reuse ;  /* 0x000000ffff147224 */ /* 0x100fe200078e0023 */
[----:B------:R-:W-:Y:S01]  /*31f0*/  UMOV UR12, 0x7d2cafe2 ;  /* 0x7d2cafe2000c7882 */ /* 0x000fe20000000000 */
[----:B------:R-:W-:Y:S01]  /*3200*/  UMOV UR13, 0x3eb0f5ff ;  /* 0x3eb0f5ff000d7882 */ /* 0x000fe20000000000 */
[----:B------:R-:W-:Y:S01]  /*3210*/  SHF.R.U32.HI R36, RZ, 0x14, R35 ;  /* 0x00000014ff247819 */ /* 0x000fe20000011623 */
[----:B------:R-:W-:Y:S01]  /*3220*/  UMOV UR26, 0xfefa39ef ;  /* 0xfefa39ef001a7882 */ /* 0x000fe20000000000 */
[----:B------:R-:W-:-:S07]  /*3230*/  UMOV UR27, 0x3fe62e42 ;  /* 0x3fe62e42001b7882 */ /* 0x000fce0000000000 */
[----:B------:R-:W0:Y:S02]  /*3240*/  @!P2 DMUL R32, R34, 1.80143985094819840000e+16 ;  /* 0x435000002220a828 */ /* 0x000e240000000000 */
[----:B0-----:R-:W-:Y:S01]  /*3250*/  @!P2 IMAD.MOV.U32 R20, RZ, RZ, R33 ;  /* 0x000000ffff14a224 */ /* 0x001fe200078e0021 */
[----:B------:R-:W-:Y:S01]  /*3260*/  @!P2 LEA.HI R36, R33, 0xffffffca, RZ, 0xc ;  /* 0xffffffca2124a811 */ /* 0x000fe200078f60ff */
[----:B------:R-:W-:-:S03]  /*3270*/  @!P2 IMAD.MOV.U32 R34, RZ, RZ, R32 ;  /* 0x000000ffff22a224 */ /* 0x000fc600078e0020 */
[----:B------:R-:W-:Y:S01]  /*3280*/  LOP3.LUT R20, R20, 0x800fffff, RZ, 0xc0, !PT ;  /* 0x800fffff14147812 */ /* 0x000fe200078ec0ff */
[----:B------:R-:W-:-:S03]  /*3290*/  IMAD.MOV.U32 R28, RZ, RZ, R34 ;  /* 0x000000ffff1c7224 */ /* 0x000fc600078e0022 */
[----:B------:R-:W-:-:S04]  /*32a0*/  LOP3.LUT R21, R20, 0x3ff00000, RZ, 0xfc, !PT ;  /* 0x3ff0000014157812 */ /* 0x000fc800078efcff */
[----:B------:R-:W-:Y:S01]  /*32b0*/  ISETP.GE.U32.AND P3, PT, R21, 0x3ff6a09f, PT ;  /* 0x3ff6a09f1500780c */ /* 0x000fe20003f66070 */
[----:B------:R-:W-:-:S12]  /*32c0*/  IMAD.MOV.U32 R29, RZ, RZ, R21 ;  /* 0x000000ffff1d7224 */ /* 0x000fd800078e0015 */
[----:B------:R-:W-:-:S04]  /*32d0*/  @P3 VIADD R20, R29, 0xfff00000 ;  /* 0xfff000001d143836 */ /* 0x000fc80000000000 */
[----:B------:R-:W-:Y:S02]  /*32e0*/  @P3 IMAD.MOV.U32 R29, RZ, RZ, R20 ;  /* 0x000000ffff1d3224 */ /* 0x000fe400078e0014 */
[----:B------:R-:W-:-:S15]  /*32f0*/  IMAD.MOV.U32 R20, RZ, RZ, RZ ;  /* 0x000000ffff147224 */ /* 0x000fde00078e00ff */
[----:B------:R-:W-:-:S15]  /*3300*/  NOP ;  /* 0x0000000000007918 */ /* 0x000fde0000000000 */
        /* <DEDUP_REMOVED lines=46> */
[----:B0-----:R0:W-:Y:S02]  /*35f0*/  DFMA R22, R24, -R20, R22 ;  /* 0x800000141816722b */ /* 0x0011e40000000016 */
[----:B0-----:R-:W-:Y:S02]  /*3600*/  IMAD.MOV.U32 R24, RZ, RZ, 0x41ad3b5a ;  /* 0x41ad3b5aff187424 */ /* 0x001fe400078e00ff */
        /* <DEDUP_REMOVED lines=44> */
[----:B------:R-:W0:Y:S02]  /*38d0*/  DMUL R22, R26, R22 ;  /* 0x000000161a167228 */ /* 0x000e240000000000 */
[----:B0-----:R-:W-:Y:S02]  /*38e0*/  VIADD R33, R23, 0x100000 ;  /* 0x0010000017217836 */ /* 0x001fe40000000000 */
[----:B------:R-:W-:-:S15]  /*38f0*/  IMAD.MOV.U32 R32, RZ, RZ, R22 ;  /* 0x000000ffff207224 */ /* 0x000fde00078e0016 */
[----:B------:R-:W-:-:S15]  /*3900*/  NOP ;  /* 0x0000000000007918 */ /* 0x000fde0000000000 */
[----:B------:R-:W-:-:S15]  /*3910*/  NOP ;  /* 0x0000000000007918 */ /* 0x000fde0000000000 */
[----:B------:R-:W-:-:S15]  /*3920*/  NOP ;  /* 0x0000000000007918 */ /* 0x000fde0000000000 */
        /* <DEDUP_REMOVED lines=358> */
.L_x_4082:
        /* <DEDUP_REMOVED lines=10> */
[----:B------:R-:W-:Y:S06]  /*5030*/  RET.REL.NODEC R22 `(_ZN2at6native57_GLOBAL__N__f3eca4a2_24_ForeachBinaryOpScalar_cu_86b9896c25multi_tensor_apply_kernelINS1_18TensorListMetadataILi1EEENS1_21BinaryOpScalarFunctorIdLi1ELi1ELi0EEEJNS1_13power_functorIdEEdEEEvT_T0_DpT1_) ;  /* 0xffffffac16f07950 */ /* 0x000fec0003c3ffff */
.L_x_4083:
        /* <DEDUP_REMOVED lines=12> */
.L_x_4762:


//--------------------- .text._ZN2at6native57_GLOBAL__N__f3eca4a2_24_ForeachBinaryOpScalar_cu_86b9896c25multi_tensor_apply_kernelINS1_18TensorListMetadataILi1EEENS1_21BinaryOpScalarFunctorIsLi1ELi1ELi0EEEJNS1_13power_functorIsEEsEEEvT_T0_DpT1_ --------------------------
	.section	.text._ZN2at6native57_GLOBAL__N__f3eca4a2_24_ForeachBinaryOpScalar_cu_86b9896c25multi_tensor_apply_kernelINS1_18TensorListMetadataILi1EEENS1_21BinaryOpScalarFunctorIsLi1ELi1ELi0EEEJNS1_13power_functorIsEEsEEEvT_T0_DpT1_,"ax",@progbits
	.align	128
.text._ZN2at6native57_GLOBAL__N__f3eca4a2_24_ForeachBinaryOpScalar_cu_86b9896c25multi_tensor_apply_kernelINS1_18TensorListMetadataILi1EEENS1_21BinaryOpScalarFunctorIsLi1ELi1ELi0EEEJNS1_13power_functorIsEEsEEEvT_T0_DpT1_:
        .type           _ZN2at6native57_GLOBAL__N__f3eca4a2_24_ForeachBinaryOpScalar_cu_86b9896c25multi_tensor_apply_kernelINS1_18TensorListMetadataILi1EEENS1_21BinaryOpScalarFunctorIsLi1ELi1ELi0EEEJNS1_13power_functorIsEEsEEEvT_T0_DpT1_,@function
        .size           _ZN2at6native57_GLOBAL__N__f3eca4a2_24_ForeachBinaryOpScalar_cu_86b9896c25multi_tensor_apply_kernelINS1_18TensorListMetadataILi1EEENS1_21BinaryOpScalarFunctorIsLi1ELi1ELi0EEEJNS1_13power_functorIsEEsEEEvT_T0_DpT1_,(.L_x_4764 - _ZN2at6native57_GLOBAL__N__f3eca4a2_24_ForeachBinaryOpScalar_cu_86b9896c25multi_tensor_apply_kernelINS1_18TensorListMetadataILi1EEENS1_21BinaryOpScalarFunctorIsLi1ELi1ELi0EEEJNS1_13power_functorIsEEsEEEvT_T0_DpT1_)
        .other          _ZN2at6native57_GLOBAL__N__f3eca4a2_24_ForeachBinaryOpScalar_cu_86b9896c25multi_tensor_apply_kernelINS1_18TensorListMetadataILi1EEENS1_21BinaryOpScalarFunctorIsLi1ELi1ELi0EEEJNS1_13power_functorIsEEsEEEvT_T0_DpT1_,@"STO_CUDA_ENTRY STV_DEFAULT"
_ZN2at6native57_GLOBAL__N__f3eca4a2_24_ForeachBinaryOpScalar_cu_86b9896c25multi_tensor_apply_kernelINS1_18TensorListMetadataILi1EEENS1_21BinaryOpScalarFunctorIsLi1ELi1ELi0EEEJNS1_13power_functorIsEEsEEEvT_T0_DpT1_:
        /* <DEDUP_REMOVED lines=11> */
[----:B------:R-:W0:Y:S01]  /*00b0*/  LDCU.U16 UR10, c[0x0][0x10aa] ;  /* 0x00021540ff0a77ac */ /* 0x000e220008000400 */
        /* <DEDUP_REMOVED lines=30> */
[----:B0-----:R-:W-:Y:S05]  /*02a0*/  CALL.REL.NOINC `($__internal_80_$__cuda_sm20_div_u16) ;  /* 0x0000002800587944 */ /* 0x001fea0003c00000 */
        /* <DEDUP_REMOVED lines=17> */
.L_x_4103:
[----:B------:R-:W-:Y:S01]  /*03c0*/  IADD3 R19, P1, PT, R0, UR6, RZ ;  /* 0x0000000600137c10 */ /* 0x000fe2000ff3e0ff */
[----:B------:R-:W-:Y:S01]  /*03d0*/  USHF.L.U32 UR15, UR14, 0x1, URZ ;  /* 0x000000010e0f7899 */ /* 0x000fe200080006ff */
[----:B------:R-:W-:Y:S01]  /*03e0*/  PRMT R21, RZ, 0x7610, R21 ;  /* 0x00007610ff157816 */ /* 0x000fe20000000015 */
[----:B------:R-:W-:Y:S01]  /*03f0*/  USHF.R.U32.HI UR16, URZ, 0x1f, UR14 ;  /* 0x0000001fff107899 */ /* 0x000fe2000801160e */
[C---:B------:R-:W-:Y:S01]  /*0400*/  ISETP.GE.U32.AND P0, PT, R19.reuse, UR17, PT ;  /* 0x0000001113007c0c */ /* 0x040fe2000bf06070 */
[----:B0-----:R-:W-:Y:S01]  /*0410*/  IMAD.X R16, RZ, RZ, UR7, P1 ;  /* 0x00000007ff107e24 */ /* 0x001fe200088e06ff */
[C---:B------:R-:W-:Y:S02]  /*0420*/  IADD3 R20, P3, PT, R19.reuse, UR14, RZ ;  /* 0x0000000e13147c10 */ /* 0x040fe4000ff7e0ff */
[----:B------:R-:W-:Y:S02]  /*0430*/  LEA R10, P1, R19, UR8, 0x1 ;  /* 0x00000008130a7c11 */ /* 0x000fe4000f8208ff */
[----:B------:R-:W-:Y:S01]  /*0440*/  ISETP.GE.AND.EX P0, PT, R16, UR18, PT, P0 ;  /* 0x0000001210007c0c */ /* 0x000fe2000bf06300 */
[----:B------:R-:W-:Y:S01]  /*0450*/  IMAD.X R18, RZ, RZ, R16, P3 ;  /* 0x000000ffff127224 */ /* 0x000fe200018e0610 */
[----:B------:R-:W-:-:S02]  /*0460*/  IADD3 R2, P3, PT, R20, UR14, RZ ;  /* 0x0000000e14027c10 */ /* 0x000fc4000ff7e0ff */
[----:B------:R-:W-:Y:S02]  /*0470*/  LEA.HI.X R11, R19, UR9, R16, 0x1, P1 ;  /* 0x00000009130b7c11 */ /* 0x000fe400088f0c10 */
[C---:B------:R-:W-:Y:S02]  /*0480*/  ISETP.GE.U32.AND P1, PT, R2.reuse, UR17, PT ;  /* 0x0000001102007c0c */ /* 0x040fe4000bf26070 */
[----:B------:R-:W-:Y:S01]  /*0490*/  IADD3 R3, P4, PT, R2, UR14, RZ ;  /* 0x0000000e02037c10 */ /* 0x000fe2000ff9e0ff */
[----:B------:R-:W-:Y:S01]  /*04a0*/  IMAD.X R2, RZ, RZ, R18, P3 ;  /* 0x000000ffff027224 */ /* 0x000fe200018e0612 */
[----:B------:R-:W-:Y:S02]  /*04b0*/  ISETP.GE.U32.AND P2, PT, R20, UR17, PT ;  /* 0x0000001114007c0c */ /* 0x000fe4000bf46070 */
[----:B------:R-:W-:Y:S01]  /*04c0*/  IADD3 R8, P5, PT, R10, UR15, RZ ;  /* 0x0000000f0a087c10 */ /* 0x000fe2000ffbe0ff */
[----:B------:R-:W2:Y:S01]  /*04d0*/  @!P0 LDG.E.U16 R21, desc[UR12][R10.64] ;  /* 0x0000000c0a158981 */ /* 0x000ea2000c1e1500 */
[----:B------:R-:W-:Y:S01]  /*04e0*/  ISETP.GE.AND.EX P0, PT, R2, UR18, PT, P1 ;  /* 0x0000001202007c0c */ /* 0x000fe2000bf06310 */
[----:B------:R-:W-:Y:S01]  /*04f0*/  IMAD.X R2, RZ, RZ, R2, P4 ;  /* 0x000000ffff027224 */ /* 0x000fe200020e0602 */
[----:B------:R-:W-:-:S02]  /*0500*/  ISETP.GE.AND.EX P2, PT, R18, UR18, PT, P2 ;  /* 0x0000001212007c0c */ /* 0x000fc4000bf46320 */
[----:B------:R-:W-:Y:S02]  /*0510*/  ISETP.GE.U32.AND P3, PT, R3, UR17, PT ;  /* 0x0000001103007c0c */ /* 0x000fe4000bf66070 */
[----:B------:R-:W-:Y:S02]  /*0520*/  IADD3.X R9, PT, PT, R11, UR16, RZ, P5, !PT ;  /* 0x000000100b097c10 */ /* 0x000fe4000affe4ff */
[----:B------:R-:W-:Y:S02]  /*0530*/  IADD3 R4, P4, PT, R8, UR15, RZ ;  /* 0x0000000f08047c10 */ /* 0x000fe4000ff9e0ff */
[----:B------:R-:W-:Y:S02]  /*0540*/  ISETP.GE.AND.EX P1, PT, R2, UR18, PT, P3 ;  /* 0x0000001202007c0c */ /* 0x000fe4000bf26330 */
[----:B------:R-:W-:Y:S02]  /*0550*/  PRMT R17, RZ, 0x7610, R17 ;  /* 0x00007610ff117816 */ /* 0x000fe40000000011 */
[----:B------:R-:W-:-:S02]  /*0560*/  IADD3.X R5, PT, PT, R9, UR16, RZ, P4, !PT ;  /* 0x0000001009057c10 */ /* 0x000fc4000a7fe4ff */
[----:B------:R-:W-:Y:S02]  /*0570*/  IADD3 R6, P3, PT, R4, UR15, RZ ;  /* 0x0000000f04067c10 */ /* 0x000fe4000ff7e0ff */
[----:B------:R-:W-:Y:S01]  /*0580*/  PRMT R14, RZ, 0x7610, R14 ;  /* 0x00007610ff0e7816 */ /* 0x000fe2000000000e */
[----:B------:R-:W3:Y:S01]  /*0590*/  @!P2 LDG.E.U16 R17, desc[UR12][R8.64] ;  /* 0x0000000c0811a981 */ /* 0x000ee2000c1e1500 */
[----:B------:R-:W-:Y:S02]  /*05a0*/  PRMT R15, RZ, 0x7610, R15 ;  /* 0x00007610ff0f7816 */ /* 0x000fe4000000000f */
[----:B------:R-:W-:Y:S02]  /*05b0*/  IADD3.X R7, PT, PT, R5, UR16, RZ, P3, !PT ;  /* 0x0000001005077c10 */ /* 0x000fe40009ffe4ff */
[----:B------:R-:W4:Y:S04]  /*05c0*/  @!P0 LDG.E.U16 R14, desc[UR12][R4.64] ;  /* 0x0000000c040e8981 */ /* 0x000f28000c1e1500 */
[----:B------:R-:W5:Y:S01]  /*05d0*/  @!P1 LDG.E.U16 R15, desc[UR12][R6.64] ;  /* 0x0000000c060f9981 */ /* 0x000f62000c1e1500 */
[----:B------:R-:W-:Y:S01]  /*05e0*/  UIADD3 UR4, UP0, UPT, UR4, 0x2, URZ ;  /* 0x0000000204047890 */ /* 0x000fe2000ff1e0ff */
[----:B------:R-:W-:Y:S03]  /*05f0*/  BSSY.RECONVERGENT B0, `(.L_x_4087) ;  /* 0x000000c000007945 */ /* 0x000fe60003800200 */
[----:B------:R-:W-:Y:S01]  /*0600*/  UIADD3.X UR5, UPT, UPT, URZ, UR5, URZ, UP0, !UPT ;  /* 0x00000005ff057290 */ /* 0x000fe200087fe4ff */
        /* <DEDUP_REMOVED lines=10> */
.L_x_4088:
[----:B------:R-:W-:Y:S05]  /*06b0*/  BSYNC.RECONVERGENT B0 ;  /* 0x0000000000007941 */ /* 0x000fea0003800200 */
.L_x_4087:
[----:B------:R-:W-:Y:S04]  /*06c0*/  BSSY.RECONVERGENT B0, `(.L_x_4089) ;  /* 0x0000005000007945 */ /* 0x000fe80003800200 */
[----:B------:R-:W-:Y:S05]  /*06d0*/  @!P4 BRA `(.L_x_4090) ;  /* 0x00000000000cc947 */ /* 0x000fea0003800000 */
[----:B------:R-:W-:Y:S01]  /*06e0*/  ISETP.NE.AND P3, PT, R3, -0x1, PT ;  /* 0xffffffff0300780c */ /* 0x000fe20003f65270 */
[----:B------:R-:W-:-:S12]  /*06f0*/  IMAD.U32 R17, RZ, RZ, UR10 ;  /* 0x0000000aff117e24 */ /* 0x000fd8000f8e00ff */
[----:B------:R-:W-:-:S07]  /*0700*/  @P3 PRMT R17, RZ, 0x7610, R17 ;  /* 0x00007610ff113816 */ /* 0x000fce0000000011 */
.L_x_4090:
[----:B------:R-:W-:Y:S05]  /*0710*/  BSYNC.RECONVERGENT B0 ;  /* 0x0000000000007941 */ /* 0x000fea0003800200 */
.L_x_4089:
[----:B------:R-:W-:Y:S01]  /*0720*/  IMAD.MOV.U32 R3, RZ, RZ, R22 ;  /* 0x000000ffff037224 */ /* 0x000fe200078e0016 */
[----:B------:R-:W-:Y:S01]  /*0730*/  ISETP.GE.U32.AND P3, PT, R19, UR17, PT ;  /* 0x0000001113007c0c */ /* 0x000fe2000bf66070 */
[----:B------:R-:W-:Y:S01]  /*0740*/  IMAD.U32 R25, RZ, RZ, UR11 ;  /* 0x0000000bff197e24 */ /* 0x000fe2000f8e00ff */
[----:B------:R-:W-:Y:S01]  /*0750*/  BSSY.RECONVERGENT B0, `(.L_x_4091) ;  /* 0x000000b000007945 */ /* 0x000fe20003800200 */
[----:B------:R-:W-:Y:S01]  /*0760*/  IMAD.MOV.U32 R22, RZ, RZ, R23 ;  /* 0x000000ffff167224 */ /* 0x000fe200078e0017 */
[----:B------:R-:W-:Y:S01]  /*0770*/  ISETP.NE.AND P6, PT, R3, 0x1, PT ;  /* 0x000000010300780c */ /* 0x000fe20003fc5270 */
[----:B------:R-:W-:Y:S01]  /*0780*/  IMAD.U32 R23, RZ, RZ, UR11 ;  /* 0x0000000bff177e24 */ /* 0x000fe2000f8e00ff */
[----:B------:R-:W-:Y:S02]  /*0790*/  ISETP.GE.AND.EX P3, PT, R16, UR18, PT, P3 ;  /* 0x0000001210007c0c */ /* 0x000fe4000bf66330 */
[----:B------:R-:W-:Y:S02]  /*07a0*/  LEA R2, P4, R25, R10, 0x1 ;  /* 0x0000000a19027211 */ /* 0x000fe400078808ff */
[----:B------:R-:W-:-:S07]  /*07b0*/  ISETP.NE.AND P5, PT, R22, 0x1, PT ;  /* 0x000000011600780c */ /* 0x000fce0003fa5270 */
[----:B------:R-:W-:Y:S06]  /*07c0*/  @!P6 BRA `(.L_x_4092) ;  /* 0x00000000000ce947 */ /* 0x000fec0003800000 */
[----:B------:R-:W-:Y:S01]  /*07d0*/  ISETP.NE.AND P6, PT, R3, -0x1, PT ;  /* 0xffffffff0300780c */ /* 0x000fe20003fc5270 */
[----:B------:R-:W-:-:S12]  /*07e0*/  IMAD.U32 R14, RZ, RZ, UR10 ;  /* 0x0000000aff0e7e24 */ /* 0x000fd8000f8e00ff */
[----:B------:R-:W-:-:S07]  /*07f0*/  @P6 PRMT R14, RZ, 0x7610, R14 ;  /* 0x00007610ff0e6816 */ /* 0x000fce000000000e */
.L_x_4092:
[----:B------:R-:W-:Y:S05]  /*0800*/  BSYNC.RECONVERGENT B0 ;  /* 0x0000000000007941 */ /* 0x000fea0003800200 */
.L_x_4091:
[----:B------:R-:W-:Y:S04]  /*0810*/  BSSY.RECONVERGENT B0, `(.L_x_4093) ;  /* 0x0000005000007945 */ /* 0x000fe80003800200 */
[----:B------:R-:W-:Y:S05]  /*0820*/  @!P5 BRA `(.L_x_4094) ;  /* 0x00000000000cd947 */ /* 0x000fea0003800000 */
[----:B------:R-:W-:Y:S01]  /*0830*/  ISETP.NE.AND P5, PT, R22, -0x1, PT ;  /* 0xffffffff1600780c */ /* 0x000fe20003fa5270 */
[----:B------:R-:W-:-:S12]  /*0840*/  IMAD.U32 R15, RZ, RZ, UR10 ;  /* 0x0000000aff0f7e24 */ /* 0x000fd8000f8e00ff */
[----:B------:R-:W-:-:S07]  /*0850*/  @P5 PRMT R15, RZ, 0x7610, R15 ;  /* 0x00007610ff0f5816 */ /* 0x000fce000000000f */
.L_x_4094:
[----:B------:R-:W-:Y:S05]  /*0860*/  BSYNC.RECONVERGENT B0 ;  /* 0x0000000000007941 */ /* 0x000fea0003800200 */
.L_x_4093:
[----:B------:R-:W-:Y:S01]  /*0870*/  LEA.HI.X R3, R23, R11, RZ, 0x1, P4 ;  /* 0x0000000b17037211 */ /* 0x000fe200020f0cff */
[----:B------:R0:W-:Y:S01]  /*0880*/  @!P3 STG.E.U16 desc[UR12][R10.64], R21 ;  /* 0x000000150a00b986 */ /* 0x0001e2000c10150c */
[----:B------:R-:W-:Y:S02]  /*0890*/  IADD3 R20, P5, PT, R20, UR11, RZ ;  /* 0x0000000b14147c10 */ /* 0x000fe4000ffbe0ff */
[----:B------:R-:W-:Y:S02]  /*08a0*/  IADD3 R19, P4, PT, R19, UR11, RZ ;  /* 0x0000000b13137c10 */ /* 0x000fe4000ff9e0ff */
[C---:B------:R-:W-:Y:S01]  /*08b0*/  ISETP.GE.U32.AND P3, PT, R20.reuse, UR17, PT ;  /* 0x0000001114007c0c */ /* 0x040fe2000bf66070 */
[----:B------:R-:W-:Y:S01]  /*08c0*/  IMAD.X R23, RZ, RZ, R18, P5 ;  /* 0x000000ffff177224 */ /* 0x000fe200028e0612 */
[----:B------:R-:W-:Y:S01]  /*08d0*/  IADD3 R18, P5, PT, R20, UR14, RZ ;  /* 0x0000000e14127c10 */ /* 0x000fe2000ffbe0ff */
[----:B------:R-:W-:-:S03]  /*08e0*/  IMAD.X R16, RZ, RZ, R16, P4 ;  /* 0x000000ffff107224 */ /* 0x000fc600020e0610 */
[----:B------:R-:W-:Y:S01]  /*08f0*/  ISETP.GE.AND.EX P3, PT, R23, UR18, PT, P3 ;  /* 0x0000001217007c0c */ /* 0x000fe2000bf66330 */
[----:B0-----:R-:W-:Y:S01]  /*0900*/  @!P2 IMAD.MOV.U32 R10, RZ, RZ, R8 ;  /* 0x000000ffff0aa224 */ /* 0x001fe200078e0008 */
[----:B------:R-:W-:Y:S01]  /*0910*/  LEA R8, P6, R20, UR8, 0x1 ;  /* 0x0000000814087c11 */ /* 0x000fe2000f8c08ff */
[----:B------:R-:W-:-:S03]  /*0920*/  @!P2 IMAD.MOV.U32 R11, RZ, RZ, R9 ;  /* 0x000000ffff0ba224 */ /* 0x000fc600078e0009 */
[--C-:B------:R-:W-:Y:S01]  /*0930*/  LEA.HI.X R9, R20, UR9, R23.reuse, 0x1, P6 ;  /* 0x0000000914097c11 */ /* 0x100fe2000b0f0c17 */
[----:B------:R-:W-:Y:S01]  /*0940*/  IMAD.X R23, RZ, RZ, R23, P5 ;  /* 0x000000ffff177224 */ /* 0x000fe200028e0617 */
[----:B------:R0:W-:Y:S01]  /*0950*/  @!P2 STG.E.U16 desc[UR12][R10.64], R17 ;  /* 0x000000110a00a986 */ /* 0x0001e2000c10150c */
[----:B------:R-:W-:Y:S02]  /*0960*/  ISETP.GE.U32.AND P2, PT, R19, UR17, PT ;  /* 0x0000001113007c0c */ /* 0x000fe4000bf46070 */
[----:B------:R-:W-:Y:S02]  /*0970*/  IADD3 R19, P6, PT, R18, UR14, RZ ;  /* 0x0000000e12137c10 */ /* 0x000fe4000ffde0ff */
[----:B------:R-:W-:Y:S02]  /*0980*/  ISETP.GE.AND.EX P2, PT, R16, UR18, PT, P2 ;  /* 0x0000001210007c0c */ /* 0x000fe4000bf46320 */
[----:B------:R-:W-:Y:S01]  /*0990*/  ISETP.GE.U32.AND P5, PT, R18, UR17, PT ;  /* 0x0000001112007c0c */ /* 0x000fe2000bfa6070 */
[----:B------:R-:W-:Y:S01]  /*09a0*/  @!P0 IMAD.MOV.U32 R18, RZ, RZ, R4 ;  /* 0x000000ffff128224 */ /* 0x000fe200078e0004 */
[----:B------:R-:W-:Y:S01]  /*09b0*/  ISETP.GE.U32.AND P4, PT, R19, UR17, PT ;  /* 0x0000001113007c0c */ /* 0x000fe2000bf86070 */
[----:B------:R-:W-:Y:S01]  /*09c0*/  @!P0 IMAD.MOV.U32 R19, RZ, RZ, R5 ;  /* 0x000000ffff138224 */ /* 0x000fe200078e0005 */
[----:B------:R-:W-:Y:S01]  /*09d0*/  ISETP.GE.AND.EX P5, PT, R23, UR18, PT, P5 ;  /* 0x0000001217007c0c */ /* 0x000fe2000bfa6350 */
[----:B0-----:R-:W-:Y:S01]  /*09e0*/  IMAD.X R10, RZ, RZ, R23, P6 ;  /* 0x000000ffff0a7224 */ /* 0x001fe200030e0617 */
[----:B------:R-:W-:Y:S01]  /*09f0*/  PRMT R17, RZ, 0x7610, R17 ;  /* 0x00007610ff117816 */ /* 0x000fe20000000011 */
[----:B------:R-:W-:Y:S01]  /*0a00*/  IMAD.U32 R5, RZ, RZ, UR14 ;  /* 0x0000000eff057e24 */ /* 0x000fe2000f8e00ff */
[----:B------:R0:W-:Y:S01]  /*0a10*/  @!P0 STG.E.U16 desc[UR12][R18.64], R14 ;  /* 0x0000000e12008986 */ /* 0x0001e2000c10150c */
[----:B------:R-:W-:-:S02]  /*0a20*/  PRMT R16, RZ, 0x7610, R16 ;  /* 0x00007610ff107816 */ /* 0x000fc40000000010 */
[----:B------:R-:W-:Y:S01]  /*0a30*/  ISETP.GE.AND.EX P4, PT, R10, UR18, PT, P4 ;  /* 0x000000120a007c0c */ /* 0x000fe2000bf86340 */
[----:B------:R1:W-:Y:S01]  /*0a40*/  @!P1 STG.E.U16 desc[UR12][R6.64], R15 ;  /* 0x0000000f06009986 */ /* 0x0003e2000c10150c */
[----:B------:R-:W-:-:S03]  /*0a50*/  IADD3 R10, P0, PT, R8, UR15, RZ ;  /* 0x0000000f080a7c10 */ /* 0x000fc6000ff1e0ff */
[----:B------:R-:W2:Y:S01]  /*0a60*/  @!P2 LDG.E.U16 R17, desc[UR12][R2.64] ;  /* 0x0000000c0211a981 */ /* 0x000ea2000c1e1500 */
[----:B------:R-:W-:Y:S01]  /*0a70*/  IMAD.U32 R21, RZ, RZ, UR14 ;  /* 0x0000000eff157e24 */ /* 0x000fe2000f8e00ff */
[----:B------:R-:W-:Y:S02]  /*0a80*/  LEA R4, P1, R5, R10, 0x1 ;  /* 0x0000000a05047211 */ /* 0x000fe400078208ff */
[----:B------:R-:W-:Y:S01]  /*0a90*/  IADD3.X R11, PT, PT, R9, UR16, RZ, P0, !PT ;  /* 0x00000010090b7c10 */ /* 0x000fe200087fe4ff */
[----:B------:R-:W3:Y:S01]  /*0aa0*/  @!P3 LDG.E.U16 R16, desc[UR12][R8.64] ;  /* 0x0000000c0810b981 */ /* 0x000ee2000c1e1500 */
[----:B0-----:R-:W-:Y:S02]  /*0ab0*/  PRMT R14, RZ, 0x7610, R14 ;  /* 0x00007610ff0e7816 */ /* 0x001fe4000000000e */
[----:B-1----:R-:W-:Y:S02]  /*0ac0*/  PRMT R7, RZ, 0x7610, R7 ;  /* 0x00007610ff077816 */ /* 0x002fe40000000007 */
[----:B------:R-:W-:-:S02]  /*0ad0*/  LEA.HI.X R5, R21, R11, RZ, 0x1, P1 ;  /* 0x0000000b15057211 */ /* 0x000fc400008f0cff */
        /* <DEDUP_REMOVED lines=14> */
.L_x_4096:
[----:B------:R-:W-:Y:S05]  /*0bc0*/  BSYNC.RECONVERGENT B0 ;  /* 0x0000000000007941 */ /* 0x000fea0003800200 */
.L_x_4095:
[----:B------:R-:W-:Y:S04]  /*0bd0*/  BSSY.RECONVERGENT B0, `(.L_x_4097) ;  /* 0x0000005000007945 */ /* 0x000fe80003800200 */
[----:B------:R-:W-:Y:S05]  /*0be0*/  @!P1 BRA `(.L_x_4098) ;  /* 0x00000000000c9947 */ /* 0x000fea0003800000 */
[----:B------:R-:W-:Y:S01]  /*0bf0*/  ISETP.NE.AND P1, PT, R15, -0x1, PT ;  /* 0xffffffff0f00780c */ /* 0x000fe20003f25270 */
[----:B------:R-:W-:-:S12]  /*0c00*/  IMAD.U32 R16, RZ, RZ, UR10 ;  /* 0x0000000aff107e24 */ /* 0x000fd8000f8e00ff */
[----:B------:R-:W-:-:S07]  /*0c10*/  @P1 PRMT R16, RZ, 0x7610, R16 ;  /* 0x00007610ff101816 */ /* 0x000fce0000000010 */
.L_x_4098:
[----:B------:R-:W-:Y:S05]  /*0c20*/  BSYNC.RECONVERGENT B0 ;  /* 0x0000000000007941 */ /* 0x000fea0003800200 */
.L_x_4097:
        /* <DEDUP_REMOVED lines=8> */
.L_x_4100:
[----:B------:R-:W-:Y:S05]  /*0cb0*/  BSYNC.RECONVERGENT B0 ;  /* 0x0000000000007941 */ /* 0x000fea0003800200 */
.L_x_4099:
[----:B------:R-:W-:Y:S04]  /*0cc0*/  BSSY.RECONVERGENT B0, `(.L_x_4101) ;  /* 0x0000005000007945 */ /* 0x000fe80003800200 */
[----:B------:R-:W-:Y:S05]  /*0cd0*/  @!P1 BRA `(.L_x_4102) ;  /* 0x00000000000c9947 */ /* 0x000fea0003800000 */
[----:B------:R-:W-:Y:S01]  /*0ce0*/  ISETP.NE.AND P1, PT, R19, -0x1, PT ;  /* 0xffffffff1300780c */ /* 0x000fe20003f25270 */
[----:B------:R-:W-:-:S12]  /*0cf0*/  IMAD.U32 R7, RZ, RZ, UR10 ;  /* 0x0000000aff077e24 */ /* 0x000fd8000f8e00ff */
[----:B------:R-:W-:-:S07]  /*0d00*/  @P1 PRMT R7, RZ, 0x7610, R7 ;  /* 0x00007610ff071816 */ /* 0x000fce0000000007 */
.L_x_4102:
[----:B------:R-:W-:Y:S05]  /*0d10*/  BSYNC.RECONVERGENT B0 ;  /* 0x0000000000007941 */ /* 0x000fea0003800200 */
.L_x_4101:
[----:B------:R0:W-:Y:S01]  /*0d20*/  @!P2 STG.E.U16 desc[UR12][R2.64], R17 ;  /* 0x000000110200a986 */ /* 0x0001e2000c10150c */
[----:B------:R-:W-:-:S03]  /*0d30*/  ULEA UR6, UP0, UR11, UR6, 0x1 ;  /* 0x000000060b067291 */ /* 0x000fc6000f8008ff */
[----:B------:R0:W-:Y:S01]  /*0d40*/  @!P3 STG.E.U16 desc[UR12][R8.64], R16 ;  /* 0x000000100800b986 */ /* 0x0001e2000c10150c */
[----:B------:R-:W-:-:S03]  /*0d50*/  ULEA.HI.X UR7, UR11, UR7, URZ, 0x1, UP0 ;  /* 0x000000070b077291 */ /* 0x000fc600080f0cff */
[----:B------:R0:W-:Y:S04]  /*0d60*/  @!P5 STG.E.U16 desc[UR12][R10.64], R14 ;  /* 0x0000000e0a00d986 */ /* 0x0001e8000c10150c */
[----:B------:R0:W-:Y:S01]  /*0d70*/  @!P4 STG.E.U16 desc[UR12][R4.64], R7 ;  /* 0x000000070400c986 */ /* 0x0001e2000c10150c */
[----:B------:R-:W-:Y:S05]  /*0d80*/  @P0 BRA `(.L_x_4103) ;  /* 0xfffffff4008c0947 */ /* 0x000fea000383ffff */
.L_x_4086:
[----:B------:R-:W-:-:S04]  /*0d90*/  LOP3.LUT R13, R13, 0x1, RZ, 0xc0, !PT ;  /* 0x000000010d0d7812 */ /* 0x000fc800078ec0ff */
[----:B------:R-:W-:-:S04]  /*0da0*/  ISETP.NE.U32.AND P0, PT, R13, 0x1, PT ;  /* 0x000000010d00780c */ /* 0x000fc80003f05070 */
[----:B------:R-:W-:-:S13]  /*0db0*/  ISETP.NE.U32.AND.EX P0, PT, RZ, RZ, PT, P0 ;  /* 0x000000ffff00720c */ /* 0x000fda0003f05100 */
[----:B------:R-:W-:Y:S05]  /*0dc0*/  @!P0 EXIT ;  /* 0x000000000000894d */ /* 0x000fea0003800000 */
[----:B------:R-:W-:Y:S01]  /*0dd0*/  IADD3 R0, P2, PT, R0, UR6, RZ ;  /* 0x0000000600007c10 */ /* 0x000fe2000ff5e0ff */
[----:B------:R-:W-:Y:S01]  /*0de0*/  USHF.L.U32 UR4, UR14, 0x1, URZ ;  /* 0x000000010e047899 */ /* 0x000fe200080006ff */
[----:B0-----:R-:W-:Y:S01]  /*0df0*/  PRMT R11, RZ, 0x7610, R11 ;  /* 0x00007610ff0b7816 */ /* 0x001fe2000000000b */
[----:B------:R-:W-:Y:S02]  /*0e00*/  USHF.R.U32.HI UR5, URZ, 0x1f, UR14 ;  /* 0x0000001fff057899 */ /* 0x000fe4000801160e */
[C---:B------:R-:W-:Y:S01]  /*0e10*/  IADD3 R2, P1, PT, R0.reuse, UR14, RZ ;  /* 0x0000000e00027c10 */ /* 0x040fe2000ff3e0ff */
[----:B------:R-:W-:Y:S01]  /*0e20*/  IMAD.X R5, RZ, RZ, UR7, P2 ;  /* 0x00000007ff057e24 */ /* 0x000fe200090e06ff */
[----:B------:R-:W-:Y:S02]  /*0e30*/  ISETP.GE.U32.AND P0, PT, R0, UR17, PT ;  /* 0x0000001100007c0c */ /* 0x000fe4000bf06070 */
[C---:B------:R-:W-:Y:S02]  /*0e40*/  ISETP.GE.U32.AND P2, PT, R2.reuse, UR17, PT ;  /* 0x0000001102007c0c */ /* 0x040fe4000bf46070 */
[----:B------:R-:W-:-:S02]  /*0e50*/  IADD3 R3, P5, PT, R2, UR14, RZ ;  /* 0x0000000e02037c10 */ /* 0x000fc4000ffbe0ff */
[----:B------:R-:W-:Y:S02]  /*0e60*/  ISETP.GE.AND.EX P0, PT, R5, UR18, PT, P0 ;  /* 0x0000001205007c0c */ /* 0x000fe4000bf06300 */
[C---:B------:R-:W-:Y:S02]  /*0e70*/  LEA R2, P6, R0.reuse, UR8, 0x1 ;  /* 0x0000000800027c11 */ /* 0x040fe4000f8c08ff */
[C---:B------:R-:W-:Y:S02]  /*0e80*/  ISETP.GE.U32.AND P3, PT, R3.reuse, UR17, PT ;  /* 0x0000001103007c0c */ /* 0x040fe4000bf66070 */
[----:B------:R-:W-:Y:S02]  /*0e90*/  IADD3 R4, P4, PT, R3, UR14, RZ ;  /* 0x0000000e03047c10 */ /* 0x000fe4000ff9e0ff */
[--C-:B------:R-:W-:Y:S01]  /*0ea0*/  LEA.HI.X R3, R0, UR9, R5.reuse, 0x1, P6 ;  /* 0x0000000900037c11 */ /* 0x100fe2000b0f0c05 */
[----:B------:R-:W-:Y:S01]  /*0eb0*/  IMAD.X R0, RZ, RZ, R5, P1 ;  /* 0x000000ffff007224 */ /* 0x000fe200008e0605 */
[----:B------:R-:W-:Y:S01]  /*0ec0*/  ISETP.GE.U32.AND P1, PT, R4, UR17, PT ;  /* 0x0000001104007c0c */ /* 0x000fe2000bf26070 */
[----:B------:R-:W-:-:S02]  /*0ed0*/  IMAD.U32 R5, RZ, RZ, UR14 ;  /* 0x0000000eff057e24 */ /* 0x000fc4000f8e00ff */
[----:B------:R-:W-:Y:S01]  /*0ee0*/  IMAD.X R6, RZ, RZ, R0, P5 ;  /* 0x000000ffff067224 */ /* 0x000fe200028e0600 */
[----:B------:R-:W2:Y:S01]  /*0ef0*/  @!P0 LDG.E.U16 R11, desc[UR12][R2.64] ;  /* 0x0000000c020b8981 */ /* 0x000ea2000c1e1500 */
[----:B------:R-:W-:Y:S01]  /*0f00*/  IMAD.WIDE.U32 R4, R5, 0x2, R2 ;  /* 0x0000000205047825 */ /* 0x000fe200078e0002 */
[----:B------:R-:W-:Y:S02]  /*0f10*/  ISETP.GE.AND.EX P2, PT, R0, UR18, PT, P2 ;  /* 0x0000001200007c0c */ /* 0x000fe4000bf46320 */
[----:B------:R-:W-:Y:S01]  /*0f20*/  ISETP.GE.AND.EX P3, PT, R6, UR18, PT, P3 ;  /* 0x0000001206007c0c */ /* 0x000fe2000bf66330 */
[----:B------:R-:W-:Y:S01]  /*0f30*/  IMAD.X R7, RZ, RZ, R6, P4 ;  /* 0x000000ffff077224 */ /* 0x000fe200020e0606 */
[----:B------:R-:W-:-:S04]  /*0f40*/  IADD3 R6, P4, PT, R4, UR4, RZ ;  /* 0x0000000404067c10 */ /* 0x000fc8000ff9e0ff */
[----:B------:R-:W-:Y:S02]  /*0f50*/  ISETP.GE.AND.EX P1, PT, R7, UR18, PT, P1 ;  /* 0x0000001207007c0c */ /* 0x000fe4000bf26310 */
[----:B------:R-:W-:Y:S02]  /*0f60*/  IADD3.X R7, PT, PT, R5, UR5, RZ, P4, !PT ;  /* 0x0000000505077c10 */ /* 0x000fe4000a7fe4ff */
[----:B------:R-:W-:Y:S02]  /*0f70*/  IADD3 R8, P4, PT, R6, UR4, RZ ;  /* 0x0000000406087c10 */ /* 0x000fe4000ff9e0ff */
[----:B------:R-:W-:Y:S02]  /*0f80*/  PRMT R15, RZ, 0x7610, R15 ;  /* 0x00007610ff0f7816 */ /* 0x000fe4000000000f */
[----:B------:R-:W-:Y:S02]  /*0f90*/  PRMT R13, RZ, 0x7610, R13 ;  /* 0x00007610ff0d7816 */ /* 0x000fe4000000000d */
[----:B------:R-:W-:-:S02]  /*0fa0*/  PRMT R17, RZ, 0x7610, R17 ;  /* 0x00007610ff117816 */ /* 0x000fc40000000011 */
[----:B------:R-:W-:Y:S01]  /*0fb0*/  IADD3.X R9, PT, PT, R7, UR5, RZ, P4, !PT ;  /* 0x0000000507097c10 */ /* 0x000fe2000a7fe4ff */
[----:B------:R-:W3:Y:S04]  /*0fc0*/  @!P3 LDG.E.U16 R15, desc[UR12][R6.64] ;  /* 0x0000000c060fb981 */ /* 0x000ee8000c1e1500 */
[----:B------:R-:W4:Y:S04]  /*0fd0*/  @!P2 LDG.E.U16 R13, desc[UR12][R4.64] ;  /* 0x0000000c040da981 */ /* 0x000f28000c1e1500 */
[----:B------:R-:W5:Y:S01]  /*0fe0*/  @!P1 LDG.E.U16 R17, desc[UR12][R8.64] ;  /* 0x0000000c08119981 */ /* 0x000f62000c1e1500 */
[----:B------:R-:W-:Y:S01]  /*0ff0*/  BSSY.RECONVERGENT B0, `(.L_x_4104) ;  /* 0x000000a000007945 */ /* 0x000fe20003800200 */
        /* <DEDUP_REMOVED lines=9> */
.L_x_4105:
[----:B------:R-:W-:Y:S05]  /*1090*/  BSYNC.RECONVERGENT B0 ;  /* 0x0000000000007941 */ /* 0x000fea0003800200 */
.L_x_4104:
        /* <DEDUP_REMOVED lines=8> */
.L_x_4107:
[----:B------:R-:W-:Y:S05]  /*1120*/  BSYNC.RECONVERGENT B0 ;  /* 0x0000000000007941 */ /* 0x000fea0003800200 */
.L_x_4106:
[----:B------:R-:W-:Y:S04]  /*1130*/  BSSY.RECONVERGENT B0, `(.L_x_4108) ;  /* 0x0000005000007945 */ /* 0x000fe80003800200 */
[----:B------:R-:W-:Y:S05]  /*1140*/  @!P4 BRA `(.L_x_4109) ;  /* 0x00000000000cc947 */ /* 0x000fea0003800000 */
[----:B------:R-:W-:Y:S01]  /*1150*/  ISETP.NE.AND P4, PT, R12, -0x1, PT ;  /* 0xffffffff0c00780c */ /* 0x000fe20003f85270 */
[----:B------:R-:W-:-:S12]  /*1160*/  IMAD.U32 R15, RZ, RZ, UR10 ;  /* 0x0000000aff0f7e24 */ /* 0x000fd8000f8e00ff */
[----:B------:R-:W-:-:S07]  /*1170*/  @P4 PRMT R15, RZ, 0x7610, R15 ;  /* 0x00007610ff0f4816 */ /* 0x000fce000000000f */
.L_x_4109:
[----:B------:R-:W-:Y:S05]  /*1180*/  BSYNC.RECONVERGENT B0 ;  /* 0x0000000000007941 */ /* 0x000fea0003800200 */
.L_x_4108:
[----:B------:R-:W-:Y:S04]  /*1190*/  BSSY.RECONVERGENT B0, `(.L_x_4110) ;  /* 0x0000005000007945 */ /* 0x000fe80003800200 */
[----:B------:R-:W-:Y:S05]  /*11a0*/  @!P5 BRA `(.L_x_4111) ;  /* 0x00000000000cd947 */ /* 0x000fea0003800000 */
[----:B------:R-:W-:Y:S01]  /*11b0*/  ISETP.NE.AND P4, PT, R14, -0x1, PT ;  /* 0xffffffff0e00780c */ /* 0x000fe20003f85270 */
[----:B------:R-:W-:-:S12]  /*11c0*/  IMAD.U32 R17, RZ, RZ, UR10 ;  /* 0x0000000aff117e24 */ /* 0x000fd8000f8e00ff */
[----:B------:R-:W-:-:S07]  /*11d0*/  @P4 PRMT R17, RZ, 0x7610, R17 ;  /* 0x00007610ff114816 */ /* 0x000fce0000000011 */
.L_x_4111:
[----:B------:R-:W-:Y:S05]  /*11e0*/  BSYNC.RECONVERGENT B0 ;  /* 0x0000000000007941 */ /* 0x000fea0003800200 */
.L_x_4110:
[----:B------:R0:W-:Y:S04]  /*11f0*/  @!P0 STG.E.U16 desc[UR12][R2.64], R11 ;  /* 0x0000000b02008986 */ /* 0x0001e8000c10150c */
[----:B------:R0:W-:Y:S04]  /*1200*/  @!P2 STG.E.U16 desc[UR12][R4.64], R13 ;  /* 0x0000000d0400a986 */ /* 0x0001e8000c10150c */
[----:B------:R0:W-:Y:S01]  /*1210*/  @!P3 STG.E.U16 desc[UR12][R6.64], R15 ;  /* 0x0000000f0600b986 */ /* 0x0001e2000c10150c */
[----:B------:R-:W-:Y:S05]  /*1220*/  @P1 EXIT ;  /* 0x000000000000194d */ /* 0x000fea0003800000 */
[----:B------:R-:W-:Y:S01]  /*1230*/  STG.E.U16 desc[UR12][R8.64], R17 ;  /* 0x0000001108007986 */ /* 0x000fe2000c10150c */
[----:B------:R-:W-:Y:S05]  /*1240*/  EXIT ;  /* 0x000000000000794d */ /* 0x000fea0003800000 */
.L_x_4085:
[----:B------:R-:W-:-:S09]  /*1250*/  UISETP.NE.AND UP0, UPT, UR4, URZ, UPT ;  /* 0x000000ff0400728c */ /* 0x000fd2000bf05270 */
[----:B------:R-:W-:Y:S05]  /*1260*/  BRA.U !UP0, `(.L_x_4112) ;  /* 0x0000000508bc7547 */ /* 0x000fea000b800000 */
[----:B------:R-:W-:Y:S02]  /*1270*/  USHF.L.U32 UR6, UR14, 0x1, URZ ;  /* 0x000000010e067899 */ /* 0x000fe400080006ff */
[----:B------:R-:W-:Y:S01]  /*1280*/  USHF.R.U32.HI UR7, URZ, 0x1f, UR14 ;  /* 0x0000001fff077899 */ /* 0x000fe2000801160e */
[----:B------:R-:W-:Y:S01]  /*1290*/  UMOV UR4, URZ ;  /* 0x000000ff00047c82 */ /* 0x000fe20008000000 */
[----:B------:R-:W-:-:S10]  /*12a0*/  UMOV UR5, URZ ;  /* 0x000000ff00057c82 */ /* 0x000fd40008000000 */
.L_x_4117:
[----:B0-----:R-:W-:Y:S02]  /*12b0*/  IADD3 R13, P1, PT, R0, UR4, RZ ;  /* 0x00000004000d7c10 */ /* 0x001fe4000ff3e0ff */
[----:B-1----:R-:W-:Y:S02]  /*12c0*/  PRMT R17, RZ, 0x7610, R17 ;  /* 0x00007610ff117816 */ /* 0x002fe40000000011 */
[C---:B------:R-:W-:Y:S01]  /*12d0*/  IADD3 R18, P3, PT, R13.reuse, UR14, RZ ;  /* 0x0000000e0d127c10 */ /* 0x040fe2000ff7e0ff */
[----:B------:R-:W-:Y:S01]  /*12e0*/  IMAD.X R14, RZ, RZ, UR5, P1 ;  /* 0x00000005ff0e7e24 */ /* 0x000fe200088e06ff */
[C---:B------:R-:W-:Y:S02]  /*12f0*/  ISETP.GE.U32.AND P0, PT, R13.reuse, UR17, PT ;  /* 0x000000110d007c0c */ /* 0x040fe4000bf06070 */
[----:B------:R-:W-:Y:S01]  /*1300*/  IADD3 R20, P4, PT, R18, UR14, RZ ;  /* 0x0000000e12147c10 */ /* 0x000fe2000ff9e0ff */
[----:B------:R-:W-:Y:S01]  /*1310*/  IMAD.X R19, RZ, RZ, R14, P3 ;  /* 0x000000ffff137224 */ /* 0x000fe200018e060e */
[----:B------:R-:W-:-:S02]  /*1320*/  LEA R8, P2, R13, UR8, 0x1 ;  /* 0x000000080d087c11 */ /* 0x000fc4000f8408ff */
[----:B------:R-:W-:Y:S01]  /*1330*/  ISETP.GE.U32.AND.EX P0, PT, R14, UR18, PT, P0 ;  /* 0x000000120e007c0c */ /* 0x000fe2000bf06100 */
[----:B------:R-:W-:Y:S01]  /*1340*/  IMAD.X R22, RZ, RZ, R19, P4 ;  /* 0x000000ffff167224 */ /* 0x000fe200020e0613 */
[----:B------:R-:W-:Y:S02]  /*1350*/  IADD3 R21, P5, PT, R20, UR14, RZ ;  /* 0x0000000e14157c10 */ /* 0x000fe4000ffbe0ff */
[----:B------:R-:W-:Y:S02]  /*1360*/  LEA.HI.X R9, R13, UR9, R14, 0x1, P2 ;  /* 0x000000090d097c11 */ /* 0x000fe400090f0c0e */
[----:B------:R-:W-:Y:S01]  /*1370*/  IADD3 R6, P3, PT, R8, UR6, RZ ;  /* 0x0000000608067c10 */ /* 0x000fe2000ff7e0ff */
[----:B------:R-:W-:Y:S01]  /*1380*/  IMAD.X R23, RZ, RZ, R22, P5 ;  /* 0x000000ffff177224 */ /* 0x000fe200028e0616 */
[----:B------:R-:W-:Y:S02]  /*1390*/  ISETP.GE.U32.AND P1, PT, R18, UR17, PT ;  /* 0x0000001112007c0c */ /* 0x000fe4000bf26070 */
[----:B------:R-:W-:-:S02]  /*13a0*/  IADD3.X R7, PT, PT, R9, UR7, RZ, P3, !PT ;  /* 0x0000000709077c10 */ /* 0x000fc40009ffe4ff */
[----:B------:R-:W-:Y:S01]  /*13b0*/  ISETP.GE.U32.AND P2, PT, R20, UR17, PT ;  /* 0x0000001114007c0c */ /* 0x000fe2000bf46070 */
[----:B------:R0:W5:Y:S01]  /*13c0*/  @!P0 LDG.E.U16 R17, desc[UR12][R8.64] ;  /* 0x0000000c08118981 */ /* 0x000162000c1e1500 */
[----:B------:R-:W-:Y:S02]  /*13d0*/  ISETP.GE.U32.AND P3, PT, R21, UR17, PT ;  /* 0x0000001115007c0c */ /* 0x000fe4000bf66070 */
[----:B------:R-:W-:Y:S02]  /*13e0*/  ISETP.GE.U32.AND.EX P1, PT, R19, UR18, PT, P1 ;  /* 0x0000001213007c0c */ /* 0x000fe4000bf26110 */
[----:B------:R-:W-:Y:S02]  /*13f0*/  ISETP.GE.U32.AND.EX P2, PT, R22, UR18, PT, P2 ;  /* 0x0000001216007c0c */ /* 0x000fe4000bf46120 */
[----:B------:R-:W-:Y:S02]  /*1400*/  IADD3 R4, P4, PT, R6, UR6, RZ ;  /* 0x0000000606047c10 */ /* 0x000fe4000ff9e0ff */
[----:B------:R-:W-:-:S02]  /*1410*/  ISETP.GE.U32.AND.EX P3, PT, R23, UR18, PT, P3 ;  /* 0x0000001217007c0c */ /* 0x000fc4000bf66130 */
[----:B------:R-:W-:Y:S02]  /*1420*/  IADD3.X R5, PT, PT, R7, UR7, RZ, P4, !PT ;  /* 0x0000000707057c10 */ /* 0x000fe4000a7fe4ff */
[----:B------:R-:W-:Y:S02]  /*1430*/  IADD3 R2, P0, PT, R4, UR6, RZ ;  /* 0x0000000604027c10 */ /* 0x000fe4000ff1e0ff */
[----:B------:R-:W-:Y:S02]  /*1440*/  PRMT R12, RZ, 0x7610, R12 ;  /* 0x00007610ff0c7816 */ /* 0x000fe4000000000c */
[----:B------:R-:W-:Y:S02]  /*1450*/  PRMT R16, RZ, 0x7610, R16 ;  /* 0x00007610ff107816 */ /* 0x000fe40000000010 */
[----:B------:R-:W-:Y:S02]  /*1460*/  PRMT R15, RZ, 0x7610, R15 ;  /* 0x00007610ff0f7816 */ /* 0x000fe4000000000f */
[----:B------:R-:W-:Y:S01]  /*1470*/  IADD3.X R3, PT, PT, R5, UR7, RZ, P0, !PT ;  /* 0x0000000705037c10 */ /* 0x000fe200087fe4ff */
[----:B------:R0:W5:Y:S04]  /*1480*/  @!P1 LDG.E.U16 R12, desc[UR12][R6.64] ;  /* 0x0000000c060c9981 */ /* 0x000168000c1e1500 */
[----:B------:R0:W5:Y:S04]  /*1490*/  @!P2 LDG.E.U16 R16, desc[UR12][R4.64] ;  /* 0x0000000c0410a981 */ /* 0x000168000c1e1500 */
[----:B------:R0:W5:Y:S01]  /*14a0*/  @!P3 LDG.E.U16 R15, desc[UR12][R2.64] ;  /* 0x0000000c020fb981 */ /* 0x000162000c1e1500 */
[----:B------:R-:W1:Y:S01]  /*14b0*/  LDCU.U16 UR10, c[0x0][0x10aa] ;  /* 0x00021540ff0a77ac */ /* 0x000e620008000400 */
[----:B------:R-:W-:Y:S01]  /*14c0*/  UIADD3 UR4, UP0, UPT, UR11, UR4, URZ ;  /* 0x000000040b047290 */ /* 0x000fe2000ff1e0ff */
[----:B------:R-:W-:-:S03]  /*14d0*/  IMAD.MOV.U32 R11, RZ, RZ, 0x1 ;  /* 0x00000001ff0b7424 */ /* 0x000fc600078e00ff */
[----:B------:R-:W-:Y:S02]  /*14e0*/  UIADD3.X UR5, UPT, UPT, URZ, UR5, URZ, UP0, !UPT ;  /* 0x00000005ff057290 */ /* 0x000fe400087fe4ff */
[----:B------:R-:W-:-:S04]  /*14f0*/  UISETP.GE.U32.AND UP0, UPT, UR4, UR17, UPT ;  /* 0x000000110400728c */ /* 0x000fc8000bf06070 */
[----:B------:R-:W-:Y:S01]  /*1500*/  UISETP.GE.U32.AND.EX UP0, UPT, UR5, UR18, UPT, UP0 ;  /* 0x000000120500728c */ /* 0x000fe2000bf06100 */
[----:B01----:R-:W-:-:S10]  /*1510*/  IMAD.U32 R10, RZ, RZ, UR10 ;  /* 0x0000000aff0a7e24 */ /* 0x003fd4000f8e00ff */
.L_x_4113:
        /* <DEDUP_REMOVED lines=14> */
.L_x_4114:
        /* <DEDUP_REMOVED lines=14> */
.L_x_4115:
        /* <DEDUP_REMOVED lines=14> */
.L_x_4116:
        /* <DEDUP_REMOVED lines=15> */
[----:B------:R-:W-:Y:S02]  /*18b0*/  ISETP.GE.U32.AND P3, PT, R21, UR17, PT ;  /* 0x0000001115007c0c */ /* 0x000fe4000bf66070 */
[----:B------:R-:W-:Y:S02]  /*18c0*/  ISETP.GE.U32.AND.EX P0, PT, R14, UR18, PT, P0 ;  /* 0x000000120e007c0c */ /* 0x000fe4000bf06100 */
[----:B------:R-:W-:-:S02]  /*18d0*/  ISETP.GE.U32.AND.EX P1, PT, R19, UR18, PT, P1 ;  /* 0x0000001213007c0c */ /* 0x000fc4000bf26110 */
[----:B------:R-:W-:Y:S02]  /*18e0*/  ISETP.GE.U32.AND.EX P2, PT, R22, UR18, PT, P2 ;  /* 0x0000001216007c0c */ /* 0x000fe4000bf46120 */
[----:B------:R-:W-:-:S07]  /*18f0*/  ISETP.GE.U32.AND.EX P3, PT, R23, UR18, PT, P3 ;  /* 0x0000001217007c0c */ /* 0x000fce000bf66130 */
[----:B------:R1:W-:Y:S04]  /*1900*/  @!P0 STG.E.U16 desc[UR12][R8.64], R11 ;  /* 0x0000000b08008986 */ /* 0x0003e8000c10150c */
[----:B------:R1:W-:Y:S04]  /*1910*/  @!P1 STG.E.U16 desc[UR12][R6.64], R10 ;  /* 0x0000000a06009986 */ /* 0x0003e8000c10150c */
[----:B------:R1:W-:Y:S04]  /*1920*/  @!P2 STG.E.U16 desc[UR12][R4.64], R12 ;  /* 0x0000000c0400a986 */ /* 0x0003e8000c10150c */
[----:B------:R1:W-:Y:S01]  /*1930*/  @!P3 STG.E.U16 desc[UR12][R2.64], R17 ;  /* 0x000000110200b986 */ /* 0x0003e2000c10150c */
[----:B------:R-:W-:Y:S05]  /*1940*/  BRA.U !UP0, `(.L_x_4117) ;  /* 0xfffffff908587547 */ /* 0x000fea000b83ffff */
[----:B------:R-:W-:Y:S05]  /*1950*/  EXIT ;  /* 0x000000000000794d */ /* 0x000fea0003800000 */
.L_x_4112:
        /* <DEDUP_REMOVED lines=26> */
.L_x_4119:
        /* <DEDUP_REMOVED lines=75> */
.L_x_4118:
        /* <DEDUP_REMOVED lines=37> */
.L_x_4084:
[----:B------:R-:W0:Y:S02]  /*2200*/  S2R R0, SR_TID.X ;  /* 0x0000000000007919 */ /* 0x000e240000002100 */
[----:B0-----:R-:W-:-:S03]  /*2210*/  IMAD.WIDE.U32 R2, R0, 0x4, RZ ;  /* 0x0000000400027825 */ /* 0x001fc600078e00ff */
[----:B------:R-:W-:-:S04]  /*2220*/  ISETP.GE.U32.AND P0, PT, R2, UR15, PT ;  /* 0x0000000f02007c0c */ /* 0x000fc8000bf06070 */
[----:B------:R-:W-:-:S13]  /*2230*/  ISETP.GE.AND.EX P0, PT, R3, UR5, PT, P0 ;  /* 0x0000000503007c0c */ /* 0x000fda000bf06300 */
[----:B------:R-:W-:Y:S05]  /*2240*/  @P0 EXIT ;  /* 0x000000000000094d */ /* 0x000fea0003800000 */
        /* <DEDUP_REMOVED lines=9> */
.L_x_4129:
[----:B------:R-:W-:-:S04]  /*22e0*/  LEA R2, P0, R0, UR8, 0x3 ;  /* 0x0000000800027c11 */ /* 0x000fc8000f8018ff */
[----:B------:R-:W-:-:S05]  /*22f0*/  LEA.HI.X R3, R0, UR9, R5, 0x3, P0 ;  /* 0x0000000900037c11 */ /* 0x000fca00080f1c05 */
[----:B------:R-:W2:Y:S01]  /*2300*/  LDG.E.64 R6, desc[UR12][R2.64] ;  /* 0x0000000c02067981 */ /* 0x000ea2000c1e1b00 */
[----:B------:R-:W-:Y:S01]  /*2310*/  BSSY.RECONVERGENT B0, `(.L_x_4121) ;  /* 0x0000011000007945 */ /* 0x000fe20003800200 */
[----:B--2---:R-:W-:Y:S02]  /*2320*/  PRMT R8, R6, 0x9910, RZ ;  /* 0x0000991006087816 */ /* 0x004fe400000000ff */
[C---:B------:R-:W-:Y:S02]  /*2330*/  PRMT R4, R7.reuse, 0x7610, R4 ;  /* 0x0000761007047816 */ /* 0x040fe40000000004 */
[----:B------:R-:W-:Y:S02]  /*2340*/  ISETP.NE.AND P0, PT, R8, 0x1, PT ;  /* 0x000000010800780c */ /* 0x000fe40003f05270 */
[----:B------:R-:W-:Y:S02]  /*2350*/  PRMT R9, R6, 0x7632, R9 ;  /* 0x0000763206097816 */ /* 0x000fe40000000009 */
[----:B------:R-:W-:-:S02]  /*2360*/  PRMT R7, R7, 0x7632, R7 ;  /* 0x0000763207077816 */ /* 0x000fc40000000007 */
[----:B------:R-:W-:Y:S02]  /*2370*/  PRMT R10, R9, 0x9910, RZ ;  /* 0x00009910090a7816 */ /* 0x000fe400000000ff */
[----:B------:R-:W-:Y:S02]  /*2380*/  PRMT R11, R4, 0x9910, RZ ;  /* 0x00009910040b7816 */ /* 0x000fe400000000ff */
[----:B------:R-:W-:Y:S02]  /*2390*/  PRMT R12, R7, 0x9910, RZ ;  /* 0x00009910070c7816 */ /* 0x000fe400000000ff */
[----:B------:R-:W-:Y:S02]  /*23a0*/  ISETP.NE.AND P1, PT, R10, 0x1, PT ;  /* 0x000000010a00780c */ /* 0x000fe40003f25270 */
[----:B------:R-:W-:Y:S02]  /*23b0*/  ISETP.NE.AND P2, PT, R11, 0x1, PT ;  /* 0x000000010b00780c */ /* 0x000fe40003f45270 */
[----:B------:R-:W-:Y:S01]  /*23c0*/  ISETP.NE.AND P3, PT, R12, 0x1, PT ;  /* 0x000000010c00780c */ /* 0x000fe20003f65270 */
[----:B------:R-:W-:-:S12]  /*23d0*/  @!P0 BRA `(.L_x_4122) ;  /* 0x0000000000108947 */ /* 0x000fd80003800000 */
[----:B------:R-:W-:-:S04]  /*23e0*/  PRMT R6, R6, 0x9910, RZ ;  /* 0x0000991006067816 */ /* 0x000fc800000000ff */
[----:B------:R-:W-:Y:S01]  /*23f0*/  ISETP.NE.AND P0, PT, R6, -0x1, PT ;  /* 0xffffffff0600780c */ /* 0x000fe20003f05270 */
[----:B------:R-:W-:-:S12]  /*2400*/  IMAD.U32 R6, RZ, RZ, UR6 ;  /* 0x00000006ff067e24 */ /* 0x000fd8000f8e00ff */
[----:B------:R-:W-:-:S07]  /*2410*/  @P0 PRMT R6, RZ, 0x7610, R6 ;  /* 0x00007610ff060816 */ /* 0x000fce0000000006 */
.L_x_4122:
[----:B0-----:R-:W-:Y:S05]  /*2420*/  BSYNC.RECONVERGENT B0 ;  /* 0x0000000000007941 */ /* 0x001fea0003800200 */
.L_x_4121:
[----:B------:R-:W-:Y:S04]  /*2430*/  BSSY.RECONVERGENT B0, `(.L_x_4123) ;  /* 0x0000005000007945 */ /* 0x000fe80003800200 */
[----:B------:R-:W-:Y:S05]  /*2440*/  @!P1 BRA `(.L_x_4124) ;  /* 0x00000000000c9947 */ /* 0x000fea0003800000 */
[----:B------:R-:W-:Y:S01]  /*2450*/  ISETP.NE.AND P0, PT, R10, -0x1, PT ;  /* 0xffffffff0a00780c */ /* 0x000fe20003f05270 */
[----:B------:R-:W-:-:S12]  /*2460*/  IMAD.U32 R9, RZ, RZ, UR6 ;  /* 0x00000006ff097e24 */ /* 0x000fd8000f8e00ff */
[----:B------:R-:W-:-:S07]  /*2470*/  @P0 PRMT R9, RZ, 0x7610, R9 ;  /* 0x00007610ff090816 */ /* 0x000fce0000000009 */
.L_x_4124:
[----:B------:R-:W-:Y:S05]  /*2480*/  BSYNC.RECONVERGENT B0 ;  /* 0x0000000000007941 */ /* 0x000fea0003800200 */
.L_x_4123:
[----:B------:R-:W-:Y:S04]  /*2490*/  BSSY.RECONVERGENT B0, `(.L_x_4125) ;  /* 0x0000005000007945 */ /* 0x000fe80003800200 */
[----:B------:R-:W-:Y:S05]  /*24a0*/  @!P2 BRA `(.L_x_4126) ;  /* 0x00000000000ca947 */ /* 0x000fea0003800000 */
[----:B------:R-:W-:Y:S01]  /*24b0*/  ISETP.NE.AND P0, PT, R11, -0x1, PT ;  /* 0xffffffff0b00780c */ /* 0x000fe20003f05270 */
[----:B------:R-:W-:-:S12]  /*24c0*/  IMAD.U32 R4, RZ, RZ, UR6 ;  /* 0x00000006ff047e24 */ /* 0x000fd8000f8e00ff */
[----:B------:R-:W-:-:S07]  /*24d0*/  @P0 PRMT R4, RZ, 0x7610, R4 ;  /* 0x00007610ff040816 */ /* 0x000fce0000000004 */
.L_x_4126:
[----:B------:R-:W-:Y:S05]  /*24e0*/  BSYNC.RECONVERGENT B0 ;  /* 0x0000000000007941 */ /* 0x000fea0003800200 */
.L_x_4125:
[----:B------:R-:W-:Y:S04]  /*24f0*/  BSSY.RECONVERGENT B0, `(.L_x_4127) ;  /* 0x0000005000007945 */ /* 0x000fe80003800200 */
[----:B------:R-:W-:Y:S05]  /*2500*/  @!P3 BRA `(.L_x_4128) ;  /* 0x00000000000cb947 */ /* 0x000fea0003800000 */
[----:B------:R-:W-:Y:S01]  /*2510*/  ISETP.NE.AND P0, PT, R12, -0x1, PT ;  /* 0xffffffff0c00780c */ /* 0x000fe20003f05270 */
[----:B------:R-:W-:-:S12]  /*2520*/  IMAD.U32 R7, RZ, RZ, UR6 ;  /* 0x00000006ff077e24 */ /* 0x000fd8000f8e00ff */
[----:B------:R-:W-:-:S07]  /*2530*/  @P0 PRMT R7, RZ, 0x7610, R7 ;  /* 0x00007610ff070816 */ /* 0x000fce0000000007 */
.L_x_4128:
[----:B------:R-:W-:Y:S05]  /*2540*/  BSYNC.RECONVERGENT B0 ;  /* 0x0000000000007941 */ /* 0x000fea0003800200 */
.L_x_4127:
[----:B------:R-:W-:Y:S02]  /*2550*/  IADD3 R0, P0, PT, R0, UR7, RZ ;  /* 0x0000000700007c10 */ /* 0x000fe4000ff1e0ff */
[----:B------:R-:W-:Y:S02]  /*2560*/  PRMT R7, R4, 0x5410, R7 ;  /* 0x0000541004077816 */ /* 0x000fe40000000007 */
[----:B------:R-:W-:Y:S01]  /*2570*/  PRMT R6, R6, 0x5410, R9 ;  /* 0x0000541006067816 */ /* 0x000fe20000000009 */
[C---:B------:R-:W-:Y:S02]  /*2580*/  IMAD.SHL.U32 R4, R0.reuse, 0x4, RZ ;  /* 0x0000000400047824 */ /* 0x040fe400078e00ff */
[----:B------:R-:W-:Y:S01]  /*2590*/  IMAD.X R5, RZ, RZ, R5, P0 ;  /* 0x000000ffff057224 */ /* 0x000fe200000e0605 */
[----:B------:R-:W-:Y:S01]  /*25a0*/  LOP3.LUT P0, RZ, R0, 0xffffc000, RZ, 0xc0, !PT ;  /* 0xffffc00000ff7812 */ /* 0x000fe2000780c0ff */
[----:B------:R1:W-:Y:S01]  /*25b0*/  STG.E.64 desc[UR12][R2.64], R6 ;  /* 0x0000000602007986 */ /* 0x0003e2000c101b0c */
[----:B------:R-:W-:-:S02]  /*25c0*/  ISETP.LT.U32.AND P1, PT, R4, UR15, PT ;  /* 0x0000000f04007c0c */ /* 0x000fc4000bf21070 */
[----:B------:R-:W-:Y:S02]  /*25d0*/  SHF.L.U64.HI R4, R0, 0x2, R5 ;  /* 0x0000000200047819 */ /* 0x000fe40000010205 */
[----:B------:R-:W-:Y:S02]  /*25e0*/  LOP3.LUT P0, RZ, R5, 0x3fffffff, RZ, 0xc0, P0 ;  /* 0x3fffffff05ff7812 */ /* 0x000fe4000000c0ff */
[----:B------:R-:W-:-:S13]  /*25f0*/  ISETP.LT.AND.EX P1, PT, R4, UR5, PT, P1 ;  /* 0x0000000504007c0c */ /* 0x000fda000bf21310 */
[----:B-1----:R-:W-:Y:S05]  /*2600*/  @!P0 BRA P1, `(.L_x_4129) ;  /* 0xfffffffc00348947 */ /* 0x002fea000083ffff */
[----:B------:R-:W-:Y:S05]  /*2610*/  EXIT ;  /* 0x000000000000794d */ /* 0x000fea0003800000 */
.L_x_4120:
[----:B------:R-:W-:-:S09]  /*2620*/  UISETP.NE.AND UP0, UPT, UR4, URZ, UPT ;  /* 0x000000ff0400728c */ /* 0x000fd2000bf05270 */
[----:B------:R-:W-:Y:S05]  /*2630*/  BRA.U !UP0, `(.L_x_4130) ;  /* 0x0000000508387547 */ /* 0x000fea000b800000 */
.L_x_4135:
[----:B------:R-:W-:-:S04]  /*2640*/  LEA R2, P0, R0, UR8, 0x3 ;  /* 0x0000000800027c11 */ /* 0x000fc8000f8018ff */
[----:B------:R-:W-:-:S05]  /*2650*/  LEA.HI.X R3, R0, UR9, R5, 0x3, P0 ;  /* 0x0000000900037c11 */ /* 0x000fca00080f1c05 */
[----:B------:R-:W2:Y:S01]  /*2660*/  LDG.E.64 R10, desc[UR12][R2.64] ;  /* 0x0000000c020a7981 */ /* 0x000ea2000c1e1b00 */
[----:B------:R-:W1:Y:S01]  /*2670*/  LDC.U16 R7, c[0x0][0x10aa] ;  /* 0x00042a80ff077b82 */ /* 0x000e620000000400 */
[----:B------:R-:W-:Y:S01]  /*2680*/  IMAD.MOV.U32 R6, RZ, RZ, 0x1 ;  /* 0x00000001ff067424 */ /* 0x000fe200078e00ff */
[C---:B--2---:R-:W-:Y:S02]  /*2690*/  PRMT R9, R10.reuse, 0x7610, R9 ;  /* 0x000076100a097816 */ /* 0x044fe40000000009 */
[C---:B------:R-:W-:Y:S02]  /*26a0*/  PRMT R8, R11.reuse, 0x7610, R8 ;  /* 0x000076100b087816 */ /* 0x040fe40000000008 */
[----:B------:R-:W-:Y:S01]  /*26b0*/  PRMT R4, R11, 0x7632, R4 ;  /* 0x000076320b047816 */ /* 0x000fe20000000004 */
[----:B-1----:R-:W-:Y:S01]  /*26c0*/  IMAD.MOV.U32 R11, RZ, RZ, R7 ;  /* 0x000000ffff0b7224 */ /* 0x002fe200078e0007 */
[----:B------:R-:W-:-:S07]  /*26d0*/  PRMT R10, R10, 0x7632, R10 ;  /* 0x000076320a0a7816 */ /* 0x000fce000000000a */
.L_x_4131:
        /* <DEDUP_REMOVED lines=14> */
.L_x_4132:
        /* <DEDUP_REMOVED lines=14> */
.L_x_4133:
        /* <DEDUP_REMOVED lines=13> */
[----:B------:R-:W-:-:S03]  /*2970*/  IMAD.MOV.U32 R8, RZ, RZ, R7 ;  /* 0x000000ffff087224 */ /* 0x000fc600078e0007 */
[----:B------:R-:W-:-:S07]  /*2980*/  PRMT R7, R11, 0x7610, R7 ;  /* 0x000076100b077816 */ /* 0x000fce0000000007 */
.L_x_4134:
        /* <DEDUP_REMOVED lines=12> */
[----:B0-----:R-:W-:Y:S02]  /*2a50*/  IADD3 R0, P0, PT, R0, UR7, RZ ;  /* 0x0000000700007c10 */ /* 0x001fe4000ff1e0ff */
        /* <DEDUP_REMOVED lines=12> */
.L_x_4130:
[----:B------:R-:W-:Y:S02]  /*2b20*/  IMAD.MOV.U32 R6, RZ, RZ, 0x10001 ;  /* 0x00010001ff067424 */ /* 0x000fe400078e00ff */
[----:B------:R-:W-:-:S07]  /*2b30*/  IMAD.MOV.U32 R7, RZ, RZ, 0x10001 ;  /* 0x00010001ff077424 */ /* 0x000fce00078e00ff */
.L_x_4136:
        /* <DEDUP_REMOVED lines=13> */
        .weak           $__internal_80_$__cuda_sm20_div_u16
        .type           $__internal_80_$__cuda_sm20_div_u16,@function
        .size           $__internal_80_$__cuda_sm20_div_u16,(.L_x_4764 - $__internal_80_$__cuda_sm20_div_u16)
$__internal_80_$__cuda_sm20_div_u16:
        /* <DEDUP_REMOVED lines=18> */
[----:B------:R-:W-:Y:S06]  /*2d30*/  RET.REL.NODEC R2 `(_ZN2at6native57_GLOBAL__N__f3eca4a2_24_ForeachBinaryOpScalar_cu_86b9896c25multi_tensor_apply_kernelINS1_18TensorListMetadataILi1EEENS1_21BinaryOpScalarFunctorIsLi1ELi1ELi0EEEJNS1_13power_functorIsEEsEEEvT_T0_DpT1_) ;  /* 0xffffffd002b07950 */ /* 0x000fec0003c3ffff */
.L_x_4137:
        /* <DEDUP_REMOVED lines=12> */
.L_x_4764:


//--------------------- .text._ZN2at6native57_GLOBAL__N__f3eca4a2_24_ForeachBinaryOpScalar_cu_86b9896c25multi_tensor_apply_kernelINS1_18TensorListMetadataILi1EEENS1_21BinaryOpScalarFunctorIlLi1ELi1ELi0EEEJNS1_13power_functorIlEElEEEvT_T0_DpT1_ --------------------------
	.section	.text._ZN2at6native57_GLOBAL__N__f3eca4a2_24_ForeachBinaryOpScalar_cu_86b9896c25multi_tensor_apply_kernelINS1_18TensorListMetadataILi1EEENS1_21BinaryOpScalarFunctorIlLi1ELi1ELi0EEEJNS1_13power_functorIlEElEEEvT_T0_DpT1_,"ax",@progbits
	.align	128
.text._ZN2at6native57_GLOBAL__N__f3eca4a2_24_ForeachBinaryOpScalar_cu_86b9896c25multi_tensor_apply_kernelINS1_18TensorListMetadataILi1EEENS1_21BinaryOpScalarFunctorIlLi1ELi1ELi0EEEJNS1_13power_functorIlEElEEEvT_T0_DpT1_:
        .type           _ZN2at6native57_GLOBAL__N__f3eca4a2_24_ForeachBinaryOpScalar_cu_86b9896c25multi_tensor_apply_kernelINS1_18TensorListMetadataILi1EEENS1_21BinaryOpScalarFunctorIlLi1ELi1ELi0EEEJNS1_13power_functorIlEElEEEvT_T0_DpT1_,@function
        .size           _ZN2at6native57_GLOBAL__N__f3eca4a2_24_ForeachBinaryOpScalar_cu_86b9896c25multi_tensor_apply_kernelINS1_18TensorListMetadataILi1EEENS1_21BinaryOpScalarFunctorIlLi1ELi1ELi0EEEJNS1_13power_functorIlEElEEEvT_T0_DpT1_,(.L_x_4766 - _ZN2at6native57_GLOBAL__N__f3eca4a2_24_ForeachBinaryOpScalar_cu_86b9896c25multi_tensor_apply_kernelINS1_18TensorListMetadataILi1EEENS1_21BinaryOpScalarFunctorIlLi1ELi1ELi0EEEJNS1_13power_functorIlEElEEEvT_T0_DpT1_)
        .other          _ZN2at6native57_GLOBAL__N__f3eca4a2_24_ForeachBinaryOpScalar_cu_86b9896c25multi_tensor_apply_kernelINS1_18TensorListMetadataILi1EEENS1_21BinaryOpScalarFunctorIlLi1ELi1ELi0EEEJNS1_13power_functorIlEElEEEvT_T0_DpT1_,@"STO_CUDA_ENTRY STV_DEFAULT"
_ZN2at6native57_GLOBAL__N__f3eca4a2_24_ForeachBinaryOpScalar_cu_86b9896c25multi_tensor_apply_kernelINS1_18TensorListMetadataILi1EEENS1_21BinaryOpScalarFunctorIlLi1ELi1ELi0EEEJNS1_13power_functorIlEElEEEvT_T0_DpT1_:
        /* <DEDUP_REMOVED lines=41> */
[----:B-1----:R-:W-:Y:S05]  /*0290*/  CALL.REL.NOINC `($__internal_81_$__cuda_sm20_div_u16) ;  /* 0x0000003000f07944 */ /* 0x002fea0003c00000 */
[----:B------:R-:W0:Y:S01]  /*02a0*/  LDCU UR4, c[0x0][0x10b0] ;  /* 0x00021600ff0477ac */ /* 0x000e220008000800 */
        /* <DEDUP_REMOVED lines=11> */
[----:B------:R-:W-:Y:S01]  /*0360*/  ULOP3.LUT UR4, UR10, 0xffff, URZ, 0xc0, !UPT ;  /* 0x0000ffff0a047892 */ /* 0x000fe2000f8ec0ff */
[----:B------:R-:W-:Y:S01]  /*0370*/  UMOV UR6, URZ ;  /* 0x000000ff00067c82 */ /* 0x000fe20008000000 */
[----:B------:R-:W-:Y:S02]  /*0380*/  UMOV UR7, URZ ;  /* 0x000000ff00077c82 */ /* 0x000fe40008000000 */
[----:B------:R-:W-:Y:S01]  /*0390*/  UIADD3 UR4, UPT, UPT, UR4, 0x1, URZ ;  /* 0x0000000104047890 */ /* 0x000fe2000fffe0ff */
[----:B------:R-:W-:-:S03]  /*03a0*/  UMOV UR5, URZ ;  /* 0x000000ff00057c82 */ /* 0x000fc60008000000 */
[----:B------:R-:W-:-:S03]  /*03b0*/  ULOP3.LUT UR14, UR4, 0x1fffe, URZ, 0xc0, !UPT ;  /* 0x0001fffe040e7892 */ /* 0x000fc6000f8ec0ff */
[----:B------:R-:W-:-:S09]  /*03c0*/  UMOV UR4, URZ ;  /* 0x000000ff00047c82 */ /* 0x000fd20008000000 */
.L_x_4157:
[----:B0-----:R-:W-:Y:S02]  /*03d0*/  IADD3 R3, P1, PT, R21, UR6, RZ ;  /* 0x0000000615037c10 */ /* 0x001fe4000ff3e0ff */
[----:B------:R-:W-:Y:S02]  /*03e0*/  CS2R R16, SRZ ;  /* 0x0000000000107805 */ /* 0x000fe4000001ff00 */
[C---:B------:R-:W-:Y:S01]  /*03f0*/  ISETP.GE.U32.AND P0, PT, R3.reuse, UR17, PT ;  /* 0x0000001103007c0c */ /* 0x040fe2000bf06070 */
[----:B------:R-:W-:Y:S01]  /*0400*/  IMAD.X R0, RZ, RZ, UR7, P1 ;  /* 0x00000007ff007e24 */ /* 0x000fe200088e06ff */
[----:B------:R-:W-:Y:S01]  /*0410*/  LEA R10, P1, R3, UR8, 0x3 ;  /* 0x00000008030a7c11 */ /* 0x000fe2000f8218ff */
[----:B------:R-:W-:-:S03]  /*0420*/  IMAD.U32 R5, RZ, RZ, UR18 ;  /* 0x00000012ff057e24 */ /* 0x000fc6000f8e00ff */
[C---:B------:R-:W-:Y:S02]  /*0430*/  LEA.HI.X R11, R3.reuse, UR9, R0, 0x3, P1 ;  /* 0x00000009030b7c11 */ /* 0x040fe400088f1c00 */
[----:B------:R-:W-:Y:S02]  /*0440*/  ISETP.GE.AND.EX P0, PT, R0, UR16, PT, P0 ;  /* 0x0000001000007c0c */ /* 0x000fe4000bf06300 */
[----:B------:R-:W-:Y:S01]  /*0450*/  IADD3 R14, P1, PT, R3, UR18, RZ ;  /* 0x00000012030e7c10 */ /* 0x000fe2000ff3e0ff */
[----:B------:R-:W-:Y:S01]  /*0460*/  USHF.L.U32 UR15, UR18, 0x3, URZ ;  /* 0x00000003120f7899 */ /* 0x000fe200080006ff */
[----:B------:R-:W-:Y:S02]  /*0470*/  IMAD.WIDE.U32 R4, R5, 0x8, R10 ;  /* 0x0000000805047825 */ /* 0x000fe400078e000a */
[----:B------:R-:W-:Y:S02]  /*0480*/  IADD3 R15, P2, PT, R14, UR18, RZ ;  /* 0x000000120e0f7c10 */ /* 0x000fe4000ff5e0ff */
[----:B------:R-:W-:Y:S01]  /*0490*/  IMAD.X R2, RZ, RZ, R0, P1 ;  /* 0x000000ffff027224 */ /* 0x000fe200008e0600 */
[----:B------:R-:W-:Y:S01]  /*04a0*/  USHF.R.U32.HI UR20, URZ, 0x1d, UR18 ;  /* 0x0000001dff147899 */ /* 0x000fe20008011612 */
[----:B------:R-:W-:-:S02]  /*04b0*/  ISETP.GE.U32.AND P1, PT, R15, UR17, PT ;  /* 0x000000110f007c0c */ /* 0x000fc4000bf26070 */
[----:B------:R-:W-:Y:S01]  /*04c0*/  IMAD.X R18, RZ, RZ, R2, P2 ;  /* 0x000000ffff127224 */ /* 0x000fe200010e0602 */
[----:B------:R-:W-:Y:S01]  /*04d0*/  IADD3 R15, P3, PT, R15, UR18, RZ ;  /* 0x000000120f0f7c10 */ /* 0x000fe2000ff7e0ff */
[----:B------:R-:W2:Y:S01]  /*04e0*/  @!P0 LDG.E.64 R16, desc[UR12][R10.64] ;  /* 0x0000000c0a108981 */ /* 0x000ea2000c1e1b00 */
[----:B------:R-:W-:Y:S02]  /*04f0*/  IADD3 R6, P2, PT, R4, UR15, RZ ;  /* 0x0000000f04067c10 */ /* 0x000fe4000ff5e0ff */
[----:B------:R-:W-:Y:S02]  /*0500*/  CS2R R12, SRZ ;  /* 0x00000000000c7805 */ /* 0x000fe4000001ff00 */
[----:B------:R-:W-:Y:S02]  /*0510*/  ISETP.GE.U32.AND P0, PT, R14, UR17, PT ;  /* 0x000000110e007c0c */ /* 0x000fe4000bf06070 */
[----:B------:R-:W-:Y:S01]  /*0520*/  ISETP.GE.AND.EX P1, PT, R18, UR16, PT, P1 ;  /* 0x0000001012007c0c */ /* 0x000fe2000bf26310 */
[----:B------:R-:W-:Y:S01]  /*0530*/  IMAD.X R18, RZ, RZ, R18, P3 ;  /* 0x000000ffff127224 */ /* 0x000fe200018e0612 */
[----:B------:R-:W-:-:S02]  /*0540*/  IADD3.X R7, PT, PT, R5, UR20, RZ, P2, !PT ;  /* 0x0000001405077c10 */ /* 0x000fc400097fe4ff */
[----:B------:R-:W-:Y:S02]  /*0550*/  ISETP.GE.U32.AND P2, PT, R15, UR17, PT ;  /* 0x000000110f007c0c */ /* 0x000fe4000bf46070 */
[----:B------:R-:W-:Y:S02]  /*0560*/  ISETP.GE.AND.EX P0, PT, R2, UR16, PT, P0 ;  /* 0x0000001002007c0c */ /* 0x000fe4000bf06300 */
[----:B------:R-:W-:Y:S01]  /*0570*/  ISETP.GE.AND.EX P2, PT, R18, UR16, PT, P2 ;  /* 0x0000001012007c0c */ /* 0x000fe2000bf46320 */
[----:B------:R-:W-:Y:S01]  /*0580*/  IMAD.U32 R19, RZ, RZ, UR18 ;  /* 0x00000012ff137e24 */ /* 0x000fe2000f8e00ff */
[----:B------:R-:W-:-:S06]  /*0590*/  CS2R R8, SRZ ;  /* 0x0000000000087805 */ /* 0x000fcc000001ff00 */
[----:B------:R-:W5:Y:S04]  /*05a0*/  @!P1 LDG.E.64 R8, desc[UR12][R6.64] ;  /* 0x0000000c06089981 */ /* 0x000f68000c1e1b00 */
[----:B------:R0:W5:Y:S01]  /*05b0*/  @!P0 LDG.E.64 R12, desc[UR12][R4.64] ;  /* 0x0000000c040c8981 */ /* 0x000162000c1e1b00 */
[----:B------:R-:W-:Y:S01]  /*05c0*/  @!P2 IMAD.WIDE.U32 R18, R19, 0x8, R6 ;  /* 0x000000081312a825 */ /* 0x000fe200078e0006 */
[----:B0-----:R-:W-:-:S06]  /*05d0*/  CS2R R4, SRZ ;  /* 0x0000000000047805 */ /* 0x001fcc000001ff00 */
[----:B------:R0:W5:Y:S01]  /*05e0*/  @!P2 LDG.E.64 R4, desc[UR12][R18.64] ;  /* 0x0000000c1204a981 */ /* 0x000162000c1e1b00 */
[----:B------:R-:W-:Y:S01]  /*05f0*/  ISETP.GE.U32.AND P4, PT, R3, UR17, PT ;  /* 0x0000001103007c0c */ /* 0x000fe2000bf86070 */
[----:B------:R-:W-:Y:S03]  /*0600*/  BSSY.RECONVERGENT B0, `(.L_x_4141) ;  /* 0x000000a000007945 */ /* 0x000fe60003800200 */
[----:B------:R-:W-:Y:S02]  /*0610*/  ISETP.GE.AND.EX P4, PT, R0, UR16, PT, P4 ;  /* 0x0000001000007c0c */ /* 0x000fe4000bf86340 */
[----:B--2---:R-:W-:-:S04]  /*0620*/  ISETP.NE.U32.AND P3, PT, R16, 0x1, PT ;  /* 0x000000011000780c */ /* 0x004fc80003f65070 */
[----:B------:R-:W-:-:S13]  /*0630*/  ISETP.NE.AND.EX P3, PT, R17, RZ, PT, P3 ;  /* 0x000000ff1100720c */ /* 0x000fda0003f65330 */
[----:B0-----:R-:W-:Y:S05]  /*0640*/  @!P3 BRA `(.L_x_4142) ;  /* 0x000000000014b947 */ /* 0x001fea0003800000 */
[----:B------:R-:W-:Y:S01]  /*0650*/  ISETP.NE.U32.AND P3, PT, R16, -0x1, PT ;  /* 0xffffffff1000780c */ /* 0x000fe20003f65070 */
[----:B------:R-:W-:-:S03]  /*0660*/  IMAD.U32 R16, RZ, RZ, UR11 ;  /* 0x0000000bff107e24 */ /* 0x000fc6000f8e00ff */
[----:B------:R-:W-:Y:S01]  /*0670*/  ISETP.NE.AND.EX P3, PT, R17, -0x1, PT, P3 ;  /* 0xffffffff1100780c */ /* 0x000fe20003f65330 */
[----:B------:R-:W-:-:S12]  /*0680*/  IMAD.U32 R17, RZ, RZ, UR21 ;  /* 0x00000015ff117e24 */ /* 0x000fd8000f8e00ff */
[----:B------:R-:W-:-:S07]  /*0690*/  @P3 CS2R R16, SRZ ;  /* 0x0000000000103805 */ /* 0x000fce000001ff00 */
.L_x_4142:
[----:B------:R-:W-:Y:S05]  /*06a0*/  BSYNC.RECONVERGENT B0 ;  /* 0x0000000000007941 */ /* 0x000fea0003800200 */
.L_x_4141:
[----:B------:R0:W-:Y:S01]  /*06b0*/  @!P4 STG.E.64 desc[UR12][R10.64], R16 ;  /* 0x000000100a00c986 */ /* 0x0001e2000c101b0c */
[----:B-----5:R-:W-:Y:S01]  /*06c0*/  ISETP.NE.U32.AND P4, PT, R12, 0x1, PT ;  /* 0x000000010c00780c */ /* 0x020fe20003f85070 */
[----:B------:R-:W-:Y:S01]  /*06d0*/  BSSY.RECONVERGENT B0, `(.L_x_4143) ;  /* 0x000000c000007945 */ /* 0x000fe20003800200 */
[----:B------:R-:W-:Y:S02]  /*06e0*/  IADD3 R15, P5, PT, R3, UR19, RZ ;  /* 0x00000013030f7c10 */ /* 0x000fe4000ffbe0ff */
[----:B------:R-:W-:Y:S02]  /*06f0*/  ISETP.NE.AND.EX P4, PT, R13, RZ, PT, P4 ;  /* 0x000000ff0d00720c */ /* 0x000fe40003f85340 */
[----:B------:R-:W-:Y:S02]  /*0700*/  @!P0 IADD3 R18, P6, PT, R10, UR15, RZ ;  /* 0x0000000f0a128c10 */ /* 0x000fe4000ffde0ff */
[----:B------:R-:W-:Y:S02]  /*0710*/  ISETP.GE.U32.AND P3, PT, R15, UR17, PT ;  /* 0x000000110f007c0c */ /* 0x000fe4000bf66070 */
[----:B------:R-:W-:-:S07]  /*0720*/  @!P0 IADD3.X R19, PT, PT, R11, UR20, RZ, P6, !PT ;  /* 0x000000140b138c10 */ /* 0x000fce000b7fe4ff */
[----:B0-----:R-:W-:Y:S05]  /*0730*/  @!P4 BRA `(.L_x_4144) ;  /* 0x000000000014c947 */ /* 0x001fea0003800000 */
[----:B------:R-:W-:Y:S01]  /*0740*/  ISETP.NE.U32.AND P4, PT, R12, -0x1, PT ;  /* 0xffffffff0c00780c */ /* 0x000fe20003f85070 */
[----:B------:R-:W-:-:S03]  /*0750*/  IMAD.U32 R12, RZ, RZ, UR11 ;  /* 0x0000000bff0c7e24 */ /* 0x000fc6000f8e00ff */
[----:B------:R-:W-:Y:S01]  /*0760*/  ISETP.NE.AND.EX P4, PT, R13, -0x1, PT, P4 ;  /* 0xffffffff0d00780c */ /* 0x000fe20003f85340 */
[----:B------:R-:W-:-:S12]  /*0770*/  IMAD.U32 R13, RZ, RZ, UR21 ;  /* 0x00000015ff0d7e24 */ /* 0x000fd8000f8e00ff */
[----:B------:R-:W-:-:S07]  /*0780*/  @P4 CS2R R12, SRZ ;  /* 0x00000000000c4805 */ /* 0x000fce000001ff00 */
.L_x_4144:
[----:B------:R-:W-:Y:S05]  /*0790*/  BSYNC.RECONVERGENT B0 ;  /* 0x0000000000007941 */ /* 0x000fea0003800200 */
.L_x_4143:
[----:B------:R-:W-:Y:S01]  /*07a0*/  IMAD.MOV.U32 R16, RZ, RZ, R12 ;  /* 0x000000ffff107224 */ /* 0x000fe200078e000c */
[----:B------:R-:W-:Y:S01]  /*07b0*/  IADD3 R20, P4, PT, R14, UR19, RZ ;  /* 0x000000130e147c10 */ /* 0x000fe2000ff9e0ff */
[----:B------:R-:W-:Y:S01]  /*07c0*/  IMAD.MOV.U32 R17, RZ, RZ, R13 ;  /* 0x000000ffff117224 */ /* 0x000fe200078e000d */
[----:B------:R-:W-:Y:S01]  /*07d0*/  BSSY.RECONVERGENT B0, `(.L_x_4145) ;  /* 0x0000014000007945 */ /* 0x000fe20003800200 */
[----:B------:R-:W-:Y:S02]  /*07e0*/  IMAD.X R12, RZ, RZ, R0, P5 ;  /* 0x000000ffff0c7224 */ /* 0x000fe400028e0600 */
[----:B------:R-:W-:Y:S01]  /*07f0*/  IMAD.U32 R13, RZ, RZ, UR19 ;  /* 0x00000013ff0d7e24 */ /* 0x000fe2000f8e00ff */
[----:B------:R0:W-:Y:S01]  /*0800*/  @!P0 STG.E.64 desc[UR12][R18.64], R16 ;  /* 0x0000001012008986 */ /* 0x0001e2000c101b0c */
[----:B------:R-:W-:Y:S01]  /*0810*/  IMAD.U32 R23, RZ, RZ, UR19 ;  /* 0x00000013ff177e24 */ /* 0x000fe2000f8e00ff */
[----:B------:R-:W-:Y:S01]  /*0820*/  ISETP.GE.AND.EX P0, PT, R12, UR16, PT, P3 ;  /* 0x000000100c007c0c */ /* 0x000fe2000bf06330 */
[----:B------:R-:W-:Y:S01]  /*0830*/  IMAD.U32 R15, RZ, RZ, UR15 ;  /* 0x0000000fff0f7e24 */ /* 0x000fe2000f8e00ff */
[----:B------:R-:W-:-:S02]  /*0840*/  ISETP.NE.U32.AND P3, PT, R8, 0x1, PT ;  /* 0x000000010800780c */ /* 0x000fc40003f65070 */
[----:B------:R-:W-:Y:S02]  /*0850*/  LEA R12, P5, R13, R10, 0x3 ;  /* 0x0000000a0d0c7211 */ /* 0x000fe400078a18ff */
[----:B------:R-:W-:Y:S02]  /*0860*/  ISETP.NE.AND.EX P3, PT, R9, RZ, PT, P3 ;  /* 0x000000ff0900720c */ /* 0x000fe40003f65330 */
[----:B------:R-:W-:Y:S02]  /*0870*/  LEA.HI.X R13, R23, R11, RZ, 0x3, P5 ;  /* 0x0000000b170d7211 */ /* 0x000fe400028f1cff */
[----:B------:R-:W-:Y:S01]  /*0880*/  @!P2 IADD3 R14, P5, P6, R15, UR15, R10 ;  /* 0x0000000f0f0eac10 */ /* 0x000fe2000febe00a */
[----:B------:R-:W-:-:S05]  /*0890*/  IMAD.U32 R15, RZ, RZ, UR20 ;  /* 0x00000014ff0f7e24 */ /* 0x000fca000f8e00ff */
[----:B------:R-:W-:-:S03]  /*08a0*/  @!P2 IADD3.X R15, PT, PT, R15, UR20, R11, P5, P6 ;  /* 0x000000140f0fac10 */ /* 0x000fc6000afec40b */
[----:B0-----:R-:W-:Y:S05]  /*08b0*/  @!P3 BRA `(.L_x_4146) ;  /* 0x000000000014b947 */ /* 0x001fea0003800000 */
[----:B------:R-:W-:Y:S01]  /*08c0*/  ISETP.NE.U32.AND P3, PT, R8, -0x1, PT ;  /* 0xffffffff0800780c */ /* 0x000fe20003f65070 */
[----:B------:R-:W-:-:S03]  /*08d0*/  IMAD.U32 R8, RZ, RZ, UR11 ;  /* 0x0000000bff087e24 */ /* 0x000fc6000f8e00ff */
[----:B------:R-:W-:Y:S01]  /*08e0*/  ISETP.NE.AND.EX P3, PT, R9, -0x1, PT, P3 ;  /* 0xffffffff0900780c */ /* 0x000fe20003f65330 */
[----:B------:R-:W-:-:S12]  /*08f0*/  IMAD.U32 R9, RZ, RZ, UR21 ;  /* 0x00000015ff097e24 */ /* 0x000fd8000f8e00ff */
[----:B------:R-:W-:-:S07]  /*0900*/  @P3 CS2R R8, SRZ ;  /* 0x0000000000083805 */ /* 0x000fce000001ff00 */
.L_x_4146:
[----:B------:R-:W-:Y:S05]  /*0910*/  BSYNC.RECONVERGENT B0 ;  /* 0x0000000000007941 */ /* 0x000fea0003800200 */
.L_x_4145:
[----:B------:R-:W-:Y:S01]  /*0920*/  ISETP.NE.U32.AND P3, PT, R4, 0x1, PT ;  /* 0x000000010400780c */ /* 0x000fe20003f65070 */
[----:B------:R-:W-:Y:S01]  /*0930*/  IMAD.X R17, RZ, RZ, R2, P4 ;  /* 0x000000ffff117224 */ /* 0x000fe200020e0602 */
[----:B------:R-:W-:Y:S01]  /*0940*/  @!P2 IADD3 R14, P4, PT, R14, UR15, RZ ;  /* 0x0000000f0e0eac10 */ /* 0x000fe2000ff9e0ff */
[----:B------:R-:W-:Y:S01]  /*0950*/  IMAD.MOV.U32 R10, RZ, RZ, R8 ;  /* 0x000000ffff0a7224 */ /* 0x000fe200078e0008 */
[----:B------:R-:W-:Y:S01]  /*0960*/  ISETP.NE.AND.EX P3, PT, R5, RZ, PT, P3 ;  /* 0x000000ff0500720c */ /* 0x000fe20003f65330 */
[----:B------:R-:W-:Y:S01]  /*0970*/  IMAD.MOV.U32 R11, RZ, RZ, R9 ;  /* 0x000000ffff0b7224 */ /* 0x000fe200078e0009 */
[C---:B------:R-:W-:Y:S01]  /*0980*/  LEA R8, P5, R20.reuse, UR8, 0x3 ;  /* 0x0000000814087c11 */ /* 0x040fe2000f8a18ff */
[----:B------:R-:W-:Y:S01]  /*0990*/  BSSY.RECONVERGENT B0, `(.L_x_4147) ;  /* 0x000000e000007945 */ /* 0x000fe20003800200 */
[C---:B------:R-:W-:Y:S02]  /*09a0*/  IADD3 R2, P6, PT, R20.reuse, UR18, RZ ;  /* 0x0000001214027c10 */ /* 0x040fe4000ffde0ff */
[----:B------:R-:W-:Y:S01]  /*09b0*/  @!P2 IADD3.X R15, PT, PT, R15, UR20, RZ, P4, !PT ;  /* 0x000000140f0fac10 */ /* 0x000fe2000a7fe4ff */
[----:B------:R0:W-:Y:S01]  /*09c0*/  @!P1 STG.E.64 desc[UR12][R6.64], R10 ;  /* 0x0000000a06009986 */ /* 0x0001e2000c101b0c */
[----:B------:R-:W-:-:S02]  /*09d0*/  LEA.HI.X R9, R20, UR9, R17, 0x3, P5 ;  /* 0x0000000914097c11 */ /* 0x000fc4000a8f1c11 */
[----:B------:R-:W-:Y:S02]  /*09e0*/  ISETP.GE.U32.AND P4, PT, R2, UR17, PT ;  /* 0x0000001102007c0c */ /* 0x000fe4000bf86070 */
[----:B------:R-:W-:Y:S02]  /*09f0*/  ISETP.GE.U32.AND P1, PT, R20, UR17, PT ;  /* 0x0000001114007c0c */ /* 0x000fe4000bf26070 */
[----:B------:R-:W-:Y:S01]  /*0a00*/  IADD3 R2, P5, PT, R2, UR18, RZ ;  /* 0x0000001202027c10 */ /* 0x000fe2000ffbe0ff */
[----:B------:R-:W-:-:S12]  /*0a10*/  @!P3 BRA `(.L_x_4148) ;  /* 0x000000000014b947 */ /* 0x000fd80003800000 */
[----:B------:R-:W-:Y:S01]  /*0a20*/  ISETP.NE.U32.AND P3, PT, R4, -0x1, PT ;  /* 0xffffffff0400780c */ /* 0x000fe20003f65070 */
[----:B------:R-:W-:-:S03]  /*0a30*/  IMAD.U32 R4, RZ, RZ, UR11 ;  /* 0x0000000bff047e24 */ /* 0x000fc6000f8e00ff */
[----:B------:R-:W-:Y:S01]  /*0a40*/  ISETP.NE.AND.EX P3, PT, R5, -0x1, PT, P3 ;  /* 0xffffffff0500780c */ /* 0x000fe20003f65330 */
[----:B------:R-:W-:-:S12]  /*0a50*/  IMAD.U32 R5, RZ, RZ, UR21 ;  /* 0x00000015ff057e24 */ /* 0x000fd8000f8e00ff */
[----:B------:R-:W-:-:S07]  /*0a60*/  @P3 CS2R R4, SRZ ;  /* 0x0000000000043805 */ /* 0x000fce000001ff00 */
.L_x_4148:
[----:B------:R-:W-:Y:S05]  /*0a70*/  BSYNC.RECONVERGENT B0 ;  /* 0x0000000000007941 */ /* 0x000fea0003800200 */
.L_x_4147:
[----:B0-----:R-:W-:Y:S01]  /*0a80*/  IMAD.MOV.U32 R6, RZ, RZ, R4 ;  /* 0x000000ffff067224 */ /* 0x001fe200078e0004 */
[----:B------:R-:W-:Y:S01]  /*0a90*/  CS2R R10, SRZ ;  /* 0x00000000000a7805 */ /* 0x000fe2000001ff00 */
[----:B------:R-:W-:Y:S01]  /*0aa0*/  IMAD.MOV.U32 R7, RZ, RZ, R5 ;  /* 0x000000ffff077224 */ /* 0x000fe200078e0005 */
[----:B------:R-:W-:Y:S01]  /*0ab0*/  ISETP.GE.AND.EX P1, PT, R17, UR16, PT, P1 ;  /* 0x0000001011007c0c */ /* 0x000fe2000bf26310 */
[----:B------:R-:W-:Y:S01]  /*0ac0*/  IMAD.X R17, RZ, RZ, R17, P6 ;  /* 0x000000ffff117224 */ /* 0x000fe200030e0611 */
[----:B------:R-:W-:Y:S02]  /*0ad0*/  ISETP.GE.U32.AND P3, PT, R2, UR17, PT ;  /* 0x0000001102007c0c */ /* 0x000fe4000bf66070 */
[----:B------:R0:W-:Y:S01]  /*0ae0*/  @!P2 STG.E.64 desc[UR12][R14.64], R6 ;  /* 0x000000060e00a986 */ /* 0x0001e2000c101b0c */
[----:B------:R-:W-:Y:S01]  /*0af0*/  IMAD.X R2, RZ, RZ, R17, P5 ;  /* 0x000000ffff027224 */ /* 0x000fe200028e0611 */
[----:B------:R-:W-:Y:S02]  /*0b00*/  ISETP.GE.AND.EX P2, PT, R17, UR16, PT, P4 ;  /* 0x0000001011007c0c */ /* 0x000fe4000bf46340 */
[----:B------:R-:W2:Y:S01]  /*0b10*/  @!P0 LDG.E.64 R10, desc[UR12][R12.64] ;  /* 0x0000000c0c0a8981 */ /* 0x000ea2000c1e1b00 */
[----:B------:R-:W-:-:S02]  /*0b20*/  IADD3 R4, P4, PT, R8, UR15, RZ ;  /* 0x0000000f08047c10 */ /* 0x000fc4000ff9e0ff */
[----:B------:R-:W-:Y:S02]  /*0b30*/  CS2R R18, SRZ ;  /* 0x0000000000127805 */ /* 0x000fe4000001ff00 */
[----:B------:R-:W-:Y:S02]  /*0b40*/  ISETP.GE.AND.EX P3, PT, R2, UR16, PT, P3 ;  /* 0x0000001002007c0c */ /* 0x000fe4000bf66330 */
[----:B------:R-:W-:Y:S02]  /*0b50*/  CS2R R16, SRZ ;  /* 0x0000000000107805 */ /* 0x000fe4000001ff00 */
[----:B------:R-:W-:Y:S01]  /*0b60*/  IADD3.X R5, PT, PT, R9, UR20, RZ, P4, !PT ;  /* 0x0000001409057c10 */ /* 0x000fe2000a7fe4ff */
[----:B------:R-:W3:Y:S01]  /*0b70*/  @!P1 LDG.E.64 R18, desc[UR12][R8.64] ;  /* 0x0000000c08129981 */ /* 0x000ee2000c1e1b00 */
[----:B0-----:R-:W-:Y:S01]  /*0b80*/  IMAD.U32 R7, RZ, RZ, UR18 ;  /* 0x00000012ff077e24 */ /* 0x001fe2000f8e00ff */
[----:B------:R-:W-:Y:S02]  /*0b90*/  CS2R R14, SRZ ;  /* 0x00000000000e7805 */ /* 0x000fe4000001ff00 */
[----:B------:R-:W4:Y:S01]  /*0ba0*/  @!P2 LDG.E.64 R16, desc[UR12][R4.64] ;  /* 0x0000000c0410a981 */ /* 0x000f22000c1e1b00 */
[----:B------:R-:W-:-:S05]  /*0bb0*/  IMAD.WIDE.U32 R6, R7, 0x8, R4 ;  /* 0x0000000807067825 */ /* 0x000fca00078e0004 */
        /* <DEDUP_REMOVED lines=12> */
.L_x_4150:
[----:B------:R-:W-:Y:S05]  /*0c80*/  BSYNC.RECONVERGENT B0 ;  /* 0x0000000000007941 */ /* 0x000fea0003800200 */
.L_x_4149:
        /* <DEDUP_REMOVED lines=11> */
.L_x_4152:
[----:B------:R-:W-:Y:S05]  /*0d40*/  BSYNC.RECONVERGENT B0 ;  /* 0x0000000000007941 */ /* 0x000fea0003800200 */
.L_x_4151:
[----:B------:R-:W-:Y:S04]  /*0d50*/  BSSY.RECONVERGENT B0, `(.L_x_4153) ;  /* 0x0000007000007945 */ /* 0x000fe80003800200 */
[----:B------:R-:W-:Y:S05]  /*0d60*/  @!P6 BRA `(.L_x_4154) ;  /* 0x000000000014e947 */ /* 0x000fea0003800000 */
[----:B------:R-:W-:Y:S01]  /*0d70*/  ISETP.NE.U32.AND P5, PT, R16, -0x1, PT ;  /* 0xffffffff1000780c */ /* 0x000fe20003fa5070 */
[----:B------:R-:W-:-:S03]  /*0d80*/  IMAD.U32 R16, RZ, RZ, UR11 ;  /* 0x0000000bff107e24 */ /* 0x000fc6000f8e00ff */
[----:B------:R-:W-:Y:S01]  /*0d90*/  ISETP.NE.AND.EX P5, PT, R17, -0x1, PT, P5 ;  /* 0xffffffff1100780c */ /* 0x000fe20003fa5350 */
[----:B------:R-:W-:-:S12]  /*0da0*/  IMAD.U32 R17, RZ, RZ, UR21 ;  /* 0x00000015ff117e24 */ /* 0x000fd8000f8e00ff */
[----:B------:R-:W-:-:S07]  /*0db0*/  @P5 CS2R R16, SRZ ;  /* 0x0000000000105805 */ /* 0x000fce000001ff00 */
.L_x_4154:
[----:B------:R-:W-:Y:S05]  /*0dc0*/  BSYNC.RECONVERGENT B0 ;  /* 0x0000000000007941 */ /* 0x000fea0003800200 */
.L_x_4153:
[----:B------:R-:W-:Y:S01]  /*0dd0*/  BSSY.RECONVERGENT B0, `(.L_x_4155) ;  /* 0x000000d000007945 */ /* 0x000fe20003800200 */
[----:B------:R-:W-:Y:S02]  /*0de0*/  IMAD.MOV.U32 R12, RZ, RZ, R10 ;  /* 0x000000ffff0c7224 */ /* 0x000fe400078e000a */
[----:B------:R-:W-:Y:S02]  /*0df0*/  IMAD.MOV.U32 R13, RZ, RZ, R11 ;  /* 0x000000ffff0d7224 */ /* 0x000fe400078e000b */
[----:B------:R-:W-:Y:S02]  /*0e00*/  IMAD.MOV.U32 R10, RZ, RZ, R18 ;  /* 0x000000ffff0a7224 */ /* 0x000fe400078e0012 */
[----:B------:R-:W-:Y:S02]  /*0e10*/  IMAD.MOV.U32 R11, RZ, RZ, R19 ;  /* 0x000000ffff0b7224 */ /* 0x000fe400078e0013 */
        /* <DEDUP_REMOVED lines=8> */
.L_x_4156:
[----:B------:R-:W-:Y:S05]  /*0ea0*/  BSYNC.RECONVERGENT B0 ;  /* 0x0000000000007941 */ /* 0x000fea0003800200 */
.L_x_4155:
[----:B------:R-:W-:Y:S01]  /*0eb0*/  IMAD.U32 R2, RZ, RZ, UR18 ;  /* 0x00000012ff027e24 */ /* 0x000fe2000f8e00ff */
[C---:B------:R-:W-:Y:S01]  /*0ec0*/  @!P0 LEA R16, P6, R3.reuse, UR8, 0x3 ;  /* 0x0000000803108c11 */ /* 0x040fe2000f8c18ff */
[----:B------:R-:W-:Y:S01]  /*0ed0*/  IMAD.U32 R19, RZ, RZ, UR19 ;  /* 0x00000013ff137e24 */ /* 0x000fe2000f8e00ff */
[----:B------:R-:W-:Y:S01]  /*0ee0*/  UIADD3 UR4, UP0, UPT, UR4, 0x2, URZ ;  /* 0x0000000204047890 */ /* 0x000fe2000ff1e0ff */
[----:B------:R-:W-:Y:S01]  /*0ef0*/  IMAD.U32 R18, RZ, RZ, UR19 ;  /* 0x00000013ff127e24 */ /* 0x000fe2000f8e00ff */
[----:B------:R-:W-:Y:S02]  /*0f00*/  @!P1 IADD3 R2, P4, P5, R2, UR6, R21 ;  /* 0x0000000602029c10 */ /* 0x000fe4000fd9e015 */
[----:B------:R-:W-:Y:S01]  /*0f10*/  @!P0 LEA.HI.X R3, R3, UR9, R0, 0x3, P6 ;  /* 0x0000000903038c11 */ /* 0x000fe2000b0f1c00 */
[----:B------:R-:W-:Y:S01]  /*0f20*/  UISETP.NE.U32.AND UP1, UPT, UR4, UR14, UPT ;  /* 0x0000000e0400728c */ /* 0x000fe2000bf25070 */
[----:B------:R-:W-:Y:S01]  /*0f30*/  @!P1 IADD3 R0, P6, PT, R2, UR19, RZ ;  /* 0x0000001302009c10 */ /* 0x000fe2000ffde0ff */
[----:B------:R-:W-:Y:S01]  /*0f40*/  UIADD3.X UR5, UPT, UPT, URZ, UR5, URZ, UP0, !UPT ;  /* 0x00000005ff057290 */ /* 0x000fe200087fe4ff */
[----:B------:R-:W-:Y:S01]  /*0f50*/  @!P1 IADD3.X R17, PT, PT, RZ, UR7, RZ, P4, P5 ;  /* 0x00000007ff119c10 */ /* 0x000fe2000a7ea4ff */
[----:B------:R-:W-:Y:S01]  /*0f60*/  ULEA UR6, UP0, UR19, UR6, 0x1 ;  /* 0x0000000613067291 */ /* 0x000fe2000f8008ff */
[----:B------:R-:W-:-:S02]  /*0f70*/  @!P0 LEA R2, P4, R19, R16, 0x3 ;  /* 0x0000001013028211 */ /* 0x000fc400078818ff */
[----:B------:R-:W-:Y:S01]  /*0f80*/  @!P1 LEA R16, P5, R0, UR8, 0x3 ;  /* 0x0000000800109c11 */ /* 0x000fe2000f8a18ff */
[----:B------:R-:W-:Y:S01]  /*0f90*/  @!P1 IMAD.X R17, RZ, RZ, R17, P6 ;  /* 0x000000ffff119224 */ /* 0x000fe200030e0611 */
[----:B------:R-:W-:Y:S01]  /*0fa0*/  @!P0 LEA.HI.X R3, R18, R3, RZ, 0x3, P4 ;  /* 0x0000000312038211 */ /* 0x000fe200020f1cff */
[----:B------:R-:W-:-:S03]  /*0fb0*/  ULEA.HI.X UR7, UR19, UR7, URZ, 0x1, UP0 ;  /* 0x0000000713077291 */ /* 0x000fc600080f0cff */
[----:B------:R-:W-:Y:S01]  /*0fc0*/  @!P1 LEA.HI.X R17, R0, UR9, R17, 0x3, P5 ;  /* 0x0000000900119c11 */ /* 0x000fe2000a8f1c11 */
[----:B------:R0:W-:Y:S01]  /*0fd0*/  @!P0 STG.E.64 desc[UR12][R2.64], R12 ;  /* 0x0000000c02008986 */ /* 0x0001e2000c101b0c */
[----:B------:R-:W-:-:S03]  /*0fe0*/  PLOP3.LUT P0, PT, PT, PT, UP1, 0x80, 0x8 ;  /* 0x000000000008781c */ /* 0x000fc60003f0f018 */
[----:B------:R0:W-:Y:S01]  /*0ff0*/  @!P1 STG.E.64 desc[UR12][R16.64], R10 ;  /* 0x0000000a10009986 */ /* 0x0001e2000c101b0c */
[----:B------:R-:W-:-:S03]  /*1000*/  ISETP.NE.AND.EX P0, PT, RZ, UR5, PT, P0 ;  /* 0x00000005ff007c0c */ /* 0x000fc6000bf05300 */
[----:B------:R0:W-:Y:S04]  /*1010*/  @!P2 STG.E.64 desc[UR12][R4.64], R8 ;  /* 0x000000080400a986 */ /* 0x0001e8000c101b0c */
[----:B------:R0:W-:Y:S06]  /*1020*/  @!P3 STG.E.64 desc[UR12][R6.64], R14 ;  /* 0x0000000e0600b986 */ /* 0x0001ec000c101b0c */
[----:B------:R-:W-:Y:S05]  /*1030*/  @P0 BRA `(.L_x_4157) ;  /* 0xfffffff000e40947 */ /* 0x000fea000383ffff */
.L_x_4140:
[----:B------:R-:W-:-:S04]  /*1040*/  ULOP3.LUT UR15, UR10, 0x1, URZ, 0xc0, !UPT ;  /* 0x000000010a0f7892 */ /* 0x000fc8000f8ec0ff */
[----:B------:R-:W-:-:S06]  /*1050*/  UISETP.NE.U32.AND UP0, UPT, UR15, 0x1, UPT ;  /* 0x000000010f00788c */ /* 0x000fcc000bf05070 */
[----:B------:R-:W-:-:S13]  /*1060*/  PLOP3.LUT P0, PT, PT, PT, UP0, 0x80, 0x8 ;  /* 0x000000000008781c */ /* 0x000fda0003f0f008 */
[----:B------:R-:W-:Y:S05]  /*1070*/  @!P0 EXIT ;  /* 0x000000000000894d */ /* 0x000fea0003800000 */
[----:B------:R-:W-:Y:S01]  /*1080*/  IADD3 R21, P0, PT, R21, UR6, RZ ;  /* 0x0000000615157c10 */ /* 0x000fe2000ff1e0ff */
[----:B0-----:R-:W-:Y:S01]  /*1090*/  IMAD.U32 R7, RZ, RZ, UR18 ;  /* 0x00000012ff077e24 */ /* 0x001fe2000f8e00ff */
[----:B------:R-:W-:Y:S01]  /*10a0*/  CS2R R10, SRZ ;  /* 0x00000000000a7805 */ /* 0x000fe2000001ff00 */
[----:B------:R-:W-:Y:S01]  /*10b0*/  USHF.L.U32 UR4, UR18, 0x3, URZ ;  /* 0x0000000312047899 */ /* 0x000fe200080006ff */
[C---:B------:R-:W-:Y:S01]  /*10c0*/  ISETP.GE.U32.AND P3, PT, R21.reuse, UR17, PT ;  /* 0x0000001115007c0c */ /* 0x040fe2000bf66070 */
[----:B------:R-:W-:Y:S01]  /*10d0*/  IMAD.X R0, RZ, RZ, UR7, P0 ;  /* 0x00000007ff007e24 */ /* 0x000fe200080e06ff */
[C---:B------:R-:W-:Y:S01]  /*10e0*/  LEA R2, P0, R21.reuse, UR8, 0x3 ;  /* 0x0000000815027c11 */ /* 0x040fe2000f8018ff */
[----:B------:R-:W-:Y:S02]  /*10f0*/  USHF.R.U32.HI UR5, URZ, 0x1d, UR18 ;  /* 0x0000001dff057899 */ /* 0x000fe40008011612 */
[----:B------:R-:W-:Y:S02]  /*1100*/  IADD3 R4, P1, PT, R21, UR18, RZ ;  /* 0x0000001215047c10 */ /* 0x000fe4000ff3e0ff */
[----:B------:R-:W-:-:S02]  /*1110*/  CS2R R8, SRZ ;  /* 0x0000000000087805 */ /* 0x000fc4000001ff00 */
[----:B------:R-:W-:Y:S02]  /*1120*/  ISETP.GE.AND.EX P3, PT, R0, UR16, PT, P3 ;  /* 0x0000001000007c0c */ /* 0x000fe4000bf66330 */
[----:B------:R-:W-:Y:S02]  /*1130*/  CS2R R12, SRZ ;  /* 0x00000000000c7805 */ /* 0x000fe4000001ff00 */
[--C-:B------:R-:W-:Y:S01]  /*1140*/  LEA.HI.X R3, R21, UR9, R0.reuse, 0x3, P0 ;  /* 0x0000000915037c11 */ /* 0x100fe200080f1c00 */
[----:B------:R-:W-:Y:S01]  /*1150*/  IMAD.X R0, RZ, RZ, R0, P1 ;  /* 0x000000ffff007224 */ /* 0x000fe200008e0600 */
[C---:B------:R-:W-:Y:S02]  /*1160*/  ISETP.GE.U32.AND P2, PT, R4.reuse, UR17, PT ;  /* 0x0000001104007c0c */ /* 0x040fe4000bf46070 */
[----:B------:R-:W-:Y:S01]  /*1170*/  IADD3 R5, P0, PT, R4, UR18, RZ ;  /* 0x0000001204057c10 */ /* 0x000fe2000ff1e0ff */
[----:B------:R-:W-:Y:S01]  /*1180*/  IMAD.WIDE.U32 R6, R7, 0x8, R2 ;  /* 0x0000000807067825 */ /* 0x000fe200078e0002 */
[----:B------:R-:W-:-:S02]  /*1190*/  ISETP.GE.AND.EX P2, PT, R0, UR16, PT, P2 ;  /* 0x0000001000007c0c */ /* 0x000fc4000bf46320 */
[C---:B------:R-:W-:Y:S01]  /*11a0*/  ISETP.GE.U32.AND P1, PT, R5.reuse, UR17, PT ;  /* 0x0000001105007c0c */ /* 0x040fe2000bf26070 */
[----:B------:R-:W-:Y:S01]  /*11b0*/  IMAD.X R0, RZ, RZ, R0, P0 ;  /* 0x000000ffff007224 */ /* 0x000fe200000e0600 */
[----:B------:R-:W-:Y:S01]  /*11c0*/  IADD3 R14, P4, PT, R5, UR18, RZ ;  /* 0x00000012050e7c10 */ /* 0x000fe2000ff9e0ff */
[----:B------:R-:W2:Y:S01]  /*11d0*/  @!P3 LDG.E.64 R10, desc[UR12][R2.64] ;  /* 0x0000000c020ab981 */ /* 0x000ea2000c1e1b00 */
[----:B------:R-:W-:Y:S02]  /*11e0*/  IADD3 R4, P0, PT, R6, UR4, RZ ;  /* 0x0000000406047c10 */ /* 0x000fe4000ff1e0ff */
[----:B------:R-:W-:Y:S01]  /*11f0*/  ISETP.GE.AND.EX P1, PT, R0, UR16, PT, P1 ;  /* 0x0000001000007c0c */ /* 0x000fe2000bf26310 */
[----:B------:R-:W-:Y:S01]  /*1200*/  IMAD.X R0, RZ, RZ, R0, P4 ;  /* 0x000000ffff007224 */ /* 0x000fe200020e0600 */
[----:B------:R-:W-:Y:S02]  /*1210*/  IADD3.X R5, PT, PT, R7, UR5, RZ, P0, !PT ;  /* 0x0000000507057c10 */ /* 0x000fe400087fe4ff */
[----:B------:R-:W-:-:S02]  /*1220*/  ISETP.GE.U32.AND P0, PT, R14, UR17, PT ;  /* 0x000000110e007c0c */ /* 0x000fc4000bf06070 */
[----:B------:R-:W-:Y:S01]  /*1230*/  CS2R R16, SRZ ;  /* 0x0000000000107805 */ /* 0x000fe2000001ff00 */
[----:B------:R-:W3:Y:S01]  /*1240*/  @!P2 LDG.E.64 R12, desc[UR12][R6.64] ;  /* 0x0000000c060ca981 */ /* 0x000ee2000c1e1b00 */
[----:B------:R-:W-:Y:S02]  /*1250*/  ISETP.GE.AND.EX P0, PT, R0, UR16, PT, P0 ;  /* 0x0000001000007c0c */ /* 0x000fe4000bf06300 */
[----:B------:R-:W-:-:S03]  /*1260*/  IADD3 R14, P4, PT, R4, UR4, RZ ;  /* 0x00000004040e7c10 */ /* 0x000fc6000ff9e0ff */
[----:B------:R-:W4:Y:S01]  /*1270*/  @!P1 LDG.E.64 R8, desc[UR12][R4.64] ;  /* 0x0000000c04089981 */ /* 0x000f22000c1e1b00 */
[----:B------:R-:W-:-:S07]  /*1280*/  IADD3.X R15, PT, PT, R5, UR5, RZ, P4, !PT ;  /* 0x00000005050f7c10 */ /* 0x000fce000a7fe4ff */
        /* <DEDUP_REMOVED lines=12> */
.L_x_4159:
[----:B------:R-:W-:Y:S05]  /*1350*/  BSYNC.RECONVERGENT B0 ;  /* 0x0000000000007941 */ /* 0x000fea0003800200 */
.L_x_4158:
        /* <DEDUP_REMOVED lines=11> */
.L_x_4161:
[----:B------:R-:W-:Y:S05]  /*1410*/  BSYNC.RECONVERGENT B0 ;  /* 0x0000000000007941 */ /* 0x000fea0003800200 */
.L_x_4160:
[----:B------:R-:W-:Y:S04]  /*1420*/  BSSY.RECONVERGENT B0, `(.L_x_4162) ;  /* 0x0000007000007945 */ /* 0x000fe80003800200 */
[----:B------:R-:W-:Y:S05]  /*1430*/  @!P6 BRA `(.L_x_4163) ;  /* 0x000000000014e947 */ /* 0x000fea0003800000 */
[----:B------:R-:W-:Y:S01]  /*1440*/  ISETP.NE.U32.AND P5, PT, R8, -0x1, PT ;  /* 0xffffffff0800780c */ /* 0x000fe20003fa5070 */
[----:B------:R-:W-:-:S03]  /*1450*/  IMAD.U32 R8, RZ, RZ, UR11 ;  /* 0x0000000bff087e24 */ /* 0x000fc6000f8e00ff */
[----:B------:R-:W-:Y:S01]  /*1460*/  ISETP.NE.AND.EX P5, PT, R9, -0x1, PT, P5 ;  /* 0xffffffff0900780c */ /* 0x000fe20003fa5350 */
[----:B------:R-:W-:-:S12]  /*1470*/  IMAD.U32 R9, RZ, RZ, UR21 ;  /* 0x00000015ff097e24 */ /* 0x000fd8000f8e00ff */
[----:B------:R-:W-:-:S07]  /*1480*/  @P5 CS2R R8, SRZ ;  /* 0x0000000000085805 */ /* 0x000fce000001ff00 */
.L_x_4163:
[----:B------:R-:W-:Y:S05]  /*1490*/  BSYNC.RECONVERGENT B0 ;  /* 0x0000000000007941 */ /* 0x000fea0003800200 */
.L_x_4162:
[----:B------:R-:W-:Y:S04]  /*14a0*/  BSSY.RECONVERGENT B0, `(.L_x_4164) ;  /* 0x0000007000007945 */ /* 0x000fe80003800200 */
[----:B------:R-:W-:Y:S05]  /*14b0*/  @!P4 BRA `(.L_x_4165) ;  /* 0x000000000014c947 */ /* 0x000fea0003800000 */
[----:B------:R-:W-:Y:S01]  /*14c0*/  ISETP.NE.U32.AND P4, PT, R16, -0x1, PT ;  /* 0xffffffff1000780c */ /* 0x000fe20003f85070 */
[----:B------:R-:W-:-:S03]  /*14d0*/  IMAD.U32 R16, RZ, RZ, UR11 ;  /* 0x0000000bff107e24 */ /* 0x000fc6000f8e00ff */
[----:B------:R-:W-:Y:S01]  /*14e0*/  ISETP.NE.AND.EX P4, PT, R17, -0x1, PT, P4 ;  /* 0xffffffff1100780c */ /* 0x000fe20003f85340 */
[----:B------:R-:W-:-:S12]  /*14f0*/  IMAD.U32 R17, RZ, RZ, UR21 ;  /* 0x00000015ff117e24 */ /* 0x000fd8000f8e00ff */
[----:B------:R-:W-:-:S07]  /*1500*/  @P4 CS2R R16, SRZ ;  /* 0x0000000000104805 */ /* 0x000fce000001ff00 */
.L_x_4165:
[----:B------:R-:W-:Y:S05]  /*1510*/  BSYNC.RECONVERGENT B0 ;  /* 0x0000000000007941 */ /* 0x000fea0003800200 */
.L_x_4164:
[----:B------:R0:W-:Y:S04]  /*1520*/  @!P3 STG.E.64 desc[UR12][R2.64], R10 ;  /* 0x0000000a0200b986 */ /* 0x0001e8000c101b0c */
[----:B------:R1:W-:Y:S04]  /*1530*/  @!P2 STG.E.64 desc[UR12][R6.64], R12 ;  /* 0x0000000c0600a986 */ /* 0x0003e8000c101b0c */
[----:B------:R1:W-:Y:S01]  /*1540*/  @!P1 STG.E.64 desc[UR12][R4.64], R8 ;  /* 0x0000000804009986 */ /* 0x0003e2000c101b0c */
[----:B0-----:R-:W-:Y:S02]  /*1550*/  IMAD.MOV.U32 R2, RZ, RZ, R16 ;  /* 0x000000ffff027224 */ /* 0x001fe400078e0010 */
[----:B------:R-:W-:Y:S01]  /*1560*/  IMAD.MOV.U32 R3, RZ, RZ, R17 ;  /* 0x000000ffff037224 */ /* 0x000fe200078e0011 */
[----:B------:R-:W-:Y:S06]  /*1570*/  @P0 EXIT ;  /* 0x000000000000094d */ /* 0x000fec0003800000 */
[----:B------:R-:W-:Y:S01]  /*1580*/  STG.E.64 desc[UR12][R14.64], R2 ;  /* 0x000000020e007986 */ /* 0x000fe2000c101b0c */
[----:B------:R-:W-:Y:S05]  /*1590*/  EXIT ;  /* 0x000000000000794d */ /* 0x000fea0003800000 */
.L_x_4139:
[----:B------:R-:W-:-:S04]  /*15a0*/  UISETP.NE.U32.AND UP0, UPT, UR6, URZ, UPT ;  /* 0x000000ff0600728c */ /* 0x000fc8000bf05070 */
[----:B------:R-:W-:-:S09]  /*15b0*/  UISETP.NE.AND.EX UP0, UPT, UR7, URZ, UPT, UP0 ;  /* 0x000000ff0700728c */ /* 0x000fd2000bf05300 */
[----:B------:R-:W-:Y:S05]  /*15c0*/  BRA.U !UP0, `(.L_x_4166) ;  /* 0x0000000908ac7547 */ /* 0x000fea000b800000 */
[----:B------:R-:W-:Y:S01]  /*15d0*/  UMOV UR4, URZ ;  /* 0x000000ff00047c82 */ /* 0x000fe20008000000 */
[----:B------:R-:W-:-:S05]  /*15e0*/  UMOV UR5, URZ ;  /* 0x000000ff00057c82 */ /* 0x000fca0008000000 */
.L_x_4173:
[----:B-1----:R-:W-:Y:S01]  /*15f0*/  IADD3 R20, P1, PT, R21, UR4, RZ ;  /* 0x0000000415147c10 */ /* 0x002fe2000ff3e0ff */
[----:B------:R-:W-:Y:S01]  /*1600*/  USHF.L.U32 UR11, UR18, 0x3, URZ ;  /* 0x00000003120b7899 */ /* 0x000fe200080006ff */
[----:B------:R-:W-:Y:S01]  /*1610*/  CS2R R18, SRZ ;  /* 0x0000000000127805 */ /* 0x000fe2000001ff00 */
[----:B------:R-:W-:Y:S01]  /*1620*/  USHF.R.U32.HI UR20, URZ, 0x1d, UR18 ;  /* 0x0000001dff147899 */ /* 0x000fe20008011612 */
[C---:B------:R-:W-:Y:S01]  /*1630*/  ISETP.GE.U32.AND P0, PT, R20.reuse, UR17, PT ;  /* 0x0000001114007c0c */ /* 0x040fe2000bf06070 */
[----:B------:R-:W-:Y:S01]  /*1640*/  IMAD.X R9, RZ, RZ, UR5, P1 ;  /* 0x00000005ff097e24 */ /* 0x000fe200088e06ff */
[----:B0-----:R-:W-:Y:S02]  /*1650*/  LEA R2, P1, R20, UR8, 0x3 ;  /* 0x0000000814027c11 */ /* 0x001fe4000f8218ff */
[----:B------:R-:W-:Y:S02]  /*1660*/  CS2R R12, SRZ ;  /* 0x00000000000c7805 */ /* 0x000fe4000001ff00 */
[----:B------:R-:W-:-:S02]  /*1670*/  CS2R R14, SRZ ;  /* 0x00000000000e7805 */ /* 0x000fc4000001ff00 */
[----:B------:R-:W-:Y:S02]  /*1680*/  CS2R R16, SRZ ;  /* 0x0000000000107805 */ /* 0x000fe4000001ff00 */
[C---:B------:R-:W-:Y:S01]  /*1690*/  LEA.HI.X R3, R20.reuse, UR9, R9, 0x3, P1 ;  /* 0x0000000914037c11 */ /* 0x040fe200088f1c09 */
[----:B------:R-:W0:Y:S01]  /*16a0*/  LDCU.64 UR14, c[0x0][0x10b0] ;  /* 0x00021600ff0e77ac */ /* 0x000e220008000a00 */
[----:B------:R-:W-:Y:S02]  /*16b0*/  ISETP.GE.U32.AND.EX P0, PT, R9, UR16, PT, P0 ;  /* 0x0000001009007c0c */ /* 0x000fe4000bf06100 */
[----:B------:R-:W-:-:S04]  /*16c0*/  IADD3 R8, P1, PT, R20, UR18, RZ ;  /* 0x0000001214087c10 */ /* 0x000fc8000ff3e0ff */
[----:B------:R-:W-:Y:S01]  /*16d0*/  IADD3 R7, P2, PT, R8, UR18, RZ ;  /* 0x0000001208077c10 */ /* 0x000fe2000ff5e0ff */
[----:B------:R-:W-:-:S03]  /*16e0*/  IMAD.X R6, RZ, RZ, R9, P1 ;  /* 0x000000ffff067224 */ /* 0x000fc600008e0609 */
[C---:B------:R-:W-:Y:S01]  /*16f0*/  IADD3 R5, P4, PT, R7.reuse, UR18, RZ ;  /* 0x0000001207057c10 */ /* 0x040fe2000ff9e0ff */
[----:B------:R-:W-:Y:S01]  /*1700*/  IMAD.X R4, RZ, RZ, R6, P2 ;  /* 0x000000ffff047224 */ /* 0x000fe200010e0606 */
[----:B------:R-:W-:Y:S01]  /*1710*/  IADD3 R24, P3, PT, R2, UR11, RZ ;  /* 0x0000000b02187c10 */ /* 0x000fe2000ff7e0ff */
[----:B------:R1:W5:Y:S01]  /*1720*/  @!P0 LDG.E.64 R18, desc[UR12][R2.64] ;  /* 0x0000000c02128981 */ /* 0x000362000c1e1b00 */
[----:B------:R-:W-:Y:S01]  /*1730*/  ISETP.GE.U32.AND P0, PT, R8, UR17, PT ;  /* 0x0000001108007c0c */ /* 0x000fe2000bf06070 */
[----:B------:R-:W-:Y:S01]  /*1740*/  IMAD.X R0, RZ, RZ, R4, P4 ;  /* 0x000000ffff007224 */ /* 0x000fe200020e0604 */
[----:B------:R-:W-:Y:S02]  /*1750*/  ISETP.GE.U32.AND P1, PT, R7, UR17, PT ;  /* 0x0000001107007c0c */ /* 0x000fe4000bf26070 */
[----:B------:R-:W-:Y:S02]  /*1760*/  ISETP.GE.U32.AND P2, PT, R5, UR17, PT ;  /* 0x0000001105007c0c */ /* 0x000fe4000bf46070 */
[----:B------:R-:W-:-:S02]  /*1770*/  IADD3.X R25, PT, PT, R3, UR20, RZ, P3, !PT ;  /* 0x0000001403197c10 */ /* 0x000fc40009ffe4ff */
[----:B------:R-:W-:Y:S02]  /*1780*/  IADD3 R10, P3, PT, R24, UR11, RZ ;  /* 0x0000000b180a7c10 */ /* 0x000fe4000ff7e0ff */
[----:B------:R-:W-:Y:S02]  /*1790*/  ISETP.GE.U32.AND.EX P0, PT, R6, UR16, PT, P0 ;  /* 0x0000001006007c0c */ /* 0x000fe4000bf06100 */
[----:B------:R-:W-:Y:S02]  /*17a0*/  ISETP.GE.U32.AND.EX P1, PT, R4, UR16, PT, P1 ;  /* 0x0000001004007c0c */ /* 0x000fe4000bf26110 */
[----:B------:R-:W-:Y:S02]  /*17b0*/  ISETP.GE.U32.AND.EX P2, PT, R0, UR16, PT, P2 ;  /* 0x0000001000007c0c */ /* 0x000fe4000bf46120 */
[----:B------:R-:W-:Y:S02]  /*17c0*/  IADD3.X R11, PT, PT, R25, UR20, RZ, P3, !PT ;  /* 0x00000014190b7c10 */ /* 0x000fe40009ffe4ff */
[----:B------:R-:W-:-:S04]  /*17d0*/  IADD3 R22, P3, PT, R10, UR11, RZ ;  /* 0x0000000b0a167c10 */ /* 0x000fc8000ff7e0ff */
[----:B------:R-:W-:Y:S01]  /*17e0*/  IADD3.X R23, PT, PT, R11, UR20, RZ, P3, !PT ;  /* 0x000000140b177c10 */ /* 0x000fe20009ffe4ff */
[----:B------:R2:W5:Y:S04]  /*17f0*/  @!P0 LDG.E.64 R12, desc[UR12][R24.64] ;  /* 0x0000000c180c8981 */ /* 0x000568000c1e1b00 */
[----:B------:R2:W5:Y:S04]  /*1800*/  @!P1 LDG.E.64 R14, desc[UR12][R10.64] ;  /* 0x0000000c0a0e9981 */ /* 0x000568000c1e1b00 */
[----:B------:R2:W5:Y:S01]  /*1810*/  @!P2 LDG.E.64 R16, desc[UR12][R22.64] ;  /* 0x0000000c1610a981 */ /* 0x000562000c1e1b00 */
[----:B------:R-:W-:Y:S01]  /*1820*/  UIADD3 UR4, UP0, UPT, UR19, UR4, URZ ;  /* 0x0000000413047290 */ /* 0x000fe2000ff1e0ff */
[----:B-1----:R-:W-:Y:S01]  /*1830*/  IMAD.MOV.U32 R2, RZ, RZ, 0x1 ;  /* 0x00000001ff027424 */ /* 0x002fe200078e00ff */
[----:B0-----:R-:W-:Y:S01]  /*1840*/  UMOV UR6, UR14 ;  /* 0x0000000e00067c82 */ /* 0x001fe20008000000 */
[----:B------:R-:W-:Y:S01]  /*1850*/  IMAD.MOV.U32 R3, RZ, RZ, RZ ;  /* 0x000000ffff037224 */ /* 0x000fe200078e00ff */
[----:B------:R-:W-:-:S02]  /*1860*/  UIADD3.X UR5, UPT, UPT, URZ, UR5, URZ, UP0, !UPT ;  /* 0x00000005ff057290 */ /* 0x000fc400087fe4ff */
[----:B------:R-:W-:Y:S01]  /*1870*/  UISETP.GE.U32.AND UP0, UPT, UR4, UR17, UPT ;  /* 0x000000110400728c */ /* 0x000fe2000bf06070 */
[----:B------:R-:W-:-:S03]  /*1880*/  UMOV UR10, UR15 ;  /* 0x0000000f000a7c82 */ /* 0x000fc60008000000 */
[----:B--2---:R-:W-:-:S11]  /*1890*/  UISETP.GE.U32.AND.EX UP0, UPT, UR5, UR16, UPT, UP0 ;  /* 0x000000100500728c */ /* 0x004fd6000bf06100 */
.L_x_4167:
        /* <DEDUP_REMOVED lines=24> */
.L_x_4168:
        /* <DEDUP_REMOVED lines=24> */
.L_x_4169:
        /* <DEDUP_REMOVED lines=21> */
[----:B------:R-:W-:Y:S01]  /*1cf0*/  IMAD.MOV.U32 R14, RZ, RZ, 0x1 ;  /* 0x00000001ff0e7424 */ /* 0x000fe200078e00ff */
[----:B------:R-:W-:Y:S01]  /*1d00*/  UMOV UR6, UR14 ;  /* 0x0000000e00067c82 */ /* 0x000fe20008000000 */
[----:B------:R-:W-:Y:S01]  /*1d10*/  IMAD.MOV.U32 R15, RZ, RZ, RZ ;  /* 0x000000ffff0f7224 */ /* 0x000fe200078e00ff */
[----:B------:R-:W-:-:S06]  /*1d20*/  UMOV UR10, UR15 ;  /* 0x0000000f000a7c82 */ /* 0x000fcc0008000000 */
.L_x_4170:
        /* <DEDUP_REMOVED lines=21> */
[----:B------:R-:W-:Y:S01]  /*1e80*/  ISETP.GE.U32.AND P0, PT, R8, UR17, PT ;  /* 0x0000001108007c0c */ /* 0x000fe2000bf06070 */
[----:B------:R-:W-:Y:S01]  /*1e90*/  IMAD.U32 R13, RZ, RZ, UR18 ;  /* 0x00000012ff0d7e24 */ /* 0x000fe2000f8e00ff */
[----:B------:R-:W-:Y:S01]  /*1ea0*/  ISETP.GE.U32.AND P1, PT, R20, UR17, PT ;  /* 0x0000001114007c0c */ /* 0x000fe2000bf26070 */
[----:B------:R-:W-:Y:S01]  /*1eb0*/  BSSY.RECONVERGENT B0, `(.L_x_4171) ;  /* 0x000001a000007945 */ /* 0x000fe20003800200 */
[----:B------:R-:W-:Y:S02]  /*1ec0*/  ISETP.GE.U32.AND.EX P0, PT, R6, UR16, PT, P0 ;  /* 0x0000001006007c0c */ /* 0x000fe4000bf06100 */
[----:B------:R-:W-:Y:S02]  /*1ed0*/  ISETP.GE.U32.AND.EX P1, PT, R9, UR16, PT, P1 ;  /* 0x0000001009007c0c */ /* 0x000fe4000bf26110 */
[----:B------:R-:W-:-:S04]  /*1ee0*/  ISETP.GE.U32.AND P2, PT, R7, UR17, PT ;  /* 0x0000001107007c0c */ /* 0x000fc8000bf46070 */
[----:B------:R-:W-:-:S05]  /*1ef0*/  ISETP.GE.U32.AND.EX P2, PT, R4, UR16, PT, P2 ;  /* 0x0000001004007c0c */ /* 0x000fca000bf46120 */
[C---:B------:R-:W-:Y:S02]  /*1f00*/  @!P0 LEA R12, P5, R20.reuse, UR8, 0x3 ;  /* 0x00000008140c8c11 */ /* 0x040fe4000f8a18ff */
[C---:B------:R-:W-:Y:S02]  /*1f10*/  @!P1 LEA R6, P4, R20.reuse, UR8, 0x3 ;  /* 0x0000000814069c11 */ /* 0x040fe4000f8818ff */
[C---:B------:R-:W-:Y:S02]  /*1f20*/  @!P0 LEA R12, P3, R13.reuse, R12, 0x3 ;  /* 0x0000000c0d0c8211 */ /* 0x040fe400078618ff */
[C-C-:B------:R-:W-:Y:S02]  /*1f30*/  @!P0 LEA.HI.X R4, R20.reuse, UR9, R9.reuse, 0x3, P5 ;  /* 0x0000000914048c11 */ /* 0x140fe4000a8f1c09 */
[----:B------:R-:W-:Y:S02]  /*1f40*/  @!P1 LEA.HI.X R7, R20, UR9, R9, 0x3, P4 ;  /* 0x0000000914079c11 */ /* 0x000fe4000a0f1c09 */
[----:B------:R-:W-:-:S03]  /*1f50*/  @!P0 LEA.HI.X R13, R13, R4, RZ, 0x3, P3 ;  /* 0x000000040d0d8211 */ /* 0x000fc600018f1cff */
[----:B------:R0:W-:Y:S04]  /*1f60*/  @!P1 STG.E.64 desc[UR12][R6.64], R2 ;  /* 0x0000000206009986 */ /* 0x0001e8000c101b0c */
[----:B------:R0:W-:Y:S01]  /*1f70*/  @!P0 STG.E.64 desc[UR12][R12.64], R18 ;  /* 0x000000120c008986 */ /* 0x0001e2000c101b0c */
[----:B------:R-:W-:-:S03]  /*1f80*/  ISETP.GE.U32.AND P0, PT, R5, UR17, PT ;  /* 0x0000001105007c0c */ /* 0x000fc6000bf06070 */
[----:B------:R0:W-:Y:S01]  /*1f90*/  @!P2 STG.E.64 desc[UR12][R10.64], R22 ;  /* 0x000000160a00a986 */ /* 0x0001e2000c101b0c */
[----:B------:R-:W-:-:S13]  /*1fa0*/  ISETP.GE.U32.AND.EX P0, PT, R0, UR16, PT, P0 ;  /* 0x0000001000007c0c */ /* 0x000fda000bf06100 */
[----:B0-----:R-:W-:Y:S05]  /*1fb0*/  @P0 BRA `(.L_x_4172) ;  /* 0x0000000000240947 */ /* 0x001fea0003800000 */
[C---:B------:R-:W-:Y:S01]  /*1fc0*/  LEA R2, P0, R20.reuse, UR8, 0x3 ;  /* 0x0000000814027c11 */ /* 0x040fe2000f8018ff */
[----:B------:R-:W-:Y:S02]  /*1fd0*/  IMAD.U32 R3, RZ, RZ, UR11 ;  /* 0x0000000bff037e24 */ /* 0x000fe4000f8e00ff */
[----:B------:R-:W-:Y:S01]  /*1fe0*/  IMAD.U32 R5, RZ, RZ, UR20 ;  /* 0x00000014ff057e24 */ /* 0x000fe2000f8e00ff */
[----:B------:R-:W-:Y:S02]  /*1ff0*/  LEA.HI.X R0, R20, UR9, R9, 0x3, P0 ;  /* 0x0000000914007c11 */ /* 0x000fe400080f1c09 */
[----:B------:R-:W-:-:S04]  /*2000*/  IADD3 R2, P0, P1, R3, UR11, R2 ;  /* 0x0000000b03027c10 */ /* 0x000fc8000f91e002 */
[----:B------:R-:W-:Y:S02]  /*2010*/  IADD3.X R0, PT, PT, R5, UR20, R0, P0, P1 ;  /* 0x0000001405007c10 */ /* 0x000fe400087e2400 */
[----:B------:R-:W-:-:S04]  /*2020*/  IADD3 R2, P0, PT, R2, UR11, RZ ;  /* 0x0000000b02027c10 */ /* 0x000fc8000ff1e0ff */
[----:B------:R-:W-:-:S05]  /*2030*/  IADD3.X R3, PT, PT, R0, UR20, RZ, P0, !PT ;  /* 0x0000001400037c10 */ /* 0x000fca00087fe4ff */
[----:B------:R0:W-:Y:S04]  /*2040*/  STG.E.64 desc[UR12][R2.64], R14 ;  /* 0x0000000e02007986 */ /* 0x0001e8000c101b0c */
.L_x_4172:
[----:B------:R-:W-:Y:S05]  /*2050*/  BSYNC.RECONVERGENT B0 ;  /* 0x0000000000007941 */ /* 0x000fea0003800200 */
.L_x_4171:
[----:B------:R-:W-:Y:S05]  /*2060*/  BRA.U !UP0, `(.L_x_4173) ;  /* 0xfffffff508607547 */ /* 0x000fea000b83ffff */
[----:B------:R-:W-:Y:S05]  /*2070*/  EXIT ;  /* 0x000000000000794d */ /* 0x000fea0003800000 */
.L_x_4166:
        /* <DEDUP_REMOVED lines=10> */
[----:B------:R-:W-:Y:S02]  /*2120*/  UISETP.GE.U32.AND UP0, UPT, UR6, UR19, UPT ;  /* 0x000000130600728c */ /* 0x000fe4000bf06070 */
[----:B------:R-:W-:Y:S02]  /*2130*/  ULOP3.LUT UR10, UR10, 0xffff, URZ, 0xc0, !UPT ;  /* 0x0000ffff0a0a7892 */ /* 0x000fe4000f8ec0ff */
[----:B------:R-:W-:Y:S01]  /*2140*/  UISETP.GE.U32.AND.EX UP0, UPT, UR5, URZ, UPT, UP0 ;  /* 0x000000ff0500728c */ /* 0x000fe2000bf06100 */
[----:B------:R-:W-:Y:S01]  /*2150*/  UMOV UR6, URZ ;  /* 0x000000ff00067c82 */ /* 0x000fe20008000000 */
[----:B------:R-:W-:-:S07]  /*2160*/  UMOV UR7, URZ ;  /* 0x000000ff00077c82 */ /* 0x000fce0008000000 */
[----:B------:R-:W-:Y:S05]  /*2170*/  BRA.U !UP0, `(.L_x_4174) ;  /* 0x0000000508587547 */ /* 0x000fea000b800000 */
[----:B------:R-:W-:Y:S01]  /*2180*/  UIADD3 UR4, UPT, UPT, UR10, 0x1, URZ ;  /* 0x000000010a047890 */ /* 0x000fe2000fffe0ff */
[----:B------:R-:W-:Y:S01]  /*2190*/  UMOV UR6, URZ ;  /* 0x000000ff00067c82 */ /* 0x000fe20008000000 */
[----:B------:R-:W-:Y:S02]  /*21a0*/  UMOV UR7, URZ ;  /* 0x000000ff00077c82 */ /* 0x000fe40008000000 */
[----:B------:R-:W-:Y:S01]  /*21b0*/  ULOP3.LUT UR11, UR4, 0x1fffe, URZ, 0xc0, !UPT ;  /* 0x0001fffe040b7892 */ /* 0x000fe2000f8ec0ff */
[----:B------:R-:W-:Y:S02]  /*21c0*/  UMOV UR5, URZ ;  /* 0x000000ff00057c82 */ /* 0x000fe40008000000 */
[----:B------:R-:W-:-:S09]  /*21d0*/  UMOV UR4, URZ ;  /* 0x000000ff00047c82 */ /* 0x000fd20008000000 */
.L_x_4175:
[----:B0-----:R-:W-:Y:S01]  /*21e0*/  IADD3 R7, P0, PT, R21, UR6, RZ ;  /* 0x0000000615077c10 */ /* 0x001fe2000ff1e0ff */
[----:B------:R-:W-:-:S03]  /*21f0*/  UIADD3 UR4, UP0, UPT, UR4, 0x2, URZ ;  /* 0x0000000204047890 */ /* 0x000fc6000ff1e0ff */
[C---:B------:R-:W-:Y:S01]  /*2200*/  ISETP.GE.U32.AND P1, PT, R7.reuse, UR17, PT ;  /* 0x0000001107007c0c */ /* 0x040fe2000bf26070 */
[----:B------:R-:W-:Y:S01]  /*2210*/  IMAD.X R0, RZ, RZ, UR7, P0 ;  /* 0x00000007ff007e24 */ /* 0x000fe200080e06ff */
[----:B------:R-:W-:Y:S01]  /*2220*/  IADD3 R6, P0, PT, R7, UR18, RZ ;  /* 0x0000001207067c10 */ /* 0x000fe2000ff1e0ff */
[----:B------:R-:W-:Y:S02]  /*2230*/  UISETP.NE.U32.AND UP1, UPT, UR4, UR11, UPT ;  /* 0x0000000b0400728c */ /* 0x000fe4000bf25070 */
[----:B------:R-:W-:Y:S01]  /*2240*/  UIADD3.X UR5, UPT, UPT, URZ, UR5, URZ, UP0, !UPT ;  /* 0x00000005ff057290 */ /* 0x000fe200087fe4ff */
[----:B------:R-:W-:Y:S01]  /*2250*/  ISETP.GE.AND.EX P1, PT, R0, UR16, PT, P1 ;  /* 0x0000001000007c0c */ /* 0x000fe2000bf26310 */
[----:B------:R-:W-:Y:S01]  /*2260*/  IMAD.X R15, RZ, RZ, R0, P0 ;  /* 0x000000ffff0f7224 */ /* 0x000fe200000e0600 */
[C---:B------:R-:W-:Y:S01]  /*2270*/  IADD3 R3, P2, PT, R6.reuse, UR18, RZ ;  /* 0x0000001206037c10 */ /* 0x040fe2000ff5e0ff */
[----:B------:R-:W-:Y:S01]  /*2280*/  ULEA UR6, UP0, UR19, UR6, 0x1 ;  /* 0x0000000613067291 */ /* 0x000fe2000f8008ff */
[----:B------:R-:W-:-:S02]  /*2290*/  ISETP.GE.U32.AND P0, PT, R6, UR17, PT ;  /* 0x0000001106007c0c */ /* 0x000fc4000bf06070 */
[----:B------:R-:W-:Y:S01]  /*22a0*/  ISETP.GE.U32.AND P3, PT, R3, UR17, PT ;  /* 0x0000001103007c0c */ /* 0x000fe2000bf66070 */
[----:B------:R-:W-:Y:S01]  /*22b0*/  IMAD.X R12, RZ, RZ, R15, P2 ;  /* 0x000000ffff0c7224 */ /* 0x000fe200010e060f */
[----:B------:R-:W-:Y:S01]  /*22c0*/  ISETP.GE.AND.EX P0, PT, R15, UR16, PT, P0 ;  /* 0x000000100f007c0c */ /* 0x000fe2000bf06300 */
[----:B------:R-:W-:Y:S01]  /*22d0*/  ULEA.HI.X UR7, UR19, UR7, URZ, 0x1, UP0 ;  /* 0x0000000713077291 */ /* 0x000fe200080f0cff */
[----:B------:R-:W-:Y:S02]  /*22e0*/  IADD3 R14, P4, PT, R3, UR18, RZ ;  /* 0x00000012030e7c10 */ /* 0x000fe4000ff9e0ff */
[----:B------:R-:W-:Y:S01]  /*22f0*/  ISETP.GE.AND.EX P3, PT, R12, UR16, PT, P3 ;  /* 0x000000100c007c0c */ /* 0x000fe2000bf66330 */
[----:B------:R-:W-:Y:S01]  /*2300*/  @!P1 IMAD.MOV.U32 R10, RZ, RZ, 0x1 ;  /* 0x00000001ff0a9424 */ /* 0x000fe200078e00ff */
[C---:B------:R-:W-:Y:S01]  /*2310*/  @!P1 LEA R4, P2, R7.reuse, UR8, 0x3 ;  /* 0x0000000807049c11 */ /* 0x040fe2000f8418ff */
[----:B------:R-:W-:Y:S02]  /*2320*/  IMAD.X R17, RZ, RZ, R12, P4 ;  /* 0x000000ffff117224 */ /* 0x000fe400020e060c */
[----:B------:R-:W-:Y:S01]  /*2330*/  @!P1 IMAD.MOV.U32 R11, RZ, RZ, 0x0 ;  /* 0x00000000ff0b9424 */ /* 0x000fe200078e00ff */
[----:B------:R-:W-:-:S02]  /*2340*/  @!P1 LEA.HI.X R5, R7, UR9, R0, 0x3, P2 ;  /* 0x0000000907059c11 */ /* 0x000fc400090f1c00 */
[----:B------:R-:W-:Y:S01]  /*2350*/  IADD3 R7, P5, PT, R7, UR19, RZ ;  /* 0x0000001307077c10 */ /* 0x000fe2000ffbe0ff */
[----:B------:R-:W-:Y:S01]  /*2360*/  @!P0 IMAD.MOV.U32 R13, RZ, RZ, 0x0 ;  /* 0x00000000ff0d8424 */ /* 0x000fe200078e00ff */
[----:B------:R-:W-:Y:S01]  /*2370*/  ISETP.GE.U32.AND P2, PT, R14, UR17, PT ;  /* 0x000000110e007c0c */ /* 0x000fe2000bf46070 */
[----:B------:R0:W-:Y:S01]  /*2380*/  @!P1 STG.E.64 desc[UR12][R4.64], R10 ;  /* 0x0000000a04009986 */ /* 0x0001e2000c101b0c */
[C---:B------:R-:W-:Y:S01]  /*2390*/  @!P0 LEA R8, P4, R6.reuse, UR8, 0x3 ;  /* 0x0000000806088c11 */ /* 0x040fe2000f8818ff */
[----:B------:R-:W-:Y:S01]  /*23a0*/  IMAD.X R16, RZ, RZ, R0, P5 ;  /* 0x000000ffff107224 */ /* 0x000fe200028e0600 */
[----:B------:R-:W-:Y:S02]  /*23b0*/  @!P3 LEA R2, P5, R3, UR8, 0x3 ;  /* 0x000000080302bc11 */ /* 0x000fe4000f8a18ff */
[----:B------:R-:W-:Y:S02]  /*23c0*/  ISETP.GE.AND.EX P2, PT, R17, UR16, PT, P2 ;  /* 0x0000001011007c0c */ /* 0x000fe4000bf46320 */
[----:B------:R-:W-:Y:S01]  /*23d0*/  @!P3 LEA.HI.X R3, R3, UR9, R12, 0x3, P5 ;  /* 0x000000090303bc11 */ /* 0x000fe2000a8f1c0c */
[----:B------:R-:W-:Y:S01]  /*23e0*/  @!P0 IMAD.MOV.U32 R12, RZ, RZ, 0x1 ;  /* 0x00000001ff0c8424 */ /* 0x000fe200078e00ff */
[----:B------:R-:W-:-:S02]  /*23f0*/  IADD3 R18, P5, PT, R6, UR19, RZ ;  /* 0x0000001306127c10 */ /* 0x000fc4000ffbe0ff */
[--C-:B------:R-:W-:Y:S02]  /*2400*/  @!P0 LEA.HI.X R9, R6, UR9, R15.reuse, 0x3, P4 ;  /* 0x0000000906098c11 */ /* 0x100fe4000a0f1c0f */
[C---:B------:R-:W-:Y:S01]  /*2410*/  ISETP.GE.U32.AND P6, PT, R18.reuse, UR17, PT ;  /* 0x0000001112007c0c */ /* 0x040fe2000bfc6070 */
[----:B0-----:R-:W-:Y:S01]  /*2420*/  IMAD.X R11, RZ, RZ, R15, P5 ;  /* 0x000000ffff0b7224 */ /* 0x001fe200028e060f */
[----:B------:R-:W-:Y:S01]  /*2430*/  ISETP.GE.U32.AND P1, PT, R7, UR17, PT ;  /* 0x0000001107007c0c */ /* 0x000fe2000bf26070 */
[----:B------:R0:W-:Y:S01]  /*2440*/  @!P0 STG.E.64 desc[UR12][R8.64], R12 ;  /* 0x0000000c08008986 */ /* 0x0001e2000c101b0c */
[----:B------:R-:W-:Y:S01]  /*2450*/  IADD3 R0, P4, PT, R18, UR18, RZ ;  /* 0x0000001212007c10 */ /* 0x000fe2000ff9e0ff */
[----:B------:R-:W-:Y:S01]  /*2460*/  @!P3 IMAD.MOV.U32 R15, RZ, RZ, 0x0 ;  /* 0x00000000ff0fb424 */ /* 0x000fe200078e00ff */
[----:B------:R-:W-:Y:S02]  /*2470*/  ISETP.GE.AND.EX P0, PT, R11, UR16, PT, P6 ;  /* 0x000000100b007c0c */ /* 0x000fe4000bf06360 */
[----:B------:R-:W-:Y:S01]  /*2480*/  ISETP.GE.AND.EX P1, PT, R16, UR16, PT, P1 ;  /* 0x0000001010007c0c */ /* 0x000fe2000bf26310 */
[----:B------:R-:W-:Y:S01]  /*2490*/  IMAD.X R19, RZ, RZ, R11, P4 ;  /* 0x000000ffff137224 */ /* 0x000fe200020e060b */
[----:B------:R-:W-:-:S02]  /*24a0*/  @!P2 LEA R4, P5, R14, UR8, 0x3 ;  /* 0x000000080e04ac11 */ /* 0x000fc4000f8a18ff */
[----:B------:R-:W-:Y:S02]  /*24b0*/  IADD3 R20, P6, PT, R0, UR18, RZ ;  /* 0x0000001200147c10 */ /* 0x000fe4000ffde0ff */
[----:B------:R-:W-:Y:S01]  /*24c0*/  @!P2 LEA.HI.X R5, R14, UR9, R17, 0x3, P5 ;  /* 0x000000090e05ac11 */ /* 0x000fe2000a8f1c11 */
[----:B------:R-:W-:Y:S01]  /*24d0*/  @!P3 IMAD.MOV.U32 R14, RZ, RZ, 0x1 ;  /* 0x00000001ff0eb424 */ /* 0x000fe200078e00ff */
[----:B------:R-:W-:Y:S01]  /*24e0*/  ISETP.GE.U32.AND P5, PT, R0, UR17, PT ;  /* 0x0000001100007c0c */ /* 0x000fe2000bfa6070 */
[----:B------:R-:W-:Y:S01]  /*24f0*/  IMAD.X R23, RZ, RZ, R19, P6 ;  /* 0x000000ffff177224 */ /* 0x000fe200030e0613 */
[----:B------:R-:W-:Y:S01]  /*2500*/  ISETP.GE.U32.AND P4, PT, R20, UR17, PT ;  /* 0x0000001114007c0c */ /* 0x000fe2000bf86070 */
[----:B------:R-:W-:Y:S01]  /*2510*/  @!P2 IMAD.MOV.U32 R17, RZ, RZ, 0x0 ;  /* 0x00000000ff11a424 */ /* 0x000fe200078e00ff */
[----:B------:R-:W-:Y:S01]  /*2520*/  ISETP.GE.AND.EX P5, PT, R19, UR16, PT, P5 ;  /* 0x0000001013007c0c */ /* 0x000fe2000bfa6350 */
[----:B------:R1:W-:Y:S01]  /*2530*/  @!P3 STG.E.64 desc[UR12][R2.64], R14 ;  /* 0x0000000e0200b986 */ /* 0x0003e2000c101b0c */
[----:B------:R-:W-:Y:S01]  /*2540*/  ISETP.GE.AND.EX P4, PT, R23, UR16, PT, P4 ;  /* 0x0000001017007c0c */ /* 0x000fe2000bf86340 */
[----:B------:R-:W-:Y:S01]  /*2550*/  @!P0 IMAD.MOV.U32 R22, RZ, RZ, 0x1 ;  /* 0x00000001ff168424 */ /* 0x000fe200078e00ff */
[----:B------:R-:W-:-:S04]  /*2560*/  @!P1 LEA R6, P6, R7, UR8, 0x3 ;  /* 0x0000000807069c11 */ /* 0x000fc8000f8c18ff */
[----:B------:R-:W-:Y:S01]  /*2570*/  @!P1 LEA.HI.X R7, R7, UR9, R16, 0x3, P6 ;  /* 0x0000000907079c11 */ /* 0x000fe2000b0f1c10 */
[----:B------:R-:W-:Y:S01]  /*2580*/  @!P2 IMAD.MOV.U32 R16, RZ, RZ, 0x1 ;  /* 0x00000001ff10a424 */ /* 0x000fe200078e00ff */
[----:B0-----:R-:W-:-:S03]  /*2590*/  @!P0 LEA R8, P6, R18, UR8, 0x3 ;  /* 0x0000000812088c11 */ /* 0x001fc6000f8c18ff */
[----:B------:R-:W-:Y:S01]  /*25a0*/  @!P5 LEA R10, P3, R0, UR8, 0x3 ;  /* 0x00000008000adc11 */ /* 0x000fe2000f8618ff */
[----:B------:R-:W-:Y:S01]  /*25b0*/  @!P5 IMAD.MOV.U32 R24, RZ, RZ, 0x1 ;  /* 0x00000001ff18d424 */ /* 0x000fe200078e00ff */
[----:B------:R-:W-:Y:S01]  /*25c0*/  @!P0 LEA.HI.X R9, R18, UR9, R11, 0x3, P6 ;  /* 0x0000000912098c11 */ /* 0x000fe2000b0f1c0b */
[----:B------:R-:W-:Y:S01]  /*25d0*/  @!P1 IMAD.MOV.U32 R18, RZ, RZ, 0x1 ;  /* 0x00000001ff129424 */ /* 0x000fe200078e00ff */
[----:B------:R-:W-:Y:S01]  /*25e0*/  @!P4 LEA R12, P6, R20, UR8, 0x3 ;  /* 0x00000008140ccc11 */ /* 0x000fe2000f8c18ff */
[----:B------:R-:W-:Y:S01]  /*25f0*/  @!P5 IMAD.MOV.U32 R25, RZ, RZ, 0x0 ;  /* 0x00000000ff19d424 */ /* 0x000fe200078e00ff */
[----:B------:R-:W-:Y:S01]  /*2600*/  @!P5 LEA.HI.X R11, R0, UR9, R19, 0x3, P3 ;  /* 0x00000009000bdc11 */ /* 0x000fe200098f1c13 */
[----:B------:R-:W-:Y:S01]  /*2610*/  @!P1 IMAD.MOV.U32 R19, RZ, RZ, 0x0 ;  /* 0x00000000ff139424 */ /* 0x000fe200078e00ff */
[----:B------:R-:W-:Y:S01]  /*2620*/  @!P4 LEA.HI.X R13, R20, UR9, R23, 0x3, P6 ;  /* 0x00000009140dcc11 */ /* 0x000fe2000b0f1c17 */
[----:B------:R-:W-:Y:S01]  /*2630*/  @!P0 IMAD.MOV.U32 R23, RZ, RZ, 0x0 ;  /* 0x00000000ff178424 */ /* 0x000fe200078e00ff */
[----:B------:R0:W-:Y:S01]  /*2640*/  @!P2 STG.E.64 desc[UR12][R4.64], R16 ;  /* 0x000000100400a986 */ /* 0x0001e2000c101b0c */
[----:B-1----:R-:W-:-:S02]  /*2650*/  @!P4 IMAD.MOV.U32 R2, RZ, RZ, 0x1 ;  /* 0x00000001ff02c424 */ /* 0x002fc400078e00ff */
[----:B------:R-:W-:Y:S01]  /*2660*/  @!P4 IMAD.MOV.U32 R3, RZ, RZ, 0x0 ;  /* 0x00000000ff03c424 */ /* 0x000fe200078e00ff */
[----:B------:R0:W-:Y:S04]  /*2670*/  @!P1 STG.E.64 desc[UR12][R6.64], R18 ;  /* 0x0000001206009986 */ /* 0x0001e8000c101b0c */
[----:B------:R0:W-:Y:S01]  /*2680*/  @!P0 STG.E.64 desc[UR12][R8.64], R22 ;  /* 0x0000001608008986 */ /* 0x0001e2000c101b0c */
[----:B------:R-:W-:-:S03]  /*2690*/  PLOP3.LUT P0, PT, PT, PT, UP1, 0x80, 0x8 ;  /* 0x000000000008781c */ /* 0x000fc60003f0f018 */
[----:B------:R0:W-:Y:S01]  /*26a0*/  @!P5 STG.E.64 desc[UR12][R10.64], R24 ;  /* 0x000000180a00d986 */ /* 0x0001e2000c101b0c */
[----:B------:R-:W-:-:S03]  /*26b0*/  ISETP.NE.AND.EX P0, PT, RZ, UR5, PT, P0 ;  /* 0x00000005ff007c0c */ /* 0x000fc6000bf05300 */
[----:B------:R0:W-:Y:S10]  /*26c0*/  @!P4 STG.E.64 desc[UR12][R12.64], R2 ;  /* 0x000000020c00c986 */ /* 0x0001f4000c101b0c */
[----:B------:R-:W-:Y:S05]  /*26d0*/  @P0 BRA `(.L_x_4175) ;  /* 0xfffffff800c00947 */ /* 0x000fea000383ffff */
.L_x_4174:
[----:B------:R-:W-:-:S04]  /*26e0*/  ULOP3.LUT UR4, UR10, 0x1, URZ, 0xc0, !UPT ;  /* 0x000000010a047892 */ /* 0x000fc8000f8ec0ff */
[----:B------:R-:W-:-:S04]  /*26f0*/  UISETP.NE.U32.AND UP0, UPT, UR4, 0x1, UPT ;  /* 0x000000010400788c */ /* 0x000fc8000bf05070 */
[----:B------:R-:W-:-:S06]  /*2700*/  UISETP.NE.U32.AND.EX UP0, UPT, URZ, URZ, UPT, UP0 ;  /* 0x000000ffff00728c */ /* 0x000fcc000bf05100 */
[----:B------:R-:W-:-:S13]  /*2710*/  PLOP3.LUT P0, PT, PT, PT, UP0, 0x80, 0x8 ;  /* 0x000000000008781c */ /* 0x000fda0003f0f008 */
[----:B------:R-:W-:Y:S05]  /*2720*/  @!P0 EXIT ;  /* 0x000000000000894d */ /* 0x000fea0003800000 */
[----:B------:R-:W-:-:S04]  /*2730*/  IADD3 R21, P1, PT, R21, UR6, RZ ;  /* 0x0000000615157c10 */ /* 0x000fc8000ff3e0ff */
[C---:B------:R-:W-:Y:S01]  /*2740*/  ISETP.GE.U32.AND P0, PT, R21.reuse, UR17, PT ;  /* 0x0000001115007c0c */ /* 0x040fe2000bf06070 */
[----:B------:R-:W-:Y:S01]  /*2750*/  IMAD.X R0, RZ, RZ, UR7, P1 ;  /* 0x00000007ff007e24 */ /* 0x000fe200088e06ff */
[----:B0-----:R-:W-:-:S04]  /*2760*/  IADD3 R5, P2, PT, R21, UR18, RZ ;  /* 0x0000001215057c10 */ /* 0x001fc8000ff5e0ff */
        /* <DEDUP_REMOVED lines=34> */
.L_x_4138:
        /* <DEDUP_REMOVED lines=17> */
.L_x_4185:
[----:B------:R-:W-:-:S04]  /*2aa0*/  LEA R2, P0, R0, UR8, 0x5 ;  /* 0x0000000800027c11 */ /* 0x000fc8000f8028ff */
[----:B------:R-:W-:-:S05]  /*2ab0*/  LEA.HI.X R3, R0, UR9, R13, 0x5, P0 ;  /* 0x0000000900037c11 */ /* 0x000fca00080f2c0d */
        /* <DEDUP_REMOVED lines=16> */
.L_x_4178:
[----:B0-----:R-:W-:Y:S05]  /*2bc0*/  BSYNC.RECONVERGENT B0 ;  /* 0x0000000000007941 */ /* 0x001fea0003800200 */
.L_x_4177:
[----:B------:R-:W-:Y:S04]  /*2bd0*/  BSSY.RECONVERGENT B0, `(.L_x_4179) ;  /* 0x0000007000007945 */ /* 0x000fe80003800200 */
[----:B------:R-:W-:Y:S05]  /*2be0*/  @!P2 BRA `(.L_x_4180) ;  /* 0x000000000014a947 */ /* 0x000fea0003800000 */
[----:B------:R-:W-:Y:S01]  /*2bf0*/  ISETP.NE.U32.AND P2, PT, R6, -0x1, PT ;  /* 0xffffffff0600780c */ /* 0x000fe20003f45070 */
[----:B------:R-:W-:-:S03]  /*2c00*/  IMAD.U32 R6, RZ, RZ, UR4 ;  /* 0x00000004ff067e24 */ /* 0x000fc6000f8e00ff */
[----:B------:R-:W-:Y:S01]  /*2c10*/  ISETP.NE.AND.EX P2, PT, R7, -0x1, PT, P2 ;  /* 0xffffffff0700780c */ /* 0x000fe20003f45320 */
[----:B------:R-:W-:-:S12]  /*2c20*/  IMAD.U32 R7, RZ, RZ, UR7 ;  /* 0x00000007ff077e24 */ /* 0x000fd8000f8e00ff */
[----:B------:R-:W-:-:S07]  /*2c30*/  @P2 CS2R R6, SRZ ;  /* 0x0000000000062805 */ /* 0x000fce000001ff00 */
.L_x_4180:
[----:B------:R-:W-:Y:S05]  /*2c40*/  BSYNC.RECONVERGENT B0 ;  /* 0x0000000000007941 */ /* 0x000fea0003800200 */
.L_x_4179:
[----:B------:R-:W-:Y:S04]  /*2c50*/  BSSY.RECONVERGENT B0, `(.L_x_4181) ;  /* 0x0000007000007945 */ /* 0x000fe80003800200 */
[----:B------:R-:W-:Y:S05]  /*2c60*/  @!P1 BRA `(.L_x_4182) ;  /* 0x0000000000149947 */ /* 0x000fea0003800000 */
[----:B------:R-:W-:Y:S01]  /*2c70*/  ISETP.NE.U32.AND P1, PT, R8, -0x1, PT ;  /* 0xffffffff0800780c */ /* 0x000fe20003f25070 */
[----:B------:R-:W-:-:S03]  /*2c80*/  IMAD.U32 R8, RZ, RZ, UR4 ;  /* 0x00000004ff087e24 */ /* 0x000fc6000f8e00ff */
[----:B------:R-:W-:Y:S01]  /*2c90*/  ISETP.NE.AND.EX P1, PT, R9, -0x1, PT, P1 ;  /* 0xffffffff0900780c */ /* 0x000fe20003f25310 */
[----:B------:R-:W-:-:S12]  /*2ca0*/  IMAD.U32 R9, RZ, RZ, UR7 ;  /* 0x00000007ff097e24 */ /* 0x000fd8000f8e00ff */
[----:B------:R-:W-:-:S07]  /*2cb0*/  @P1 CS2R R8, SRZ ;  /* 0x0000000000081805 */ /* 0x000fce000001ff00 */
.L_x_4182:
[----:B------:R-:W-:Y:S05]  /*2cc0*/  BSYNC.RECONVERGENT B0 ;  /* 0x0000000000007941 */ /* 0x000fea0003800200 */
.L_x_4181:
[----:B------:R-:W-:Y:S04]  /*2cd0*/  BSSY.RECONVERGENT B0, `(.L_x_4183) ;  /* 0x0000007000007945 */ /* 0x000fe80003800200 */
[----:B------:R-:W-:Y:S05]  /*2ce0*/  @!P0 BRA `(.L_x_4184) ;  /* 0x0000000000148947 */ /* 0x000fea0003800000 */
[----:B------:R-:W-:Y:S01]  /*2cf0*/  ISETP.NE.U32.AND P0, PT, R10, -0x1, PT ;  /* 0xffffffff0a00780c */ /* 0x000fe20003f05070 */
[----:B------:R-:W-:-:S03]  /*2d00*/  IMAD.U32 R10, RZ, RZ, UR4 ;  /* 0x00000004ff0a7e24 */ /* 0x000fc6000f8e00ff */
[----:B------:R-:W-:Y:S01]  /*2d10*/  ISETP.NE.AND.EX P0, PT, R11, -0x1, PT, P0 ;  /* 0xffffffff0b00780c */ /* 0x000fe20003f05300 */
[----:B------:R-:W-:-:S12]  /*2d20*/  IMAD.U32 R11, RZ, RZ, UR7 ;  /* 0x00000007ff0b7e24 */ /* 0x000fd8000f8e00ff */
[----:B------:R-:W-:-:S07]  /*2d30*/  @P0 CS2R R10, SRZ ;  /* 0x00000000000a0805 */ /* 0x000fce000001ff00 */
.L_x_4184:
[----:B------:R-:W-:Y:S05]  /*2d40*/  BSYNC.RECONVERGENT B0 ;  /* 0x0000000000007941 */ /* 0x000fea0003800200 */
.L_x_4183:
[----:B------:R-:W-:Y:S01]  /*2d50*/  IADD3 R0, P0, PT, R0, UR6, RZ ;  /* 0x0000000600007c10 */ /* 0x000fe2000ff1e0ff */
[----:B------:R1:W-:Y:S04]  /*2d60*/  STG.E.ENL2.256 desc[UR12][R2.64], R4, R8 ;  /* 0xf80000040208797f */ /* 0x0003e8000f12180c */
[C---:B------:R-:W-:Y:S02]  /*2d70*/  IMAD.SHL.U32 R12, R0.reuse, 0x4, RZ ;  /* 0x00000004000c7824 */ /* 0x040fe400078e00ff */
[----:B------:R-:W-:Y:S01]  /*2d80*/  IMAD.X R13, RZ, RZ, R13, P0 ;  /* 0x000000ffff0d7224 */ /* 0x000fe200000e060d */
[----:B------:R-:W-:Y:S02]  /*2d90*/  LOP3.LUT P0, RZ, R0, 0xffffc000, RZ, 0xc0, !PT ;  /* 0xffffc00000ff7812 */ /* 0x000fe4000780c0ff */
[----:B------:R-:W-:-:S02]  /*2da0*/  ISETP.LT.U32.AND P1, PT, R12, UR11, PT ;  /* 0x0000000b0c007c0c */ /* 0x000fc4000bf21070 */
[----:B------:R-:W-:Y:S02]  /*2db0*/  SHF.L.U64.HI R12, R0, 0x2, R13 ;  /* 0x00000002000c7819 */ /* 0x000fe4000001020d */
[----:B------:R-:W-:Y:S02]  /*2dc0*/  LOP3.LUT P0, RZ, R13, 0x3fffffff, RZ, 0xc0, P0 ;  /* 0x3fffffff0dff7812 */ /* 0x000fe4000000c0ff */
[----:B------:R-:W-:-:S13]  /*2dd0*/  ISETP.LT.AND.EX P1, PT, R12, UR5, PT, P1 ;  /* 0x000000050c007c0c */ /* 0x000fda000bf21310 */
[----:B-1----:R-:W-:Y:S05]  /*2de0*/  @!P0 BRA P1, `(.L_x_4185) ;  /* 0xfffffffc002c8947 */ /* 0x002fea000083ffff */
[----:B------:R-:W-:Y:S05]  /*2df0*/  EXIT ;  /* 0x000000000000794d */ /* 0x000fea0003800000 */
.L_x_4176:
[----:B------:R-:W-:-:S04]  /*2e00*/  UISETP.NE.U32.AND UP0, UPT, UR14, URZ, UPT ;  /* 0x000000ff0e00728c */ /* 0x000fc8000bf05070 */
[----:B------:R-:W-:-:S09]  /*2e10*/  UISETP.NE.AND.EX UP0, UPT, UR15, URZ, UPT, UP0 ;  /* 0x000000ff0f00728c */ /* 0x000fd2000bf05300 */
[----:B------:R-:W-:Y:S05]  /*2e20*/  BRA.U !UP0, `(.L_x_4186) ;  /* 0x0000000508c87547 */ /* 0x000fea000b800000 */
.L_x_4191:
[----:B-1----:R-:W-:-:S04]  /*2e30*/  LEA R2, P0, R0, UR8, 0x5 ;  /* 0x0000000800027c11 */ /* 0x002fc8000f8028ff */
[----:B------:R-:W-:-:S05]  /*2e40*/  LEA.HI.X R3, R0, UR9, R13, 0x5, P0 ;  /* 0x0000000900037c11 */ /* 0x000fca00080f2c0d */
[----:B------:R1:W5:Y:S01]  /*2e50*/  LDG.E.ENL2.256 R4, R8, desc[UR12][R2.64] ;  /* 0xfe00000c0208797e */ /* 0x0003620008121904 */
[----:B------:R-:W2:Y:S01]  /*2e60*/  LDC R14, c[0x0][0x10b0] ;  /* 0x00042c00ff0e7b82 */ /* 0x000ea20000000800 */
[----:B------:R-:W-:Y:S02]  /*2e70*/  IMAD.MOV.U32 R12, RZ, RZ, 0x1 ;  /* 0x00000001ff0c7424 */ /* 0x000fe400078e00ff */
[----:B------:R-:W-:-:S05]  /*2e80*/  IMAD.MOV.U32 R17, RZ, RZ, RZ ;  /* 0x000000ffff117224 */ /* 0x000fca00078e00ff */
[----:B------:R-:W3:Y:S01]  /*2e90*/  LDC R15, c[0x0][0x10b4] ;  /* 0x00042d00ff0f7b82 */ /* 0x000ee20000000800 */
[----:B--2---:R-:W-:Y:S02]  /*2ea0*/  IMAD.MOV.U32 R21, RZ, RZ, R14 ;  /* 0x000000ffff157224 */ /* 0x004fe400078e000e */
[----:B-1-3--:R-:W-:-:S07]  /*2eb0*/  IMAD.MOV.U32 R16, RZ, RZ, R15 ;  /* 0x000000ffff107224 */ /* 0x00afce00078e000f */
.L_x_4187:
[----:B------:R-:W-:Y:S01]  /*2ec0*/  LOP3.LUT R18, R21, 0x1, RZ, 0xc0, !PT ;  /* 0x0000000115127812 */ /* 0x000fe200078ec0ff */
[----:B-----5:R-:W-:-:S03]  /*2ed0*/  IMAD R23, R9, R8, RZ ;  /* 0x0000000809177224 */ /* 0x020fc600078e02ff */
        /* <DEDUP_REMOVED lines=21> */
.L_x_4188:
        /* <DEDUP_REMOVED lines=23> */
.L_x_4189:
        /* <DEDUP_REMOVED lines=15> */
[----:B------:R-:W-:Y:S02]  /*3290*/  IMAD.IADD R5, R5, 0x1, R23 ;  /* 0x0000000105057824 */ /* 0x000fe400078e0217 */
[----:B------:R-:W-:-:S04]  /*32a0*/  IMAD.IADD R11, R9, 0x1, R11 ;  /* 0x00000001090b7824 */ /* 0x000fc800078e020b */
[----:B------:R-:W-:Y:S05]  /*32b0*/  @P0 BRA `(.L_x_4189) ;  /* 0xfffffffc00b80947 */ /* 0x000fea000383ffff */
[----:B------:R-:W-:Y:S02]  /*32c0*/  IMAD.MOV.U32 R21, RZ, RZ, R15 ;  /* 0x000000ffff157224 */ /* 0x000fe400078e000f */
[----:B------:R-:W-:Y:S02]  /*32d0*/  IMAD.MOV.U32 R10, RZ, RZ, 0x1 ;  /* 0x00000001ff0a7424 */ /* 0x000fe400078e00ff */
[----:B------:R-:W-:-:S07]  /*32e0*/  IMAD.MOV.U32 R15, RZ, RZ, RZ ;  /* 0x000000ffff0f7224 */ /* 0x000fce00078e00ff */
.L_x_4190:
[----:B------:R-:W-:Y:S01]  /*32f0*/  LOP3.LUT R4, R14, 0x1, RZ, 0xc0, !PT ;  /* 0x000000010e047812 */ /* 0x000fe200078ec0ff */
[----:B------:R-:W-:-:S03]  /*3300*/  IMAD R20, R7, R6, RZ ;  /* 0x0000000607147224 */ /* 0x000fc600078e02ff */
[----:B------:R-:W-:-:S04]  /*3310*/  ISETP.NE.U32.AND P0, PT, R4, 0x1, PT ;  /* 0x000000010400780c */ /* 0x000fc80003f05070 */
[----:B------:R-:W-:-:S04]  /*3320*/  ISETP.NE.U32.AND.EX P0, PT, RZ, RZ, PT, P0 ;  /* 0x000000ffff00720c */ /* 0x000fc80003f05100 */
[----:B------:R-:W-:Y:S02]  /*3330*/  SEL R5, R7, RZ, !P0 ;  /* 0x000000ff07057207 */ /* 0x000fe40004000000 */
[----:B------:R-:W-:Y:S02]  /*3340*/  SEL R9, R6, 0x1, !P0 ;  /* 0x0000000106097807 */ /* 0x000fe40004000000 */
[----:B------:R-:W-:Y:S01]  /*3350*/  ISETP.GT.U32.AND P0, PT, R14, 0x1, PT ;  /* 0x000000010e00780c */ /* 0x000fe20003f04070 */
[-C--:B------:R-:W-:Y:S02]  /*3360*/  IMAD R18, R5, R10.reuse, RZ ;  /* 0x0000000a05127224 */ /* 0x080fe400078e02ff */
[----:B------:R-:W-:Y:S01]  /*3370*/  IMAD.WIDE.U32 R4, R9, R10, RZ ;  /* 0x0000000a09047225 */ /* 0x000fe200078e00ff */
[----:B------:R-:W-:-:S03]  /*3380*/  ISETP.GT.U32.AND.EX P0, PT, R21, RZ, PT, P0 ;  /* 0x000000ff1500720c */ /* 0x000fc60003f04100 */
[----:B------:R-:W-:Y:S02]  /*3390*/  IMAD R15, R15, R9, R18 ;  /* 0x000000090f0f7224 */ /* 0x000fe400078e0212 */
[----:B------:R-:W-:Y:S01]  /*33a0*/  IMAD.MOV.U32 R10, RZ, RZ, R4 ;  /* 0x000000ffff0a7224 */ /* 0x000fe200078e0004 */
[----:B------:R-:W-:Y:S01]  /*33b0*/  SHF.R.U64 R4, R14, 0x1, R21 ;  /* 0x000000010e047819 */ /* 0x000fe20000001215 */
[----:B------:R-:W-:Y:S01]  /*33c0*/  IMAD.IADD R15, R5, 0x1, R15 ;  /* 0x00000001050f7824 */ /* 0x000fe200078e020f */
[----:B------:R-:W-:Y:S01]  /*33d0*/  SHF.R.U32.HI R5, RZ, 0x1, R21 ;  /* 0x00000001ff057819 */ /* 0x000fe20000011615 */
[C---:B------:R-:W-:Y:S02]  /*33e0*/  IMAD R9, R6.reuse, R7, R20 ;  /* 0x0000000706097224 */ /* 0x040fe400078e0214 */
[----:B------:R-:W-:-:S04]  /*33f0*/  IMAD.WIDE.U32 R6, R6, R6, RZ ;  /* 0x0000000606067225 */ /* 0x000fc800078e00ff */
[----:B------:R-:W-:Y:S02]  /*3400*/  IMAD.IADD R7, R7, 0x1, R9 ;  /* 0x0000000107077824 */ /* 0x000fe400078e0209 */
[----:B------:R-:W-:Y:S02]  /*3410*/  IMAD.MOV.U32 R14, RZ, RZ, R4 ;  /* 0x000000ffff0e7224 */ /* 0x000fe400078e0004 */
[----:B------:R-:W-:Y:S01]  /*3420*/  IMAD.MOV.U32 R21, RZ, RZ, R5 ;  /* 0x000000ffff157224 */ /* 0x000fe200078e0005 */
[----:B------:R-:W-:Y:S06]  /*3430*/  @P0 BRA `(.L_x_4190) ;  /* 0xfffffffc00ac0947 */ /* 0x000fec000383ffff */
[----:B0-----:R-:W-:Y:S01]  /*3440*/  IADD3 R0, P0, PT, R0, UR6, RZ ;  /* 0x0000000600007c10 */ /* 0x001fe2000ff1e0ff */
[----:B------:R-:W-:Y:S02]  /*3450*/  IMAD.MOV.U32 R4, RZ, RZ, R12 ;  /* 0x000000ffff047224 */ /* 0x000fe400078e000c */
[----:B------:R-:W-:Y:S02]  /*3460*/  IMAD.MOV.U32 R9, RZ, RZ, R11 ;  /* 0x000000ffff097224 */ /* 0x000fe400078e000b */
[----:B------:R-:W-:Y:S02]  /*3470*/  IMAD.MOV.U32 R5, RZ, RZ, R17 ;  /* 0x000000ffff057224 */ /* 0x000fe400078e0011 */
[----:B------:R-:W-:Y:S02]  /*3480*/  IMAD.MOV.U32 R6, RZ, RZ, R16 ;  /* 0x000000ffff067224 */ /* 0x000fe400078e0010 */
[----:B------:R-:W-:Y:S02]  /*3490*/  IMAD.MOV.U32 R7, RZ, RZ, R19 ;  /* 0x000000ffff077224 */ /* 0x000fe400078e0013 */
[----:B------:R-:W-:-:S02]  /*34a0*/  IMAD.MOV.U32 R11, RZ, RZ, R15 ;  /* 0x000000ffff0b7224 */ /* 0x000fc400078e000f */
[C---:B------:R-:W-:Y:S02]  /*34b0*/  IMAD.SHL.U32 R12, R0.reuse, 0x4, RZ ;  /* 0x00000004000c7824 */ /* 0x040fe400078e00ff */
[----:B------:R-:W-:Y:S01]  /*34c0*/  IMAD.X R13, RZ, RZ, R13, P0 ;  /* 0x000000ffff0d7224 */ /* 0x000fe200000e060d */
[----:B------:R1:W-:Y:S01]  /*34d0*/  STG.E.ENL2.256 desc[UR12][R2.64], R4, R8 ;  /* 0xf80000040208797f */ /* 0x0003e2000f12180c */
[----:B------:R-:W-:Y:S02]  /*34e0*/  LOP3.LUT P0, RZ, R0, 0xffffc000, RZ, 0xc0, !PT ;  /* 0xffffc00000ff7812 */ /* 0x000fe4000780c0ff */
[----:B------:R-:W-:Y:S02]  /*34f0*/  ISETP.LT.U32.AND P1, PT, R12, UR11, PT ;  /* 0x0000000b0c007c0c */ /* 0x000fe4000bf21070 */
[----:B------:R-:W-:Y:S02]  /*3500*/  SHF.L.U64.HI R12, R0, 0x2, R13 ;  /* 0x00000002000c7819 */ /* 0x000fe4000001020d */
[----:B------:R-:W-:-:S02]  /*3510*/  LOP3.LUT P0, RZ, R13, 0x3fffffff, RZ, 0xc0, P0 ;  /* 0x3fffffff0dff7812 */ /* 0x000fc4000000c0ff */
[----:B------:R-:W-:-:S13]  /*3520*/  ISETP.LT.AND.EX P1, PT, R12, UR5, PT, P1 ;  /* 0x000000050c007c0c */ /* 0x000fda000bf21310 */
[----:B------:R-:W-:Y:S05]  /*3530*/  @!P0 BRA P1, `(.L_x_4191) ;  /* 0xfffffff8003c8947 */ /* 0x000fea000083ffff */
[----:B------:R-:W-:Y:S05]  /*3540*/  EXIT ;  /* 0x000000000000794d */ /* 0x000fea0003800000 */
.L_x_4186:
        /* <DEDUP_REMOVED lines=10> */
[----:B------:R-:W-:Y:S02]  /*35f0*/  LOP3.LUT P0, RZ, R0, 0xffffc000, RZ, 0xc0, !PT ;  /* 0xffffc00000ff7812 */ /* 0x000fe4000780c0ff */
[----:B------:R-:W-:Y:S02]  /*3600*/  ISETP.LT.U32.AND P1, PT, R8, UR11, PT ;  /* 0x0000000b08007c0c */ /* 0x000fe4000bf21070 */
[----:B------:R-:W-:Y:S02]  /*3610*/  SHF.L.U64.HI R8, R0, 0x2, R13 ;  /* 0x0000000200087819 */ /* 0x000fe4000001020d */
[----:B------:R-:W-:Y:S02]  /*3620*/  LOP3.LUT P0, RZ, R13, 0x3fffffff, RZ, 0xc0, P0 ;  /* 0x3fffffff0dff7812 */ /* 0x000fe4000000c0ff */
[----:B------:R-:W-:-:S13]  /*3630*/  ISETP.LT.AND.EX P1, PT, R8, UR5, PT, P1 ;  /* 0x0000000508007c0c */ /* 0x000fda000bf21310 */
[----:B-1----:R-:W-:Y:S05]  /*3640*/  @!P0 BRA P1, `(.L_x_4186) ;  /* 0xfffffffc00c08947 */ /* 0x002fea000083ffff */
[----:B------:R-:W-:Y:S05]  /*3650*/  EXIT ;  /* 0x000000000000794d */ /* 0x000fea0003800000 */
        .weak           $__internal_81_$__cuda_sm20_div_u16
        .type           $__internal_81_$__cuda_sm20_div_u16,@function
        .size           $__internal_81_$__cuda_sm20_div_u16,(.L_x_4766 - $__internal_81_$__cuda_sm20_div_u16)
$__internal_81_$__cuda_sm20_div_u16:
        /* <DEDUP_REMOVED lines=19> */
[----:B------:R-:W-:Y:S05]  /*3790*/  RET.REL.NODEC R2 `(_ZN2at6native57_GLOBAL__N__f3eca4a2_24_ForeachBinaryOpScalar_cu_86b9896c25multi_tensor_apply_kernelINS1_18TensorListMetadataILi1EEENS1_21BinaryOpScalarFunctorIlLi1ELi1ELi0EEEJNS1_13power_functorIlEElEEEvT_T0_DpT1_) ;  /* 0xffffffc802187950 */ /* 0x000fea0003c3ffff */
.L_x_4192:
        /* <DEDUP_REMOVED lines=14> */
.L_x_4766:


//--------------------- .text._ZN2at6native57_GLOBAL__N__f3eca4a2_24_ForeachBinaryOpScalar_cu_86b9896c25multi_tensor_apply_kernelINS1_18TensorListMetadataILi1EEENS1_21BinaryOpScalarFunctorIiLi1ELi1ELi0EEEJNS1_13power_functorIiEEiEEEvT_T0_DpT1_ --------------------------
	.section	.text._ZN2at6native57_GLOBAL__N__f3eca4a2_24_ForeachBinaryOpScalar_cu_86b9896c25multi_tensor_apply_kernelINS1_18TensorListMetadataILi1EEENS1_21BinaryOpScalarFunctorIiLi1ELi1ELi0EEEJNS1_13power_functorIiEEiEEEvT_T0_DpT1_,"ax",@progbits
	.align	128
.text._ZN2at6native57_GLOBAL__N__f3eca4a2_24_ForeachBinaryOpScalar_cu_86b9896c25multi_tensor_apply_kernelINS1_18TensorListMetadataILi1EEENS1_21BinaryOpScalarFunctorIiLi1ELi1ELi0EEEJNS1_13power_functorIiEEiEEEvT_T0_DpT1_:
        .type           _ZN2at6native57_GLOBAL__N__f3eca4a2_24_ForeachBinaryOpScalar_cu_86b9896c25multi_tensor_apply_kernelINS1_18TensorListMetadataILi1EEENS1_21BinaryOpScalarFunctorIiLi1ELi1ELi0EEEJNS1_13power_functorIiEEiEEEvT_T0_DpT1_,@function
        .size           _ZN2at6native57_GLOBAL__N__f3eca4a2_24_ForeachBinaryOpScalar_cu_86b9896c25multi_tensor_apply_kernelINS1_18TensorListMetadataILi1EEENS1_21BinaryOpScalarFunctorIiLi1ELi1ELi0EEEJNS1_13power_functorIiEEiEEEvT_T0_DpT1_,(.L_x_4768 - _ZN2at6native57_GLOBAL__N__f3eca4a2_24_ForeachBinaryOpScalar_cu_86b9896c25multi_tensor_apply_kernelINS1_18TensorListMetadataILi1EEENS1_21BinaryOpScalarFunctorIiLi1ELi1ELi0EEEJNS1_13power_functorIiEEiEEEvT_T0_DpT1_)
        .other          _ZN2at6native57_GLOBAL__N__f3eca4a2_24_ForeachBinaryOpScalar_cu_86b9896c25multi_tensor_apply_kernelINS1_18TensorListMetadataILi1EEENS1_21BinaryOpScalarFunctorIiLi1ELi1ELi0EEEJNS1_13power_functorIiEEiEEEvT_T0_DpT1_,@"STO_CUDA_ENTRY STV_DEFAULT"
_ZN2at6native57_GLOBAL__N__f3eca4a2_24_ForeachBinaryOpScalar_cu_86b9896c25multi_tensor_apply_kernelINS1_18TensorListMetadataILi1EEENS1_21BinaryOpScalarFunctorIiLi1ELi1ELi0EEEJNS1_13power_functorIiEEiEEEvT_T0_DpT1_:
        /* <DEDUP_REMOVED lines=41> */
[----:B-1----:R-:W-:Y:S05]  /*0290*/  CALL.REL.NOINC `($__internal_82_$__cuda_sm20_div_u16) ;  /* 0x0000002400407944 */ /* 0x002fea0003c00000 */
        /* <DEDUP_REMOVED lines=17> */
.L_x_4212:
[----:B------:R-:W-:Y:S01]  /*03b0*/  IADD3 R17, P0, PT, R0, UR6, RZ ;  /* 0x0000000600117c10 */ /* 0x000fe2000ff1e0ff */
[----:B------:R-:W-:Y:S01]  /*03c0*/  USHF.L.U32 UR15, UR14, 0x2, URZ ;  /* 0x000000020e0f7899 */ /* 0x000fe200080006ff */
[----:B0-----:R-:W-:Y:S01]  /*03d0*/  IMAD.MOV.U32 R21, RZ, RZ, RZ ;  /* 0x000000ffff157224 */ /* 0x001fe200078e00ff */
[----:B------:R-:W-:Y:S02]  /*03e0*/  USHF.R.U32.HI UR16, URZ, 0x1e, UR14 ;  /* 0x0000001eff107899 */ /* 0x000fe4000801160e */
[C---:B------:R-:W-:Y:S01]  /*03f0*/  IADD3 R20, P3, PT, R17.reuse, UR14, RZ ;  /* 0x0000000e11147c10 */ /* 0x040fe2000ff7e0ff */
[----:B------:R-:W-:Y:S01]  /*0400*/  IMAD.X R16, RZ, RZ, UR7, P0 ;  /* 0x00000007ff107e24 */ /* 0x000fe200080e06ff */
[C---:B------:R-:W-:Y:S01]  /*0410*/  ISETP.GE.U32.AND P0, PT, R17.reuse, UR17, PT ;  /* 0x0000001111007c0c */ /* 0x040fe2000bf06070 */
[----:B------:R-:W-:Y:S01]  /*0420*/  IMAD.MOV.U32 R19, RZ, RZ, RZ ;  /* 0x000000ffff137224 */ /* 0x000fe200078e00ff */
[----:B------:R-:W-:Y:S01]  /*0430*/  LEA R10, P1, R17, UR8, 0x2 ;  /* 0x00000008110a7c11 */ /* 0x000fe2000f8210ff */
[----:B------:R-:W-:Y:S01]  /*0440*/  IMAD.X R18, RZ, RZ, R16, P3 ;  /* 0x000000ffff127224 */ /* 0x000fe200018e0610 */
[----:B------:R-:W-:-:S02]  /*0450*/  ISETP.GE.AND.EX P0, PT, R16, UR18, PT, P0 ;  /* 0x0000001210007c0c */ /* 0x000fc4000bf06300 */
[----:B------:R-:W-:Y:S02]  /*0460*/  IADD3 R3, P4, PT, R20, UR14, RZ ;  /* 0x0000000e14037c10 */ /* 0x000fe4000ff9e0ff */
[----:B------:R-:W-:Y:S02]  /*0470*/  LEA.HI.X R11, R17, UR9, R16, 0x2, P1 ;  /* 0x00000009110b7c11 */ /* 0x000fe400088f1410 */
[----:B------:R-:W-:Y:S01]  /*0480*/  IADD3 R8, P3, PT, R10, UR15, RZ ;  /* 0x0000000f0a087c10 */ /* 0x000fe2000ff7e0ff */
[----:B------:R-:W-:Y:S01]  /*0490*/  IMAD.X R4, RZ, RZ, R18, P4 ;  /* 0x000000ffff047224 */ /* 0x000fe200020e0612 */
[----:B------:R-:W-:Y:S02]  /*04a0*/  ISETP.GE.U32.AND P1, PT, R3, UR17, PT ;  /* 0x0000001103007c0c */ /* 0x000fe4000bf26070 */
[----:B------:R-:W-:Y:S02]  /*04b0*/  IADD3.X R9, PT, PT, R11, UR16, RZ, P3, !PT ;  /* 0x000000100b097c10 */ /* 0x000fe40009ffe4ff */
[----:B------:R-:W-:Y:S01]  /*04c0*/  IADD3 R5, P3, PT, R3, UR14, RZ ;  /* 0x0000000e03057c10 */ /* 0x000fe2000ff7e0ff */
[----:B------:R-:W2:Y:S01]  /*04d0*/  @!P0 LDG.E R21, desc[UR12][R10.64] ;  /* 0x0000000c0a158981 */ /* 0x000ea2000c1e1900 */
[----:B------:R-:W-:-:S02]  /*04e0*/  ISETP.GE.AND.EX P0, PT, R4, UR18, PT, P1 ;  /* 0x0000001204007c0c */ /* 0x000fc4000bf06310 */
[----:B------:R-:W-:Y:S02]  /*04f0*/  IADD3 R2, P1, PT, R8, UR15, RZ ;  /* 0x0000000f08027c10 */ /* 0x000fe4000ff3e0ff */
[----:B------:R-:W-:Y:S01]  /*0500*/  ISETP.GE.U32.AND P2, PT, R20, UR17, PT ;  /* 0x0000001114007c0c */ /* 0x000fe2000bf46070 */
[----:B------:R-:W-:Y:S01]  /*0510*/  IMAD.X R4, RZ, RZ, R4, P3 ;  /* 0x000000ffff047224 */ /* 0x000fe200018e0604 */
[----:B------:R-:W-:Y:S02]  /*0520*/  IADD3.X R3, PT, PT, R9, UR16, RZ, P1, !PT ;  /* 0x0000001009037c10 */ /* 0x000fe40008ffe4ff */
[----:B------:R-:W-:Y:S02]  /*0530*/  ISETP.GE.AND.EX P2, PT, R18, UR18, PT, P2 ;  /* 0x0000001212007c0c */ /* 0x000fe4000bf46320 */
[----:B------:R-:W-:-:S04]  /*0540*/  ISETP.GE.U32.AND P1, PT, R5, UR17, PT ;  /* 0x0000001105007c0c */ /* 0x000fc8000bf26070 */
[----:B------:R-:W-:Y:S02]  /*0550*/  ISETP.GE.AND.EX P1, PT, R4, UR18, PT, P1 ;  /* 0x0000001204007c0c */ /* 0x000fe4000bf26310 */
[----:B------:R-:W-:Y:S02]  /*0560*/  IADD3 R4, P3, PT, R2, UR15, RZ ;  /* 0x0000000f02047c10 */ /* 0x000fe4000ff7e0ff */
[----:B------:R-:W-:Y:S02]  /*0570*/  CS2R R14, SRZ ;  /* 0x00000000000e7805 */ /* 0x000fe4000001ff00 */
[----:B------:R-:W-:Y:S01]  /*0580*/  IADD3.X R5, PT, PT, R3, UR16, RZ, P3, !PT ;  /* 0x0000001003057c10 */ /* 0x000fe20009ffe4ff */
[----:B------:R-:W3:Y:S04]  /*0590*/  @!P2 LDG.E R19, desc[UR12][R8.64] ;  /* 0x0000000c0813a981 */ /* 0x000ee8000c1e1900 */
[----:B------:R0:W5:Y:S04]  /*05a0*/  @!P0 LDG.E R14, desc[UR12][R2.64] ;  /* 0x0000000c020e8981 */ /* 0x000168000c1e1900 */
[----:B------:R0:W5:Y:S01]  /*05b0*/  @!P1 LDG.E R15, desc[UR12][R4.64] ;  /* 0x0000000c040f9981 */ /* 0x000162000c1e1900 */
[----:B------:R-:W-:-:S02]  /*05c0*/  IMAD.U32 R7, RZ, RZ, UR11 ;  /* 0x0000000bff077e24 */ /* 0x000fc4000f8e00ff */
[----:B------:R-:W-:-:S03]  /*05d0*/  IMAD.U32 R23, RZ, RZ, UR11 ;  /* 0x0000000bff177e24 */ /* 0x000fc6000f8e00ff */
[----:B------:R-:W-:-:S04]  /*05e0*/  LEA R6, P4, R7, R10, 0x2 ;  /* 0x0000000a07067211 */ /* 0x000fc800078810ff */
[----:B------:R-:W-:Y:S01]  /*05f0*/  LEA.HI.X R7, R23, R11, RZ, 0x2, P4 ;  /* 0x0000000b17077211 */ /* 0x000fe200020f14ff */
[----:B------:R-:W-:Y:S01]  /*0600*/  UIADD3 UR4, UP0, UPT, UR4, 0x2, URZ ;  /* 0x0000000204047890 */ /* 0x000fe2000ff1e0ff */
[----:B------:R-:W-:Y:S01]  /*0610*/  ISETP.GE.U32.AND P3, PT, R17, UR17, PT ;  /* 0x0000001111007c0c */ /* 0x000fe2000bf66070 */
[----:B------:R-:W-:Y:S02]  /*0620*/  BSSY.RECONVERGENT B0, `(.L_x_4196) ;  /* 0x000000a000007945 */ /* 0x000fe40003800200 */
[----:B------:R-:W-:Y:S01]  /*0630*/  UIADD3.X UR5, UPT, UPT, URZ, UR5, URZ, UP0, !UPT ;  /* 0x00000005ff057290 */ /* 0x000fe200087fe4ff */
[----:B------:R-:W-:Y:S02]  /*0640*/  ISETP.GE.AND.EX P3, PT, R16, UR18, PT, P3 ;  /* 0x0000001210007c0c */ /* 0x000fe4000bf66330 */
[----:B------:R-:W-:Y:S02]  /*0650*/  IADD3 R20, P5, PT, R20, UR11, RZ ;  /* 0x0000000b14147c10 */ /* 0x000fe4000ffbe0ff */
[----:B--2---:R-:W-:-:S02]  /*0660*/  ISETP.NE.AND P4, PT, R21, 0x1, PT ;  /* 0x000000011500780c */ /* 0x004fc40003f85270 */
[----:B---3--:R-:W-:-:S11]  /*0670*/  ISETP.NE.AND P6, PT, R19, 0x1, PT ;  /* 0x000000011300780c */ /* 0x008fd60003fc5270 */
[----:B0-----:R-:W-:Y:S05]  /*0680*/  @!P4 BRA `(.L_x_4197) ;  /* 0x00000000000cc947 */ /* 0x001fea0003800000 */
[----:B------:R-:W-:Y:S01]  /*0690*/  ISETP.NE.AND P4, PT, R21, -0x1, PT ;  /* 0xffffffff1500780c */ /* 0x000fe20003f85270 */
[----:B------:R-:W-:-:S12]  /*06a0*/  IMAD.U32 R21, RZ, RZ, UR10 ;  /* 0x0000000aff157e24 */ /* 0x000fd8000f8e00ff */
[----:B------:R-:W-:-:S07]  /*06b0*/  @P4 IMAD.MOV.U32 R21, RZ, RZ, RZ ;  /* 0x000000ffff154224 */ /* 0x000fce00078e00ff */
.L_x_4197:
[----:B------:R-:W-:Y:S05]  /*06c0*/  BSYNC.RECONVERGENT B0 ;  /* 0x0000000000007941 */ /* 0x000fea0003800200 */
.L_x_4196:
[----:B------:R-:W-:Y:S01]  /*06d0*/  BSSY.RECONVERGENT B0, `(.L_x_4198) ;  /* 0x0000006000007945 */ /* 0x000fe20003800200 */
[----:B-----5:R-:W-:-:S03]  /*06e0*/  ISETP.NE.AND P4, PT, R14, 0x1, PT ;  /* 0x000000010e00780c */ /* 0x020fc60003f85270 */
[----:B------:R-:W-:Y:S10]  /*06f0*/  @!P6 BRA `(.L_x_4199) ;  /* 0x00000000000ce947 */ /* 0x000ff40003800000 */
[----:B------:R-:W-:Y:S01]  /*0700*/  ISETP.NE.AND P6, PT, R19, -0x1, PT ;  /* 0xffffffff1300780c */ /* 0x000fe20003fc5270 */
[----:B------:R-:W-:-:S12]  /*0710*/  IMAD.U32 R19, RZ, RZ, UR10 ;  /* 0x0000000aff137e24 */ /* 0x000fd8000f8e00ff */
[----:B------:R-:W-:-:S07]  /*0720*/  @P6 IMAD.MOV.U32 R19, RZ, RZ, RZ ;  /* 0x000000ffff136224 */ /* 0x000fce00078e00ff */
.L_x_4199:
[----:B------:R-:W-:Y:S05]  /*0730*/  BSYNC.RECONVERGENT B0 ;  /* 0x0000000000007941 */ /* 0x000fea0003800200 */
.L_x_4198:
[----:B------:R-:W-:Y:S01]  /*0740*/  BSSY.RECONVERGENT B0, `(.L_x_4200) ;  /* 0x0000006000007945 */ /* 0x000fe20003800200 */
[----:B------:R-:W-:-:S03]  /*0750*/  ISETP.NE.AND P6, PT, R15, 0x1, PT ;  /* 0x000000010f00780c */ /* 0x000fc60003fc5270 */
[----:B------:R-:W-:Y:S10]  /*0760*/  @!P4 BRA `(.L_x_4201) ;  /* 0x00000000000cc947 */ /* 0x000ff40003800000 */
[----:B------:R-:W-:Y:S01]  /*0770*/  ISETP.NE.AND P4, PT, R14, -0x1, PT ;  /* 0xffffffff0e00780c */ /* 0x000fe20003f85270 */
[----:B------:R-:W-:-:S12]  /*0780*/  IMAD.U32 R14, RZ, RZ, UR10 ;  /* 0x0000000aff0e7e24 */ /* 0x000fd8000f8e00ff */
[----:B------:R-:W-:-:S07]  /*0790*/  @P4 IMAD.MOV.U32 R14, RZ, RZ, RZ ;  /* 0x000000ffff0e4224 */ /* 0x000fce00078e00ff */
.L_x_4201:
[----:B------:R-:W-:Y:S05]  /*07a0*/  BSYNC.RECONVERGENT B0 ;  /* 0x0000000000007941 */ /* 0x000fea0003800200 */
.L_x_4200:
[----:B------:R-:W-:Y:S04]  /*07b0*/  BSSY.RECONVERGENT B0, `(.L_x_4202) ;  /* 0x0000005000007945 */ /* 0x000fe80003800200 */
[----:B------:R-:W-:Y:S05]  /*07c0*/  @!P6 BRA `(.L_x_4203) ;  /* 0x00000000000ce947 */ /* 0x000fea0003800000 */
[----:B------:R-:W-:Y:S01]  /*07d0*/  ISETP.NE.AND P4, PT, R15, -0x1, PT ;  /* 0xffffffff0f00780c */ /* 0x000fe20003f85270 */
[----:B------:R-:W-:-:S12]  /*07e0*/  IMAD.U32 R15, RZ, RZ, UR10 ;  /* 0x0000000aff0f7e24 */ /* 0x000fd8000f8e00ff */
[----:B------:R-:W-:-:S07]  /*07f0*/  @P4 IMAD.MOV.U32 R15, RZ, RZ, RZ ;  /* 0x000000ffff0f4224 */ /* 0x000fce00078e00ff */
.L_x_4203:
[----:B------:R-:W-:Y:S05]  /*0800*/  BSYNC.RECONVERGENT B0 ;  /* 0x0000000000007941 */ /* 0x000fea0003800200 */
.L_x_4202:
[----:B------:R0:W-:Y:S01]  /*0810*/  @!P3 STG.E desc[UR12][R10.64], R21 ;  /* 0x000000150a00b986 */ /* 0x0001e2000c10190c */
[----:B------:R-:W-:Y:S01]  /*0820*/  IADD3 R17, P4, PT, R17, UR11, RZ ;  /* 0x0000000b11117c10 */ /* 0x000fe2000ff9e0ff */
[----:B------:R-:W-:Y:S01]  /*0830*/  IMAD.X R23, RZ, RZ, R18, P5 ;  /* 0x000000ffff177224 */ /* 0x000fe200028e0612 */
[C---:B------:R-:W-:Y:S02]  /*0840*/  IADD3 R18, P5, PT, R20.reuse, UR14, RZ ;  /* 0x0000000e14127c10 */ /* 0x040fe4000ffbe0ff */
[----:B------:R-:W-:Y:S01]  /*0850*/  ISETP.GE.U32.AND P3, PT, R20, UR17, PT ;  /* 0x0000001114007c0c */ /* 0x000fe2000bf66070 */
[----:B------:R-:W-:-:S03]  /*0860*/  IMAD.X R16, RZ, RZ, R16, P4 ;  /* 0x000000ffff107224 */ /* 0x000fc600020e0610 */
[----:B------:R-:W-:Y:S01]  /*0870*/  ISETP.GE.AND.EX P3, PT, R23, UR18, PT, P3 ;  /* 0x0000001217007c0c */ /* 0x000fe2000bf66330 */
[----:B0-----:R-:W-:Y:S01]  /*0880*/  @!P2 IMAD.MOV.U32 R10, RZ, RZ, R8 ;  /* 0x000000ffff0aa224 */ /* 0x001fe200078e0008 */
[C---:B------:R-:W-:Y:S01]  /*0890*/  LEA R8, P6, R20.reuse, UR8, 0x2 ;  /* 0x0000000814087c11 */ /* 0x040fe2000f8c10ff */
[----:B------:R-:W-:Y:S02]  /*08a0*/  @!P2 IMAD.MOV.U32 R11, RZ, RZ, R9 ;  /* 0x000000ffff0ba224 */ /* 0x000fe400078e0009 */
[----:B------:R-:W-:Y:S01]  /*08b0*/  IMAD.MOV.U32 R21, RZ, RZ, RZ ;  /* 0x000000ffff157224 */ /* 0x000fe200078e00ff */
[--C-:B------:R-:W-:Y:S01]  /*08c0*/  LEA.HI.X R9, R20, UR9, R23.reuse, 0x2, P6 ;  /* 0x0000000914097c11 */ /* 0x100fe2000b0f1417 */
[----:B------:R-:W-:Y:S01]  /*08d0*/  IMAD.X R23, RZ, RZ, R23, P5 ;  /* 0x000000ffff177224 */ /* 0x000fe200028e0617 */
[----:B------:R0:W-:Y:S01]  /*08e0*/  @!P2 STG.E desc[UR12][R10.64], R19 ;  /* 0x000000130a00a986 */ /* 0x0001e2000c10190c */
[----:B------:R-:W-:Y:S02]  /*08f0*/  ISETP.GE.U32.AND P2, PT, R17, UR17, PT ;  /* 0x0000001111007c0c */ /* 0x000fe4000bf46070 */
[----:B------:R-:W-:-:S02]  /*0900*/  IADD3 R17, P6, PT, R18, UR14, RZ ;  /* 0x0000000e12117c10 */ /* 0x000fc4000ffde0ff */
[----:B------:R-:W-:Y:S01]  /*0910*/  ISETP.GE.AND.EX P2, PT, R16, UR18, PT, P2 ;  /* 0x0000001210007c0c */ /* 0x000fe2000bf46320 */
[----:B------:R-:W-:Y:S01]  /*0920*/  @!P0 IMAD.MOV.U32 R16, RZ, RZ, R2 ;  /* 0x000000ffff108224 */ /* 0x000fe200078e0002 */
[----:B------:R-:W-:Y:S01]  /*0930*/  ISETP.GE.U32.AND P4, PT, R17, UR17, PT ;  /* 0x0000001111007c0c */ /* 0x000fe2000bf86070 */
[----:B------:R-:W-:Y:S01]  /*0940*/  @!P0 IMAD.MOV.U32 R17, RZ, RZ, R3 ;  /* 0x000000ffff118224 */ /* 0x000fe200078e0003 */
[----:B------:R-:W-:Y:S01]  /*0950*/  ISETP.GE.U32.AND P5, PT, R18, UR17, PT ;  /* 0x0000001112007c0c */ /* 0x000fe2000bfa6070 */
[----:B0-----:R-:W-:-:S03]  /*0960*/  IMAD.MOV.U32 R19, RZ, RZ, RZ ;  /* 0x000000ffff137224 */ /* 0x001fc600078e00ff */
[----:B------:R-:W-:Y:S01]  /*0970*/  @!P0 STG.E desc[UR12][R16.64], R14 ;  /* 0x0000000e10008986 */ /* 0x000fe2000c10190c */
[----:B------:R-:W-:Y:S01]  /*0980*/  IMAD.X R10, RZ, RZ, R23, P6 ;  /* 0x000000ffff0a7224 */ /* 0x000fe200030e0617 */
[----:B------:R-:W-:Y:S01]  /*0990*/  ISETP.GE.AND.EX P5, PT, R23, UR18, PT, P5 ;  /* 0x0000001217007c0c */ /* 0x000fe2000bfa6350 */
[----:B------:R-:W-:Y:S01]  /*09a0*/  IMAD.U32 R11, RZ, RZ, UR14 ;  /* 0x0000000eff0b7e24 */ /* 0x000fe2000f8e00ff */
[----:B------:R0:W-:Y:S01]  /*09b0*/  @!P1 STG.E desc[UR12][R4.64], R15 ;  /* 0x0000000f04009986 */ /* 0x0001e2000c10190c */
[----:B------:R-:W-:Y:S02]  /*09c0*/  IADD3 R2, P0, PT, R8, UR15, RZ ;  /* 0x0000000f08027c10 */ /* 0x000fe4000ff1e0ff */
[----:B------:R-:W-:Y:S01]  /*09d0*/  ISETP.GE.AND.EX P4, PT, R10, UR18, PT, P4 ;  /* 0x000000120a007c0c */ /* 0x000fe2000bf86340 */
[----:B------:R-:W2:Y:S01]  /*09e0*/  @!P2 LDG.E R19, desc[UR12][R6.64] ;  /* 0x0000000c0613a981 */ /* 0x000ea2000c1e1900 */
[----:B------:R-:W-:Y:S01]  /*09f0*/  IMAD.U32 R23, RZ, RZ, UR14 ;  /* 0x0000000eff177e24 */ /* 0x000fe2000f8e00ff */
[----:B------:R-:W-:-:S02]  /*0a00*/  LEA R10, P1, R11, R2, 0x2 ;  /* 0x000000020b0a7211 */ /* 0x000fc400078210ff */
[----:B------:R-:W-:Y:S01]  /*0a10*/  IADD3.X R3, PT, PT, R9, UR16, RZ, P0, !PT ;  /* 0x0000001009037c10 */ /* 0x000fe200087fe4ff */
[----:B------:R-:W3:Y:S01]  /*0a20*/  @!P3 LDG.E R21, desc[UR12][R8.64] ;  /* 0x0000000c0815b981 */ /* 0x000ee2000c1e1900 */
[----:B0-----:R-:W-:Y:S02]  /*0a30*/  IMAD.MOV.U32 R15, RZ, RZ, RZ ;  /* 0x000000ffff0f7224 */ /* 0x001fe400078e00ff */
[----:B------:R-:W-:Y:S01]  /*0a40*/  LEA.HI.X R11, R23, R3, RZ, 0x2, P1 ;  /* 0x00000003170b7211 */ /* 0x000fe200008f14ff */
[----:B------:R-:W-:-:S04]  /*0a50*/  IMAD.MOV.U32 R5, RZ, RZ, RZ ;  /* 0x000000ffff057224 */ /* 0x000fc800078e00ff */
[----:B------:R0:W5:Y:S04]  /*0a60*/  @!P4 LDG.E R15, desc[UR12][R10.64] ;  /* 0x0000000c0a0fc981 */ /* 0x000168000c1e1900 */
[----:B------:R0:W5:Y:S01]  /*0a70*/  @!P5 LDG.E R5, desc[UR12][R2.64] ;  /* 0x0000000c0205d981 */ /* 0x000162000c1e1900 */
[----:B------:R-:W-:Y:S01]  /*0a80*/  ISETP.NE.U32.AND P0, PT, R13, UR4, PT ;  /* 0x000000040d007c0c */ /* 0x000fe2000bf05070 */
[----:B------:R-:W-:Y:S03]  /*0a90*/  BSSY.RECONVERGENT B0, `(.L_x_4204) ;  /* 0x0000008000007945 */ /* 0x000fe60003800200 */
[----:B------:R-:W-:Y:S02]  /*0aa0*/  ISETP.NE.AND.EX P0, PT, RZ, UR5, PT, P0 ;  /* 0x00000005ff007c0c */ /* 0x000fe4000bf05300 */
[----:B--2---:R-:W-:-:S02]  /*0ab0*/  ISETP.NE.AND P1, PT, R19, 0x1, PT ;  /* 0x000000011300780c */ /* 0x004fc40003f25270 */
[----:B---3--:R-:W-:-:S11]  /*0ac0*/  ISETP.NE.AND P6, PT, R21, 0x1, PT ;  /* 0x000000011500780c */ /* 0x008fd60003fc5270 */
[----:B0-----:R-:W-:Y:S05]  /*0ad0*/  @!P1 BRA `(.L_x_4205) ;  /* 0x00000000000c9947 */ /* 0x001fea0003800000 */
[----:B------:R-:W-:Y:S01]  /*0ae0*/  ISETP.NE.AND P1, PT, R19, -0x1, PT ;  /* 0xffffffff1300780c */ /* 0x000fe20003f25270 */
[----:B------:R-:W-:-:S12]  /*0af0*/  IMAD.U32 R19, RZ, RZ, UR10 ;  /* 0x0000000aff137e24 */ /* 0x000fd8000f8e00ff */
[----:B------:R-:W-:-:S07]  /*0b00*/  @P1 IMAD.MOV.U32 R19, RZ, RZ, RZ ;  /* 0x000000ffff131224 */ /* 0x000fce00078e00ff */
.L_x_4205:
[----:B------:R-:W-:Y:S05]  /*0b10*/  BSYNC.RECONVERGENT B0 ;  /* 0x0000000000007941 */ /* 0x000fea0003800200 */
.L_x_4204:
[----:B------:R-:W-:Y:S01]  /*0b20*/  BSSY.RECONVERGENT B0, `(.L_x_4206) ;  /* 0x0000006000007945 */ /* 0x000fe20003800200 */
[----:B-----5:R-:W-:-:S03]  /*0b30*/  ISETP.NE.AND P1, PT, R5, 0x1, PT ;  /* 0x000000010500780c */ /* 0x020fc60003f25270 */
[----:B------:R-:W-:Y:S10]  /*0b40*/  @!P6 BRA `(.L_x_4207) ;  /* 0x00000000000ce947 */ /* 0x000ff40003800000 */
[----:B------:R-:W-:Y:S01]  /*0b50*/  ISETP.NE.AND P6, PT, R21, -0x1, PT ;  /* 0xffffffff1500780c */ /* 0x000fe20003fc5270 */
[----:B------:R-:W-:-:S12]  /*0b60*/  IMAD.U32 R21, RZ, RZ, UR10 ;  /* 0x0000000aff157e24 */ /* 0x000fd8000f8e00ff */
[----:B------:R-:W-:-:S07]  /*0b70*/  @P6 IMAD.MOV.U32 R21, RZ, RZ, RZ ;  /* 0x000000ffff156224 */ /* 0x000fce00078e00ff */
.L_x_4207:
[----:B------:R-:W-:Y:S05]  /*0b80*/  BSYNC.RECONVERGENT B0 ;  /* 0x0000000000007941 */ /* 0x000fea0003800200 */
.L_x_4206:
[----:B------:R-:W-:Y:S01]  /*0b90*/  BSSY.RECONVERGENT B0, `(.L_x_4208) ;  /* 0x0000006000007945 */ /* 0x000fe20003800200 */
[----:B------:R-:W-:-:S03]  /*0ba0*/  ISETP.NE.AND P6, PT, R15, 0x1, PT ;  /* 0x000000010f00780c */ /* 0x000fc60003fc5270 */
[----:B------:R-:W-:Y:S10]  /*0bb0*/  @!P1 BRA `(.L_x_4209) ;  /* 0x00000000000c9947 */ /* 0x000ff40003800000 */
[----:B------:R-:W-:Y:S01]  /*0bc0*/  ISETP.NE.AND P1, PT, R5, -0x1, PT ;  /* 0xffffffff0500780c */ /* 0x000fe20003f25270 */
[----:B------:R-:W-:-:S12]  /*0bd0*/  IMAD.U32 R5, RZ, RZ, UR10 ;  /* 0x0000000aff057e24 */ /* 0x000fd8000f8e00ff */
[----:B------:R-:W-:-:S07]  /*0be0*/  @P1 IMAD.MOV.U32 R5, RZ, RZ, RZ ;  /* 0x000000ffff051224 */ /* 0x000fce00078e00ff */
.L_x_4209:
[----:B------:R-:W-:Y:S05]  /*0bf0*/  BSYNC.RECONVERGENT B0 ;  /* 0x0000000000007941 */ /* 0x000fea0003800200 */
.L_x_4208:
[----:B------:R-:W-:Y:S04]  /*0c00*/  BSSY.RECONVERGENT B0, `(.L_x_4210) ;  /* 0x0000005000007945 */ /* 0x000fe80003800200 */
[----:B------:R-:W-:Y:S05]  /*0c10*/  @!P6 BRA `(.L_x_4211) ;  /* 0x00000000000ce947 */ /* 0x000fea0003800000 */
[----:B------:R-:W-:Y:S01]  /*0c20*/  ISETP.NE.AND P1, PT, R15, -0x1, PT ;  /* 0xffffffff0f00780c */ /* 0x000fe20003f25270 */
[----:B------:R-:W-:-:S12]  /*0c30*/  IMAD.U32 R15, RZ, RZ, UR10 ;  /* 0x0000000aff0f7e24 */ /* 0x000fd8000f8e00ff */
[----:B------:R-:W-:-:S07]  /*0c40*/  @P1 IMAD.MOV.U32 R15, RZ, RZ, RZ ;  /* 0x000000ffff0f1224 */ /* 0x000fce00078e00ff */
.L_x_4211:
[----:B------:R-:W-:Y:S05]  /*0c50*/  BSYNC.RECONVERGENT B0 ;  /* 0x0000000000007941 */ /* 0x000fea0003800200 */
.L_x_4210:
[----:B------:R0:W-:Y:S01]  /*0c60*/  @!P2 STG.E desc[UR12][R6.64], R19 ;  /* 0x000000130600a986 */ /* 0x0001e2000c10190c */
[----:B------:R-:W-:-:S03]  /*0c70*/  ULEA UR6, UP0, UR11, UR6, 0x1 ;  /* 0x000000060b067291 */ /* 0x000fc6000f8008ff */
[----:B------:R0:W-:Y:S01]  /*0c80*/  @!P3 STG.E desc[UR12][R8.64], R21 ;  /* 0x000000150800b986 */ /* 0x0001e2000c10190c */
[----:B------:R-:W-:-:S03]  /*0c90*/  ULEA.HI.X UR7, UR11, UR7, URZ, 0x1, UP0 ;  /* 0x000000070b077291 */ /* 0x000fc600080f0cff */
[----:B------:R0:W-:Y:S04]  /*0ca0*/  @!P5 STG.E desc[UR12][R2.64], R5 ;  /* 0x000000050200d986 */ /* 0x0001e8000c10190c */
[----:B------:R0:W-:Y:S01]  /*0cb0*/  @!P4 STG.E desc[UR12][R10.64], R15 ;  /* 0x0000000f0a00c986 */ /* 0x0001e2000c10190c */
[----:B------:R-:W-:Y:S05]  /*0cc0*/  @P0 BRA `(.L_x_4212) ;  /* 0xfffffff400b80947 */ /* 0x000fea000383ffff */
.L_x_4195:
[----:B------:R-:W-:-:S04]  /*0cd0*/  LOP3.LUT R12, R12, 0x1, RZ, 0xc0, !PT ;  /* 0x000000010c0c7812 */ /* 0x000fc800078ec0ff */
[----:B------:R-:W-:-:S04]  /*0ce0*/  ISETP.NE.U32.AND P0, PT, R12, 0x1, PT ;  /* 0x000000010c00780c */ /* 0x000fc80003f05070 */
[----:B------:R-:W-:-:S13]  /*0cf0*/  ISETP.NE.U32.AND.EX P0, PT, RZ, RZ, PT, P0 ;  /* 0x000000ffff00720c */ /* 0x000fda0003f05100 */
[----:B------:R-:W-:Y:S05]  /*0d00*/  @!P0 EXIT ;  /* 0x000000000000894d */ /* 0x000fea0003800000 */
[----:B------:R-:W-:Y:S01]  /*0d10*/  IADD3 R0, P1, PT, R0, UR6, RZ ;  /* 0x0000000600007c10 */ /* 0x000fe2000ff3e0ff */
[----:B0-----:R-:W-:Y:S01]  /*0d20*/  IMAD.MOV.U32 R11, RZ, RZ, RZ ;  /* 0x000000ffff0b7224 */ /* 0x001fe200078e00ff */
[----:B------:R-:W-:Y:S02]  /*0d30*/  USHF.L.U32 UR4, UR14, 0x2, URZ ;  /* 0x000000020e047899 */ /* 0x000fe400080006ff */
[----:B------:R-:W-:Y:S01]  /*0d40*/  IMAD.U32 R7, RZ, RZ, UR14 ;  /* 0x0000000eff077e24 */ /* 0x000fe2000f8e00ff */
[C---:B------:R-:W-:Y:S01]  /*0d50*/  ISETP.GE.U32.AND P0, PT, R0.reuse, UR17, PT ;  /* 0x0000001100007c0c */ /* 0x040fe2000bf06070 */
[----:B------:R-:W-:Y:S01]  /*0d60*/  IMAD.X R3, RZ, RZ, UR7, P1 ;  /* 0x00000007ff037e24 */ /* 0x000fe200088e06ff */
[C---:B------:R-:W-:Y:S01]  /*0d70*/  IADD3 R4, P3, PT, R0.reuse, UR14, RZ ;  /* 0x0000000e00047c10 */ /* 0x040fe2000ff7e0ff */
[----:B------:R-:W-:Y:S01]  /*0d80*/  USHF.R.U32.HI UR5, URZ, 0x1e, UR14 ;  /* 0x0000001eff057899 */ /* 0x000fe2000801160e */
[----:B------:R-:W-:Y:S01]  /*0d90*/  LEA R2, P2, R0, UR8, 0x2 ;  /* 0x0000000800027c11 */ /* 0x000fe2000f8410ff */
[----:B------:R-:W-:Y:S01]  /*0da0*/  IMAD.MOV.U32 R13, RZ, RZ, RZ ;  /* 0x000000ffff0d7224 */ /* 0x000fe200078e00ff */
[----:B------:R-:W-:Y:S01]  /*0db0*/  ISETP.GE.AND.EX P0, PT, R3, UR18, PT, P0 ;  /* 0x0000001203007c0c */ /* 0x000fe2000bf06300 */
[----:B------:R-:W-:Y:S01]  /*0dc0*/  IMAD.X R5, RZ, RZ, R3, P3 ;  /* 0x000000ffff057224 */ /* 0x000fe200018e0603 */
[C---:B------:R-:W-:Y:S01]  /*0dd0*/  ISETP.GE.U32.AND P1, PT, R4.reuse, UR17, PT ;  /* 0x0000001104007c0c */ /* 0x040fe2000bf26070 */
[----:B------:R-:W-:Y:S01]  /*0de0*/  IMAD.MOV.U32 R15, RZ, RZ, RZ ;  /* 0x000000ffff0f7224 */ /* 0x000fe200078e00ff */
[----:B------:R-:W-:-:S02]  /*0df0*/  IADD3 R4, P3, PT, R4, UR14, RZ ;  /* 0x0000000e04047c10 */ /* 0x000fc4000ff7e0ff */
[----:B------:R-:W-:Y:S02]  /*0e00*/  LEA.HI.X R3, R0, UR9, R3, 0x2, P2 ;  /* 0x0000000900037c11 */ /* 0x000fe400090f1403 */
[----:B------:R-:W-:Y:S01]  /*0e10*/  ISETP.GE.AND.EX P1, PT, R5, UR18, PT, P1 ;  /* 0x0000001205007c0c */ /* 0x000fe2000bf26310 */
[----:B------:R-:W-:Y:S01]  /*0e20*/  IMAD.X R0, RZ, RZ, R5, P3 ;  /* 0x000000ffff007224 */ /* 0x000fe200018e0605 */
[C---:B------:R-:W-:Y:S01]  /*0e30*/  ISETP.GE.U32.AND P2, PT, R4.reuse, UR17, PT ;  /* 0x0000001104007c0c */ /* 0x040fe2000bf46070 */
[----:B------:R-:W-:Y:S01]  /*0e40*/  IMAD.WIDE.U32 R6, R7, 0x4, R2 ;  /* 0x0000000407067825 */ /* 0x000fe200078e0002 */
[----:B------:R-:W-:Y:S01]  /*0e50*/  IADD3 R5, P5, PT, R4, UR14, RZ ;  /* 0x0000000e04057c10 */ /* 0x000fe2000ffbe0ff */
[----:B------:R-:W2:Y:S01]  /*0e60*/  @!P0 LDG.E R11, desc[UR12][R2.64] ;  /* 0x0000000c020b8981 */ /* 0x000ea2000c1e1900 */
[----:B------:R-:W-:Y:S02]  /*0e70*/  ISETP.GE.AND.EX P2, PT, R0, UR18, PT, P2 ;  /* 0x0000001200007c0c */ /* 0x000fe4000bf46320 */
[----:B------:R-:W-:Y:S01]  /*0e80*/  ISETP.GE.U32.AND P3, PT, R5, UR17, PT ;  /* 0x0000001105007c0c */ /* 0x000fe2000bf66070 */
[----:B------:R-:W-:Y:S01]  /*0e90*/  IMAD.X R0, RZ, RZ, R0, P5 ;  /* 0x000000ffff007224 */ /* 0x000fe200028e0600 */
[----:B------:R-:W-:Y:S01]  /*0ea0*/  IADD3 R4, P4, PT, R6, UR4, RZ ;  /* 0x0000000406047c10 */ /* 0x000fe2000ff9e0ff */
[----:B------:R-:W-:-:S02]  /*0eb0*/  IMAD.MOV.U32 R17, RZ, RZ, RZ ;  /* 0x000000ffff117224 */ /* 0x000fc400078e00ff */
[----:B------:R-:W3:Y:S01]  /*0ec0*/  @!P1 LDG.E R13, desc[UR12][R6.64] ;  /* 0x0000000c060d9981 */ /* 0x000ee2000c1e1900 */
[----:B------:R-:W-:Y:S02]  /*0ed0*/  ISETP.GE.AND.EX P3, PT, R0, UR18, PT, P3 ;  /* 0x0000001200007c0c */ /* 0x000fe4000bf66330 */
[----:B------:R-:W-:Y:S02]  /*0ee0*/  IADD3.X R5, PT, PT, R7, UR5, RZ, P4, !PT ;  /* 0x0000000507057c10 */ /* 0x000fe4000a7fe4ff */
[----:B------:R-:W-:-:S03]  /*0ef0*/  IADD3 R8, P4, PT, R4, UR4, RZ ;  /* 0x0000000404087c10 */ /* 0x000fc6000ff9e0ff */
[----:B------:R-:W4:Y:S01]  /*0f00*/  @!P2 LDG.E R15, desc[UR12][R4.64] ;  /* 0x0000000c040fa981 */ /* 0x000f22000c1e1900 */
[----:B------:R-:W-:-:S05]  /*0f10*/  IADD3.X R9, PT, PT, R5, UR5, RZ, P4, !PT ;  /* 0x0000000505097c10 */ /* 0x000fca000a7fe4ff */
[----:B------:R0:W5:Y:S01]  /*0f20*/  @!P3 LDG.E R17, desc[UR12][R8.64] ;  /* 0x0000000c0811b981 */ /* 0x000162000c1e1900 */
[----:B------:R-:W-:Y:S01]  /*0f30*/  BSSY.RECONVERGENT B0, `(.L_x_4213) ;  /* 0x0000008000007945 */ /* 0x000fe20003800200 */
[----:B--2---:R-:W-:Y:S02]  /*0f40*/  ISETP.NE.AND P6, PT, R11, 0x1, PT ;  /* 0x000000010b00780c */ /* 0x004fe40003fc5270 */
[----:B---3--:R-:W-:Y:S02]  /*0f50*/  ISETP.NE.AND P5, PT, R13, 0x1, PT ;  /* 0x000000010d00780c */ /* 0x008fe40003fa5270 */
[----:B----4-:R-:W-:-:S09]  /*0f60*/  ISETP.NE.AND P4, PT, R15, 0x1, PT ;  /* 0x000000010f00780c */ /* 0x010fd20003f85270 */
[----:B0-----:R-:W-:Y:S05]  /*0f70*/  @!P6 BRA `(.L_x_4214) ;  /* 0x00000000000ce947 */ /* 0x001fea0003800000 */
[----:B------:R-:W-:Y:S01]  /*0f80*/  ISETP.NE.AND P6, PT, R11, -0x1, PT ;  /* 0xffffffff0b00780c */ /* 0x000fe20003fc5270 */
[----:B------:R-:W-:-:S12]  /*0f90*/  IMAD.U32 R11, RZ, RZ, UR10 ;  /* 0x0000000aff0b7e24 */ /* 0x000fd8000f8e00ff */
[----:B------:R-:W-:-:S07]  /*0fa0*/  @P6 IMAD.MOV.U32 R11, RZ, RZ, RZ ;  /* 0x000000ffff0b6224 */ /* 0x000fce00078e00ff */
.L_x_4214:
[----:B------:R-:W-:Y:S05]  /*0fb0*/  BSYNC.RECONVERGENT B0 ;  /* 0x0000000000007941 */ /* 0x000fea0003800200 */
.L_x_4213:
[----:B------:R-:W-:Y:S01]  /*0fc0*/  BSSY.RECONVERGENT B0, `(.L_x_4215) ;  /* 0x0000006000007945 */ /* 0x000fe20003800200 */
[----:B-----5:R-:W-:-:S03]  /*0fd0*/  ISETP.NE.AND P6, PT, R17, 0x1, PT ;  /* 0x000000011100780c */ /* 0x020fc60003fc5270 */
[----:B------:R-:W-:Y:S10]  /*0fe0*/  @!P5 BRA `(.L_x_4216) ;  /* 0x00000000000cd947 */ /* 0x000ff40003800000 */
[----:B------:R-:W-:Y:S01]  /*0ff0*/  ISETP.NE.AND P5, PT, R13, -0x1, PT ;  /* 0xffffffff0d00780c */ /* 0x000fe20003fa5270 */
[----:B------:R-:W-:-:S12]  /*1000*/  IMAD.U32 R13, RZ, RZ, UR10 ;  /* 0x0000000aff0d7e24 */ /* 0x000fd8000f8e00ff */
[----:B------:R-:W-:-:S07]  /*1010*/  @P5 IMAD.MOV.U32 R13, RZ, RZ, RZ ;  /* 0x000000ffff0d5224 */ /* 0x000fce00078e00ff */
.L_x_4216:
[----:B------:R-:W-:Y:S05]  /*1020*/  BSYNC.RECONVERGENT B0 ;  /* 0x0000000000007941 */ /* 0x000fea0003800200 */
.L_x_4215:
[----:B------:R-:W-:Y:S04]  /*1030*/  BSSY.RECONVERGENT B0, `(.L_x_4217) ;  /* 0x0000005000007945 */ /* 0x000fe80003800200 */
[----:B------:R-:W-:Y:S05]  /*1040*/  @!P4 BRA `(.L_x_4218) ;  /* 0x00000000000cc947 */ /* 0x000fea0003800000 */
[----:B------:R-:W-:Y:S01]  /*1050*/  ISETP.NE.AND P4, PT, R15, -0x1, PT ;  /* 0xffffffff0f00780c */ /* 0x000fe20003f85270 */
[----:B------:R-:W-:-:S12]  /*1060*/  IMAD.U32 R15, RZ, RZ, UR10 ;  /* 0x0000000aff0f7e24 */ /* 0x000fd8000f8e00ff */
[----:B------:R-:W-:-:S07]  /*1070*/  @P4 IMAD.MOV.U32 R15, RZ, RZ, RZ ;  /* 0x000000ffff0f4224 */ /* 0x000fce00078e00ff */
.L_x_4218:
[----:B------:R-:W-:Y:S05]  /*1080*/  BSYNC.RECONVERGENT B0 ;  /* 0x0000000000007941 */ /* 0x000fea0003800200 */
.L_x_4217:
[----:B------:R-:W-:Y:S04]  /*1090*/  BSSY.RECONVERGENT B0, `(.L_x_4219) ;  /* 0x0000005000007945 */ /* 0x000fe80003800200 */
[----:B------:R-:W-:Y:S05]  /*10a0*/  @!P6 BRA `(.L_x_4220) ;  /* 0x00000000000ce947 */ /* 0x000fea0003800000 */
[----:B------:R-:W-:Y:S01]  /*10b0*/  ISETP.NE.AND P4, PT, R17, -0x1, PT ;  /* 0xffffffff1100780c */ /* 0x000fe20003f85270 */
[----:B------:R-:W-:-:S12]  /*10c0*/  IMAD.U32 R17, RZ, RZ, UR10 ;  /* 0x0000000aff117e24 */ /* 0x000fd8000f8e00ff */
[----:B------:R-:W-:-:S07]  /*10d0*/  @P4 IMAD.MOV.U32 R17, RZ, RZ, RZ ;  /* 0x000000ffff114224 */ /* 0x000fce00078e00ff */
.L_x_4220:
[----:B------:R-:W-:Y:S05]  /*10e0*/  BSYNC.RECONVERGENT B0 ;  /* 0x0000000000007941 */ /* 0x000fea0003800200 */
.L_x_4219:
[----:B------:R0:W-:Y:S04]  /*10f0*/  @!P0 STG.E desc[UR12][R2.64], R11 ;  /* 0x0000000b02008986 */ /* 0x0001e8000c10190c */
[----:B------:R0:W-:Y:S04]  /*1100*/  @!P1 STG.E desc[UR12][R6.64], R13 ;  /* 0x0000000d06009986 */ /* 0x0001e8000c10190c */
[----:B------:R0:W-:Y:S01]  /*1110*/  @!P2 STG.E desc[UR12][R4.64], R15 ;  /* 0x0000000f0400a986 */ /* 0x0001e2000c10190c */
[----:B------:R-:W-:Y:S05]  /*1120*/  @P3 EXIT ;  /* 0x000000000000394d */ /* 0x000fea0003800000 */
[----:B------:R-:W-:Y:S01]  /*1130*/  STG.E desc[UR12][R8.64], R17 ;  /* 0x0000001108007986 */ /* 0x000fe2000c10190c */
[----:B------:R-:W-:Y:S05]  /*1140*/  EXIT ;  /* 0x000000000000794d */ /* 0x000fea0003800000 */
.L_x_4194:
[----:B------:R-:W-:-:S09]  /*1150*/  UISETP.NE.AND UP0, UPT, UR5, URZ, UPT ;  /* 0x000000ff0500728c */ /* 0x000fd2000bf05270 */
[----:B------:R-:W-:Y:S05]  /*1160*/  BRA.U !UP0, `(.L_x_4221) ;  /* 0x0000000508747547 */ /* 0x000fea000b800000 */
[----:B------:R-:W-:Y:S02]  /*1170*/  USHF.L.U32 UR7, UR14, 0x2, URZ ;  /* 0x000000020e077899 */ /* 0x000fe400080006ff */
[----:B------:R-:W-:Y:S01]  /*1180*/  USHF.R.U32.HI UR10, URZ, 0x1e, UR14 ;  /* 0x0000001eff0a7899 */ /* 0x000fe2000801160e */
[----:B------:R-:W-:Y:S01]  /*1190*/  UMOV UR4, URZ ;  /* 0x000000ff00047c82 */ /* 0x000fe20008000000 */
[----:B------:R-:W-:-:S10]  /*11a0*/  UMOV UR5, URZ ;  /* 0x000000ff00057c82 */ /* 0x000fd40008000000 */
.L_x_4226:
[----:B-1----:R-:W-:Y:S02]  /*11b0*/  IADD3 R12, P1, PT, R0, UR4, RZ ;  /* 0x00000004000c7c10 */ /* 0x002fe4000ff3e0ff */
[----:B0-----:R-:W-:Y:S02]  /*11c0*/  CS2R R16, SRZ ;  /* 0x0000000000107805 */ /* 0x001fe4000001ff00 */
[C---:B------:R-:W-:Y:S01]  /*11d0*/  IADD3 R20, P3, PT, R12.reuse, UR14, RZ ;  /* 0x0000000e0c147c10 */ /* 0x040fe2000ff7e0ff */
[----:B------:R-:W-:Y:S01]  /*11e0*/  IMAD.X R13, RZ, RZ, UR5, P1 ;  /* 0x00000005ff0d7e24 */ /* 0x000fe200088e06ff */
[----:B------:R-:W-:Y:S02]  /*11f0*/  ISETP.GE.U32.AND P0, PT, R12, UR17, PT ;  /* 0x000000110c007c0c */ /* 0x000fe4000bf06070 */
        /* <DEDUP_REMOVED lines=12> */
[----:B------:R0:W5:Y:S01]  /*12c0*/  @!P0 LDG.E R17, desc[UR12][R8.64] ;  /* 0x0000000c08118981 */ /* 0x000162000c1e1900 */
[----:B------:R-:W-:Y:S02]  /*12d0*/  ISETP.GE.U32.AND P3, PT, R23, UR17, PT ;  /* 0x0000001117007c0c */ /* 0x000fe4000bf66070 */
[----:B------:R-:W-:Y:S02]  /*12e0*/  ISETP.GE.U32.AND.EX P1, PT, R21, UR18, PT, P1 ;  /* 0x0000001215007c0c */ /* 0x000fe4000bf26110 */
[----:B------:R-:W-:Y:S02]  /*12f0*/  ISETP.GE.U32.AND.EX P2, PT, R24, UR18, PT, P2 ;  /* 0x0000001218007c0c */ /* 0x000fe4000bf46120 */
[----:B------:R-:W-:Y:S02]  /*1300*/  IADD3 R4, P4, PT, R6, UR7, RZ ;  /* 0x0000000706047c10 */ /* 0x000fe4000ff9e0ff */
[----:B------:R-:W-:-:S02]  /*1310*/  ISETP.GE.U32.AND.EX P3, PT, R25, UR18, PT, P3 ;  /* 0x0000001219007c0c */ /* 0x000fc4000bf66130 */
[----:B------:R-:W-:Y:S02]  /*1320*/  IADD3.X R5, PT, PT, R7, UR10, RZ, P4, !PT ;  /* 0x0000000a07057c10 */ /* 0x000fe4000a7fe4ff */
[----:B------:R-:W-:Y:S02]  /*1330*/  IADD3 R2, P0, PT, R4, UR7, RZ ;  /* 0x0000000704027c10 */ /* 0x000fe4000ff1e0ff */
[----:B------:R-:W-:Y:S02]  /*1340*/  CS2R R14, SRZ ;  /* 0x00000000000e7805 */ /* 0x000fe4000001ff00 */
[----:B------:R-:W-:Y:S01]  /*1350*/  IADD3.X R3, PT, PT, R5, UR10, RZ, P0, !PT ;  /* 0x0000000a05037c10 */ /* 0x000fe200087fe4ff */
[----:B------:R0:W5:Y:S04]  /*1360*/  @!P2 LDG.E R16, desc[UR12][R4.64] ;  /* 0x0000000c0410a981 */ /* 0x000168000c1e1900 */
[----:B------:R0:W5:Y:S04]  /*1370*/  @!P1 LDG.E R15, desc[UR12][R6.64] ;  /* 0x0000000c060f9981 */ /* 0x000168000c1e1900 */
[----:B------:R0:W5:Y:S01]  /*1380*/  @!P3 LDG.E R14, desc[UR12][R2.64] ;  /* 0x0000000c020eb981 */ /* 0x000162000c1e1900 */
[----:B------:R-:W1:Y:S01]  /*1390*/  LDCU UR6, c[0x0][0x10ac] ;  /* 0x00021580ff0677ac */ /* 0x000e620008000800 */
[----:B------:R-:W-:Y:S01]  /*13a0*/  UIADD3 UR4, UP0, UPT, UR11, UR4, URZ ;  /* 0x000000040b047290 */ /* 0x000fe2000ff1e0ff */
[----:B------:R-:W-:-:S03]  /*13b0*/  IMAD.MOV.U32 R11, RZ, RZ, 0x1 ;  /* 0x00000001ff0b7424 */ /* 0x000fc600078e00ff */
[----:B------:R-:W-:Y:S02]  /*13c0*/  UIADD3.X UR5, UPT, UPT, URZ, UR5, URZ, UP0, !UPT ;  /* 0x00000005ff057290 */ /* 0x000fe400087fe4ff */
[----:B------:R-:W-:-:S04]  /*13d0*/  UISETP.GE.U32.AND UP0, UPT, UR4, UR17, UPT ;  /* 0x000000110400728c */ /* 0x000fc8000bf06070 */
[----:B------:R-:W-:Y:S01]  /*13e0*/  UISETP.GE.U32.AND.EX UP0, UPT, UR5, UR18, UPT, UP0 ;  /* 0x000000120500728c */ /* 0x000fe2000bf06100 */
[----:B01----:R-:W-:-:S10]  /*13f0*/  IMAD.U32 R10, RZ, RZ, UR6 ;  /* 0x00000006ff0a7e24 */ /* 0x003fd4000f8e00ff */
.L_x_4222:
        /* <DEDUP_REMOVED lines=10> */
.L_x_4223:
        /* <DEDUP_REMOVED lines=10> */
.L_x_4224:
        /* <DEDUP_REMOVED lines=10> */
.L_x_4225:
        /* <DEDUP_REMOVED lines=16> */
[----:B------:R0:W-:Y:S04]  /*16e0*/  @!P0 STG.E desc[UR12][R8.64], R11 ;  /* 0x0000000b08008986 */ /* 0x0001e8000c10190c */
[----:B------:R0:W-:Y:S04]  /*16f0*/  @!P1 STG.E desc[UR12][R6.64], R10 ;  /* 0x0000000a06009986 */ /* 0x0001e8000c10190c */
[----:B------:R0:W-:Y:S04]  /*1700*/  @!P2 STG.E desc[UR12][R4.64], R15 ;  /* 0x0000000f0400a986 */ /* 0x0001e8000c10190c */
[----:B------:R0:W-:Y:S01]  /*1710*/  @!P3 STG.E desc[UR12][R2.64], R17 ;  /* 0x000000110200b986 */ /* 0x0001e2000c10190c */
[----:B------:R-:W-:Y:S05]  /*1720*/  BRA.U !UP0, `(.L_x_4226) ;  /* 0xfffffff908a07547 */ /* 0x000fea000b83ffff */
[----:B------:R-:W-:Y:S05]  /*1730*/  EXIT ;  /* 0x000000000000794d */ /* 0x000fea0003800000 */
.L_x_4221:
        /* <DEDUP_REMOVED lines=26> */
.L_x_4228:
        /* <DEDUP_REMOVED lines=51> */
[----:B------:R-:W-:Y:S02]  /*1c10*/  @!P2 LEA.HI.X R3, R13, UR9, R14, 0x2, P6 ;  /* 0x000000090d03ac11 */ /* 0x000fe4000b0f140e */
[----:B0-----:R-:W-:-:S04]  /*1c20*/  @!P4 LEA R4, P6, R15, UR8, 0x2 ;  /* 0x000000080f04cc11 */ /* 0x001fc8000f8c10ff */
[----:B------:R-:W-:Y:S01]  /*1c30*/  @!P4 LEA.HI.X R5, R15, UR9, R12, 0x2, P6 ;  /* 0x000000090f05cc11 */ /* 0x000fe2000b0f140c */
[----:B------:R-:W-:Y:S01]  /*1c40*/  @!P2 IMAD.MOV.U32 R15, RZ, RZ, 0x1 ;  /* 0x00000001ff0fa424 */ /* 0x000fe200078e00ff */
[C---:B------:R-:W-:Y:S01]  /*1c50*/  @!P3 LEA R10, P6, R9.reuse, UR8, 0x2 ;  /* 0x00000008090abc11 */ /* 0x040fe2000f8c10ff */
[----:B------:R-:W-:Y:S02]  /*1c60*/  @!P3 IMAD.MOV.U32 R19, RZ, RZ, 0x1 ;  /* 0x00000001ff13b424 */ /* 0x000fe400078e00ff */
[----:B------:R-:W-:Y:S01]  /*1c70*/  @!P5 IMAD.MOV.U32 R21, RZ, RZ, 0x1 ;  /* 0x00000001ff15d424 */ /* 0x000fe200078e00ff */
[----:B------:R-:W-:Y:S01]  /*1c80*/  @!P3 LEA.HI.X R11, R9, UR9, R16, 0x2, P6 ;  /* 0x00000009090bbc11 */ /* 0x000fe2000b0f1410 */
[----:B------:R-:W-:Y:S01]  /*1c90*/  @!P1 IMAD.MOV.U32 R9, RZ, RZ, 0x1 ;  /* 0x00000001ff099424 */ /* 0x000fe200078e00ff */
[----:B------:R-:W-:-:S04]  /*1ca0*/  @!P5 LEA R12, P6, R17, UR8, 0x2 ;  /* 0x00000008110cdc11 */ /* 0x000fc8000f8c10ff */
[----:B------:R-:W-:Y:S01]  /*1cb0*/  @!P5 LEA.HI.X R13, R17, UR9, R18, 0x2, P6 ;  /* 0x00000009110ddc11 */ /* 0x000fe2000b0f1412 */
[----:B------:R-:W-:Y:S01]  /*1cc0*/  @!P4 IMAD.MOV.U32 R17, RZ, RZ, 0x1 ;  /* 0x00000001ff11c424 */ /* 0x000fe200078e00ff */
[----:B------:R0:W-:Y:S01]  /*1cd0*/  @!P1 STG.E desc[UR12][R6.64], R9 ;  /* 0x0000000906009986 */ /* 0x0001e2000c10190c */
[----:B------:R-:W-:-:S03]  /*1ce0*/  ISETP.NE.U32.AND P1, PT, R8, UR4, PT ;  /* 0x0000000408007c0c */ /* 0x000fc6000bf25070 */
[----:B------:R0:W-:Y:S01]  /*1cf0*/  @!P2 STG.E desc[UR12][R2.64], R15 ;  /* 0x0000000f0200a986 */ /* 0x0001e2000c10190c */
[----:B------:R-:W-:-:S03]  /*1d00*/  ISETP.NE.AND.EX P1, PT, RZ, UR5, PT, P1 ;  /* 0x00000005ff007c0c */ /* 0x000fc6000bf25310 */
[----:B------:R0:W-:Y:S04]  /*1d10*/  @!P4 STG.E desc[UR12][R4.64], R17 ;  /* 0x000000110400c986 */ /* 0x0001e8000c10190c */
[----:B------:R0:W-:Y:S04]  /*1d20*/  @!P3 STG.E desc[UR12][R10.64], R19 ;  /* 0x000000130a00b986 */ /* 0x0001e8000c10190c */
[----:B------:R0:W-:Y:S02]  /*1d30*/  @!P5 STG.E desc[UR12][R12.64], R21 ;  /* 0x000000150c00d986 */ /* 0x0001e4000c10190c */
[----:B------:R-:W-:Y:S05]  /*1d40*/  @P1 BRA `(.L_x_4228) ;  /* 0xfffffff800e41947 */ /* 0x000fea000383ffff */
.L_x_4227:
[----:B------:R-:W-:Y:S05]  /*1d50*/  @!P0 EXIT ;  /* 0x000000000000894d */ /* 0x000fea0003800000 */
[----:B------:R-:W-:-:S04]  /*1d60*/  IADD3 R0, P1, PT, R0, UR6, RZ ;  /* 0x0000000600007c10 */ /* 0x000fc8000ff3e0ff */
[C---:B------:R-:W-:Y:S01]  /*1d70*/  ISETP.GE.U32.AND P0, PT, R0.reuse, UR17, PT ;  /* 0x0000001100007c0c */ /* 0x040fe2000bf06070 */
[----:B0-----:R-:W-:Y:S01]  /*1d80*/  IMAD.X R3, RZ, RZ, UR7, P1 ;  /* 0x00000007ff037e24 */ /* 0x001fe200088e06ff */
        /* <DEDUP_REMOVED lines=10> */
[----:B------:R-:W-:-:S04]  /*1e30*/  @!P0 LEA R2, P3, R0, UR8, 0x2 ;  /* 0x0000000800028c11 */ /* 0x000fc8000f8610ff */
[----:B------:R-:W-:-:S03]  /*1e40*/  @!P0 LEA.HI.X R3, R0, UR9, R3, 0x2, P3 ;  /* 0x0000000900038c11 */ /* 0x000fc600098f1403 */
[----:B------:R-:W-:Y:S01]  /*1e50*/  @!P1 LEA R4, P3, R5, UR8, 0x2 ;  /* 0x0000000805049c11 */ /* 0x000fe2000f8610ff */
[----:B------:R-:W-:Y:S01]  /*1e60*/  @!P1 IMAD.MOV.U32 R13, RZ, RZ, 0x1 ;  /* 0x00000001ff0d9424 */ /* 0x000fe200078e00ff */
[----:B------:R0:W-:Y:S01]  /*1e70*/  @!P0 STG.E desc[UR12][R2.64], R11 ;  /* 0x0000000b02008986 */ /* 0x0001e2000c10190c */
[----:B------:R-:W-:Y:S01]  /*1e80*/  IADD3 R0, P0, PT, R7, UR14, RZ ;  /* 0x0000000e07007c10 */ /* 0x000fe2000ff1e0ff */
[----:B------:R-:W-:Y:S01]  /*1e90*/  @!P2 IMAD.MOV.U32 R15, RZ, RZ, 0x1 ;  /* 0x00000001ff0fa424 */ /* 0x000fe200078e00ff */
[----:B------:R-:W-:Y:S02]  /*1ea0*/  @!P1 LEA.HI.X R5, R5, UR9, R6, 0x2, P3 ;  /* 0x0000000905059c11 */ /* 0x000fe400098f1406 */
[C---:B------:R-:W-:Y:S01]  /*1eb0*/  @!P2 LEA R6, P3, R7.reuse, UR8, 0x2 ;  /* 0x000000080706ac11 */ /* 0x040fe2000f8610ff */
[--C-:B------:R-:W-:Y:S01]  /*1ec0*/  IMAD.X R9, RZ, RZ, R8.reuse, P0 ;  /* 0x000000ffff097224 */ /* 0x100fe200000e0608 */
[----:B------:R-:W-:Y:S01]  /*1ed0*/  ISETP.GE.U32.AND P0, PT, R0, UR17, PT ;  /* 0x0000001100007c0c */ /* 0x000fe2000bf06070 */
[----:B------:R0:W-:Y:S01]  /*1ee0*/  @!P1 STG.E desc[UR12][R4.64], R13 ;  /* 0x0000000d04009986 */ /* 0x0001e2000c10190c */
        /* <DEDUP_REMOVED lines=9> */
.L_x_4193:
        /* <DEDUP_REMOVED lines=14> */
.L_x_4238:
[----:B------:R-:W-:-:S04]  /*2060*/  LEA R2, P0, R9, UR8, 0x4 ;  /* 0x0000000809027c11 */ /* 0x000fc8000f8020ff */
[----:B------:R-:W-:-:S05]  /*2070*/  LEA.HI.X R3, R9, UR9, R0, 0x4, P0 ;  /* 0x0000000909037c11 */ /* 0x000fca00080f2400 */
        /* <DEDUP_REMOVED lines=10> */
.L_x_4231:
[----:B------:R-:W-:Y:S05]  /*2120*/  BSYNC.RECONVERGENT B0 ;  /* 0x0000000000007941 */ /* 0x000fea0003800200 */
.L_x_4230:
[----:B------:R-:W-:Y:S04]  /*2130*/  BSSY.RECONVERGENT B0, `(.L_x_4232) ;  /* 0x0000005000007945 */ /* 0x000fe80003800200 */
[----:B------:R-:W-:Y:S05]  /*2140*/  @!P1 BRA `(.L_x_4233) ;  /* 0x00000000000c9947 */ /* 0x000fea0003800000 */
[----:B------:R-:W-:Y:S01]  /*2150*/  ISETP.NE.AND P0, PT, R5, -0x1, PT ;  /* 0xffffffff0500780c */ /* 0x000fe20003f05270 */
[----:B------:R-:W-:-:S12]  /*2160*/  IMAD.U32 R5, RZ, RZ, UR5 ;  /* 0x00000005ff057e24 */ /* 0x000fd8000f8e00ff */
[----:B------:R-:W-:-:S07]  /*2170*/  @P0 IMAD.MOV.U32 R5, RZ, RZ, RZ ;  /* 0x000000ffff050224 */ /* 0x000fce00078e00ff */
.L_x_4233:
[----:B------:R-:W-:Y:S05]  /*2180*/  BSYNC.RECONVERGENT B0 ;  /* 0x0000000000007941 */ /* 0x000fea0003800200 */
.L_x_4232:
[----:B------:R-:W-:Y:S04]  /*2190*/  BSSY.RECONVERGENT B0, `(.L_x_4234) ;  /* 0x0000005000007945 */ /* 0x000fe80003800200 */
[----:B------:R-:W-:Y:S05]  /*21a0*/  @!P2 BRA `(.L_x_4235) ;  /* 0x00000000000ca947 */ /* 0x000fea0003800000 */
[----:B------:R-:W-:Y:S01]  /*21b0*/  ISETP.NE.AND P0, PT, R6, -0x1, PT ;  /* 0xffffffff0600780c */ /* 0x000fe20003f05270 */
[----:B------:R-:W-:-:S12]  /*21c0*/  IMAD.U32 R6, RZ, RZ, UR5 ;  /* 0x00000005ff067e24 */ /* 0x000fd8000f8e00ff */
[----:B------:R-:W-:-:S07]  /*21d0*/  @P0 IMAD.MOV.U32 R6, RZ, RZ, RZ ;  /* 0x000000ffff060224 */ /* 0x000fce00078e00ff */
.L_x_4235:
[----:B------:R-:W-:Y:S05]  /*21e0*/  BSYNC.RECONVERGENT B0 ;  /* 0x0000000000007941 */ /* 0x000fea0003800200 */
.L_x_4234:
[----:B------:R-:W-:Y:S04]  /*21f0*/  BSSY.RECONVERGENT B0, `(.L_x_4236) ;  /* 0x0000005000007945 */ /* 0x000fe80003800200 */
[----:B------:R-:W-:Y:S05]  /*2200*/  @!P3 BRA `(.L_x_4237) ;  /* 0x00000000000cb947 */ /* 0x000fea0003800000 */
[----:B------:R-:W-:Y:S01]  /*2210*/  ISETP.NE.AND P0, PT, R7, -0x1, PT ;  /* 0xffffffff0700780c */ /* 0x000fe20003f05270 */
[----:B------:R-:W-:-:S12]  /*2220*/  IMAD.U32 R7, RZ, RZ, UR5 ;  /* 0x00000005ff077e24 */ /* 0x000fd8000f8e00ff */
[----:B------:R-:W-:-:S07]  /*2230*/  @P0 IMAD.MOV.U32 R7, RZ, RZ, RZ ;  /* 0x000000ffff070224 */ /* 0x000fce00078e00ff */
.L_x_4237:
[----:B------:R-:W-:Y:S05]  /*2240*/  BSYNC.RECONVERGENT B0 ;  /* 0x0000000000007941 */ /* 0x000fea0003800200 */
.L_x_4236:
[----:B------:R-:W-:Y:S01]  /*2250*/  IADD3 R9, P0, PT, R9, UR6, RZ ;  /* 0x0000000609097c10 */ /* 0x000fe2000ff1e0ff */
[----:B------:R0:W-:Y:S04]  /*2260*/  STG.E.128 desc[UR12][R2.64], R4 ;  /* 0x0000000402007986 */ /* 0x0001e8000c101d0c */
[C---:B------:R-:W-:Y:S02]  /*2270*/  IMAD.SHL.U32 R8, R9.reuse, 0x4, RZ ;  /* 0x0000000409087824 */ /* 0x040fe400078e00ff */
[----:B------:R-:W-:Y:S01]  /*2280*/  IMAD.X R0, RZ, RZ, R0, P0 ;  /* 0x000000ffff007224 */ /* 0x000fe200000e0600 */
[----:B------:R-:W-:Y:S02]  /*2290*/  LOP3.LUT P0, RZ, R9, 0xffffc000, RZ, 0xc0, !PT ;  /* 0xffffc00009ff7812 */ /* 0x000fe4000780c0ff */
[----:B------:R-:W-:-:S02]  /*22a0*/  ISETP.LT.U32.AND P1, PT, R8, UR15, PT ;  /* 0x0000000f08007c0c */ /* 0x000fc4000bf21070 */
[----:B------:R-:W-:Y:S02]  /*22b0*/  SHF.L.U64.HI R8, R9, 0x2, R0 ;  /* 0x0000000209087819 */ /* 0x000fe40000010200 */
[----:B------:R-:W-:Y:S02]  /*22c0*/  LOP3.LUT P0, RZ, R0, 0x3fffffff, RZ, 0xc0, P0 ;  /* 0x3fffffff00ff7812 */ /* 0x000fe4000000c0ff */
[----:B------:R-:W-:-:S13]  /*22d0*/  ISETP.LT.AND.EX P1, PT, R8, UR4, PT, P1 ;  /* 0x0000000408007c0c */ /* 0x000fda000bf21310 */
[----:B0-----:R-:W-:Y:S05]  /*22e0*/  @!P0 BRA P1, `(.L_x_4238) ;  /* 0xfffffffc005c8947 */ /* 0x001fea000083ffff */
[----:B------:R-:W-:Y:S05]  /*22f0*/  EXIT ;  /* 0x000000000000794d */ /* 0x000fea0003800000 */
.L_x_4229:
[----:B------:R-:W-:-:S09]  /*2300*/  UISETP.NE.AND UP0, UPT, UR7, URZ, UPT ;  /* 0x000000ff0700728c */ /* 0x000fd2000bf05270 */
[----:B------:R-:W-:Y:S05]  /*2310*/  BRA.U !UP0, `(.L_x_4239) ;  /* 0x0000000108dc7547 */ /* 0x000fea000b800000 */
.L_x_4244:
[----:B------:R-:W-:-:S04]  /*2320*/  LEA R2, P0, R9, UR8, 0x4 ;  /* 0x0000000809027c11 */ /* 0x000fc8000f8020ff */
[----:B------:R-:W-:-:S05]  /*2330*/  LEA.HI.X R3, R9, UR9, R0, 0x4, P0 ;  /* 0x0000000909037c11 */ /* 0x000fca00080f2400 */
[----:B------:R0:W5:Y:S01]  /*2340*/  LDG.E.128 R12, desc[UR12][R2.64] ;  /* 0x0000000c020c7981 */ /* 0x000162000c1e1d00 */
[----:B------:R-:W1:Y:S01]  /*2350*/  LDC R10, c[0x0][0x10ac] ;  /* 0x00042b00ff0a7b82 */ /* 0x000e620000000800 */
[----:B------:R-:W-:Y:S02]  /*2360*/  IMAD.MOV.U32 R4, RZ, RZ, 0x1 ;  /* 0x00000001ff047424 */ /* 0x000fe400078e00ff */
[----:B01----:R-:W-:-:S07]  /*2370*/  IMAD.MOV.U32 R5, RZ, RZ, R10 ;  /* 0x000000ffff057224 */ /* 0x003fce00078e000a */
.L_x_4240:
        /* <DEDUP_REMOVED lines=10> */
.L_x_4241:
        /* <DEDUP_REMOVED lines=10> */
.L_x_4242:
        /* <DEDUP_REMOVED lines=10> */
.L_x_4243:
        /* <DEDUP_REMOVED lines=19> */
.L_x_4239:
[----:B------:R-:W-:Y:S02]  /*2690*/  IMAD.MOV.U32 R12, RZ, RZ, 0x1 ;  /* 0x00000001ff0c7424 */ /* 0x000fe400078e00ff */
[----:B------:R-:W-:Y:S02]  /*26a0*/  IMAD.MOV.U32 R13, RZ, RZ, 0x1 ;  /* 0x00000001ff0d7424 */ /* 0x000fe400078e00ff */
[----:B------:R-:W-:Y:S02]  /*26b0*/  IMAD.MOV.U32 R14, RZ, RZ, 0x1 ;  /* 0x00000001ff0e7424 */ /* 0x000fe400078e00ff */
[----:B------:R-:W-:-:S07]  /*26c0*/  IMAD.MOV.U32 R15, RZ, RZ, 0x1 ;  /* 0x00000001ff0f7424 */ /* 0x000fce00078e00ff */
.L_x_4245:
[----:B------:R-:W-:-:S04]  /*26d0*/  LEA R2, P0, R9, UR8, 0x4 ;  /* 0x0000000809027c11 */ /* 0x000fc8000f8020ff */
[C---:B------:R-:W-:Y:S02]  /*26e0*/  LEA.HI.X R3, R9.reuse, UR9, R0, 0x4, P0 ;  /* 0x0000000909037c11 */ /* 0x040fe400080f2400 */
[----:B------:R-:W-:-:S03]  /*26f0*/  IADD3 R9, P0, PT, R9, UR6, RZ ;  /* 0x0000000609097c10 */ /* 0x000fc6000ff1e0ff */
[----:B------:R0:W-:Y:S02]  /*2700*/  STG.E.128 desc[UR12][R2.64], R12 ;  /* 0x0000000c02007986 */ /* 0x0001e4000c101d0c */
        /* <DEDUP_REMOVED lines=9> */
        .weak           $__internal_82_$__cuda_sm20_div_u16
        .type           $__internal_82_$__cuda_sm20_div_u16,@function
        .size           $__internal_82_$__cuda_sm20_div_u16,(.L_x_4768 - $__internal_82_$__cuda_sm20_div_u16)
$__internal_82_$__cuda_sm20_div_u16:
        /* <DEDUP_REMOVED lines=18> */
[----:B------:R-:W-:Y:S06]  /*28c0*/  RET.REL.NODEC R2 `(_ZN2at6native57_GLOBAL__N__f3eca4a2_24_ForeachBinaryOpScalar_cu_86b9896c25multi_tensor_apply_kernelINS1_18TensorListMetadataILi1EEENS1_21BinaryOpScalarFunctorIiLi1ELi1ELi0EEEJNS1_13power_functorIiEEiEEEvT_T0_DpT1_) ;  /* 0xffffffd402cc7950 */ /* 0x000fec0003c3ffff */
.L_x_4246:
        /* <DEDUP_REMOVED lines=11> */
.L_x_4768:


//--------------------- .text._ZN2at6native57_GLOBAL__N__f3eca4a2_24_ForeachBinaryOpScalar_cu_86b9896c25multi_tensor_apply_kernelINS1_18TensorListMetadataILi1EEENS1_21BinaryOpScalarFunctorIaLi1ELi1ELi0EEEJNS1_13power_functorIaEEaEEEvT_T0_DpT1_ --------------------------
	.section	.text._ZN2at6native57_GLOBAL__N__f3eca4a2_24_ForeachBinaryOpScalar_cu_86b9896c25multi_tensor_apply_kernelINS1_18TensorListMetadataILi1EEENS1_21BinaryOpScalarFunctorIaLi1ELi1ELi0EEEJNS1_13power_functorIaEEaEEEvT_T0_DpT1_,"ax",@progbits
	.align	128
.text._ZN2at6native57_GLOBAL__N__f3eca4a2_24_ForeachBinaryOpScalar_cu_86b9896c25multi_tensor_apply_kernelINS1_18TensorListMetadataILi1EEENS1_21BinaryOpScalarFunctorIaLi1ELi1ELi0EEEJNS1_13power_functorIaEEaEEEvT_T0_DpT1_:
        .type           _ZN2at6native57_GLOBAL__N__f3eca4a2_24_ForeachBinaryOpScalar_cu_86b9896c25multi_tensor_apply_kernelINS1_18TensorListMetadataILi1EEENS1_21BinaryOpScalarFunctorIaLi1ELi1ELi0EEEJNS1_13power_functorIaEEaEEEvT_T0_DpT1_,@function
        .size           _ZN2at6native57_GLOBAL__N__f3eca4a2_24_ForeachBinaryOpScalar_cu_86b9896c25multi_tensor_apply_kernelINS1_18TensorListMetadataILi1EEENS1_21BinaryOpScalarFunctorIaLi1ELi1ELi0EEEJNS1_13power_functorIaEEaEEEvT_T0_DpT1_,(.L_x_4770 - _ZN2at6native57_GLOBAL__N__f3eca4a2_24_ForeachBinaryOpScalar_cu_86b9896c25multi_tensor_apply_kernelINS1_18TensorListMetadataILi1EEENS1_21BinaryOpScalarFunctorIaLi1ELi1ELi0EEEJNS1_13power_functorIaEEaEEEvT_T0_DpT1_)
        .other          _ZN2at6native57_GLOBAL__N__f3eca4a2_24_ForeachBinaryOpScalar_cu_86b9896c25multi_tensor_apply_kernelINS1_18TensorListMetadataILi1EEENS1_21BinaryOpScalarFunctorIaLi1ELi1ELi0EEEJNS1_13power_functorIaEEaEEEvT_T0_DpT1_,@"STO_CUDA_ENTRY STV_DEFAULT"
_ZN2at6native57_GLOBAL__N__f3eca4a2_24_ForeachBinaryOpScalar_cu_86b9896c25multi_tensor_apply_kernelINS1_18TensorListMetadataILi1EEENS1_21BinaryOpScalarFunctorIaLi1ELi1ELi0EEEJNS1_13power_functorIaEEaEEEvT_T0_DpT1_:
        /* <DEDUP_REMOVED lines=31> */
[----:B------:R-:W-:Y:S02]  /*01f0*/  UISETP.GT.AND UP0, UPT, UR4, -0x1, UPT ;  /* 0xffffffff0400788c */ /* 0x000fe4000bf04270 */
[----:B-1----:R-:W-:Y:S01]  /*0200*/  USHF.L.U32 UR29, UR27, 0x2, URZ ;  /* 0x000000021b1d7899 */ /* 0x002fe200080006ff */
[----:B0-----:R-:W-:-:S06]  /*0210*/  IMAD.MOV.U32 R2, RZ, RZ, R10 ;  /* 0x000000ffff027224 */ /* 0x001fcc00078e000a */
        /* <DEDUP_REMOVED lines=10> */
[----:B------:R-:W-:Y:S05]  /*02c0*/  CALL.REL.NOINC `($__internal_83_$__cuda_sm20_div_u16) ;  /* 0x0000002c00b07944 */ /* 0x000fea0003c00000 */
[----:B------:R-:W0:Y:S01]  /*02d0*/  LDCU.S8 UR4, c[0x0][0x10aa] ;  /* 0x00021540ff0477ac */ /* 0x000e220008000200 */
[----:B------:R-:W-:Y:S01]  /*02e0*/  UISETP.GE.U32.AND UP0, UPT, UR5, UR29, UPT ;  /* 0x0000001d0500728c */ /* 0x000fe2000bf06070 */
[----:B------:R-:W-:Y:S02]  /*02f0*/  UMOV UR11, 0x1 ;  /* 0x00000001000b7882 */ /* 0x000fe40000000000 */
[----:B------:R-:W-:Y:S01]  /*0300*/  UMOV UR5, URZ ;  /* 0x000000ff00057c82 */ /* 0x000fe20008000000 */
[----:B------:R-:W-:-:S03]  /*0310*/  UISETP.GE.U32.AND.EX UP0, UPT, UR6, URZ, UPT, UP0 ;  /* 0x000000ff0600728c */ /* 0x000fc6000bf06100 */
[----:B------:R-:W-:Y:S01]  /*0320*/  UMOV UR6, URZ ;  /* 0x000000ff00067c82 */ /* 0x000fe20008000000 */
[----:B0-----:R-:W-:-:S04]  /*0330*/  UPRMT UR4, UR4, 0x7710, URZ ;  /* 0x0000771004047896 */ /* 0x001fc800080000ff */
[----:B------:R-:W-:-:S04]  /*0340*/  ULOP3.LUT UR4, UR4, 0x1, URZ, 0xc0, !UPT ;  /* 0x0000000104047892 */ /* 0x000fc8000f8ec0ff */
[----:B------:R-:W-:-:S04]  /*0350*/  UISETP.NE.U32.AND UP1, UPT, UR4, 0x1, UPT ;  /* 0x000000010400788c */ /* 0x000fc8000bf25070 */
[----:B------:R-:W-:Y:S01]  /*0360*/  USEL UR11, UR11, 0xffff, UP1 ;  /* 0x0000ffff0b0b7887 */ /* 0x000fe20008800000 */
[----:B------:R-:W-:Y:S11]  /*0370*/  BRA.U !UP0, `(.L_x_4249) ;  /* 0x0000000d08407547 */ /* 0x000ff6000b800000 */
        /* <DEDUP_REMOVED lines=27> */
.L_x_4266:
[C---:B------:R-:W-:Y:S02]  /*0530*/  IADD3 R3, P0, PT, R2.reuse, UR27, RZ ;  /* 0x0000001b02037c10 */ /* 0x040fe4000ff1e0ff */
[C---:B0-----:R-:W-:Y:S02]  /*0540*/  IADD3 R4, P5, PT, R2.reuse, UR26, RZ ;  /* 0x0000001a02047c10 */ /* 0x041fe4000ffbe0ff */
[----:B------:R-:W-:Y:S01]  /*0550*/  ISETP.GE.U32.AND P3, PT, R3, UR28, PT ;  /* 0x0000001c03007c0c */ /* 0x000fe2000bf66070 */
[----:B------:R-:W-:Y:S01]  /*0560*/  IMAD.X R6, RZ, RZ, R0, P0 ;  /* 0x000000ffff067224 */ /* 0x000fe200000e0600 */
[----:B------:R-:W-:Y:S02]  /*0570*/  ISETP.GE.U32.AND P0, PT, R2, UR28, PT ;  /* 0x0000001c02007c0c */ /* 0x000fe4000bf06070 */
[----:B------:R-:W-:Y:S02]  /*0580*/  PRMT R14, RZ, 0x7610, R14 ;  /* 0x00007610ff0e7816 */ /* 0x000fe4000000000e */
[----:B------:R-:W-:-:S02]  /*0590*/  ISETP.GE.AND.EX P0, PT, R0, UR7, PT, P0 ;  /* 0x0000000700007c0c */ /* 0x000fc4000bf06300 */
[----:B------:R-:W-:Y:S02]  /*05a0*/  ISETP.GE.AND.EX P3, PT, R6, UR7, PT, P3 ;  /* 0x0000000706007c0c */ /* 0x000fe4000bf66330 */
[----:B------:R-:W-:Y:S02]  /*05b0*/  IADD3.X R5, PT, PT, R0, UR21, RZ, P5, !PT ;  /* 0x0000001500057c10 */ /* 0x000fe4000affe4ff */
[----:B------:R-:W-:Y:S02]  /*05c0*/  IADD3 R19, P1, PT, R3, UR27, RZ ;  /* 0x0000001b03137c10 */ /* 0x000fe4000ff3e0ff */
[----:B------:R-:W-:Y:S02]  /*05d0*/  PRMT R16, RZ, 0x7610, R16 ;  /* 0x00007610ff107816 */ /* 0x000fe40000000010 */
[C---:B------:R-:W-:Y:S01]  /*05e0*/  IADD3 R15, P4, PT, R19.reuse, UR27, RZ ;  /* 0x0000001b130f7c10 */ /* 0x040fe2000ff9e0ff */
[----:B------:R-:W-:Y:S01]  /*05f0*/  IMAD.X R20, RZ, RZ, R6, P1 ;  /* 0x000000ffff147224 */ /* 0x000fe200008e0606 */
[----:B------:R-:W-:Y:S01]  /*0600*/  ISETP.GE.U32.AND P2, PT, R19, UR28, PT ;  /* 0x0000001c13007c0c */ /* 0x000fe2000bf46070 */
[----:B------:R-:W2:Y:S01]  /*0610*/  @!P0 LDG.E.U8 R14, desc[UR24][R4.64] ;  /* 0x00000018040e8981 */ /* 0x000ea2000c1e1100 */
[----:B------:R-:W-:Y:S01]  /*0620*/  ISETP.GE.U32.AND P1, PT, R15, UR28, PT ;  /* 0x0000001c0f007c0c */ /* 0x000fe2000bf26070 */
[----:B------:R-:W-:Y:S01]  /*0630*/  IMAD.X R7, RZ, RZ, R20, P4 ;  /* 0x000000ffff077224 */ /* 0x000fe200020e0614 */
[----:B------:R-:W-:-:S02]  /*0640*/  @!P3 IADD3 R12, P4, PT, R2, UR32, RZ ;  /* 0x00000020020cbc10 */ /* 0x000fc4000ff9e0ff */
[----:B------:R-:W-:Y:S02]  /*0650*/  ISETP.GE.AND.EX P2, PT, R20, UR7, PT, P2 ;  /* 0x0000000714007c0c */ /* 0x000fe4000bf46320 */
[----:B------:R-:W-:Y:S02]  /*0660*/  @!P3 IADD3.X R13, PT, PT, R0, UR33, RZ, P4, !PT ;  /* 0x00000021000dbc10 */ /* 0x000fe4000a7fe4ff */
[----:B------:R-:W-:-:S03]  /*0670*/  ISETP.GE.AND.EX P1, PT, R7, UR7, PT, P1 ;  /* 0x0000000707007c0c */ /* 0x000fc6000bf26310 */
[----:B------:R-:W3:Y:S01]  /*0680*/  @!P3 LDG.E.U8 R16, desc[UR24][R12.64] ;  /* 0x000000180c10b981 */ /* 0x000ee2000c1e1100 */
[----:B------:R-:W-:-:S09]  /*0690*/  UIADD3 UR12, UP0, UPT, UR12, -0x2, URZ ;  /* 0xfffffffe0c0c7890 */ /* 0x000fd2000ff1e0ff */
[----:B------:R-:W-:-:S04]  /*06a0*/  @!P1 IADD3 R10, P4, PT, R2, UR35, RZ ;  /* 0x00000023020a9c10 */ /* 0x000fc8000ff9e0ff */
[----:B------:R-:W-:Y:S02]  /*06b0*/  @!P1 IADD3.X R11, PT, PT, R0, UR16, RZ, P4, !PT ;  /* 0x00000010000b9c10 */ /* 0x000fe4000a7fe4ff */
[----:B------:R-:W-:Y:S01]  /*06c0*/  @!P2 IADD3 R8, P0, PT, R2, UR34, RZ ;  /* 0x000000220208ac10 */ /* 0x000fe2000ff1e0ff */
[----:B------:R-:W-:Y:S01]  /*06d0*/  UIADD3.X UR4, UPT, UPT, UR4, -0x1, URZ, UP0, !UPT ;  /* 0xffffffff04047890 */ /* 0x000fe200087fe4ff */
[----:B------:R-:W-:Y:S01]  /*06e0*/  PRMT R17, RZ, 0x7610, R17 ;  /* 0x00007610ff117816 */ /* 0x000fe20000000011 */
[----:B------:R-:W-:Y:S01]  /*06f0*/  UISETP.NE.U32.AND UP0, UPT, UR12, URZ, UPT ;  /* 0x000000ff0c00728c */ /* 0x000fe2000bf05070 */
[----:B------:R-:W-:Y:S02]  /*0700*/  PRMT R18, RZ, 0x7610, R18 ;  /* 0x00007610ff127816 */ /* 0x000fe40000000012 */
[----:B------:R-:W-:Y:S01]  /*0710*/  @!P2 IADD3.X R9, PT, PT, R0, UR18, RZ, P0, !PT ;  /* 0x000000120009ac10 */ /* 0x000fe200087fe4ff */
[----:B------:R-:W-:Y:S01]  /*0720*/  UISETP.NE.AND.EX UP0, UPT, UR4, URZ, UPT, UP0 ;  /* 0x000000ff0400728c */ /* 0x000fe2000bf05300 */
[----:B------:R-:W-:Y:S01]  /*0730*/  ISETP.GE.U32.AND P0, PT, R19, UR28, PT ;  /* 0x0000001c13007c0c */ /* 0x000fe2000bf06070 */
[----:B------:R-:W-:Y:S01]  /*0740*/  BSSY.RECONVERGENT B0, `(.L_x_4250) ;  /* 0x000000f000007945 */ /* 0x000fe20003800200 */
[----:B------:R0:W5:Y:S02]  /*0750*/  @!P1 LDG.E.U8 R18, desc[UR24][R10.64] ;  /* 0x000000180a129981 */ /* 0x000164000c1e1100 */
[----:B------:R-:W-:-:S02]  /*0760*/  ISETP.GE.AND.EX P0, PT, R20, UR7, PT, P0 ;  /* 0x0000000714007c0c */ /* 0x000fc4000bf06300 */
[----:B------:R1:W5:Y:S01]  /*0770*/  @!P2 LDG.E.U8 R17, desc[UR24][R8.64] ;  /* 0x000000180811a981 */ /* 0x000362000c1e1100 */
        /* <DEDUP_REMOVED lines=8> */
[----:B------:R-:W-:Y:S01]  /*0800*/  ISETP.NE.AND P4, PT, R14, 0xff, PT ;  /* 0x000000ff0e00780c */ /* 0x000fe20003f85270 */
[----:B------:R-:W-:-:S12]  /*0810*/  IMAD.U32 R16, RZ, RZ, UR11 ;  /* 0x0000000bff107e24 */ /* 0x000fd8000f8e00ff */
[----:B------:R-:W-:-:S07]  /*0820*/  @P4 PRMT R16, RZ, 0x7610, R16 ;  /* 0x00007610ff104816 */ /* 0x000fce0000000010 */
.L_x_4251:
[----:B------:R-:W-:Y:S05]  /*0830*/  BSYNC.RECONVERGENT B0 ;  /* 0x0000000000007941 */ /* 0x000fea0003800200 */
.L_x_4250:
[----:B------:R-:W-:Y:S04]  /*0840*/  BSSY.RECONVERGENT B0, `(.L_x_4252) ;  /* 0x0000005000007945 */ /* 0x000fe80003800200 */
[----:B------:R-:W-:Y:S05]  /*0850*/  @!P5 BRA `(.L_x_4253) ;  /* 0x00000000000cd947 */ /* 0x000fea0003800000 */
[----:B------:R-:W-:Y:S01]  /*0860*/  ISETP.NE.AND P4, PT, R12, 0xff, PT ;  /* 0x000000ff0c00780c */ /* 0x000fe20003f85270 */
[----:B------:R-:W-:-:S12]  /*0870*/  IMAD.U32 R11, RZ, RZ, UR11 ;  /* 0x0000000bff0b7e24 */ /* 0x000fd8000f8e00ff */
[----:B------:R-:W-:-:S07]  /*0880*/  @P4 PRMT R11, RZ, 0x7610, R11 ;  /* 0x00007610ff0b4816 */ /* 0x000fce000000000b */
.L_x_4253:
[----:B------:R-:W-:Y:S05]  /*0890*/  BSYNC.RECONVERGENT B0 ;  /* 0x0000000000007941 */ /* 0x000fea0003800200 */
.L_x_4252:
[----:B-----5:R-:W-:Y:S01]  /*08a0*/  LOP3.LUT R17, R17, 0xff, RZ, 0xc0, !PT ;  /* 0x000000ff11117812 */ /* 0x020fe200078ec0ff */
[----:B------:R-:W-:Y:S01]  /*08b0*/  BSSY.RECONVERGENT B0, `(.L_x_4254) ;  /* 0x000000c000007945 */ /* 0x000fe20003800200 */
[----:B------:R-:W-:Y:S01]  /*08c0*/  LOP3.LUT R18, R18, 0xff, RZ, 0xc0, !PT ;  /* 0x000000ff12127812 */ /* 0x000fe200078ec0ff */
[----:B------:R-:W-:Y:S01]  /*08d0*/  IMAD.MOV.U32 R12, RZ, RZ, 0x1 ;  /* 0x00000001ff0c7424 */ /* 0x000fe200078e00ff */
[----:B------:R-:W-:Y:S01]  /*08e0*/  ISETP.NE.AND P6, PT, R17, 0x1, PT ;  /* 0x000000011100780c */ /* 0x000fe20003fc5270 */
[----:B------:R-:W-:Y:S01]  /*08f0*/  IMAD.MOV.U32 R13, RZ, RZ, 0x1 ;  /* 0x00000001ff0d7424 */ /* 0x000fe200078e00ff */
[----:B------:R-:W-:Y:S02]  /*0900*/  ISETP.GE.AND.EX P2, PT, R0, UR7, PT, P2 ;  /* 0x0000000700007c0c */ /* 0x000fe4000bf46320 */
[----:B------:R-:W-:Y:S02]  /*0910*/  IADD3 R15, P4, PT, R15, UR27, RZ ;  /* 0x0000001b0f0f7c10 */ /* 0x000fe4000ff9e0ff */
[----:B------:R-:W-:-:S07]  /*0920*/  ISETP.NE.AND P5, PT, R18, 0x1, PT ;  /* 0x000000011200780c */ /* 0x000fce0003fa5270 */
[----:B------:R-:W-:Y:S06]  /*0930*/  @!P6 BRA `(.L_x_4255) ;  /* 0x00000000000ce947 */ /* 0x000fec0003800000 */
[----:B------:R-:W-:Y:S01]  /*0940*/  ISETP.NE.AND P6, PT, R17, 0xff, PT ;  /* 0x000000ff1100780c */ /* 0x000fe20003fc5270 */
[----:B------:R-:W-:-:S12]  /*0950*/  IMAD.U32 R12, RZ, RZ, UR11 ;  /* 0x0000000bff0c7e24 */ /* 0x000fd8000f8e00ff */
[----:B------:R-:W-:-:S07]  /*0960*/  @P6 PRMT R12, RZ, 0x7610, R12 ;  /* 0x00007610ff0c6816 */ /* 0x000fce000000000c */
.L_x_4255:
[----:B------:R-:W-:Y:S05]  /*0970*/  BSYNC.RECONVERGENT B0 ;  /* 0x0000000000007941 */ /* 0x000fea0003800200 */
.L_x_4254:
[----:B------:R-:W-:Y:S04]  /*0980*/  BSSY.RECONVERGENT B0, `(.L_x_4256) ;  /* 0x0000005000007945 */ /* 0x000fe80003800200 */
[----:B------:R-:W-:Y:S05]  /*0990*/  @!P5 BRA `(.L_x_4257) ;  /* 0x00000000000cd947 */ /* 0x000fea0003800000 */
[----:B------:R-:W-:Y:S01]  /*09a0*/  ISETP.NE.AND P5, PT, R18, 0xff, PT ;  /* 0x000000ff1200780c */ /* 0x000fe20003fa5270 */
[----:B------:R-:W-:-:S12]  /*09b0*/  IMAD.U32 R13, RZ, RZ, UR11 ;  /* 0x0000000bff0d7e24 */ /* 0x000fd8000f8e00ff */
[----:B------:R-:W-:-:S07]  /*09c0*/  @P5 PRMT R13, RZ, 0x7610, R13 ;  /* 0x00007610ff0d5816 */ /* 0x000fce000000000d */
.L_x_4257:
[----:B------:R-:W-:Y:S05]  /*09d0*/  BSYNC.RECONVERGENT B0 ;  /* 0x0000000000007941 */ /* 0x000fea0003800200 */
.L_x_4256:
[----:B------:R-:W-:Y:S01]  /*09e0*/  IADD3 R10, P5, PT, R15, UR27, RZ ;  /* 0x0000001b0f0a7c10 */ /* 0x000fe2000ffbe0ff */
[----:B------:R-:W-:Y:S01]  /*09f0*/  IMAD.X R17, RZ, RZ, R7, P4 ;  /* 0x000000ffff117224 */ /* 0x000fe200020e0607 */
[----:B------:R-:W-:Y:S01]  /*0a00*/  @!P3 IADD3 R8, P6, PT, R2, UR32, RZ ;  /* 0x000000200208bc10 */ /* 0x000fe2000ffde0ff */
[----:B------:R-:W-:Y:S01]  /*0a10*/  @!P2 STG.E.U8 desc[UR24][R4.64], R16 ;  /* 0x000000100400a986 */ /* 0x000fe2000c101118 */
[----:B------:R-:W-:Y:S01]  /*0a20*/  IADD3 R18, P4, PT, R10, UR27, RZ ;  /* 0x0000001b0a127c10 */ /* 0x000fe2000ff9e0ff */
[----:B------:R-:W-:Y:S01]  /*0a30*/  IMAD.X R14, RZ, RZ, R17, P5 ;  /* 0x000000ffff0e7224 */ /* 0x000fe200028e0611 */
[----:B------:R-:W-:Y:S02]  /*0a40*/  @!P3 IADD3.X R9, PT, PT, R0, UR33, RZ, P6, !PT ;  /* 0x000000210009bc10 */ /* 0x000fe4000b7fe4ff */
[----:B------:R-:W-:Y:S01]  /*0a50*/  ISETP.GE.U32.AND P6, PT, R10, UR28, PT ;  /* 0x0000001c0a007c0c */ /* 0x000fe2000bfc6070 */
[----:B------:R-:W-:Y:S01]  /*0a60*/  IMAD.X R19, RZ, RZ, R14, P4 ;  /* 0x000000ffff137224 */ /* 0x000fe200020e060e */
[----:B------:R-:W-:Y:S01]  /*0a70*/  @!P0 IADD3 R10, P5, PT, R2, UR34, RZ ;  /* 0x00000022020a8c10 */ /* 0x000fe2000ffbe0ff */
[----:B------:R0:W-:Y:S01]  /*0a80*/  @!P3 STG.E.U8 desc[UR24][R8.64], R11 ;  /* 0x0000000b0800b986 */ /* 0x0001e2000c101118 */
[----:B------:R-:W-:-:S02]  /*0a90*/  ISETP.GE.AND.EX P2, PT, R14, UR7, PT, P6 ;  /* 0x000000070e007c0c */ /* 0x000fc4000bf46360 */
[----:B------:R-:W-:Y:S02]  /*0aa0*/  IADD3 R7, P6, PT, R18, UR27, RZ ;  /* 0x0000001b12077c10 */ /* 0x000fe4000ffde0ff */
[----:B------:R-:W-:Y:S02]  /*0ab0*/  ISETP.GE.U32.AND P3, PT, R15, UR28, PT ;  /* 0x0000001c0f007c0c */ /* 0x000fe4000bf66070 */
[----:B------:R-:W-:Y:S01]  /*0ac0*/  ISETP.GE.U32.AND P4, PT, R7, UR28, PT ;  /* 0x0000001c07007c0c */ /* 0x000fe2000bf86070 */
[----:B------:R-:W-:Y:S01]  /*0ad0*/  IMAD.X R7, RZ, RZ, R19, P6 ;  /* 0x000000ffff077224 */ /* 0x000fe200030e0613 */
[----:B------:R-:W-:Y:S02]  /*0ae0*/  ISETP.GE.AND.EX P3, PT, R17, UR7, PT, P3 ;  /* 0x0000000711007c0c */ /* 0x000fe4000bf66330 */
[----:B------:R-:W-:Y:S02]  /*0af0*/  @!P1 IADD3 R14, P6, PT, R2, UR35, RZ ;  /* 0x00000023020e9c10 */ /* 0x000fe4000ffde0ff */
[----:B0-----:R-:W-:-:S02]  /*0b00*/  @!P0 IADD3.X R11, PT, PT, R0, UR18, RZ, P5, !PT ;  /* 0x00000012000b8c10 */ /* 0x001fc4000affe4ff */
[----:B------:R-:W-:Y:S02]  /*0b10*/  ISETP.GE.U32.AND P5, PT, R18, UR28, PT ;  /* 0x0000001c12007c0c */ /* 0x000fe4000bfa6070 */
[----:B------:R-:W-:Y:S01]  /*0b20*/  ISETP.GE.AND.EX P4, PT, R7, UR7, PT, P4 ;  /* 0x0000000707007c0c */ /* 0x000fe2000bf86340 */
[----:B------:R0:W-:Y:S01]  /*0b30*/  @!P0 STG.E.U8 desc[UR24][R10.64], R12 ;  /* 0x0000000c0a008986 */ /* 0x0001e2000c101118 */
[----:B------:R-:W-:Y:S02]  /*0b40*/  IADD3 R4, P0, PT, R2, UR39, RZ ;  /* 0x0000002702047c10 */ /* 0x000fe4000ff1e0ff */
[----:B------:R-:W-:Y:S02]  /*0b50*/  ISETP.GE.AND.EX P5, PT, R19, UR7, PT, P5 ;  /* 0x0000000713007c0c */ /* 0x000fe4000bfa6350 */
[----:B------:R-:W-:Y:S02]  /*0b60*/  @!P1 IADD3.X R15, PT, PT, R0, UR16, RZ, P6, !PT ;  /* 0x00000010000f9c10 */ /* 0x000fe4000b7fe4ff */
[----:B------:R-:W-:-:S02]  /*0b70*/  PRMT R7, RZ, 0x7610, R7 ;  /* 0x00007610ff077816 */ /* 0x000fc40000000007 */
[----:B------:R-:W-:Y:S01]  /*0b80*/  IADD3.X R5, PT, PT, R0, UR40, RZ, P0, !PT ;  /* 0x0000002800057c10 */ /* 0x000fe200087fe4ff */
[----:B------:R1:W-:Y:S01]  /*0b90*/  @!P1 STG.E.U8 desc[UR24][R14.64], R13 ;  /* 0x0000000d0e009986 */ /* 0x0003e2000c101118 */
[----:B------:R-:W-:Y:S02]  /*0ba0*/  @!P2 IADD3 R16, P6, PT, R2, UR38, RZ ;  /* 0x000000260210ac10 */ /* 0x000fe4000ffde0ff */
[----:B------:R-:W-:Y:S01]  /*0bb0*/  PRMT R20, RZ, 0x7610, R20 ;  /* 0x00007610ff147816 */ /* 0x000fe20000000014 */
[----:B------:R-:W2:Y:S01]  /*0bc0*/  @!P3 LDG.E.U8 R7, desc[UR24][R4.64] ;  /* 0x000000180407b981 */ /* 0x000ea2000c1e1100 */
[----:B------:R-:W-:Y:S02]  /*0bd0*/  @!P2 IADD3.X R17, PT, PT, R0, UR20, RZ, P6, !PT ;  /* 0x000000140011ac10 */ /* 0x000fe4000b7fe4ff */
[----:B------:R-:W-:-:S03]  /*0be0*/  @!P5 IADD3 R8, P1, PT, R2, UR36, RZ ;  /* 0x000000240208dc10 */ /* 0x000fc6000ff3e0ff */
[----:B------:R-:W3:Y:S01]  /*0bf0*/  @!P2 LDG.E.U8 R20, desc[UR24][R16.64] ;  /* 0x000000181014a981 */ /* 0x000ee2000c1e1100 */
[----:B------:R-:W-:Y:S02]  /*0c00*/  @!P4 IADD3 R18, P2, PT, R2, UR37, RZ ;  /* 0x000000250212cc10 */ /* 0x000fe4000ff5e0ff */
[----:B------:R-:W-:Y:S02]  /*0c10*/  PRMT R22, RZ, 0x7610, R22 ;  /* 0x00007610ff167816 */ /* 0x000fe40000000016 */
[----:B------:R-:W-:Y:S02]  /*0c20*/  PRMT R21, RZ, 0x7610, R21 ;  /* 0x00007610ff157816 */ /* 0x000fe40000000015 */
[C---:B------:R-:W-:Y:S02]  /*0c30*/  @!P4 IADD3.X R19, PT, PT, R0.reuse, UR13, RZ, P2, !PT ;  /* 0x0000000d0013cc10 */ /* 0x040fe400097fe4ff */
[----:B------:R-:W-:-:S03]  /*0c40*/  @!P5 IADD3.X R9, PT, PT, R0, UR14, RZ, P1, !PT ;  /* 0x0000000e0009dc10 */ /* 0x000fc60008ffe4ff */
[----:B------:R-:W4:Y:S04]  /*0c50*/  @!P4 LDG.E.U8 R22, desc[UR24][R18.64] ;  /* 0x000000181216c981 */ /* 0x000f28000c1e1100 */
[----:B------:R-:W5:Y:S01]  /*0c60*/  @!P5 LDG.E.U8 R21, desc[UR24][R8.64] ;  /* 0x000000180815d981 */ /* 0x000f62000c1e1100 */
[----:B------:R-:W-:Y:S01]  /*0c70*/  BSSY.RECONVERGENT B0, `(.L_x_4258) ;  /* 0x000000f000007945 */ /* 0x000fe20003800200 */
[----:B0-----:R-:W-:Y:S01]  /*0c80*/  IMAD.MOV.U32 R11, RZ, RZ, 0x1 ;  /* 0x00000001ff0b7424 */ /* 0x001fe200078e00ff */
[----:B--2---:R-:W-:-:S04]  /*0c90*/  LOP3.LUT R10, R7, 0xff, RZ, 0xc0, !PT ;  /* 0x000000ff070a7812 */ /* 0x004fc800078ec0ff */
[----:B------:R-:W-:Y:S02]  /*0ca0*/  ISETP.NE.AND P2, PT, R10, 0x1, PT ;  /* 0x000000010a00780c */ /* 0x000fe40003f45270 */
[----:B---3--:R-:W-:Y:S01]  /*0cb0*/  LOP3.LUT R20, R20, 0xff, RZ, 0xc0, !PT ;  /* 0x000000ff14147812 */ /* 0x008fe200078ec0ff */
[----:B------:R-:W-:-:S03]  /*0cc0*/  IMAD.MOV.U32 R7, RZ, RZ, 0x1 ;  /* 0x00000001ff077424 */ /* 0x000fc600078e00ff */
[----:B------:R-:W-:Y:S02]  /*0cd0*/  ISETP.NE.AND P4, PT, R20, 0x1, PT ;  /* 0x000000011400780c */ /* 0x000fe40003f85270 */
[----:B----4-:R-:W-:Y:S02]  /*0ce0*/  LOP3.LUT R22, R22, 0xff, RZ, 0xc0, !PT ;  /* 0x000000ff16167812 */ /* 0x010fe400078ec0ff */
[----:B-----5:R-:W-:Y:S02]  /*0cf0*/  LOP3.LUT R21, R21, 0xff, RZ, 0xc0, !PT ;  /* 0x000000ff15157812 */ /* 0x020fe400078ec0ff */
[----:B------:R-:W-:Y:S02]  /*0d00*/  ISETP.NE.AND P0, PT, R22, 0x1, PT ;  /* 0x000000011600780c */ /* 0x000fe40003f05270 */
[----:B------:R-:W-:Y:S01]  /*0d10*/  ISETP.NE.AND P1, PT, R21, 0x1, PT ;  /* 0x000000011500780c */ /* 0x000fe20003f25270 */
[----:B-1----:R-:W-:-:S12]  /*0d20*/  @!P2 BRA `(.L_x_4259) ;  /* 0x00000000000ca947 */ /* 0x002fd80003800000 */
[----:B------:R-:W-:Y:S01]  /*0d30*/  ISETP.NE.AND P2, PT, R10, 0xff, PT ;  /* 0x000000ff0a00780c */ /* 0x000fe20003f45270 */
[----:B------:R-:W-:-:S12]  /*0d40*/  IMAD.U32 R7, RZ, RZ, UR11 ;  /* 0x0000000bff077e24 */ /* 0x000fd8000f8e00ff */
[----:B------:R-:W-:-:S07]  /*0d50*/  @P2 PRMT R7, RZ, 0x7610, R7 ;  /* 0x00007610ff072816 */ /* 0x000fce0000000007 */
.L_x_4259:
[----:B------:R-:W-:Y:S05]  /*0d60*/  BSYNC.RECONVERGENT B0 ;  /* 0x0000000000007941 */ /* 0x000fea0003800200 */
.L_x_4258:
[----:B------:R-:W-:Y:S01]  /*0d70*/  BSSY.RECONVERGENT B0, `(.L_x_4260) ;  /* 0x0000007000007945 */ /* 0x000fe20003800200 */
[----:B------:R-:W-:Y:S01]  /*0d80*/  IMAD.MOV.U32 R9, RZ, RZ, 0x1 ;  /* 0x00000001ff097424 */ /* 0x000fe200078e00ff */
[----:B------:R-:W-:Y:S02]  /*0d90*/  PRMT R8, R11, 0x7610, R8 ;  /* 0x000076100b087816 */ /* 0x000fe40000000008 */
[----:B------:R-:W-:Y:S05]  /*0da0*/  @!P4 BRA `(.L_x_4261) ;  /* 0x00000000000cc947 */ /* 0x000fea0003800000 */
[----:B------:R-:W-:Y:S01]  /*0db0*/  ISETP.NE.AND P2, PT, R20, 0xff, PT ;  /* 0x000000ff1400780c */ /* 0x000fe20003f45270 */
[----:B------:R-:W-:-:S12]  /*0dc0*/  IMAD.U32 R8, RZ, RZ, UR11 ;  /* 0x0000000bff087e24 */ /* 0x000fd8000f8e00ff */
[----:B------:R-:W-:-:S07]  /*0dd0*/  @P2 PRMT R8, RZ, 0x7610, R8 ;  /* 0x00007610ff082816 */ /* 0x000fce0000000008 */
.L_x_4261:
[----:B------:R-:W-:Y:S05]  /*0de0*/  BSYNC.RECONVERGENT B0 ;  /* 0x0000000000007941 */ /* 0x000fea0003800200 */
.L_x_4260:
[----:B------:R-:W-:Y:S01]  /*0df0*/  BSSY.RECONVERGENT B0, `(.L_x_4262) ;  /* 0x0000006000007945 */ /* 0x000fe20003800200 */
[----:B------:R-:W-:-:S03]  /*0e00*/  IMAD.MOV.U32 R16, RZ, RZ, 0x1 ;  /* 0x00000001ff107424 */ /* 0x000fc600078e00ff */
[----:B------:R-:W-:Y:S05]  /*0e10*/  @!P1 BRA `(.L_x_4263) ;  /* 0x00000000000c9947 */ /* 0x000fea0003800000 */
[----:B------:R-:W-:Y:S01]  /*0e20*/  ISETP.NE.AND P1, PT, R21, 0xff, PT ;  /* 0x000000ff1500780c */ /* 0x000fe20003f25270 */
[----:B------:R-:W-:-:S12]  /*0e30*/  IMAD.U32 R9, RZ, RZ, UR11 ;  /* 0x0000000bff097e24 */ /* 0x000fd8000f8e00ff */
[----:B------:R-:W-:-:S07]  /*0e40*/  @P1 PRMT R9, RZ, 0x7610, R9 ;  /* 0x00007610ff091816 */ /* 0x000fce0000000009 */
.L_x_4263:
[----:B------:R-:W-:Y:S05]  /*0e50*/  BSYNC.RECONVERGENT B0 ;  /* 0x0000000000007941 */ /* 0x000fea0003800200 */
.L_x_4262:
[----:B------:R-:W-:Y:S04]  /*0e60*/  BSSY.RECONVERGENT B0, `(.L_x_4264) ;  /* 0x0000005000007945 */ /* 0x000fe80003800200 */
[----:B------:R-:W-:Y:S05]  /*0e70*/  @!P0 BRA `(.L_x_4265) ;  /* 0x00000000000c8947 */ /* 0x000fea0003800000 */
[----:B------:R-:W-:Y:S01]  /*0e80*/  ISETP.NE.AND P0, PT, R22, 0xff, PT ;  /* 0x000000ff1600780c */ /* 0x000fe20003f05270 */
[----:B------:R-:W-:-:S12]  /*0e90*/  IMAD.U32 R16, RZ, RZ, UR11 ;  /* 0x0000000bff107e24 */ /* 0x000fd8000f8e00ff */
[----:B------:R-:W-:-:S07]  /*0ea0*/  @P0 PRMT R16, RZ, 0x7610, R16 ;  /* 0x00007610ff100816 */ /* 0x000fce0000000010 */
.L_x_4265:
[----:B------:R-:W-:Y:S05]  /*0eb0*/  BSYNC.RECONVERGENT B0 ;  /* 0x0000000000007941 */ /* 0x000fea0003800200 */
.L_x_4264:
[----:B------:R-:W-:Y:S01]  /*0ec0*/  IMAD.U32 R10, RZ, RZ, UR27 ;  /* 0x0000001bff0a7e24 */ /* 0x000fe2000f8e00ff */
[----:B------:R0:W-:Y:S01]  /*0ed0*/  @!P3 STG.E.U8 desc[UR24][R4.64], R7 ;  /* 0x000000070400b986 */ /* 0x0001e2000c101118 */
[----:B------:R-:W-:Y:S01]  /*0ee0*/  IMAD.U32 R12, RZ, RZ, UR27 ;  /* 0x0000001bff0c7e24 */ /* 0x000fe2000f8e00ff */
[----:B------:R-:W-:Y:S01]  /*0ef0*/  UIADD3 UR5, UP1, UPT, UR30, UR5, URZ ;  /* 0x000000051e057290 */ /* 0x000fe2000ff3e0ff */
[----:B------:R-:W-:Y:S01]  /*0f00*/  IMAD.U32 R11, RZ, RZ, UR27 ;  /* 0x0000001bff0b7e24 */ /* 0x000fe2000f8e00ff */
[----:B------:R-:W-:Y:S02]  /*0f10*/  IADD3 R3, P2, P4, R10, UR27, R3 ;  /* 0x0000001b0a037c10 */ /* 0x000fe4000fc5e003 */
[----:B------:R-:W-:Y:S02]  /*0f20*/  UIADD3.X UR6, UPT, UPT, UR31, UR6, URZ, UP1, !UPT ;  /* 0x000000061f067290 */ /* 0x000fe40008ffe4ff */
[----:B------:R-:W-:Y:S02]  /*0f30*/  IADD3 R10, P0, P1, R12, UR27, R3 ;  /* 0x0000001b0c0a7c10 */ /* 0x000fe4000f91e003 */
[----:B------:R-:W-:-:S02]  /*0f40*/  IADD3.X R6, PT, PT, RZ, RZ, R6, P2, P4 ;  /* 0x000000ffff067210 */ /* 0x000fc400017e8406 */
[----:B------:R-:W-:Y:S02]  /*0f50*/  IADD3 R3, P2, P4, R11, UR27, R10 ;  /* 0x0000001b0b037c10 */ /* 0x000fe4000fc5e00a */
[----:B------:R-:W-:Y:S02]  /*0f60*/  IADD3.X R6, PT, PT, RZ, RZ, R6, P0, P1 ;  /* 0x000000ffff067210 */ /* 0x000fe400007e2406 */
[----:B------:R-:W-:Y:S02]  /*0f70*/  ISETP.GE.U32.AND P0, PT, R10, UR28, PT ;  /* 0x0000001c0a007c0c */ /* 0x000fe4000bf06070 */
[----:B------:R-:W-:Y:S02]  /*0f80*/  ISETP.GE.U32.AND P1, PT, R3, UR28, PT ;  /* 0x0000001c03007c0c */ /* 0x000fe4000bf26070 */
[----:B------:R-:W-:Y:S02]  /*0f90*/  IADD3.X R3, PT, PT, RZ, RZ, R6, P2, P4 ;  /* 0x000000ffff037210 */ /* 0x000fe400017e8406 */
[----:B------:R-:W-:-:S02]  /*0fa0*/  ISETP.GE.AND.EX P0, PT, R6, UR7, PT, P0 ;  /* 0x0000000706007c0c */ /* 0x000fc4000bf06300 */
[----:B------:R-:W-:Y:S02]  /*0fb0*/  ISETP.GE.AND.EX P1, PT, R3, UR7, PT, P1 ;  /* 0x0000000703007c0c */ /* 0x000fe4000bf26310 */
[----:B------:R-:W-:-:S04]  /*0fc0*/  @!P5 IADD3 R12, P4, PT, R2, UR36, RZ ;  /* 0x00000024020cdc10 */ /* 0x000fc8000ff9e0ff */
[----:B------:R-:W-:-:S05]  /*0fd0*/  @!P5 IADD3.X R13, PT, PT, R0, UR14, RZ, P4, !PT ;  /* 0x0000000e000ddc10 */ /* 0x000fca000a7fe4ff */
[C---:B------:R-:W-:Y:S02]  /*0fe0*/  @!P0 IADD3 R10, P2, PT, R2.reuse, UR38, RZ ;  /* 0x00000026020a8c10 */ /* 0x040fe4000ff5e0ff */
[----:B------:R-:W-:Y:S02]  /*0ff0*/  @!P1 IADD3 R14, P6, PT, R2, UR37, RZ ;  /* 0x00000025020e9c10 */ /* 0x000fe4000ffde0ff */
[C---:B------:R-:W-:Y:S02]  /*1000*/  @!P0 IADD3.X R11, PT, PT, R0.reuse, UR20, RZ, P2, !PT ;  /* 0x00000014000b8c10 */ /* 0x040fe400097fe4ff */
[----:B------:R-:W-:-:S03]  /*1010*/  @!P1 IADD3.X R15, PT, PT, R0, UR13, RZ, P6, !PT ;  /* 0x0000000d000f9c10 */ /* 0x000fc6000b7fe4ff */
[----:B------:R0:W-:Y:S01]  /*1020*/  @!P0 STG.E.U8 desc[UR24][R10.64], R8 ;  /* 0x000000080a008986 */ /* 0x0001e2000c101118 */
[----:B------:R-:W-:-:S03]  /*1030*/  IADD3 R2, P0, PT, R2, UR30, RZ ;  /* 0x0000001e02027c10 */ /* 0x000fc6000ff1e0ff */
[----:B------:R0:W-:Y:S01]  /*1040*/  @!P5 STG.E.U8 desc[UR24][R12.64], R9 ;  /* 0x000000090c00d986 */ /* 0x0001e2000c101118 */
[----:B------:R-:W-:-:S03]  /*1050*/  IADD3.X R0, PT, PT, R0, UR31, RZ, P0, !PT ;  /* 0x0000001f00007c10 */ /* 0x000fc600087fe4ff */
[----:B------:R0:W-:Y:S01]  /*1060*/  @!P1 STG.E.U8 desc[UR24][R14.64], R16 ;  /* 0x000000100e009986 */ /* 0x0001e2000c101118 */
[----:B------:R-:W-:Y:S05]  /*1070*/  BRA.U UP0, `(.L_x_4266) ;  /* 0xfffffff5002c7547 */ /* 0x000fea000b83ffff */
.L_x_4249:
[----:B------:R-:W-:-:S04]  /*1080*/  ULOP3.LUT UR15, UR10, 0x1, URZ, 0xc0, !UPT ;  /* 0x000000010a0f7892 */ /* 0x000fc8000f8ec0ff */
[----:B------:R-:W-:-:S06]  /*1090*/  UISETP.NE.U32.AND UP0, UPT, UR15, 0x1, UPT ;  /* 0x000000010f00788c */ /* 0x000fcc000bf05070 */
[----:B------:R-:W-:-:S13]  /*10a0*/  PLOP3.LUT P0, PT, PT, PT, UP0, 0x80, 0x8 ;  /* 0x000000000008781c */ /* 0x000fda0003f0f008 */
[----:B------:R-:W-:Y:S05]  /*10b0*/  @!P0 EXIT ;  /* 0x000000000000894d */ /* 0x000fea0003800000 */
[----:B0-----:R-:W0:Y:S01]  /*10c0*/  S2R R4, SR_TID.X ;  /* 0x0000000000047919 */ /* 0x001e220000002100 */
[----:B------:R-:W-:Y:S02]  /*10d0*/  PRMT R10, RZ, 0x7610, R10 ;  /* 0x00007610ff0a7816 */ /* 0x000fe4000000000a */
[----:B0-----:R-:W-:-:S04]  /*10e0*/  IADD3 R4, P1, PT, R4, UR5, RZ ;  /* 0x0000000504047c10 */ /* 0x001fc8000ff3e0ff */
[C---:B------:R-:W-:Y:S01]  /*10f0*/  ISETP.GE.U32.AND P0, PT, R4.reuse, UR28, PT ;  /* 0x0000001c04007c0c */ /* 0x040fe2000bf06070 */
[----:B------:R-:W-:Y:S01]  /*1100*/  IMAD.X R3, RZ, RZ, UR6, P1 ;  /* 0x00000006ff037e24 */ /* 0x000fe200088e06ff */
[C---:B------:R-:W-:Y:S02]  /*1110*/  IADD3 R0, P2, PT, R4.reuse, UR27, RZ ;  /* 0x0000001b04007c10 */ /* 0x040fe4000ff5e0ff */
[----:B------:R-:W-:Y:S02]  /*1120*/  IADD3 R4, P5, PT, R4, UR26, RZ ;  /* 0x0000001a04047c10 */ /* 0x000fe4000ffbe0ff */
[----:B------:R-:W-:Y:S02]  /*1130*/  ISETP.GE.AND.EX P0, PT, R3, UR7, PT, P0 ;  /* 0x0000000703007c0c */ /* 0x000fe4000bf06300 */
[C---:B------:R-:W-:Y:S02]  /*1140*/  IADD3 R2, P3, PT, R0.reuse, UR27, RZ ;  /* 0x0000001b00027c10 */ /* 0x040fe4000ff7e0ff */
[----:B------:R-:W-:Y:S01]  /*1150*/  ISETP.GE.U32.AND P1, PT, R0, UR28, PT ;  /* 0x0000001c00007c0c */ /* 0x000fe2000bf26070 */
[----:B------:R-:W-:Y:S01]  /*1160*/  IMAD.X R0, RZ, RZ, R3, P2 ;  /* 0x000000ffff007224 */ /* 0x000fe200010e0603 */
[----:B------:R-:W-:-:S02]  /*1170*/  ISETP.GE.U32.AND P2, PT, R2, UR28, PT ;  /* 0x0000001c02007c0c */ /* 0x000fc4000bf46070 */
[----:B------:R-:W-:Y:S02]  /*1180*/  IADD3.X R5, PT, PT, R3, UR21, RZ, P5, !PT ;  /* 0x0000001503057c10 */ /* 0x000fe4000affe4ff */
[----:B------:R-:W-:Y:S01]  /*1190*/  ISETP.GE.AND.EX P1, PT, R0, UR7, PT, P1 ;  /* 0x0000000700007c0c */ /* 0x000fe2000bf26310 */
[----:B------:R-:W-:Y:S01]  /*11a0*/  IMAD.X R0, RZ, RZ, R0, P3 ;  /* 0x000000ffff007224 */ /* 0x000fe200018e0600 */
[----:B------:R-:W-:Y:S01]  /*11b0*/  IADD3 R2, P4, PT, R2, UR27, RZ ;  /* 0x0000001b02027c10 */ /* 0x000fe2000ff9e0ff */
[----:B------:R-:W2:Y:S01]  /*11c0*/  @!P0 LDG.E.U8 R10, desc[UR24][R4.64] ;  /* 0x00000018040a8981 */ /* 0x000ea2000c1e1100 */
[----:B------:R-:W-:Y:S02]  /*11d0*/  IADD3 R8, P5, PT, R4, UR27, RZ ;  /* 0x0000001b04087c10 */ /* 0x000fe4000ffbe0ff */
[----:B------:R-:W-:Y:S01]  /*11e0*/  ISETP.GE.AND.EX P2, PT, R0, UR7, PT, P2 ;  /* 0x0000000700007c0c */ /* 0x000fe2000bf46320 */
[----:B------:R-:W-:Y:S01]  /*11f0*/  IMAD.X R0, RZ, RZ, R0, P4 ;  /* 0x000000ffff007224 */ /* 0x000fe200020e0600 */
[----:B------:R-:W-:Y:S01]  /*1200*/  ISETP.GE.U32.AND P3, PT, R2, UR28, PT ;  /* 0x0000001c02007c0c */ /* 0x000fe2000bf66070 */
[----:B------:R-:W-:Y:S01]  /*1210*/  IMAD.X R9, RZ, RZ, R5, P5 ;  /* 0x000000ffff097224 */ /* 0x000fe200028e0605 */
[----:B------:R-:W-:-:S02]  /*1220*/  IADD3 R6, P4, PT, R8, UR27, RZ ;  /* 0x0000001b08067c10 */ /* 0x000fc4000ff9e0ff */
[----:B------:R-:W-:-:S03]  /*1230*/  ISETP.GE.AND.EX P3, PT, R0, UR7, PT, P3 ;  /* 0x0000000700007c0c */ /* 0x000fc6000bf66330 */
[----:B------:R-:W-:Y:S01]  /*1240*/  IMAD.X R7, RZ, RZ, R9, P4 ;  /* 0x000000ffff077224 */ /* 0x000fe200020e0609 */
[----:B------:R-:W-:Y:S02]  /*1250*/  IADD3 R2, P4, PT, R6, UR27, RZ ;  /* 0x0000001b06027c10 */ /* 0x000fe4000ff9e0ff */
[----:B------:R-:W-:Y:S02]  /*1260*/  PRMT R11, RZ, 0x7610, R11 ;  /* 0x00007610ff0b7816 */ /* 0x000fe4000000000b */
[----:B------:R-:W-:Y:S01]  /*1270*/  PRMT R12, RZ, 0x7610, R12 ;  /* 0x00007610ff0c7816 */ /* 0x000fe2000000000c */
[----:B------:R-:W-:Y:S01]  /*1280*/  IMAD.X R3, RZ, RZ, R7, P4 ;  /* 0x000000ffff037224 */ /* 0x000fe200020e0607 */
[----:B------:R-:W-:Y:S02]  /*1290*/  PRMT R13, RZ, 0x7610, R13 ;  /* 0x00007610ff0d7816 */ /* 0x000fe4000000000d */
[----:B------:R-:W3:Y:S04]  /*12a0*/  @!P1 LDG.E.U8 R11, desc[UR24][R8.64] ;  /* 0x00000018080b9981 */ /* 0x000ee8000c1e1100 */
[----:B------:R-:W4:Y:S04]  /*12b0*/  @!P2 LDG.E.U8 R12, desc[UR24][R6.64] ;  /* 0x00000018060ca981 */ /* 0x000f28000c1e1100 */
[----:B------:R-:W5:Y:S01]  /*12c0*/  @!P3 LDG.E.U8 R13, desc[UR24][R2.64] ;  /* 0x00000018020db981 */ /* 0x000f62000c1e1100 */
[----:B------:R-:W-:Y:S01]  /*12d0*/  BSSY.RECONVERGENT B0, `(.L_x_4267) ;  /* 0x000000b000007945 */ /* 0x000fe20003800200 */
[----:B------:R-:W-:Y:S01]  /*12e0*/  IMAD.MOV.U32 R0, RZ, RZ, 0x1 ;  /* 0x00000001ff007424 */ /* 0x000fe200078e00ff */
[----:B--2---:R-:W-:-:S04]  /*12f0*/  LOP3.LUT R10, R10, 0xff, RZ, 0xc0, !PT ;  /* 0x000000ff0a0a7812 */ /* 0x004fc800078ec0ff */
[----:B------:R-:W-:Y:S02]  /*1300*/  ISETP.NE.AND P4, PT, R10, 0x1, PT ;  /* 0x000000010a00780c */ /* 0x000fe40003f85270 */
[----:B---3--:R-:W-:Y:S02]  /*1310*/  LOP3.LUT R11, R11, 0xff, RZ, 0xc0, !PT ;  /* 0x000000ff0b0b7812 */ /* 0x008fe400078ec0ff */
[----:B----4-:R-:W-:Y:S02]  /*1320*/  LOP3.LUT R14, R12, 0xff, RZ, 0xc0, !PT ;  /* 0x000000ff0c0e7812 */ /* 0x010fe400078ec0ff */
[----:B-----5:R-:W-:-:S07]  /*1330*/  LOP3.LUT R13, R13, 0xff, RZ, 0xc0, !PT ;  /* 0x000000ff0d0d7812 */ /* 0x020fce00078ec0ff */
[----:B------:R-:W-:Y:S05]  /*1340*/  @!P4 BRA `(.L_x_4268) ;  /* 0x00000000000cc947 */ /* 0x000fea0003800000 */
[----:B------:R-:W-:Y:S01]  /*1350*/  ISETP.NE.AND P4, PT, R10, 0xff, PT ;  /* 0x000000ff0a00780c */ /* 0x000fe20003f85270 */
[----:B------:R-:W-:-:S12]  /*1360*/  IMAD.U32 R0, RZ, RZ, UR11 ;  /* 0x0000000bff007e24 */ /* 0x000fd8000f8e00ff */
[----:B------:R-:W-:-:S07]  /*1370*/  @P4 PRMT R0, RZ, 0x7610, R0 ;  /* 0x00007610ff004816 */ /* 0x000fce0000000000 */
.L_x_4268:
[----:B------:R-:W-:Y:S05]  /*1380*/  BSYNC.RECONVERGENT B0 ;  /* 0x0000000000007941 */ /* 0x000fea0003800200 */
.L_x_4267:
[----:B------:R-:W-:Y:S01]  /*1390*/  ISETP.NE.AND P6, PT, R11, 0x1, PT ;  /* 0x000000010b00780c */ /* 0x000fe20003fc5270 */
[----:B------:R-:W-:Y:S01]  /*13a0*/  BSSY.RECONVERGENT B0, `(.L_x_4269) ;  /* 0x000000a000007945 */ /* 0x000fe20003800200 */
[----:B------:R-:W-:Y:S01]  /*13b0*/  ISETP.NE.AND P4, PT, R14, 0x1, PT ;  /* 0x000000010e00780c */ /* 0x000fe20003f85270 */
[----:B------:R-:W-:Y:S01]  /*13c0*/  IMAD.MOV.U32 R10, RZ, RZ, 0x1 ;  /* 0x00000001ff0a7424 */ /* 0x000fe200078e00ff */
[----:B------:R-:W-:Y:S01]  /*13d0*/  ISETP.NE.AND P5, PT, R13, 0x1, PT ;  /* 0x000000010d00780c */ /* 0x000fe20003fa5270 */
[----:B------:R-:W-:Y:S02]  /*13e0*/  IMAD.MOV.U32 R15, RZ, RZ, 0x1 ;  /* 0x00000001ff0f7424 */ /* 0x000fe400078e00ff */
[----:B------:R-:W-:-:S06]  /*13f0*/  IMAD.MOV.U32 R12, RZ, RZ, 0x1 ;  /* 0x00000001ff0c7424 */ /* 0x000fcc00078e00ff */
[----:B------:R-:W-:Y:S05]  /*1400*/  @!P6 BRA `(.L_x_4270) ;  /* 0x00000000000ce947 */ /* 0x000fea0003800000 */
[----:B------:R-:W-:Y:S01]  /*1410*/  ISETP.NE.AND P6, PT, R11, 0xff, PT ;  /* 0x000000ff0b00780c */ /* 0x000fe20003fc5270 */
[----:B------:R-:W-:-:S12]  /*1420*/  IMAD.U32 R10, RZ, RZ, UR11 ;  /* 0x0000000bff0a7e24 */ /* 0x000fd8000f8e00ff */
[----:B------:R-:W-:-:S07]  /*1430*/  @P6 PRMT R10, RZ, 0x7610, R10 ;  /* 0x00007610ff0a6816 */ /* 0x000fce000000000a */
.L_x_4270:
[----:B------:R-:W-:Y:S05]  /*1440*/  BSYNC.RECONVERGENT B0 ;  /* 0x0000000000007941 */ /* 0x000fea0003800200 */
.L_x_4269:
[----:B------:R-:W-:Y:S01]  /*1450*/  BSSY.RECONVERGENT B0, `(.L_x_4271) ;  /* 0x0000006000007945 */ /* 0x000fe20003800200 */
[----:B------:R-:W-:-:S03]  /*1460*/  PRMT R11, R15, 0x7610, R11 ;  /* 0x000076100f0b7816 */ /* 0x000fc6000000000b */
[----:B------:R-:W-:Y:S05]  /*1470*/  @!P4 BRA `(.L_x_4272) ;  /* 0x00000000000cc947 */ /* 0x000fea0003800000 */
[----:B------:R-:W-:Y:S01]  /*1480*/  ISETP.NE.AND P4, PT, R14, 0xff, PT ;  /* 0x000000ff0e00780c */ /* 0x000fe20003f85270 */
[----:B------:R-:W-:-:S12]  /*1490*/  IMAD.U32 R11, RZ, RZ, UR11 ;  /* 0x0000000bff0b7e24 */ /* 0x000fd8000f8e00ff */
[----:B------:R-:W-:-:S07]  /*14a0*/  @P4 PRMT R11, RZ, 0x7610, R11 ;  /* 0x00007610ff0b4816 */ /* 0x000fce000000000b */
.L_x_4272:
[----:B------:R-:W-:Y:S05]  /*14b0*/  BSYNC.RECONVERGENT B0 ;  /* 0x0000000000007941 */ /* 0x000fea0003800200 */
.L_x_4271:
[----:B------:R-:W-:Y:S04]  /*14c0*/  BSSY.RECONVERGENT B0, `(.L_x_4273) ;  /* 0x0000005000007945 */ /* 0x000fe80003800200 */
[----:B------:R-:W-:Y:S05]  /*14d0*/  @!P5 BRA `(.L_x_4274) ;  /* 0x00000000000cd947 */ /* 0x000fea0003800000 */
[----:B------:R-:W-:Y:S01]  /*14e0*/  ISETP.NE.AND P4, PT, R13, 0xff, PT ;  /* 0x000000ff0d00780c */ /* 0x000fe20003f85270 */
[----:B------:R-:W-:-:S12]  /*14f0*/  IMAD.U32 R12, RZ, RZ, UR11 ;  /* 0x0000000bff0c7e24 */ /* 0x000fd8000f8e00ff */
[----:B------:R-:W-:-:S07]  /*1500*/  @P4 PRMT R12, RZ, 0x7610, R12 ;  /* 0x00007610ff0c4816 */ /* 0x000fce000000000c */
.L_x_4274:
[----:B------:R-:W-:Y:S05]  /*1510*/  BSYNC.RECONVERGENT B0 ;  /* 0x0000000000007941 */ /* 0x000fea0003800200 */
.L_x_4273:
[----:B------:R0:W-:Y:S04]  /*1520*/  @!P0 STG.E.U8 desc[UR24][R4.64], R0 ;  /* 0x0000000004008986 */ /* 0x0001e8000c101118 */
[----:B------:R0:W-:Y:S04]  /*1530*/  @!P1 STG.E.U8 desc[UR24][R8.64], R10 ;  /* 0x0000000a08009986 */ /* 0x0001e8000c101118 */
[----:B------:R0:W-:Y:S01]  /*1540*/  @!P2 STG.E.U8 desc[UR24][R6.64], R11 ;  /* 0x0000000b0600a986 */ /* 0x0001e2000c101118 */
[----:B------:R-:W-:Y:S05]  /*1550*/  @P3 EXIT ;  /* 0x000000000000394d */ /* 0x000fea0003800000 */
[----:B------:R-:W-:Y:S01]  /*1560*/  STG.E.U8 desc[UR24][R2.64], R12 ;  /* 0x0000000c02007986 */ /* 0x000fe2000c101118 */
[----:B------:R-:W-:Y:S05]  /*1570*/  EXIT ;  /* 0x000000000000794d */ /* 0x000fea0003800000 */
.L_x_4248:
[----:B------:R-:W-:-:S09]  /*1580*/  UISETP.NE.AND UP0, UPT, UR4, URZ, UPT ;  /* 0x000000ff0400728c */ /* 0x000fd2000bf05270 */
[----:B------:R-:W-:Y:S05]  /*1590*/  BRA.U !UP0, `(.L_x_4275) ;  /* 0x0000000508b07547 */ /* 0x000fea000b800000 */
[----:B------:R-:W-:Y:S01]  /*15a0*/  UMOV UR4, URZ ;  /* 0x000000ff00047c82 */ /* 0x000fe20008000000 */
[----:B------:R-:W-:-:S05]  /*15b0*/  UMOV UR5, URZ ;  /* 0x000000ff00057c82 */ /* 0x000fca0008000000 */
.L_x_4280:
[----:B------:R-:W-:Y:S02]  /*15c0*/  IADD3 R16, P1, PT, R10, UR4, RZ ;  /* 0x000000040a107c10 */ /* 0x000fe4000ff3e0ff */
[----:B0-----:R-:W-:Y:S02]  /*15d0*/  PRMT R15, RZ, 0x7610, R15 ;  /* 0x00007610ff0f7816 */ /* 0x001fe4000000000f */
[C---:B------:R-:W-:Y:S01]  /*15e0*/  IADD3 R18, P3, PT, R16.reuse, UR27, RZ ;  /* 0x0000001b10127c10 */ /* 0x040fe2000ff7e0ff */
[----:B------:R-:W-:Y:S01]  /*15f0*/  IMAD.X R17, RZ, RZ, UR5, P1 ;  /* 0x00000005ff117e24 */ /* 0x000fe200088e06ff */
[C---:B------:R-:W-:Y:S02]  /*1600*/  ISETP.GE.U32.AND P0, PT, R16.reuse, UR28, PT ;  /* 0x0000001c10007c0c */ /* 0x040fe4000bf06070 */
[----:B------:R-:W-:Y:S01]  /*1610*/  IADD3 R8, P2, PT, R16, UR26, RZ ;  /* 0x0000001a10087c10 */ /* 0x000fe2000ff5e0ff */
[----:B------:R-:W-:Y:S01]  /*1620*/  IMAD.X R19, RZ, RZ, R17, P3 ;  /* 0x000000ffff137224 */ /* 0x000fe200018e0611 */
[----:B------:R-:W-:-:S02]  /*1630*/  IADD3 R20, P4, PT, R18, UR27, RZ ;  /* 0x0000001b12147c10 */ /* 0x000fc4000ff9e0ff */
[C---:B------:R-:W-:Y:S02]  /*1640*/  ISETP.GE.U32.AND.EX P0, PT, R17.reuse, UR7, PT, P0 ;  /* 0x0000000711007c0c */ /* 0x040fe4000bf06100 */
[----:B------:R-:W-:Y:S01]  /*1650*/  IADD3.X R9, PT, PT, R17, UR21, RZ, P2, !PT ;  /* 0x0000001511097c10 */ /* 0x000fe200097fe4ff */
[----:B------:R-:W-:Y:S01]  /*1660*/  IMAD.X R22, RZ, RZ, R19, P4 ;  /* 0x000000ffff167224 */ /* 0x000fe200020e0613 */
[----:B------:R-:W-:Y:S02]  /*1670*/  IADD3 R6, P3, PT, R8, UR27, RZ ;  /* 0x0000001b08067c10 */ /* 0x000fe4000ff7e0ff */
[----:B------:R-:W-:Y:S02]  /*1680*/  IADD3 R21, P5, PT, R20, UR27, RZ ;  /* 0x0000001b14157c10 */ /* 0x000fe4000ffbe0ff */
[----:B------:R-:W-:Y:S01]  /*1690*/  ISETP.GE.U32.AND P1, PT, R18, UR28, PT ;  /* 0x0000001c12007c0c */ /* 0x000fe2000bf26070 */
[----:B------:R-:W-:Y:S01]  /*16a0*/  IMAD.X R7, RZ, RZ, R9, P3 ;  /* 0x000000ffff077224 */ /* 0x000fe200018e0609 */
[----:B------:R-:W-:Y:S01]  /*16b0*/  ISETP.GE.U32.AND P2, PT, R20, UR28, PT ;  /* 0x0000001c14007c0c */ /* 0x000fe2000bf46070 */
[----:B------:R-:W-:Y:S01]  /*16c0*/  IMAD.X R23, RZ, RZ, R22, P5 ;  /* 0x000000ffff177224 */ /* 0x000fe200028e0616 */
[----:B------:R-:W-:Y:S01]  /*16d0*/  ISETP.GE.U32.AND P3, PT, R21, UR28, PT ;  /* 0x0000001c15007c0c */ /* 0x000fe2000bf66070 */
[----:B------:R0:W5:Y:S01]  /*16e0*/  @!P0 LDG.E.U8 R15, desc[UR24][R8.64] ;  /* 0x00000018080f8981 */ /* 0x000162000c1e1100 */
[----:B------:R-:W-:-:S02]  /*16f0*/  IADD3 R4, P4, PT, R6, UR27, RZ ;  /* 0x0000001b06047c10 */ /* 0x000fc4000ff9e0ff */
[----:B------:R-:W-:Y:S02]  /*1700*/  ISETP.GE.U32.AND.EX P1, PT, R19, UR7, PT, P1 ;  /* 0x0000000713007c0c */ /* 0x000fe4000bf26110 */
[----:B------:R-:W-:Y:S02]  /*1710*/  ISETP.GE.U32.AND.EX P2, PT, R22, UR7, PT, P2 ;  /* 0x0000000716007c0c */ /* 0x000fe4000bf46120 */
[----:B------:R-:W-:Y:S01]  /*1720*/  ISETP.GE.U32.AND.EX P3, PT, R23, UR7, PT, P3 ;  /* 0x0000000717007c0c */ /* 0x000fe2000bf66130 */
[----:B------:R-:W-:Y:S01]  /*1730*/  IMAD.X R5, RZ, RZ, R7, P4 ;  /* 0x000000ffff057224 */ /* 0x000fe200020e0607 */
[----:B------:R-:W-:Y:S02]  /*1740*/  IADD3 R2, P0, PT, R4, UR27, RZ ;  /* 0x0000001b04027c10 */ /* 0x000fe4000ff1e0ff */
[----:B------:R-:W-:Y:S02]  /*1750*/  PRMT R12, RZ, 0x7610, R12 ;  /* 0x00007610ff0c7816 */ /* 0x000fe4000000000c */
[----:B------:R-:W-:Y:S01]  /*1760*/  PRMT R14, RZ, 0x7610, R14 ;  /* 0x00007610ff0e7816 */ /* 0x000fe2000000000e */
[----:B------:R-:W-:Y:S01]  /*1770*/  IMAD.X R3, RZ, RZ, R5, P0 ;  /* 0x000000ffff037224 */ /* 0x000fe200000e0605 */
[----:B------:R-:W-:-:S02]  /*1780*/  PRMT R13, RZ, 0x7610, R13 ;  /* 0x00007610ff0d7816 */ /* 0x000fc4000000000d */
[----:B------:R0:W5:Y:S04]  /*1790*/  @!P1 LDG.E.U8 R12, desc[UR24][R6.64] ;  /* 0x00000018060c9981 */ /* 0x000168000c1e1100 */
[----:B------:R0:W5:Y:S04]  /*17a0*/  @!P2 LDG.E.U8 R14, desc[UR24][R4.64] ;  /* 0x00000018040ea981 */ /* 0x000168000c1e1100 */
[----:B------:R0:W5:Y:S01]  /*17b0*/  @!P3 LDG.E.U8 R13, desc[UR24][R2.64] ;  /* 0x00000018020db981 */ /* 0x000162000c1e1100 */
[----:B------:R-:W-:Y:S01]  /*17c0*/  UIADD3 UR4, UP0, UPT, UR29, UR4, URZ ;  /* 0x000000041d047290 */ /* 0x000fe2000ff1e0ff */
[----:B------:R-:W-:-:S03]  /*17d0*/  IMAD.MOV.U32 R11, RZ, RZ, 0x1 ;  /* 0x00000001ff0b7424 */ /* 0x000fc600078e00ff */
[----:B------:R-:W-:Y:S01]  /*17e0*/  UIADD3.X UR5, UPT, UPT, URZ, UR5, URZ, UP0, !UPT ;  /* 0x00000005ff057290 */ /* 0x000fe200087fe4ff */
[----:B------:R-:W-:Y:S01]  /*17f0*/  IMAD.U32 R0, RZ, RZ, UR6 ;  /* 0x00000006ff007e24 */ /* 0x000fe2000f8e00ff */
[----:B------:R-:W-:-:S04]  /*1800*/  UISETP.GE.U32.AND UP0, UPT, UR4, UR28, UPT ;  /* 0x0000001c0400728c */ /* 0x000fc8000bf06070 */
[----:B0-----:R-:W-:-:S11]  /*1810*/  UISETP.GE.U32.AND.EX UP0, UPT, UR5, UR7, UPT, UP0 ;  /* 0x000000070500728c */ /* 0x001fd6000bf06100 */
.L_x_4276:
        /* <DEDUP_REMOVED lines=14> */
.L_x_4277:
        /* <DEDUP_REMOVED lines=14> */
.L_x_4278:
        /* <DEDUP_REMOVED lines=14> */
.L_x_4279:
        /* <DEDUP_REMOVED lines=20> */
[----:B------:R0:W-:Y:S04]  /*1c00*/  @!P0 STG.E.U8 desc[UR24][R8.64], R11 ;  /* 0x0000000b08008986 */ /* 0x0001e8000c101118 */
[----:B------:R0:W-:Y:S04]  /*1c10*/  @!P1 STG.E.U8 desc[UR24][R6.64], R0 ;  /* 0x0000000006009986 */ /* 0x0001e8000c101118 */
[----:B------:R0:W-:Y:S04]  /*1c20*/  @!P2 STG.E.U8 desc[UR24][R4.64], R12 ;  /* 0x0000000c0400a986 */ /* 0x0001e8000c101118 */
[----:B------:R0:W-:Y:S01]  /*1c30*/  @!P3 STG.E.U8 desc[UR24][R2.64], R15 ;  /* 0x0000000f0200b986 */ /* 0x0001e2000c101118 */
[----:B------:R-:W-:Y:S05]  /*1c40*/  BRA.U !UP0, `(.L_x_4280) ;  /* 0xfffffff9085c7547 */ /* 0x000fea000b83ffff */
[----:B------:R-:W-:Y:S05]  /*1c50*/  EXIT ;  /* 0x000000000000794d */ /* 0x000fea0003800000 */
.L_x_4275:
        /* <DEDUP_REMOVED lines=10> */
[----:B------:R-:W-:Y:S01]  /*1d00*/  UISETP.GE.U32.AND UP0, UPT, UR4, UR29, UPT ;  /* 0x0000001d0400728c */ /* 0x000fe2000bf06070 */
[----:B------:R-:W-:-:S03]  /*1d10*/  UMOV UR6, URZ ;  /* 0x000000ff00067c82 */ /* 0x000fc60008000000 */
[----:B------:R-:W-:-:S03]  /*1d20*/  UISETP.GE.U32.AND.EX UP0, UPT, UR5, URZ, UPT, UP0 ;  /* 0x000000ff0500728c */ /* 0x000fc6000bf06100 */
[----:B------:R-:W-:-:S06]  /*1d30*/  UMOV UR5, URZ ;  /* 0x000000ff00057c82 */ /* 0x000fcc0008000000 */
[----:B------:R-:W-:Y:S05]  /*1d40*/  BRA.U !UP0, `(.L_x_4281) ;  /* 0x0000000508a47547 */ /* 0x000fea000b800000 */
[----:B------:R-:W-:Y:S01]  /*1d50*/  UIADD3 UR20, UP0, UP1, UR22, UR8, UR29 ;  /* 0x0000000816147290 */ /* 0x000fe2000f91e01d */
[----:B------:R-:W-:Y:S01]  /*1d60*/  IMAD.MOV.U32 R4, RZ, RZ, R2 ;  /* 0x000000ffff047224 */ /* 0x000fe200078e0002 */
[----:B------:R-:W-:Y:S01]  /*1d70*/  UIMAD.WIDE.U32 UR4, UR27, 0x2, UR8 ;  /* 0x000000021b0478a5 */ /* 0x000fe2000f8e0008 */
[----:B------:R-:W-:Y:S01]  /*1d80*/  IMAD.MOV.U32 R3, RZ, RZ, R0 ;  /* 0x000000ffff037224 */ /* 0x000fe200078e0000 */
[----:B------:R-:W-:Y:S02]  /*1d90*/  UIADD3 UR36, UP2, UP3, UR22, UR8, UR27 ;  /* 0x0000000816247290 */ /* 0x000fe4000fb5e01b */
[----:B------:R-:W-:Y:S02]  /*1da0*/  ULOP3.LUT UR11, UR10, 0xffff, URZ, 0xc0, !UPT ;  /* 0x0000ffff0a0b7892 */ /* 0x000fe4000f8ec0ff */
[----:B------:R-:W-:Y:S02]  /*1db0*/  UIMAD.WIDE.U32 UR12, UR27, 0x3, UR8 ;  /* 0x000000031b0c78a5 */ /* 0x000fe4000f8e0008 */
[----:B------:R-:W-:-:S02]  /*1dc0*/  UIMAD.WIDE.U32 UR14, UR27, 0x5, UR8 ;  /* 0x000000051b0e78a5 */ /* 0x000fc4000f8e0008 */
[----:B------:R-:W-:Y:S02]  /*1dd0*/  UIMAD.WIDE.U32 UR16, UR27, 0x6, UR8 ;  /* 0x000000061b1078a5 */ /* 0x000fe4000f8e0008 */
[----:B------:R-:W-:Y:S02]  /*1de0*/  UIMAD.WIDE.U32 UR18, UR27, 0x7, UR8 ;  /* 0x000000071b1278a5 */ /* 0x000fe4000f8e0008 */
[----:B------:R-:W-:Y:S02]  /*1df0*/  UIADD3.X UR30, UPT, UPT, UR23, UR9, URZ, UP0, UP1 ;  /* 0x00000009171e7290 */ /* 0x000fe400087e24ff */
[----:B------:R-:W-:Y:S02]  /*1e00*/  UIADD3.X UR37, UPT, UPT, UR23, UR9, URZ, UP2, UP3 ;  /* 0x0000000917257290 */ /* 0x000fe400097e64ff */
[----:B------:R-:W-:Y:S02]  /*1e10*/  UIADD3 UR31, UP0, UPT, UR22, UR4, URZ ;  /* 0x00000004161f7290 */ /* 0x000fe4000ff1e0ff */
[----:B------:R-:W-:-:S02]  /*1e20*/  UIADD3 UR11, UPT, UPT, UR11, 0x1, URZ ;  /* 0x000000010b0b7890 */ /* 0x000fc4000fffe0ff */
[----:B------:R-:W-:Y:S02]  /*1e30*/  UIADD3 UR32, UP1, UPT, UR22, UR12, URZ ;  /* 0x0000000c16207290 */ /* 0x000fe4000ff3e0ff */
[----:B------:R-:W-:Y:S02]  /*1e40*/  UIADD3 UR33, UP2, UPT, UR22, UR14, URZ ;  /* 0x0000000e16217290 */ /* 0x000fe4000ff5e0ff */
[----:B------:R-:W-:Y:S02]  /*1e50*/  UIADD3 UR34, UP3, UPT, UR22, UR16, URZ ;  /* 0x0000001016227290 */ /* 0x000fe4000ff7e0ff */
[----:B------:R-:W-:Y:S02]  /*1e60*/  UIADD3 UR35, UP4, UPT, UR22, UR18, URZ ;  /* 0x0000001216237290 */ /* 0x000fe4000ff9e0ff */
[----:B------:R-:W-:Y:S02]  /*1e70*/  UIADD3.X UR12, UPT, UPT, UR23, UR5, URZ, UP0, !UPT ;  /* 0x00000005170c7290 */ /* 0x000fe400087fe4ff */
[----:B------:R-:W-:-:S02]  /*1e80*/  USHF.L.U32 UR38, UR27, 0x3, URZ ;  /* 0x000000031b267899 */ /* 0x000fc400080006ff */
[----:B------:R-:W-:Y:S02]  /*1e90*/  USHF.R.U32.HI UR39, URZ, 0x1d, UR27 ;  /* 0x0000001dff277899 */ /* 0x000fe4000801161b */
[----:B------:R-:W-:Y:S02]  /*1ea0*/  ULOP3.LUT UR11, UR11, 0x1fffe, URZ, 0xc0, !UPT ;  /* 0x0001fffe0b0b7892 */ /* 0x000fe4000f8ec0ff */
[----:B------:R-:W-:Y:S02]  /*1eb0*/  UIADD3.X UR13, UPT, UPT, UR23, UR13, URZ, UP1, !UPT ;  /* 0x0000000d170d7290 */ /* 0x000fe40008ffe4ff */
[----:B------:R-:W-:Y:S02]  /*1ec0*/  UIADD3.X UR14, UPT, UPT, UR23, UR15, URZ, UP2, !UPT ;  /* 0x0000000f170e7290 */ /* 0x000fe400097fe4ff */
[----:B------:R-:W-:Y:S02]  /*1ed0*/  UIADD3.X UR16, UPT, UPT, UR23, UR17, URZ, UP3, !UPT ;  /* 0x0000001117107290 */ /* 0x000fe40009ffe4ff */
[----:B------:R-:W-:Y:S01]  /*1ee0*/  UIADD3.X UR18, UPT, UPT, UR23, UR19, URZ, UP4, !UPT ;  /* 0x0000001317127290 */ /* 0x000fe2000a7fe4ff */
[----:B------:R-:W-:Y:S01]  /*1ef0*/  UMOV UR4, URZ ;  /* 0x000000ff00047c82 */ /* 0x000fe20008000000 */
[----:B------:R-:W-:Y:S01]  /*1f00*/  UMOV UR5, URZ ;  /* 0x000000ff00057c82 */ /* 0x000fe20008000000 */
[----:B------:R-:W-:-:S09]  /*1f10*/  UMOV UR6, URZ ;  /* 0x000000ff00067c82 */ /* 0x000fd20008000000 */
.L_x_4282:
        /* <DEDUP_REMOVED lines=16> */
[----:B------:R-:W-:Y:S01]  /*2020*/  @!P0 IADD3 R6, P3, PT, R4, UR26, RZ ;  /* 0x0000001a04068c10 */ /* 0x000fe2000ff7e0ff */
        /* <DEDUP_REMOVED lines=20> */
[----:B------:R-:W-:Y:S01]  /*2170*/  @!P1 IADD3 R6, P5, PT, R4, UR31, RZ ;  /* 0x0000001f04069c10 */ /* 0x000fe2000ffbe0ff */
[----:B------:R-:W-:Y:S01]  /*2180*/  IMAD.X R10, RZ, RZ, R10, P4 ;  /* 0x000000ffff0a7224 */ /* 0x000fe200020e060a */
[----:B------:R-:W-:-:S02]  /*2190*/  ISETP.GE.U32.AND P3, PT, R5, UR28, PT ;  /* 0x0000001c05007c0c */ /* 0x000fc4000bf66070 */
[----:B------:R-:W-:Y:S02]  /*21a0*/  IADD3 R11, P4, PT, R5, UR27, RZ ;  /* 0x0000001b050b7c10 */ /* 0x000fe4000ff9e0ff */
[----:B------:R-:W-:Y:S02]  /*21b0*/  ISETP.GE.AND.EX P3, PT, R10, UR7, PT, P3 ;  /* 0x000000070a007c0c */ /* 0x000fe4000bf66330 */
[----:B------:R-:W-:Y:S01]  /*21c0*/  IADD3 R5, P6, PT, R11, UR27, RZ ;  /* 0x0000001b0b057c10 */ /* 0x000fe2000ffde0ff */
[----:B------:R-:W-:Y:S01]  /*21d0*/  IMAD.X R10, RZ, RZ, R10, P4 ;  /* 0x000000ffff0a7224 */ /* 0x000fe200020e060a */
[----:B0-----:R-:W-:Y:S02]  /*21e0*/  @!P1 IADD3.X R7, PT, PT, R3, UR12, RZ, P5, !PT ;  /* 0x0000000c03079c10 */ /* 0x001fe4000affe4ff */
[----:B------:R-:W-:Y:S02]  /*21f0*/  @!P1 PRMT R9, R12, 0x7610, R9 ;  /* 0x000076100c099816 */ /* 0x000fe40000000009 */
[----:B------:R-:W-:-:S02]  /*2200*/  ISETP.GE.U32.AND P5, PT, R11, UR28, PT ;  /* 0x0000001c0b007c0c */ /* 0x000fc4000bfa6070 */
[----:B------:R-:W-:Y:S01]  /*2210*/  ISETP.GE.U32.AND P4, PT, R5, UR28, PT ;  /* 0x0000001c05007c0c */ /* 0x000fe2000bf86070 */
[----:B------:R-:W-:Y:S01]  /*2220*/  IMAD.X R5, RZ, RZ, R10, P6 ;  /* 0x000000ffff057224 */ /* 0x000fe200030e060a */
[----:B------:R0:W-:Y:S01]  /*2230*/  @!P1 STG.E.U8 desc[UR24][R6.64], R9 ;  /* 0x0000000906009986 */ /* 0x0001e2000c101118 */
[----:B------:R-:W-:Y:S02]  /*2240*/  ISETP.GE.AND.EX P1, PT, R10, UR7, PT, P5 ;  /* 0x000000070a007c0c */ /* 0x000fe4000bf26350 */
[C---:B------:R-:W-:Y:S02]  /*2250*/  @!P0 IADD3 R8, P5, PT, R4.reuse, UR32, RZ ;  /* 0x0000002004088c10 */ /* 0x040fe4000ffbe0ff */
[----:B------:R-:W-:Y:S01]  /*2260*/  ISETP.GE.AND.EX P4, PT, R5, UR7, PT, P4 ;  /* 0x0000000705007c0c */ /* 0x000fe2000bf86340 */
[----:B------:R-:W-:Y:S01]  /*2270*/  IMAD.MOV.U32 R5, RZ, RZ, 0x1 ;  /* 0x00000001ff057424 */ /* 0x000fe200078e00ff */
[----:B------:R-:W-:-:S04]  /*2280*/  @!P2 IADD3 R10, P6, PT, R4, UR20, RZ ;  /* 0x00000014040aac10 */ /* 0x000fc8000ffde0ff */
[C---:B------:R-:W-:Y:S01]  /*2290*/  @!P2 IADD3.X R11, PT, PT, R3.reuse, UR30, RZ, P6, !PT ;  /* 0x0000001e030bac10 */ /* 0x040fe2000b7fe4ff */
[----:B0-----:R-:W-:Y:S01]  /*22a0*/  IMAD.MOV.U32 R6, RZ, RZ, 0x1 ;  /* 0x00000001ff067424 */ /* 0x001fe200078e00ff */
[----:B------:R-:W-:Y:S02]  /*22b0*/  @!P0 IADD3.X R9, PT, PT, R3, UR13, RZ, P5, !PT ;  /* 0x0000000d03098c10 */ /* 0x000fe4000affe4ff */
[----:B------:R-:W-:-:S03]  /*22c0*/  @!P2 PRMT R7, R12, 0x7610, R7 ;  /* 0x000076100c07a816 */ /* 0x000fc60000000007 */
[----:B------:R0:W-:Y:S04]  /*22d0*/  @!P0 STG.E.U8 desc[UR24][R8.64], R5 ;  /* 0x0000000508008986 */ /* 0x0001e8000c101118 */
[----:B------:R1:W-:Y:S01]  /*22e0*/  @!P2 STG.E.U8 desc[UR24][R10.64], R7 ;  /* 0x000000070a00a986 */ /* 0x0003e2000c101118 */
[----:B------:R-:W-:Y:S02]  /*22f0*/  @!P1 IADD3 R12, P2, PT, R4, UR34, RZ ;  /* 0x00000022040c9c10 */ /* 0x000fe4000ff5e0ff */
        /* <DEDUP_REMOVED lines=14> */
.L_x_4281:
[----:B------:R-:W-:-:S04]  /*23e0*/  ULOP3.LUT UR4, UR10, 0x1, URZ, 0xc0, !UPT ;  /* 0x000000010a047892 */ /* 0x000fc8000f8ec0ff */
[----:B------:R-:W-:-:S06]  /*23f0*/  UISETP.NE.U32.AND UP0, UPT, UR4, 0x1, UPT ;  /* 0x000000010400788c */ /* 0x000fcc000bf05070 */
[----:B------:R-:W-:-:S13]  /*2400*/  PLOP3.LUT P0, PT, PT, PT, UP0, 0x80, 0x8 ;  /* 0x000000000008781c */ /* 0x000fda0003f0f008 */
[----:B------:R-:W-:Y:S05]  /*2410*/  @!P0 EXIT ;  /* 0x000000000000894d */ /* 0x000fea0003800000 */
[----:B------:R-:W-:Y:S01]  /*2420*/  IADD3 R2, P0, PT, R2, UR5, RZ ;  /* 0x0000000502027c10 */ /* 0x000fe2000ff1e0ff */
[----:B0-----:R-:W-:Y:S02]  /*2430*/  IMAD.MOV.U32 R5, RZ, RZ, 0x1 ;  /* 0x00000001ff057424 */ /* 0x001fe400078e00ff */
[----:B------:R-:W-:Y:S01]  /*2440*/  IMAD.MOV.U32 R9, RZ, RZ, 0x1 ;  /* 0x00000001ff097424 */ /* 0x000fe200078e00ff */
[----:B------:R-:W-:Y:S02]  /*2450*/  IADD3.X R0, PT, PT, R0, UR6, RZ, P0, !PT ;  /* 0x0000000600007c10 */ /* 0x000fe400087fe4ff */
[C---:B------:R-:W-:Y:S02]  /*2460*/  ISETP.GE.U32.AND P0, PT, R2.reuse, UR28, PT ;  /* 0x0000001c02007c0c */ /* 0x040fe4000bf06070 */
[----:B------:R-:W-:Y:S02]  /*2470*/  IADD3 R4, P2, PT, R2, UR27, RZ ;  /* 0x0000001b02047c10 */ /* 0x000fe4000ff5e0ff */
[----:B------:R-:W-:-:S02]  /*2480*/  ISETP.GE.AND.EX P0, PT, R0, UR7, PT, P0 ;  /* 0x0000000700007c0c */ /* 0x000fc4000bf06300 */
[C---:B------:R-:W-:Y:S01]  /*2490*/  IADD3 R7, P3, PT, R4.reuse, UR27, RZ ;  /* 0x0000001b04077c10 */ /* 0x040fe2000ff7e0ff */
[----:B------:R-:W-:Y:S01]  /*24a0*/  IMAD.X R6, RZ, RZ, R0, P2 ;  /* 0x000000ffff067224 */ /* 0x000fe200010e0600 */
[----:B------:R-:W-:Y:S02]  /*24b0*/  ISETP.GE.U32.AND P1, PT, R4, UR28, PT ;  /* 0x0000001c04007c0c */ /* 0x000fe4000bf26070 */
[----:B------:R-:W-:Y:S01]  /*24c0*/  ISETP.GE.U32.AND P2, PT, R7, UR28, PT ;  /* 0x0000001c07007c0c */ /* 0x000fe2000bf46070 */
[----:B------:R-:W-:Y:S01]  /*24d0*/  IMAD.X R8, RZ, RZ, R6, P3 ;  /* 0x000000ffff087224 */ /* 0x000fe200018e0606 */
[----:B------:R-:W-:-:S04]  /*24e0*/  ISETP.GE.AND.EX P1, PT, R6, UR7, PT, P1 ;  /* 0x0000000706007c0c */ /* 0x000fc8000bf26310 */
[----:B------:R-:W-:Y:S02]  /*24f0*/  ISETP.GE.AND.EX P2, PT, R8, UR7, PT, P2 ;  /* 0x0000000708007c0c */ /* 0x000fe4000bf46320 */
[----:B------:R-:W-:-:S04]  /*2500*/  @!P0 IADD3 R2, P3, PT, R2, UR26, RZ ;  /* 0x0000001a02028c10 */ /* 0x000fc8000ff7e0ff */
[----:B------:R-:W-:Y:S01]  /*2510*/  @!P0 IADD3.X R3, PT, PT, R0, UR21, RZ, P3, !PT ;  /* 0x0000001500038c10 */ /* 0x000fe20009ffe4ff */
[----:B------:R-:W-:Y:S02]  /*2520*/  IMAD.MOV.U32 R0, RZ, RZ, 0x1 ;  /* 0x00000001ff007424 */ /* 0x000fe400078e00ff */
[----:B------:R-:W-:Y:S02]  /*2530*/  @!P1 IADD3 R4, P3, PT, R4, UR26, RZ ;  /* 0x0000001a04049c10 */ /* 0x000fe4000ff7e0ff */
[----:B------:R0:W-:Y:S02]  /*2540*/  @!P0 STG.E.U8 desc[UR24][R2.64], R5 ;  /* 0x0000000502008986 */ /* 0x0001e4000c101118 */
[----:B0-----:R-:W-:Y:S02]  /*2550*/  @!P1 IADD3.X R5, PT, PT, R6, UR21, RZ, P3, !PT ;  /* 0x0000001506059c10 */ /* 0x001fe40009ffe4ff */
[----:B------:R-:W-:Y:S02]  /*2560*/  @!P1 PRMT R3, R0, 0x7610, R3 ;  /* 0x0000761000039816 */ /* 0x000fe40000000003 */
[----:B------:R-:W-:-:S02]  /*2570*/  @!P2 IADD3 R6, P3, PT, R7, UR26, RZ ;  /* 0x0000001a0706ac10 */ /* 0x000fc4000ff7e0ff */
        /* <DEDUP_REMOVED lines=13> */
.L_x_4247:
[----:B------:R-:W0:Y:S02]  /*2650*/  S2R R0, SR_TID.X ;  /* 0x0000000000007919 */ /* 0x000e240000002100 */
[----:B0-----:R-:W-:-:S03]  /*2660*/  IMAD.WIDE.U32 R2, R0, 0x4, RZ ;  /* 0x0000000400027825 */ /* 0x001fc600078e00ff */
[----:B------:R-:W-:-:S04]  /*2670*/  ISETP.GE.U32.AND P0, PT, R2, UR11, PT ;  /* 0x0000000b02007c0c */ /* 0x000fc8000bf06070 */
[----:B------:R-:W-:-:S13]  /*2680*/  ISETP.GE.AND.EX P0, PT, R3, UR7, PT, P0 ;  /* 0x0000000703007c0c */ /* 0x000fda000bf06300 */
[----:B------:R-:W-:Y:S05]  /*2690*/  @P0 EXIT ;  /* 0x000000000000094d */ /* 0x000fea0003800000 */
[----:B------:R-:W-:Y:S01]  /*26a0*/  ULOP3.LUT UR5, UR6, 0x1, URZ, 0xc0, !UPT ;  /* 0x0000000106057892 */ /* 0x000fe2000f8ec0ff */
[----:B------:R-:W-:Y:S01]  /*26b0*/  IMAD.MOV.U32 R5, RZ, RZ, RZ ;  /* 0x000000ffff057224 */ /* 0x000fe200078e00ff */
[----:B------:R-:W-:Y:S02]  /*26c0*/  UPRMT UR4, UR10, 0x8880, URZ ;  /* 0x000088800a047896 */ /* 0x000fe400080000ff */
[----:B------:R-:W-:Y:S01]  /*26d0*/  UISETP.NE.U32.AND UP0, UPT, UR5, 0x1, UPT ;  /* 0x000000010500788c */ /* 0x000fe2000bf05070 */
[----:B------:R-:W0:Y:S02]  /*26e0*/  LDCU UR8, c[0x0][0x360] ;  /* 0x00006c00ff0877ac */ /* 0x000e240008000800 */
[----:B------:R-:W-:Y:S02]  /*26f0*/  UMOV UR5, 0x1 ;  /* 0x0000000100057882 */ /* 0x000fe40000000000 */
[----:B------:R-:W-:Y:S02]  /*2700*/  USEL UR5, UR5, 0xffff, UP0 ;  /* 0x0000ffff05057887 */ /* 0x000fe40008000000 */
[----:B------:R-:W-:-:S09]  /*2710*/  UISETP.GT.AND UP0, UPT, UR4, -0x1, UPT ;  /* 0xffffffff0400788c */ /* 0x000fd2000bf04270 */
[----:B------:R-:W-:Y:S05]  /*2720*/  BRA.U UP0, `(.L_x_4283) ;  /* 0x00000005000c7547 */ /* 0x000fea000b800000 */
.L_x_4292:
[----:B------:R-:W-:-:S04]  /*2730*/  LEA R2, P0, R0, UR26, 0x2 ;  /* 0x0000001a00027c11 */ /* 0x000fc8000f8010ff */
[----:B------:R-:W-:-:S05]  /*2740*/  LEA.HI.X R3, R0, UR21, R5, 0x2, P0 ;  /* 0x0000001500037c11 */ /* 0x000fca00080f1405 */
[----:B------:R-:W2:Y:S01]  /*2750*/  LDG.E R4, desc[UR24][R2.64] ;  /* 0x0000001802047981 */ /* 0x000ea2000c1e1900 */
[----:B------:R-:W-:Y:S01]  /*2760*/  BSSY.RECONVERGENT B0, `(.L_x_4284) ;  /* 0x0000016000007945 */ /* 0x000fe20003800200 */
[----:B------:R-:W-:Y:S01]  /*2770*/  IMAD.MOV.U32 R10, RZ, RZ, 0x1 ;  /* 0x00000001ff0a7424 */ /* 0x000fe200078e00ff */
        /* <DEDUP_REMOVED lines=8> */
[----:B------:R-:W-:-:S02]  /*2800*/  PRMT R7, R7, 0x9910, RZ ;  /* 0x0000991007077816 */ /* 0x000fc400000000ff */
[----:B------:R-:W-:Y:S02]  /*2810*/  ISETP.NE.AND P0, PT, R6, 0x1, PT ;  /* 0x000000010600780c */ /* 0x000fe40003f05270 */
[----:B------:R-:W-:Y:S02]  /*2820*/  PRMT R4, R4, 0x9910, RZ ;  /* 0x0000991004047816 */ /* 0x000fe400000000ff */
[----:B------:R-:W-:Y:S02]  /*2830*/  ISETP.NE.AND P1, PT, R7, 0x1, PT ;  /* 0x000000010700780c */ /* 0x000fe40003f25270 */
[----:B------:R-:W-:Y:S01]  /*2840*/  ISETP.NE.AND P2, PT, R8, 0x1, PT ;  /* 0x000000010800780c */ /* 0x000fe20003f45270 */
[----:B------:R-:W-:Y:S02]  /*2850*/  IMAD.MOV.U32 R9, RZ, RZ, R4 ;  /* 0x000000ffff097224 */ /* 0x000fe400078e0004 */
[----:B------:R-:W-:-:S03]  /*2860*/  IMAD.MOV.U32 R4, RZ, RZ, 0x1 ;  /* 0x00000001ff047424 */ /* 0x000fc600078e00ff */
[----:B------:R-:W-:Y:S01]  /*2870*/  ISETP.NE.AND P3, PT, R9, 0x1, PT ;  /* 0x000000010900780c */ /* 0x000fe20003f65270 */
[----:B------:R-:W-:-:S12]  /*2880*/  @!P0 BRA `(.L_x_4285) ;  /* 0x00000000000c8947 */ /* 0x000fd80003800000 */
[----:B------:R-:W-:Y:S01]  /*2890*/  ISETP.NE.AND P0, PT, R6, 0xff, PT ;  /* 0x000000ff0600780c */ /* 0x000fe20003f05270 */
[----:B------:R-:W-:-:S12]  /*28a0*/  IMAD.U32 R4, RZ, RZ, UR5 ;  /* 0x00000005ff047e24 */ /* 0x000fd8000f8e00ff */
[----:B------:R-:W-:-:S07]  /*28b0*/  @P0 PRMT R4, RZ, 0x7610, R4 ;  /* 0x00007610ff040816 */ /* 0x000fce0000000004 */
.L_x_4285:
[----:B0-----:R-:W-:Y:S05]  /*28c0*/  BSYNC.RECONVERGENT B0 ;  /* 0x0000000000007941 */ /* 0x001fea0003800200 */
.L_x_4284:
[----:B------:R-:W-:Y:S01]  /*28d0*/  BSSY.RECONVERGENT B0, `(.L_x_4286) ;  /* 0x0000007000007945 */ /* 0x000fe20003800200 */
[----:B------:R-:W-:Y:S01]  /*28e0*/  IMAD.MOV.U32 R11, RZ, RZ, 0x1 ;  /* 0x00000001ff0b7424 */ /* 0x000fe200078e00ff */
[----:B------:R-:W-:Y:S02]  /*28f0*/  PRMT R6, R10, 0x7610, R6 ;  /* 0x000076100a067816 */ /* 0x000fe40000000006 */
[----:B------:R-:W-:Y:S05]  /*2900*/  @!P1 BRA `(.L_x_4287) ;  /* 0x00000000000c9947 */ /* 0x000fea0003800000 */
[----:B------:R-:W-:Y:S01]  /*2910*/  ISETP.NE.AND P0, PT, R7, 0xff, PT ;  /* 0x000000ff0700780c */ /* 0x000fe20003f05270 */
[----:B------:R-:W-:-:S12]  /*2920*/  IMAD.U32 R6, RZ, RZ, UR5 ;  /* 0x00000005ff067e24 */ /* 0x000fd8000f8e00ff */
[----:B------:R-:W-:-:S07]  /*2930*/  @P0 PRMT R6, RZ, 0x7610, R6 ;  /* 0x00007610ff060816 */ /* 0x000fce0000000006 */
.L_x_4287:
[----:B------:R-:W-:Y:S05]  /*2940*/  BSYNC.RECONVERGENT B0 ;  /* 0x0000000000007941 */ /* 0x000fea0003800200 */
.L_x_4286:
[----:B------:R-:W-:Y:S01]  /*2950*/  BSSY.RECONVERGENT B0, `(.L_x_4288) ;  /* 0x0000007000007945 */ /* 0x000fe20003800200 */
[----:B------:R-:W-:Y:S01]  /*2960*/  IMAD.MOV.U32 R10, RZ, RZ, 0x1 ;  /* 0x00000001ff0a7424 */ /* 0x000fe200078e00ff */
[----:B------:R-:W-:Y:S02]  /*2970*/  PRMT R7, R11, 0x7610, R7 ;  /* 0x000076100b077816 */ /* 0x000fe40000000007 */
[----:B------:R-:W-:Y:S05]  /*2980*/  @!P2 BRA `(.L_x_4289) ;  /* 0x00000000000ca947 */ /* 0x000fea0003800000 */
[----:B------:R-:W-:Y:S01]  /*2990*/  ISETP.NE.AND P0, PT, R8, 0xff, PT ;  /* 0x000000ff0800780c */ /* 0x000fe20003f05270 */
[----:B------:R-:W-:-:S12]  /*29a0*/  IMAD.U32 R7, RZ, RZ, UR5 ;  /* 0x00000005ff077e24 */ /* 0x000fd8000f8e00ff */
[----:B------:R-:W-:-:S07]  /*29b0*/  @P0 PRMT R7, RZ, 0x7610, R7 ;  /* 0x00007610ff070816 */ /* 0x000fce0000000007 */
.L_x_4289:
[----:B------:R-:W-:Y:S05]  /*29c0*/  BSYNC.RECONVERGENT B0 ;  /* 0x0000000000007941 */ /* 0x000fea0003800200 */
.L_x_4288:
[----:B------:R-:W-:Y:S01]  /*29d0*/  BSSY.RECONVERGENT B0, `(.L_x_4290) ;  /* 0x0000006000007945 */ /* 0x000fe20003800200 */
[----:B------:R-:W-:-:S03]  /*29e0*/  PRMT R8, R10, 0x7610, R8 ;  /* 0x000076100a087816 */ /* 0x000fc60000000008 */
[----:B------:R-:W-:Y:S05]  /*29f0*/  @!P3 BRA `(.L_x_4291) ;  /* 0x00000000000cb947 */ /* 0x000fea0003800000 */
[----:B------:R-:W-:Y:S01]  /*2a00*/  ISETP.NE.AND P0, PT, R9, 0xff, PT ;  /* 0x000000ff0900780c */ /* 0x000fe20003f05270 */
[----:B------:R-:W-:-:S12]  /*2a10*/  IMAD.U32 R8, RZ, RZ, UR5 ;  /* 0x00000005ff087e24 */ /* 0x000fd8000f8e00ff */
[----:B------:R-:W-:-:S07]  /*2a20*/  @P0 PRMT R8, RZ, 0x7610, R8 ;  /* 0x00007610ff080816 */ /* 0x000fce0000000008 */
.L_x_4291:
[----:B------:R-:W-:Y:S05]  /*2a30*/  BSYNC.RECONVERGENT B0 ;  /* 0x0000000000007941 */ /* 0x000fea0003800200 */
.L_x_4290:
[----:B------:R-:W-:Y:S02]  /*2a40*/  LOP3.LUT R8, R8, 0xffff, RZ, 0xc0, !PT ;  /* 0x0000ffff08087812 */ /* 0x000fe400078ec0ff */
[----:B------:R-:W-:Y:S02]  /*2a50*/  LOP3.LUT R7, R7, 0xffff, RZ, 0xc0, !PT ;  /* 0x0000ffff07077812 */ /* 0x000fe400078ec0ff */
[----:B------:R-:W-:Y:S02]  /*2a60*/  LOP3.LUT R6, R6, 0xffff, RZ, 0xc0, !PT ;  /* 0x0000ffff06067812 */ /* 0x000fe400078ec0ff */
[----:B------:R-:W-:Y:S02]  /*2a70*/  LOP3.LUT R9, R4, 0xffff, RZ, 0xc0, !PT ;  /* 0x0000ffff04097812 */ /* 0x000fe400078ec0ff */
[----:B------:R-:W-:Y:S02]  /*2a80*/  IADD3 R0, P0, PT, R0, UR8, RZ ;  /* 0x0000000800007c10 */ /* 0x000fe4000ff1e0ff */
[----:B------:R-:W-:-:S02]  /*2a90*/  PRMT R7, R7, 0x3340, R8 ;  /* 0x0000334007077816 */ /* 0x000fc40000000008 */
[----:B------:R-:W-:Y:S01]  /*2aa0*/  PRMT R6, R9, 0x3340, R6 ;  /* 0x0000334009067816 */ /* 0x000fe20000000006 */
[----:B------:R-:W-:Y:S02]  /*2ab0*/  IMAD.SHL.U32 R4, R0, 0x4, RZ ;  /* 0x0000000400047824 */ /* 0x000fe400078e00ff */
[----:B------:R-:W-:Y:S01]  /*2ac0*/  IMAD.X R5, RZ, RZ, R5, P0 ;  /* 0x000000ffff057224 */ /* 0x000fe200000e0605 */
[----:B------:R-:W-:Y:S02]  /*2ad0*/  PRMT R7, R6, 0x5410, R7 ;  /* 0x0000541006077816 */ /* 0x000fe40000000007 */
[----:B------:R-:W-:Y:S02]  /*2ae0*/  ISETP.LT.U32.AND P1, PT, R4, UR11, PT ;  /* 0x0000000b04007c0c */ /* 0x000fe4000bf21070 */
[C---:B------:R-:W-:Y:S01]  /*2af0*/  LOP3.LUT P0, RZ, R0.reuse, 0xffffc000, RZ, 0xc0, !PT ;  /* 0xffffc00000ff7812 */ /* 0x040fe2000780c0ff */
[----:B------:R1:W-:Y:S01]  /*2b00*/  STG.E desc[UR24][R2.64], R7 ;  /* 0x0000000702007986 */ /* 0x0003e2000c101918 */
[----:B------:R-:W-:-:S02]  /*2b10*/  SHF.L.U64.HI R4, R0, 0x2, R5 ;  /* 0x0000000200047819 */ /* 0x000fc40000010205 */
[----:B------:R-:W-:Y:S02]  /*2b20*/  LOP3.LUT P0, RZ, R5, 0x3fffffff, RZ, 0xc0, P0 ;  /* 0x3fffffff05ff7812 */ /* 0x000fe4000000c0ff */
[----:B------:R-:W-:-:S13]  /*2b30*/  ISETP.LT.AND.EX P1, PT, R4, UR7, PT, P1 ;  /* 0x0000000704007c0c */ /* 0x000fda000bf21310 */
[----:B-1----:R-:W-:Y:S05]  /*2b40*/  @!P0 BRA P1, `(.L_x_4292) ;  /* 0xfffffff800f88947 */ /* 0x002fea000083ffff */
[----:B------:R-:W-:Y:S05]  /*2b50*/  EXIT ;  /* 0x000000000000794d */ /* 0x000fea0003800000 */
.L_x_4283:
[----:B------:R-:W-:-:S09]  /*2b60*/  UISETP.NE.AND UP0, UPT, UR4, URZ, UPT ;  /* 0x000000ff0400728c */ /* 0x000fd2000bf05270 */
[----:B------:R-:W-:Y:S05]  /*2b70*/  BRA.U !UP0, `(.L_x_4293) ;  /* 0x00000005084c7547 */ /* 0x000fea000b800000 */
.L_x_4298:
[----:B------:R-:W-:-:S04]  /*2b80*/  LEA R2, P0, R0, UR26, 0x2 ;  /* 0x0000001a00027c11 */ /* 0x000fc8000f8010ff */
[----:B------:R-:W-:-:S05]  /*2b90*/  LEA.HI.X R3, R0, UR21, R5, 0x2, P0 ;  /* 0x0000001500037c11 */ /* 0x000fca00080f1405 */
[----:B------:R-:W2:Y:S01]  /*2ba0*/  LDG.E R4, desc[UR24][R2.64] ;  /* 0x0000001802047981 */ /* 0x000ea2000c1e1900 */
[----:B------:R-:W-:Y:S02]  /*2bb0*/  IMAD.MOV.U32 R6, RZ, RZ, 0x1 ;  /* 0x00000001ff067424 */ /* 0x000fe400078e00ff */
[----:B------:R-:W-:Y:S01]  /*2bc0*/  IMAD.U32 R11, RZ, RZ, UR6 ;  /* 0x00000006ff0b7e24 */ /* 0x000fe2000f8e00ff */
[C---:B--2---:R-:W-:Y:S02]  /*2bd0*/  PRMT R7, R4.reuse, 0x7773, RZ ;  /* 0x0000777304077816 */ /* 0x044fe400000000ff */
[C---:B------:R-:W-:Y:S02]  /*2be0*/  PRMT R8, R4.reuse, 0x7772, RZ ;  /* 0x0000777204087816 */ /* 0x040fe400000000ff */
[C---:B------:R-:W-:Y:S02]  /*2bf0*/  PRMT R9, R4.reuse, 0x7771, RZ ;  /* 0x0000777104097816 */ /* 0x040fe400000000ff */
[----:B------:R-:W-:-:S02]  /*2c00*/  PRMT R10, R4, 0x7770, RZ ;  /* 0x00007770040a7816 */ /* 0x000fc400000000ff */
[----:B------:R-:W-:Y:S02]  /*2c10*/  PRMT R4, R7, 0x7610, R4 ;  /* 0x0000761007047816 */ /* 0x000fe40000000004 */
[----:B------:R-:W-:-:S07]  /*2c20*/  PRMT R7, R8, 0x7610, R7 ;  /* 0x0000761008077816 */ /* 0x000fce0000000007 */
.L_x_4294:
        /* <DEDUP_REMOVED lines=14> */
.L_x_4295:
        /* <DEDUP_REMOVED lines=14> */
.L_x_4296:
        /* <DEDUP_REMOVED lines=14> */
.L_x_4297:
        /* <DEDUP_REMOVED lines=14> */
[----:B------:R-:W-:Y:S02]  /*2fb0*/  LOP3.LUT R8, R8, 0xffff, RZ, 0xc0, !PT ;  /* 0x0000ffff08087812 */ /* 0x000fe400078ec0ff */
[----:B------:R-:W-:Y:S02]  /*2fc0*/  LOP3.LUT R9, R6, 0xffff, RZ, 0xc0, !PT ;  /* 0x0000ffff06097812 */ /* 0x000fe400078ec0ff */
[----:B------:R-:W-:Y:S02]  /*2fd0*/  PRMT R4, R4, 0x3340, R7 ;  /* 0x0000334004047816 */ /* 0x000fe40000000007 */
[----:B------:R-:W-:-:S02]  /*2fe0*/  PRMT R9, R9, 0x3340, R8 ;  /* 0x0000334009097816 */ /* 0x000fc40000000008 */
[----:B0-----:R-:W-:Y:S02]  /*2ff0*/  IADD3 R0, P0, PT, R0, UR8, RZ ;  /* 0x0000000800007c10 */ /* 0x001fe4000ff1e0ff */
        /* <DEDUP_REMOVED lines=9> */
[----:B-1----:R-:W-:Y:S05]  /*3090*/  @!P0 BRA P1, `(.L_x_4298) ;  /* 0xfffffff800b88947 */ /* 0x002fea000083ffff */
[----:B------:R-:W-:Y:S05]  /*30a0*/  EXIT ;  /* 0x000000000000794d */ /* 0x000fea0003800000 */
.L_x_4293:
[----:B------:R-:W-:-:S07]  /*30b0*/  IMAD.MOV.U32 R7, RZ, RZ, 0x1010101 ;  /* 0x01010101ff077424 */ /* 0x000fce00078e00ff */
.L_x_4299:
        /* <DEDUP_REMOVED lines=13> */
        .weak           $__internal_83_$__cuda_sm20_div_u16
        .type           $__internal_83_$__cuda_sm20_div_u16,@function
        .size           $__internal_83_$__cuda_sm20_div_u16,(.L_x_4770 - $__internal_83_$__cuda_sm20_div_u16)
$__internal_83_$__cuda_sm20_div_u16:
        /* <DEDUP_REMOVED lines=19> */
[----:B------:R-:W-:Y:S05]  /*32c0*/  RET.REL.NODEC R4 `(_ZN2at6native57_GLOBAL__N__f3eca4a2_24_ForeachBinaryOpScalar_cu_86b9896c25multi_tensor_apply_kernelINS1_18TensorListMetadataILi1EEENS1_21BinaryOpScalarFunctorIaLi1ELi1ELi0EEEJNS1_13power_functorIaEEaEEEvT_T0_DpT1_) ;  /* 0xffffffcc044c7950 */ /* 0x000fea0003c3ffff */
.L_x_4300:
        /* <DEDUP_REMOVED lines=11> */
.L_x_4770:


//--------------------- .text._ZN2at6native57_GLOBAL__N__f3eca4a2_24_ForeachBinaryOpScalar_cu_86b9896c25multi_tensor_apply_kernelINS1_18TensorListMetadataILi1EEENS1_21BinaryOpScalarFunctorIhLi1ELi1ELi0EEEJNS1_13power_functorIhEEhEEEvT_T0_DpT1_ --------------------------
	.section	.text._ZN2at6native57_GLOBAL__N__f3eca4a2_24_ForeachBinaryOpScalar_cu_86b9896c25multi_tensor_apply_kernelINS1_18TensorListMetadataILi1EEENS1_21BinaryOpScalarFunctorIhLi1ELi1ELi0EEEJNS1_13power_functorIhEEhEEEvT_T0_DpT1_,"ax",@progbits
	.align	128
.text._ZN2at6native57_GLOBAL__N__f3eca4a2_24_ForeachBinaryOpScalar_cu_86b9896c25multi_tensor_apply_kernelINS1_18TensorListMetadataILi1EEENS1_21BinaryOpScalarFunctorIhLi1ELi1ELi0EEEJNS1_13power_functorIhEEhEEEvT_T0_DpT1_:
        .type           _ZN2at6native57_GLOBAL__N__f3eca4a2_24_ForeachBinaryOpScalar_cu_86b9896c25multi_tensor_apply_kernelINS1_18TensorListMetadataILi1EEENS1_21BinaryOpScalarFunctorIhLi1ELi1ELi0EEEJNS1_13power_functorIhEEhEEEvT_T0_DpT1_,@function
        .size           _ZN2at6native57_GLOBAL__N__f3eca4a2_24_ForeachBinaryOpScalar_cu_86b9896c25multi_tensor_apply_kernelINS1_18TensorListMetadataILi1EEENS1_21BinaryOpScalarFunctorIhLi1ELi1ELi0EEEJNS1_13power_functorIhEEhEEEvT_T0_DpT1_,(.L_x_4772 - _ZN2at6native57_GLOBAL__N__f3eca4a2_24_ForeachBinaryOpScalar_cu_86b9896c25multi_tensor_apply_kernelINS1_18TensorListMetadataILi1EEENS1_21BinaryOpScalarFunctorIhLi1ELi1ELi0EEEJNS1_13power_functorIhEEhEEEvT_T0_DpT1_)
        .other          _ZN2at6native57_GLOBAL__N__f3eca4a2_24_ForeachBinaryOpScalar_cu_86b9896c25multi_tensor_apply_kernelINS1_18TensorListMetadataILi1EEENS1_21BinaryOpScalarFunctorIhLi1ELi1ELi0EEEJNS1_13power_functorIhEEhEEEvT_T0_DpT1_,@"STO_CUDA_ENTRY STV_DEFAULT"
_ZN2at6native57_GLOBAL__N__f3eca4a2_24_ForeachBinaryOpScalar_cu_86b9896c25multi_tensor_apply_kernelINS1_18TensorListMetadataILi1EEENS1_21BinaryOpScalarFunctorIhLi1ELi1ELi0EEEJNS1_13power_functorIhEEhEEEvT_T0_DpT1_:
        /* <DEDUP_REMOVED lines=32> */
.L_x_4307:
[----:B0-----:R-:W-:Y:S02]  /*0200*/  IADD3 R16, P1, PT, R0, UR4, RZ ;  /* 0x0000000400107c10 */ /* 0x001fe4000ff3e0ff */
[----:B-1----:R-:W-:Y:S02]  /*0210*/  PRMT R15, RZ, 0x7610, R15 ;  /* 0x00007610ff0f7816 */ /* 0x002fe4000000000f */
        /* <DEDUP_REMOVED lines=36> */
.L_x_4303:
        /* <DEDUP_REMOVED lines=14> */
.L_x_4304:
        /* <DEDUP_REMOVED lines=14> */
.L_x_4305:
        /* <DEDUP_REMOVED lines=14> */
.L_x_4306:
        /* <DEDUP_REMOVED lines=26> */
.L_x_4302:
        /* <DEDUP_REMOVED lines=9> */
[----:B0-----:R-:W-:Y:S05]  /*0930*/  CALL.REL.NOINC `($__internal_84_$__cuda_sm20_div_u16) ;  /* 0x0000000c00f87944 */ /* 0x001fea0003c00000 */
        /* <DEDUP_REMOVED lines=37> */
.L_x_4309:
        /* <DEDUP_REMOVED lines=74> */
.L_x_4308:
        /* <DEDUP_REMOVED lines=37> */
.L_x_4301:
        /* <DEDUP_REMOVED lines=9> */
.L_x_4315:
        /* <DEDUP_REMOVED lines=11> */
.L_x_4311:
        /* <DEDUP_REMOVED lines=14> */
.L_x_4312:
        /* <DEDUP_REMOVED lines=14> */
.L_x_4313:
        /* <DEDUP_REMOVED lines=14> */
.L_x_4314:
        /* <DEDUP_REMOVED lines=30> */
.L_x_4310:
[----:B------:R-:W-:-:S07]  /*1840*/  IMAD.MOV.U32 R7, RZ, RZ, 0x1010101 ;  /* 0x01010101ff077424 */ /* 0x000fce00078e00ff */
.L_x_4316:
        /* <DEDUP_REMOVED lines=13> */
        .weak           $__internal_84_$__cuda_sm20_div_u16
        .type           $__internal_84_$__cuda_sm20_div_u16,@function
        .size           $__internal_84_$__cuda_sm20_div_u16,(.L_x_4772 - $__internal_84_$__cuda_sm20_div_u16)
$__internal_84_$__cuda_sm20_div_u16:
        /* <DEDUP_REMOVED lines=18> */
[----:B------:R-:W-:Y:S06]  /*1a40*/  RET.REL.NODEC R2 `(_ZN2at6native57_GLOBAL__N__f3eca4a2_24_ForeachBinaryOpScalar_cu_86b9896c25multi_tensor_apply_kernelINS1_18TensorListMetadataILi1EEENS1_21BinaryOpScalarFunctorIhLi1ELi1ELi0EEEJNS1_13power_functorIhEEhEEEvT_T0_DpT1_) ;  /* 0xffffffe4026c7950 */ /* 0x000fec0003c3ffff */
.L_x_4317:
        /* <DEDUP_REMOVED lines=11> */
.L_x_4772:


//--------------------- .text._ZN2at6native57_GLOBAL__N__f3eca4a2_24_ForeachBinaryOpScalar_cu_86b9896c25multi_tensor_apply_kernelINS1_18TensorListMetadataILi2EEENS1_21BinaryOpScalarFunctorIN3c108BFloat16ELi2ELi1ELi1EEEJSt10multipliesIfEfEEEvT_T0_DpT1_ --------------------------
	.section	.text._ZN2at6native57_GLOBAL__N__f3eca4a2_24_ForeachBinaryOpScalar_cu_86b9896c25multi_tensor_apply_kernelINS1_18TensorListMetadataILi2EEENS1_21BinaryOpScalarFunctorIN3c108BFloat16ELi2ELi1ELi1EEEJSt10multipliesIfEfEEEvT_T0_DpT1_,"ax",@progbits
	.align	128
.text._ZN2at6native57_GLOBAL__N__f3eca4a2_24_ForeachBinaryOpScalar_cu_86b9896c25multi_tensor_apply_kernelINS1_18TensorListMetadataILi2EEENS1_21BinaryOpScalarFunctorIN3c108BFloat16ELi2ELi1ELi1EEEJSt10multipliesIfEfEEEvT_T0_DpT1_:
        .type           _ZN2at6native57_GLOBAL__N__f3eca4a2_24_ForeachBinaryOpScalar_cu_86b9896c25multi_tensor_apply_kernelINS1_18TensorListMetadataILi2EEENS1_21BinaryOpScalarFunctorIN3c108BFloat16ELi2ELi1ELi1EEEJSt10multipliesIfEfEEEvT_T0_DpT1_,@function
        .size           _ZN2at6native57_GLOBAL__N__f3eca4a2_24_ForeachBinaryOpScalar_cu_86b9896c25multi_tensor_apply_kernelINS1_18TensorListMetadataILi2EEENS1_21BinaryOpScalarFunctorIN3c108BFloat16ELi2ELi1ELi1EEEJSt10multipliesIfEfEEEvT_T0_DpT1_,(.L_x_4774 - _ZN2at6native57_GLOBAL__N__f3eca4a2_24_ForeachBinaryOpScalar_cu_86b9896c25multi_tensor_apply_kernelINS1_18TensorListMetadataILi2EEENS1_21BinaryOpScalarFunctorIN3c108BFloat16ELi2ELi1ELi1EEEJSt10multipliesIfEfEEEvT_T0_DpT1_)
        .other          _ZN2at6native57_GLOBAL__N__f3eca4a2_24_ForeachBinaryOpScalar_cu_86b9896c25multi_tensor_apply_kernelINS1_18TensorListMetadataILi2EEENS1_21BinaryOpScalarFunctorIN3c108BFloat16ELi2ELi1ELi1EEEJSt10multipliesIfEfEEEvT_T0_DpT1_,@"STO_CUDA_ENTRY STV_DEFAULT"
_ZN2at6native57_GLOBAL__N__f3eca4a2_24_ForeachBinaryOpScalar_cu_86b9896c25multi_tensor_apply_kernelINS1_18TensorListMetadataILi2EEENS1_21BinaryOpScalarFunctorIN3c108BFloat16ELi2ELi1ELi1EEEJSt10multipliesIfEfEEEvT_T0_DpT1_:
        /* <DEDUP_REMOVED lines=40> */
[----:B------:R-:W-:Y:S05]  /*0280*/  CALL.REL.NOINC `($__internal_85_$__cuda_sm20_div_u16) ;  /* 0x0000000c00b07944 */ /* 0x000fea0003c00000 */
        /* <DEDUP_REMOVED lines=17> */
.L_x_4320:
        /* <DEDUP_REMOVED lines=38> */
[----:B-1----:R-:W-:-:S05]  /*0600*/  FMUL.FTZ R4, R4, UR12 ;  /* 0x0000000c04047c20 */ /* 0x002fca0008410000 */
[----:B------:R-:W-:Y:S02]  /*0610*/  F2FP.BF16.F32.PACK_AB R3, RZ, R4 ;  /* 0x00000004ff03723e */ /* 0x000fe400000010ff */
[----:B------:R-:W-:Y:S02]  /*0620*/  @!P3 LEA R4, P5, R5, UR10, 0x1 ;  /* 0x0000000a0504bc11 */ /* 0x000fe4000f8a08ff */
[----:B------:R-:W-:Y:S01]  /*0630*/  PRMT R9, R3, 0x7610, R9 ;  /* 0x0000761003097816 */ /* 0x000fe20000000009 */
[----:B---3--:R-:W-:Y:S01]  /*0640*/  IMAD.U32 R21, R21, 0x10000, RZ ;  /* 0x0001000015157824 */ /* 0x008fe200078e00ff */
[----:B------:R-:W-:-:S03]  /*0650*/  @!P3 LEA.HI.X R5, R5, UR11, R20, 0x1, P5 ;  /* 0x0000000b0505bc11 */ /* 0x000fc6000a8f0c14 */
[----:B------:R0:W-:Y:S01]  /*0660*/  @!P2 STG.E.U16 desc[UR14][R6.64], R9 ;  /* 0x000000090600a986 */ /* 0x0001e2000c10150e */
[----:B------:R-:W-:Y:S01]  /*0670*/  IADD3 R16, P5, PT, R16, UR13, RZ ;  /* 0x0000000d10107c10 */ /* 0x000fe2000ffbe0ff */
[----:B------:R-:W-:Y:S01]  /*0680*/  FMUL.FTZ R21, R21, UR12 ;  /* 0x0000000c15157c20 */ /* 0x000fe20008410000 */
[----:B-----5:R-:W-:Y:S01]  /*0690*/  IMAD.U32 R23, R23, 0x10000, RZ ;  /* 0x0001000017177824 */ /* 0x020fe200078e00ff */
[----:B------:R-:W-:Y:S02]  /*06a0*/  @!P4 LEA R8, P2, R17, UR10, 0x1 ;  /* 0x0000000a1108cc11 */ /* 0x000fe4000f8408ff */
[----:B------:R-:W-:Y:S02]  /*06b0*/  IMAD.X R19, RZ, RZ, R19, P5 ;  /* 0x000000ffff137224 */ /* 0x000fe400028e0613 */
[----:B------:R-:W-:Y:S01]  /*06c0*/  FMUL.FTZ R23, R23, UR12 ;  /* 0x0000000c17177c20 */ /* 0x000fe20008410000 */
        /* <DEDUP_REMOVED lines=19> */
[----:B------:R-:W-:Y:S01]  /*0800*/  FMUL.FTZ R18, R18, UR12 ;  /* 0x0000000c12127c20 */ /* 0x000fe20008410000 */
        /* <DEDUP_REMOVED lines=36> */
[----:B------:R-:W-:Y:S01]  /*0a50*/  FMUL.FTZ R18, R18, UR12 ;  /* 0x0000000c12127c20 */ /* 0x000fe20008410000 */
[----:B----4-:R-:W-:Y:S02]  /*0a60*/  IMAD.U32 R25, R25, 0x10000, RZ ;  /* 0x0001000019197824 */ /* 0x010fe400078e00ff */
[----:B------:R-:W-:Y:S02]  /*0a70*/  FMUL.FTZ R24, R24, UR12 ;  /* 0x0000000c18187c20 */ /* 0x000fe40008410000 */
[----:B------:R-:W-:Y:S01]  /*0a80*/  FMUL.FTZ R25, R25, UR12 ;  /* 0x0000000c19197c20 */ /* 0x000fe20008410000 */
[----:B-----5:R-:W-:Y:S01]  /*0a90*/  IMAD.U32 R23, R23, 0x10000, RZ ;  /* 0x0001000017177824 */ /* 0x020fe200078e00ff */
[----:B------:R-:W-:-:S03]  /*0aa0*/  F2FP.BF16.F32.PACK_AB R18, RZ, R18 ;  /* 0x00000012ff12723e */ /* 0x000fc600000010ff */
[----:B------:R-:W-:Y:S01]  /*0ab0*/  FMUL.FTZ R23, R23, UR12 ;  /* 0x0000000c17177c20 */ /* 0x000fe20008410000 */
        /* <DEDUP_REMOVED lines=8> */
.L_x_4319:
        /* <DEDUP_REMOVED lines=39> */
[----:B0-----:R-:W-:Y:S01]  /*0db0*/  FMUL.FTZ R11, R4, UR4 ;  /* 0x00000004040b7c20 */ /* 0x001fe20008410000 */
[----:B------:R-:W-:Y:S01]  /*0dc0*/  @!P1 LEA R4, P4, R5, UR10, 0x1 ;  /* 0x0000000a05049c11 */ /* 0x000fe2000f8808ff */
[----:B------:R-:W-:Y:S01]  /*0dd0*/  FMUL.FTZ R19, R19, UR4 ;  /* 0x0000000413137c20 */ /* 0x000fe20008410000 */
[----:B-----5:R-:W-:Y:S02]  /*0de0*/  IMAD.U32 R18, R18, 0x10000, RZ ;  /* 0x0001000012127824 */ /* 0x020fe400078e00ff */
[----:B------:R-:W-:Y:S02]  /*0df0*/  F2FP.BF16.F32.PACK_AB R11, RZ, R11 ;  /* 0x0000000bff0b723e */ /* 0x000fe400000010ff */
[----:B------:R-:W-:Y:S01]  /*0e00*/  FMUL.FTZ R18, R18, UR4 ;  /* 0x0000000412127c20 */ /* 0x000fe20008410000 */
[----:B------:R-:W-:Y:S02]  /*0e10*/  @!P1 LEA.HI.X R5, R5, UR11, R10, 0x1, P4 ;  /* 0x0000000b05059c11 */ /* 0x000fe4000a0f0c0a */
[----:B------:R-:W-:-:S02]  /*0e20*/  F2FP.BF16.F32.PACK_AB R19, RZ, R19 ;  /* 0x00000013ff13723e */ /* 0x000fc400000010ff */
[----:B------:R-:W-:Y:S01]  /*0e30*/  F2FP.BF16.F32.PACK_AB R18, RZ, R18 ;  /* 0x00000012ff12723e */ /* 0x000fe200000010ff */
[----:B------:R0:W-:Y:S01]  /*0e40*/  @!P0 STG.E.U16 desc[UR14][R2.64], R11 ;  /* 0x0000000b02008986 */ /* 0x0001e2000c10150e */
[----:B------:R-:W-:-:S03]  /*0e50*/  IMAD.U32 R0, R0, 0x10000, RZ ;  /* 0x0001000000007824 */ /* 0x000fc600078e00ff */
[----:B------:R0:W-:Y:S01]  /*0e60*/  @!P1 STG.E.U16 desc[UR14][R4.64], R19 ;  /* 0x0000001304009986 */ /* 0x0001e2000c10150e */
[----:B------:R-:W-:-:S03]  /*0e70*/  FMUL.FTZ R0, R0, UR4 ;  /* 0x0000000400007c20 */ /* 0x000fc60008410000 */
[----:B------:R0:W-:Y:S01]  /*0e80*/  @!P2 STG.E.U16 desc[UR14][R12.64], R18 ;  /* 0x000000120c00a986 */ /* 0x0001e2000c10150e */
[----:B------:R-:W-:Y:S05]  /*0e90*/  @P3 EXIT ;  /* 0x000000000000394d */ /* 0x000fea0003800000 */
[C---:B0-----:R-:W-:Y:S02]  /*0ea0*/  LEA R2, P0, R6.reuse, UR10, 0x1 ;  /* 0x0000000a06027c11 */ /* 0x041fe4000f8008ff */
[----:B------:R-:W-:Y:S02]  /*0eb0*/  F2FP.BF16.F32.PACK_AB R0, RZ, R0 ;  /* 0x00000000ff00723e */ /* 0x000fe400000010ff */
[----:B------:R-:W-:-:S05]  /*0ec0*/  LEA.HI.X R3, R6, UR11, R7, 0x1, P0 ;  /* 0x0000000b06037c11 */ /* 0x000fca00080f0c07 */
[----:B------:R-:W-:Y:S01]  /*0ed0*/  STG.E.U16 desc[UR14][R2.64], R0 ;  /* 0x0000000002007986 */ /* 0x000fe2000c10150e */
[----:B------:R-:W-:Y:S05]  /*0ee0*/  EXIT ;  /* 0x000000000000794d */ /* 0x000fea0003800000 */
.L_x_4318:
        /* <DEDUP_REMOVED lines=8> */
.L_x_4321:
        /* <DEDUP_REMOVED lines=10> */
[----:B-1----:R-:W-:Y:S01]  /*1010*/  FMUL.FTZ R5, R5, UR5 ;  /* 0x0000000505057c20 */ /* 0x002fe20008410000 */
[----:B------:R-:W-:Y:S01]  /*1020*/  IMAD.U32 R7, R4, 0x10000, RZ ;  /* 0x0001000004077824 */ /* 0x000fe200078e00ff */
[----:B------:R-:W-:Y:S01]  /*1030*/  IADD3 R4, P0, PT, R8, UR10, RZ ;  /* 0x0000000a08047c10 */ /* 0x000fe2000ff1e0ff */
[----:B------:R-:W-:Y:S01]  /*1040*/  FMUL.FTZ R0, R0, UR5 ;  /* 0x0000000500007c20 */ /* 0x000fe20008410000 */
[----:B------:R-:W-:Y:S01]  /*1050*/  FMUL.FTZ R6, R6, UR5 ;  /* 0x0000000506067c20 */ /* 0x000fe20008410000 */
[----:B------:R-:W-:-:S03]  /*1060*/  FMUL.FTZ R7, R7, UR5 ;  /* 0x0000000507077c20 */ /* 0x000fc60008410000 */
        /* <DEDUP_REMOVED lines=14> */
        .weak           $__internal_85_$__cuda_sm20_div_u16
        .type           $__internal_85_$__cuda_sm20_div_u16,@function
        .size           $__internal_85_$__cuda_sm20_div_u16,(.L_x_4774 - $__internal_85_$__cuda_sm20_div_u16)
$__internal_85_$__cuda_sm20_div_u16:
        /* <DEDUP_REMOVED lines=18> */
[----:B------:R-:W-:Y:S06]  /*1270*/  RET.REL.NODEC R2 `(_ZN2at6native57_GLOBAL__N__f3eca4a2_24_ForeachBinaryOpScalar_cu_86b9896c25multi_tensor_apply_kernelINS1_18TensorListMetadataILi2EEENS1_21BinaryOpScalarFunctorIN3c108BFloat16ELi2ELi1ELi1EEEJSt10multipliesIfEfEEEvT_T0_DpT1_) ;  /* 0xffffffec02607950 */ /* 0x000fec0003c3ffff */
.L_x_4322:
        /* <DEDUP_REMOVED lines=16> */
.L_x_4774:


//--------------------- .text._ZN2at6native57_GLOBAL__N__f3eca4a2_24_ForeachBinaryOpScalar_cu_86b9896c25multi_tensor_apply_kernelINS1_18TensorListMetadataILi2EEENS1_21BinaryOpScalarFunctorIN3c104HalfELi2ELi1ELi1EEEJSt10multipliesIfEfEEEvT_T0_DpT1_ --------------------------
	.section	.text._ZN2at6native57_GLOBAL__N__f3eca4a2_24_ForeachBinaryOpScalar_cu_86b9896c25multi_tensor_apply_kernelINS1_18TensorListMetadataILi2EEENS1_21BinaryOpScalarFunctorIN3c104HalfELi2ELi1ELi1EEEJSt10multipliesIfEfEEEvT_T0_DpT1_,"ax",@progbits
	.align	128
.text._ZN2at6native57_GLOBAL__N__f3eca4a2_24_ForeachBinaryOpScalar_cu_86b9896c25multi_tensor_apply_kernelINS1_18TensorListMetadataILi2EEENS1_21BinaryOpScalarFunctorIN3c104HalfELi2ELi1ELi1EEEJSt10multipliesIfEfEEEvT_T0_DpT1_:
        .type           _ZN2at6native57_GLOBAL__N__f3eca4a2_24_ForeachBinaryOpScalar_cu_86b9896c25multi_tensor_apply_kernelINS1_18TensorListMetadataILi2EEENS1_21BinaryOpScalarFunctorIN3c104HalfELi2ELi1ELi1EEEJSt10multipliesIfEfEEEvT_T0_DpT1_,@function
        .size           _ZN2at6native57_GLOBAL__N__f3eca4a2_24_ForeachBinaryOpScalar_cu_86b9896c25multi_tensor_apply_kernelINS1_18TensorListMetadataILi2EEENS1_21BinaryOpScalarFunctorIN3c104HalfELi2ELi1ELi1EEEJSt10multipliesIfEfEEEvT_T0_DpT1_,(.L_x_4776 - _ZN2at6native57_GLOBAL__N__f3eca4a2_24_ForeachBinaryOpScalar_cu_86b9896c25multi_tensor_apply_kernelINS1_18TensorListMetadataILi2EEENS1_21BinaryOpScalarFunctorIN3c104HalfELi2ELi1ELi1EEEJSt10multipliesIfEfEEEvT_T0_DpT1_)
        .other          _ZN2at6native57_GLOBAL__N__f3eca4a2_24_ForeachBinaryOpScalar_cu_86b9896c25multi_tensor_apply_kernelINS1_18TensorListMetadataILi2EEENS1_21BinaryOpScalarFunctorIN3c104HalfELi2ELi1ELi1EEEJSt10multipliesIfEfEEEvT_T0_DpT1_,@"STO_CUDA_ENTRY STV_DEFAULT"
_ZN2at6native57_GLOBAL__N__f3eca4a2_24_ForeachBinaryOpScalar_cu_86b9896c25multi_tensor_apply_kernelINS1_18TensorListMetadataILi2EEENS1_21BinaryOpScalarFunctorIN3c104HalfELi2ELi1ELi1EEEJSt10multipliesIfEfEEEvT_T0_DpT1_:
        /* <DEDUP_REMOVED lines=40> */
[----:B------:R-:W-:Y:S05]  /*0280*/  CALL.REL.NOINC `($__internal_86_$__cuda_sm20_div_u16) ;  /* 0x0000000c00a87944 */ /* 0x000fea0003c00000 */
        /* <DEDUP_REMOVED lines=17> */
.L_x_4325:
        /* <DEDUP_REMOVED lines=38> */
[----:B-1----:R-:W-:-:S05]  /*0600*/  FMUL.FTZ R4, R4, UR12 ;  /* 0x0000000c04047c20 */ /* 0x002fca0008410000 */
        /* <DEDUP_REMOVED lines=8> */
[----:B------:R-:W-:Y:S01]  /*0690*/  FMUL.FTZ R21, R21, UR12 ;  /* 0x0000000c15157c20 */ /* 0x000fe20008410000 */
[----:B------:R-:W-:Y:S01]  /*06a0*/  @!P4 LEA R8, P2, R17, UR10, 0x1 ;  /* 0x0000000a1108cc11 */ /* 0x000fe2000f8408ff */
[----:B------:R-:W-:Y:S02]  /*06b0*/  IMAD.X R19, RZ, RZ, R19, P5 ;  /* 0x000000ffff137224 */ /* 0x000fe400028e0613 */
[----:B------:R-:W-:Y:S01]  /*06c0*/  FMUL.FTZ R23, R23, UR12 ;  /* 0x0000000c17177c20 */ /* 0x000fe20008410000 */
        /* <DEDUP_REMOVED lines=20> */
[----:B------:R-:W-:Y:S01]  /*0810*/  FMUL.FTZ R18, R18, UR12 ;  /* 0x0000000c12127c20 */ /* 0x000fe20008410000 */
        /* <DEDUP_REMOVED lines=36> */
[----:B------:R-:W-:Y:S01]  /*0a60*/  FMUL.FTZ R18, R18, UR12 ;  /* 0x0000000c12127c20 */ /* 0x000fe20008410000 */
[----:B------:R-:W-:Y:S01]  /*0a70*/  FMUL.FTZ R24, R24, UR12 ;  /* 0x0000000c18187c20 */ /* 0x000fe20008410000 */
[----:B-----5:R-:W-:Y:S02]  /*0a80*/  HADD2.F32 R23, -RZ, R23.H0_H0 ;  /* 0x20000017ff177230 */ /* 0x020fe40000004100 */
[----:B------:R-:W-:Y:S01]  /*0a90*/  FMUL.FTZ R25, R25, UR12 ;  /* 0x0000000c19197c20 */ /* 0x000fe20008410000 */
[----:B------:R-:W-:-:S02]  /*0aa0*/  F2FP.F16.F32.PACK_AB R18, RZ, R18 ;  /* 0x00000012ff12723e */ /* 0x000fc400000000ff */
[----:B------:R-:W-:Y:S02]  /*0ab0*/  FMUL.FTZ R23, R23, UR12 ;  /* 0x0000000c17177c20 */ /* 0x000fe40008410000 */
        /* <DEDUP_REMOVED lines=8> */
.L_x_4324:
        /* <DEDUP_REMOVED lines=39> */
[----:B0-----:R-:W-:Y:S01]  /*0db0*/  FMUL.FTZ R11, R4, UR4 ;  /* 0x00000004040b7c20 */ /* 0x001fe20008410000 */
[----:B------:R-:W-:Y:S01]  /*0dc0*/  @!P1 LEA R4, P4, R5, UR10, 0x1 ;  /* 0x0000000a05049c11 */ /* 0x000fe2000f8808ff */
[----:B------:R-:W-:Y:S01]  /*0dd0*/  FMUL.FTZ R19, R19, UR4 ;  /* 0x0000000413137c20 */ /* 0x000fe20008410000 */
[----:B-----5:R-:W-:Y:S02]  /*0de0*/  HADD2.F32 R18, -RZ, R18.H0_H0 ;  /* 0x20000012ff127230 */ /* 0x020fe40000004100 */
[----:B------:R-:W-:-:S03]  /*0df0*/  F2FP.F16.F32.PACK_AB R11, RZ, R11 ;  /* 0x0000000bff0b723e */ /* 0x000fc600000000ff */
[----:B------:R-:W-:Y:S01]  /*0e00*/  FMUL.FTZ R18, R18, UR4 ;  /* 0x0000000412127c20 */ /* 0x000fe20008410000 */
[----:B------:R-:W-:Y:S02]  /*0e10*/  @!P1 LEA.HI.X R5, R5, UR11, R10, 0x1, P4 ;  /* 0x0000000b05059c11 */ /* 0x000fe4000a0f0c0a */
[----:B------:R-:W-:Y:S02]  /*0e20*/  F2FP.F16.F32.PACK_AB R19, RZ, R19 ;  /* 0x00000013ff13723e */ /* 0x000fe400000000ff */
[----:B------:R-:W-:Y:S01]  /*0e30*/  F2FP.F16.F32.PACK_AB R18, RZ, R18 ;  /* 0x00000012ff12723e */ /* 0x000fe200000000ff */
[----:B------:R-:W-:Y:S01]  /*0e40*/  HADD2.F32 R0, -RZ, R0.H0_H0 ;  /* 0x20000000ff007230 */ /* 0x000fe20000004100 */
[----:B------:R0:W-:Y:S04]  /*0e50*/  @!P0 STG.E.U16 desc[UR14][R2.64], R11 ;  /* 0x0000000b02008986 */ /* 0x0001e8000c10150e */
[----:B------:R0:W-:Y:S01]  /*0e60*/  @!P1 STG.E.U16 desc[UR14][R4.64], R19 ;  /* 0x0000001304009986 */ /* 0x0001e2000c10150e */
[----:B------:R-:W-:-:S03]  /*0e70*/  FMUL.FTZ R0, R0, UR4 ;  /* 0x0000000400007c20 */ /* 0x000fc60008410000 */
[----:B------:R0:W-:Y:S01]  /*0e80*/  @!P2 STG.E.U16 desc[UR14][R12.64], R18 ;  /* 0x000000120c00a986 */ /* 0x0001e2000c10150e */
[----:B------:R-:W-:Y:S05]  /*0e90*/  @P3 EXIT ;  /* 0x000000000000394d */ /* 0x000fea0003800000 */
[C---:B0-----:R-:W-:Y:S02]  /*0ea0*/  LEA R2, P0, R6.reuse, UR10, 0x1 ;  /* 0x0000000a06027c11 */ /* 0x041fe4000f8008ff */
[----:B------:R-:W-:Y:S02]  /*0eb0*/  F2FP.F16.F32.PACK_AB R0, RZ, R0 ;  /* 0x00000000ff00723e */ /* 0x000fe400000000ff */
[----:B------:R-:W-:-:S05]  /*0ec0*/  LEA.HI.X R3, R6, UR11, R7, 0x1, P0 ;  /* 0x0000000b06037c11 */ /* 0x000fca00080f0c07 */
[----:B------:R-:W-:Y:S01]  /*0ed0*/  STG.E.U16 desc[UR14][R2.64], R0 ;  /* 0x0000000002007986 */ /* 0x000fe2000c10150e */
[----:B------:R-:W-:Y:S05]  /*0ee0*/  EXIT ;  /* 0x000000000000794d */ /* 0x000fea0003800000 */
.L_x_4323:
        /* <DEDUP_REMOVED lines=8> */
.L_x_4326:
        /* <DEDUP_REMOVED lines=9> */
[----:B-1----:R-:W-:Y:S01]  /*1000*/  FMUL.FTZ R0, R0, UR5 ;  /* 0x0000000500007c20 */ /* 0x002fe20008410000 */
[----:B------:R-:W-:Y:S02]  /*1010*/  HADD2.F32 R7, -RZ, R3.H1_H1 ;  /* 0x30000003ff077230 */ /* 0x000fe40000004100 */
[----:B------:R-:W-:Y:S01]  /*1020*/  FMUL.FTZ R5, R5, UR5 ;  /* 0x0000000505057c20 */ /* 0x000fe20008410000 */
[----:B------:R-:W-:-:S02]  /*1030*/  FMUL.FTZ R6, R6, UR5 ;  /* 0x0000000506067c20 */ /* 0x000fc40008410000 */
[----:B------:R-:W-:Y:S02]  /*1040*/  FMUL.FTZ R7, R7, UR5 ;  /* 0x0000000507077c20 */ /* 0x000fe40008410000 */
        /* <DEDUP_REMOVED lines=14> */
        .weak           $__internal_86_$__cuda_sm20_div_u16
        .type           $__internal_86_$__cuda_sm20_div_u16,@function
        .size           $__internal_86_$__cuda_sm20_div_u16,(.L_x_4776 - $__internal_86_$__cuda_sm20_div_u16)
$__internal_86_$__cuda_sm20_div_u16:
        /* <DEDUP_REMOVED lines=18> */
[----:B------:R-:W-:Y:S06]  /*1250*/  RET.REL.NODEC R2 `(_ZN2at6native57_GLOBAL__N__f3eca4a2_24_ForeachBinaryOpScalar_cu_86b9896c25multi_tensor_apply_kernelINS1_18TensorListMetadataILi2EEENS1_21BinaryOpScalarFunctorIN3c104HalfELi2ELi1ELi1EEEJSt10multipliesIfEfEEEvT_T0_DpT1_) ;  /* 0xffffffec02687950 */ /* 0x000fec0003c3ffff */
.L_x_4327:
        /* <DEDUP_REMOVED lines=10> */
.L_x_4776:


//--------------------- .text._ZN2at6native57_GLOBAL__N__f3eca4a2_24_ForeachBinaryOpScalar_cu_86b9896c25multi_tensor_apply_kernelINS1_18TensorListMetadataILi2EEENS1_21BinaryOpScalarFunctorIbLi2ELi1ELi1EEEJSt10multipliesIbEbEEEvT_T0_DpT1_ --------------------------
	.section	.text._ZN2at6native57_GLOBAL__N__f3eca4a2_24_ForeachBinaryOpScalar_cu_86b9896c25multi_tensor_apply_kernelINS1_18TensorListMetadataILi2EEENS1_21BinaryOpScalarFunctorIbLi2ELi1ELi1EEEJSt10multipliesIbEbEEEvT_T0_DpT1_,"ax",@progbits
	.align	128
.text._ZN2at6native57_GLOBAL__N__f3eca4a2_24_ForeachBinaryOpScalar_cu_86b9896c25multi_tensor_apply_kernelINS1_18TensorListMetadataILi2EEENS1_21BinaryOpScalarFunctorIbLi2ELi1ELi1EEEJSt10multipliesIbEbEEEvT_T0_DpT1_:
        .type           _ZN2at6native57_GLOBAL__N__f3eca4a2_24_ForeachBinaryOpScalar_cu_86b9896c25multi_tensor_apply_kernelINS1_18TensorListMetadataILi2EEENS1_21BinaryOpScalarFunctorIbLi2ELi1ELi1EEEJSt10multipliesIbEbEEEvT_T0_DpT1_,@function
        .size           _ZN2at6native57_GLOBAL__N__f3eca4a2_24_ForeachBinaryOpScalar_cu_86b9896c25multi_tensor_apply_kernelINS1_18TensorListMetadataILi2EEENS1_21BinaryOpScalarFunctorIbLi2ELi1ELi1EEEJSt10multipliesIbEbEEEvT_T0_DpT1_,(.L_x_4778 - _ZN2at6native57_GLOBAL__N__f3eca4a2_24_ForeachBinaryOpScalar_cu_86b9896c25multi_tensor_apply_kernelINS1_18TensorListMetadataILi2EEENS1_21BinaryOpScalarFunctorIbLi2ELi1ELi1EEEJSt10multipliesIbEbEEEvT_T0_DpT1_)
        .other          _ZN2at6native57_GLOBAL__N__f3eca4a2_24_ForeachBinaryOpScalar_cu_86b9896c25multi_tensor_apply_kernelINS1_18TensorListMetadataILi2EEENS1_21BinaryOpScalarFunctorIbLi2ELi1ELi1EEEJSt10multipliesIbEbEEEvT_T0_DpT1_,@"STO_CUDA_ENTRY STV_DEFAULT"
_ZN2at6native57_GLOBAL__N__f3eca4a2_24_ForeachBinaryOpScalar_cu_86b9896c25multi_tensor_apply_kernelINS1_18TensorListMetadataILi2EEENS1_21BinaryOpScalarFunctorIbLi2ELi1ELi1EEEJSt10multipliesIbEbEEEvT_T0_DpT1_:
        /* <DEDUP_REMOVED lines=39> */
[----:B------:R-:W-:Y:S05]  /*0270*/  CALL.REL.NOINC `($__internal_87_$__cuda_sm20_div_u16) ;  /* 0x00000010004c7944 */ /* 0x000fea0003c00000 */
        /* <DEDUP_REMOVED lines=59> */
.L_x_4330:
        /* <DEDUP_REMOVED lines=31> */
[----:B-1----:R-:W-:Y:S02]  /*0820*/  ISETP.NE.AND P4, PT, RZ, UR10, P2 ;  /* 0x0000000aff007c0c */ /* 0x002fe40009785270 */
[----:B------:R-:W-:Y:S02]  /*0830*/  @!P3 IADD3.X R5, PT, PT, R3, UR8, RZ, P6, !PT ;  /* 0x000000080305bc10 */ /* 0x000fe4000b7fe4ff */
[----:B------:R-:W-:-:S02]  /*0840*/  @!P3 SEL R9, RZ, 0x1, !P4 ;  /* 0x00000001ff09b807 */ /* 0x000fc40006000000 */
[----:B---3--:R-:W-:Y:S02]  /*0850*/  ISETP.NE.AND P2, PT, R6, RZ, !P5 ;  /* 0x000000ff0600720c */ /* 0x008fe40006f45270 */
[----:B------:R-:W-:Y:S01]  /*0860*/  IADD3 R12, P4, P6, R7, UR33, R12 ;  /* 0x00000021070c7c10 */ /* 0x000fe2000fe9e00c */
[----:B------:R0:W-:Y:S01]  /*0870*/  @!P3 STG.E.U8 desc[UR28][R4.64], R9 ;  /* 0x000000090400b986 */ /* 0x0001e2000c10111c */
[----:B------:R-:W-:Y:S02]  /*0880*/  ISETP.NE.AND P2, PT, RZ, UR10, P2 ;  /* 0x0000000aff007c0c */ /* 0x000fe40009745270 */
        /* <DEDUP_REMOVED lines=14> */
[----:B------:R-:W-:Y:S02]  /*0970*/  ISETP.NE.AND P5, PT, RZ, UR10, P5 ;  /* 0x0000000aff007c0c */ /* 0x000fe4000afa5270 */
[----:B------:R-:W-:Y:S02]  /*0980*/  @!P0 IADD3.X R5, PT, PT, R3, UR20, RZ, P2, !PT ;  /* 0x0000001403058c10 */ /* 0x000fe400097fe4ff */
[----:B------:R-:W-:-:S02]  /*0990*/  ISETP.GE.U32.AND P2, PT, R8, UR32, PT ;  /* 0x0000002008007c0c */ /* 0x000fc4000bf46070 */
[----:B------:R-:W-:Y:S02]  /*09a0*/  ISETP.NE.AND P4, PT, RZ, UR10, P4 ;  /* 0x0000000aff007c0c */ /* 0x000fe4000a785270 */
        /* <DEDUP_REMOVED lines=35> */
[----:B------:R-:W-:Y:S02]  /*0be0*/  ISETP.NE.AND P0, PT, RZ, UR10, P0 ;  /* 0x0000000aff007c0c */ /* 0x000fe40008705270 */
[----:B---3--:R-:W-:Y:S02]  /*0bf0*/  ISETP.NE.AND P1, PT, R10, RZ, !P2 ;  /* 0x000000ff0a00720c */ /* 0x008fe40005725270 */
[----:B------:R-:W-:Y:S02]  /*0c00*/  @!P3 SEL R17, RZ, 0x1, !P0 ;  /* 0x00000001ff11b807 */ /* 0x000fe40004000000 */
[----:B------:R-:W-:Y:S02]  /*0c10*/  ISETP.NE.AND P1, PT, RZ, UR10, P1 ;  /* 0x0000000aff007c0c */ /* 0x000fe40008f25270 */
[----:B----4-:R-:W-:Y:S01]  /*0c20*/  ISETP.NE.AND P0, PT, R12, RZ, !P4 ;  /* 0x000000ff0c00720c */ /* 0x010fe20006705270 */
[----:B------:R0:W-:Y:S01]  /*0c30*/  @!P3 STG.E.U8 desc[UR28][R4.64], R17 ;  /* 0x000000110400b986 */ /* 0x0001e2000c10111c */
[----:B------:R-:W-:-:S02]  /*0c40*/  @!P2 IADD3 R6, P3, PT, R2, UR37, RZ ;  /* 0x000000250206ac10 */ /* 0x000fc4000ff7e0ff */
[----:B------:R-:W-:Y:S02]  /*0c50*/  SEL R13, RZ, 0x1, !P1 ;  /* 0x00000001ff0d7807 */ /* 0x000fe40004800000 */
[----:B-----5:R-:W-:Y:S02]  /*0c60*/  ISETP.NE.AND P1, PT, R14, RZ, !P6 ;  /* 0x000000ff0e00720c */ /* 0x020fe40007725270 */
[----:B------:R-:W-:Y:S02]  /*0c70*/  @!P2 IADD3.X R7, PT, PT, R3, UR16, RZ, P3, !PT ;  /* 0x000000100307ac10 */ /* 0x000fe40009ffe4ff */
[----:B------:R-:W-:Y:S02]  /*0c80*/  ISETP.NE.AND P0, PT, RZ, UR10, P0 ;  /* 0x0000000aff007c0c */ /* 0x000fe40008705270 */
[----:B------:R-:W-:Y:S02]  /*0c90*/  @!P6 IADD3 R10, P3, PT, R2, UR21, RZ ;  /* 0x00000015020aec10 */ /* 0x000fe4000ff7e0ff */
[----:B------:R-:W-:-:S02]  /*0ca0*/  ISETP.NE.AND P1, PT, RZ, UR10, P1 ;  /* 0x0000000aff007c0c */ /* 0x000fc40008f25270 */
        /* <DEDUP_REMOVED lines=9> */
.L_x_4329:
        /* <DEDUP_REMOVED lines=37> */
[----:B-1----:R-:W-:Y:S02]  /*0f90*/  ISETP.NE.AND P4, PT, RZ, UR4, P4 ;  /* 0x00000004ff007c0c */ /* 0x002fe4000a785270 */
[----:B------:R-:W-:Y:S02]  /*0fa0*/  @!P3 IADD3.X R3, PT, PT, R11, UR8, RZ, P5, !PT ;  /* 0x000000080b03bc10 */ /* 0x000fe4000affe4ff */
[----:B------:R-:W-:-:S02]  /*0fb0*/  @!P3 SEL R11, RZ, 0x1, !P4 ;  /* 0x00000001ff0bb807 */ /* 0x000fc40006000000 */
[----:B---3--:R-:W-:Y:S02]  /*0fc0*/  ISETP.NE.AND P6, PT, R4, RZ, !P2 ;  /* 0x000000ff0400720c */ /* 0x008fe400057c5270 */
[----:B------:R-:W-:Y:S01]  /*0fd0*/  @!P2 IADD3 R4, P5, PT, R10, UR30, RZ ;  /* 0x0000001e0a04ac10 */ /* 0x000fe2000ffbe0ff */
[----:B------:R1:W-:Y:S01]  /*0fe0*/  @!P3 STG.E.U8 desc[UR28][R2.64], R11 ;  /* 0x0000000b0200b986 */ /* 0x0003e2000c10111c */
[----:B----4-:R-:W-:Y:S02]  /*0ff0*/  ISETP.NE.AND P4, PT, R6, RZ, !P1 ;  /* 0x000000ff0600720c */ /* 0x010fe40004f85270 */
[----:B------:R-:W-:Y:S02]  /*1000*/  ISETP.NE.AND P3, PT, RZ, UR4, P6 ;  /* 0x00000004ff007c0c */ /* 0x000fe4000b765270 */
[----:B------:R-:W-:Y:S02]  /*1010*/  @!P2 IADD3.X R5, PT, PT, R15, UR8, RZ, P5, !PT ;  /* 0x000000080f05ac10 */ /* 0x000fe4000affe4ff */
[----:B------:R-:W-:-:S02]  /*1020*/  @!P1 IADD3 R6, P5, PT, R12, UR30, RZ ;  /* 0x0000001e0c069c10 */ /* 0x000fc4000ffbe0ff */
[----:B------:R-:W-:Y:S02]  /*1030*/  ISETP.NE.AND P4, PT, RZ, UR4, P4 ;  /* 0x00000004ff007c0c */ /* 0x000fe4000a785270 */
[----:B0-----:R-:W-:Y:S02]  /*1040*/  SEL R9, RZ, 0x1, !P3 ;  /* 0x00000001ff097807 */ /* 0x001fe40005800000 */
[----:B------:R-:W-:Y:S02]  /*1050*/  @!P1 IADD3.X R7, PT, PT, R16, UR8, RZ, P5, !PT ;  /* 0x0000000810079c10 */ /* 0x000fe4000affe4ff */
[----:B------:R-:W-:Y:S01]  /*1060*/  SEL R15, RZ, 0x1, !P4 ;  /* 0x00000001ff0f7807 */ /* 0x000fe20006000000 */
[----:B------:R1:W-:Y:S01]  /*1070*/  @!P2 STG.E.U8 desc[UR28][R4.64], R9 ;  /* 0x000000090400a986 */ /* 0x0003e2000c10111c */
[----:B-----5:R-:W-:-:S03]  /*1080*/  ISETP.NE.AND P3, PT, R8, RZ, !P0 ;  /* 0x000000ff0800720c */ /* 0x020fc60004765270 */
[----:B------:R1:W-:Y:S01]  /*1090*/  @!P1 STG.E.U8 desc[UR28][R6.64], R15 ;  /* 0x0000000f06009986 */ /* 0x0003e2000c10111c */
[----:B------:R-:W-:Y:S01]  /*10a0*/  ISETP.NE.AND P3, PT, RZ, UR4, P3 ;  /* 0x00000004ff007c0c */ /* 0x000fe20009f65270 */
[----:B------:R-:W-:-:S12]  /*10b0*/  @P0 EXIT ;  /* 0x000000000000094d */ /* 0x000fd80003800000 */
[----:B-1----:R-:W-:Y:S02]  /*10c0*/  IADD3 R2, P0, PT, R13, UR30, RZ ;  /* 0x0000001e0d027c10 */ /* 0x002fe4000ff1e0ff */
[----:B------:R-:W-:Y:S02]  /*10d0*/  SEL R5, RZ, 0x1, !P3 ;  /* 0x00000001ff057807 */ /* 0x000fe40005800000 */
[----:B------:R-:W-:-:S05]  /*10e0*/  IADD3.X R3, PT, PT, R14, UR8, RZ, P0, !PT ;  /* 0x000000080e037c10 */ /* 0x000fca00087fe4ff */
[----:B------:R-:W-:Y:S01]  /*10f0*/  STG.E.U8 desc[UR28][R2.64], R5 ;  /* 0x0000000502007986 */ /* 0x000fe2000c10111c */
[----:B------:R-:W-:Y:S05]  /*1100*/  EXIT ;  /* 0x000000000000794d */ /* 0x000fea0003800000 */
.L_x_4328:
        /* <DEDUP_REMOVED lines=9> */
.L_x_4331:
        /* <DEDUP_REMOVED lines=9> */
[----:B------:R-:W-:-:S02]  /*1230*/  ISETP.NE.AND P0, PT, R0, RZ, P2 ;  /* 0x000000ff0000720c */ /* 0x000fc40001705270 */
[----:B------:R-:W-:Y:S02]  /*1240*/  ISETP.NE.AND P4, PT, R6, RZ, P2 ;  /* 0x000000ff0600720c */ /* 0x000fe40001785270 */
[----:B------:R-:W-:Y:S02]  /*1250*/  ISETP.NE.AND P3, PT, R5, RZ, P2 ;  /* 0x000000ff0500720c */ /* 0x000fe40001765270 */
[----:B------:R-:W-:Y:S02]  /*1260*/  ISETP.NE.AND P1, PT, R4, RZ, P2 ;  /* 0x000000ff0400720c */ /* 0x000fe40001725270 */
        /* <DEDUP_REMOVED lines=20> */
        .weak           $__internal_87_$__cuda_sm20_div_u16
        .type           $__internal_87_$__cuda_sm20_div_u16,@function
        .size           $__internal_87_$__cuda_sm20_div_u16,(.L_x_4778 - $__internal_87_$__cuda_sm20_div_u16)
$__internal_87_$__cuda_sm20_div_u16:
        /* <DEDUP_REMOVED lines=19> */
[----:B------:R-:W-:Y:S05]  /*14e0*/  RET.REL.NODEC R2 `(_ZN2at6native57_GLOBAL__N__f3eca4a2_24_ForeachBinaryOpScalar_cu_86b9896c25multi_tensor_apply_kernelINS1_18TensorListMetadataILi2EEENS1_21BinaryOpScalarFunctorIbLi2ELi1ELi1EEEJSt10multipliesIbEbEEEvT_T0_DpT1_) ;  /* 0xffffffe802c47950 */ /* 0x000fea0003c3ffff */
.L_x_4332:
        /* <DEDUP_REMOVED lines=9> */
.L_x_4778:


//--------------------- .text._ZN2at6native57_GLOBAL__N__f3eca4a2_24_ForeachBinaryOpScalar_cu_86b9896c25multi_tensor_apply_kernelINS1_18TensorListMetadataILi2EEENS1_21BinaryOpScalarFunctorIN3c107complexIfEELi2ELi1ELi1EEEJSt10multipliesIS8_ES8_EEEvT_T0_DpT1_ --------------------------
	.section	.text._ZN2at6native57_GLOBAL__N__f3eca4a2_24_ForeachBinaryOpScalar_cu_86b9896c25multi_tensor_apply_kernelINS1_18TensorListMetadataILi2EEENS1_21BinaryOpScalarFunctorIN3c107complexIfEELi2ELi1ELi1EEEJSt10multipliesIS8_ES8_EEEvT_T0_DpT1_,"ax",@progbits
	.align	128
.text._ZN2at6native57_GLOBAL__N__f3eca4a2_24_ForeachBinaryOpScalar_cu_86b9896c25multi_tensor_apply_kernelINS1_18TensorListMetadataILi2EEENS1_21BinaryOpScalarFunctorIN3c107complexIfEELi2ELi1ELi1EEEJSt10multipliesIS8_ES8_EEEvT_T0_DpT1_:
        .type           _ZN2at6native57_GLOBAL__N__f3eca4a2_24_ForeachBinaryOpScalar_cu_86b9896c25multi_tensor_apply_kernelINS1_18TensorListMetadataILi2EEENS1_21BinaryOpScalarFunctorIN3c107complexIfEELi2ELi1ELi1EEEJSt10multipliesIS8_ES8_EEEvT_T0_DpT1_,@function
        .size           _ZN2at6native57_GLOBAL__N__f3eca4a2_24_ForeachBinaryOpScalar_cu_86b9896c25multi_tensor_apply_kernelINS1_18TensorListMetadataILi2EEENS1_21BinaryOpScalarFunctorIN3c107complexIfEELi2ELi1ELi1EEEJSt10multipliesIS8_ES8_EEEvT_T0_DpT1_,(.L_x_4780 - _ZN2at6native57_GLOBAL__N__f3eca4a2_24_ForeachBinaryOpScalar_cu_86b9896c25multi_tensor_apply_kernelINS1_18TensorListMetadataILi2EEENS1_21BinaryOpScalarFunctorIN3c107complexIfEELi2ELi1ELi1EEEJSt10multipliesIS8_ES8_EEEvT_T0_DpT1_)
        .other          _ZN2at6native57_GLOBAL__N__f3eca4a2_24_ForeachBinaryOpScalar_cu_86b9896c25multi_tensor_apply_kernelINS1_18TensorListMetadataILi2EEENS1_21BinaryOpScalarFunctorIN3c107complexIfEELi2ELi1ELi1EEEJSt10multipliesIS8_ES8_EEEvT_T0_DpT1_,@"STO_CUDA_ENTRY STV_DEFAULT"
_ZN2at6native57_GLOBAL__N__f3eca4a2_24_ForeachBinaryOpScalar_cu_86b9896c25multi_tensor_apply_kernelINS1_18TensorListMetadataILi2EEENS1_21BinaryOpScalarFunctorIN3c107complexIfEELi2ELi1ELi1EEEJSt10multipliesIS8_ES8_EEEvT_T0_DpT1_:
        /* <DEDUP_REMOVED lines=23> */
[----:B------:R-:W0:Y:S01]  /*0170*/  S2R R0, SR_TID.X ;  /* 0x0000000000007919 */ /* 0x000e220000002100 */
[C---:B------:R-:W-:Y:S01]  /*0180*/  ISETP.LT.U32.AND P0, PT, R2.reuse, 0x10000, PT ;  /* 0x000100000200780c */ /* 0x040fe20003f01070 */
[----:B------:R-:W1:Y:S03]  /*0190*/  LDCU UR8, c[0x0][0x360] ;  /* 0x00006c00ff0877ac */ /* 0x000e660008000800 */
[C---:B------:R-:W-:Y:S01]  /*01a0*/  ISETP.LT.U32.AND.EX P0, PT, R3.reuse, RZ, PT, P0 ;  /* 0x000000ff0300720c */ /* 0x040fe20003f01100 */
[----:B------:R-:W2:Y:S03]  /*01b0*/  LDCU.64 UR10, c[0x0][0xfd0] ;  /* 0x0001fa00ff0a77ac */ /* 0x000ea60008000a00 */
[----:B------:R-:W-:Y:S01]  /*01c0*/  SEL R2, R2, 0x10000, P0 ;  /* 0x0001000002027807 */ /* 0x000fe20000000000 */
[----:B------:R-:W-:Y:S01]  /*01d0*/  UMOV UR4, URZ ;  /* 0x000000ff00047c82 */ /* 0x000fe20008000000 */
[----:B------:R-:W-:Y:S01]  /*01e0*/  SEL R3, R3, RZ, P0 ;  /* 0x000000ff03037207 */ /* 0x000fe20000000000 */
[----:B------:R-:W-:-:S06]  /*01f0*/  UMOV UR5, URZ ;  /* 0x000000ff00057c82 */ /* 0x000fcc0008000000 */
.L_x_4334:
[----:B0-----:R-:W-:Y:S02]  /*0200*/  IADD3 R29, P1, PT, R0, UR4, RZ ;  /* 0x00000004001d7c10 */ /* 0x001fe4000ff3e0ff */
[----:B------:R-:W-:Y:S02]  /*0210*/  CS2R R22, SRZ ;  /* 0x0000000000167805 */ /* 0x000fe4000001ff00 */
[C---:B------:R-:W-:Y:S01]  /*0220*/  ISETP.GE.U32.AND P0, PT, R29.reuse, R2, PT ;  /* 0x000000021d00720c */ /* 0x040fe20003f06070 */
[----:B------:R-:W-:Y:S01]  /*0230*/  IMAD.X R17, RZ, RZ, UR5, P1 ;  /* 0x00000005ff117e24 */ /* 0x000fe200088e06ff */
[----:B-1----:R-:W-:-:S04]  /*0240*/  IADD3 R19, P2, PT, R29, UR8, RZ ;  /* 0x000000081d137c10 */ /* 0x002fc8000ff5e0ff */
[-C--:B------:R-:W-:Y:S01]  /*0250*/  ISETP.GE.U32.AND.EX P0, PT, R17, R3.reuse, PT, P0 ;  /* 0x000000031100720c */ /* 0x080fe20003f06100 */
[----:B------:R-:W-:Y:S01]  /*0260*/  IMAD.X R28, RZ, RZ, R17, P2 ;  /* 0x000000ffff1c7224 */ /* 0x000fe200010e0611 */
[CC--:B------:R-:W-:Y:S02]  /*0270*/  ISETP.GE.U32.AND P1, PT, R19.reuse, R2.reuse, PT ;  /* 0x000000021300720c */ /* 0x0c0fe40003f26070 */
[----:B------:R-:W-:Y:S02]  /*0280*/  IADD3 R25, P3, PT, R19, UR8, RZ ;  /* 0x0000000813197c10 */ /* 0x000fe4000ff7e0ff */
[----:B------:R-:W-:Y:S02]  /*0290*/  ISETP.GE.U32.AND.EX P1, PT, R28, R3, PT, P1 ;  /* 0x000000031c00720c */ /* 0x000fe40003f26110 */
[C---:B------:R-:W-:Y:S01]  /*02a0*/  ISETP.GE.U32.AND P2, PT, R25.reuse, R2, PT ;  /* 0x000000021900720c */ /* 0x040fe20003f46070 */
[----:B------:R-:W-:Y:S01]  /*02b0*/  IMAD.X R24, RZ, RZ, R28, P3 ;  /* 0x000000ffff187224 */ /* 0x000fe200018e061c */
[----:B------:R-:W-:-:S03]  /*02c0*/  IADD3 R5, P3, PT, R25, UR8, RZ ;  /* 0x0000000819057c10 */ /* 0x000fc6000ff7e0ff */
[----:B------:R-:W-:Y:S02]  /*02d0*/  @!P0 LEA R14, P4, R29, R8, 0x3 ;  /* 0x000000081d0e8211 */ /* 0x000fe400078818ff */
[----:B------:R-:W-:Y:S01]  /*02e0*/  ISETP.GE.U32.AND.EX P2, PT, R24, R3, PT, P2 ;  /* 0x000000031800720c */ /* 0x000fe20003f46120 */
[----:B------:R-:W-:Y:S01]  /*02f0*/  IMAD.X R4, RZ, RZ, R24, P3 ;  /* 0x000000ffff047224 */ /* 0x000fe200018e0618 */
[----:B------:R-:W-:Y:S02]  /*0300*/  ISETP.GE.U32.AND P5, PT, R5, R2, PT ;  /* 0x000000020500720c */ /* 0x000fe40003fa6070 */
[----:B------:R-:W-:Y:S02]  /*0310*/  @!P0 LEA.HI.X R15, R29, R9, R17, 0x3, P4 ;  /* 0x000000091d0f8211 */ /* 0x000fe400020f1c11 */
[----:B------:R-:W-:Y:S02]  /*0320*/  ISETP.GE.U32.AND.EX P3, PT, R4, R3, PT, P5 ;  /* 0x000000030400720c */ /* 0x000fe40003f66150 */
[----:B------:R-:W-:Y:S01]  /*0330*/  @!P1 LEA R26, P4, R19, R8, 0x3 ;  /* 0x00000008131a9211 */ /* 0x000fe200078818ff */
[----:B------:R0:W2:Y:S01]  /*0340*/  @!P0 LDG.E.64 R22, desc[UR6][R14.64] ;  /* 0x000000060e168981 */ /* 0x0000a2000c1e1b00 */
[----:B------:R-:W-:-:S02]  /*0350*/  CS2R R10, SRZ ;  /* 0x00000000000a7805 */ /* 0x000fc4000001ff00 */
[-C--:B------:R-:W-:Y:S02]  /*0360*/  @!P1 LEA.HI.X R27, R19, R9.reuse, R28, 0x3, P4 ;  /* 0x00000009131b9211 */ /* 0x080fe400020f1c1c */
[C---:B------:R-:W-:Y:S02]  /*0370*/  @!P2 LEA R20, P4, R25.reuse, R8, 0x3 ;  /* 0x000000081914a211 */ /* 0x040fe400078818ff */
[----:B------:R-:W-:Y:S01]  /*0380*/  CS2R R12, SRZ ;  /* 0x00000000000c7805 */ /* 0x000fe2000001ff00 */
[----:B------:R1:W3:Y:S01]  /*0390*/  @!P1 LDG.E.64 R10, desc[UR6][R26.64] ;  /* 0x000000061a0a9981 */ /* 0x0002e2000c1e1b00 */
[----:B------:R-:W-:Y:S02]  /*03a0*/  @!P2 LEA.HI.X R21, R25, R9, R24, 0x3, P4 ;  /* 0x000000091915a211 */ /* 0x000fe400020f1c18 */
[----:B0-----:R-:W-:-:S03]  /*03b0*/  CS2R R14, SRZ ;  /* 0x00000000000e7805 */ /* 0x001fc6000001ff00 */
[----:B------:R0:W4:Y:S01]  /*03c0*/  @!P2 LDG.E.64 R12, desc[UR6][R20.64] ;  /* 0x00000006140ca981 */ /* 0x000122000c1e1b00 */
[----:B-1----:R-:W-:-:S04]  /*03d0*/  @!P3 LEA R26, P4, R5, R8, 0x3 ;  /* 0x00000008051ab211 */ /* 0x002fc800078818ff */
[----:B------:R-:W-:-:S05]  /*03e0*/  @!P3 LEA.HI.X R27, R5, R9, R4, 0x3, P4 ;  /* 0x00000009051bb211 */ /* 0x000fca00020f1c04 */
[----:B------:R4:W5:Y:S01]  /*03f0*/  @!P3 LDG.E.64 R14, desc[UR6][R26.64] ;  /* 0x000000061a0eb981 */ /* 0x000962000c1e1b00 */
[----:B------:R-:W-:-:S04]  /*0400*/  @!P0 LEA R16, P4, R29, R6, 0x3 ;  /* 0x000000061d108211 */ /* 0x000fc800078818ff */
[----:B------:R-:W-:Y:S02]  /*0410*/  @!P0 LEA.HI.X R17, R29, R7, R17, 0x3, P4 ;  /* 0x000000071d118211 */ /* 0x000fe400020f1c11 */
[----:B------:R-:W-:-:S04]  /*0420*/  @!P1 LEA R18, P4, R19, R6, 0x3 ;  /* 0x0000000613129211 */ /* 0x000fc800078818ff */
[----:B------:R-:W-:Y:S01]  /*0430*/  @!P1 LEA.HI.X R19, R19, R7, R28, 0x3, P4 ;  /* 0x0000000713139211 */ /* 0x000fe200020f1c1c */
[----:B------:R-:W-:-:S04]  /*0440*/  ULEA UR4, UP0, UR8, UR4, 0x2 ;  /* 0x0000000408047291 */ /* 0x000fc8000f8010ff */
[----:B------:R-:W-:Y:S01]  /*0450*/  UIADD3.X UR5, UPT, UPT, URZ, UR5, URZ, UP0, !UPT ;  /* 0x00000005ff057290 */ /* 0x000fe200087fe4ff */
[C---:B--2---:R-:W-:Y:S01]  /*0460*/  FMUL.FTZ R29, R23.reuse, UR11 ;  /* 0x0000000b171d7c20 */ /* 0x044fe20008410000 */
[----:B------:R-:W-:-:S03]  /*0470*/  FMUL.FTZ R23, R23, UR10 ;  /* 0x0000000a17177c20 */ /* 0x000fc60008410000 */
[C---:B0-----:R-:W-:Y:S01]  /*0480*/  FFMA.FTZ R20, R22.reuse, UR10, -R29 ;  /* 0x0000000a16147c23 */ /* 0x041fe2000801081d */
[----:B------:R-:W-:Y:S01]  /*0490*/  FFMA.FTZ R21, R22, UR11, R23 ;  /* 0x0000000b16157c23 */ /* 0x000fe20008010017 */
[-C--:B------:R-:W-:Y:S01]  /*04a0*/  @!P2 LEA R22, P4, R25, R6.reuse, 0x3 ;  /* 0x000000061916a211 */ /* 0x080fe200078818ff */
[C---:B---3--:R-:W-:Y:S01]  /*04b0*/  FMUL.FTZ R29, R11.reuse, UR11 ;  /* 0x0000000b0b1d7c20 */ /* 0x048fe20008410000 */
[----:B------:R-:W-:Y:S02]  /*04c0*/  FMUL.FTZ R11, R11, UR10 ;  /* 0x0000000a0b0b7c20 */ /* 0x000fe40008410000 */
[----:B------:R-:W-:Y:S01]  /*04d0*/  @!P2 LEA.HI.X R23, R25, R7, R24, 0x3, P4 ;  /* 0x000000071917a211 */ /* 0x000fe200020f1c18 */
[C---:B------:R-:W-:Y:S01]  /*04e0*/  FFMA.FTZ R24, R10.reuse, UR10, -R29 ;  /* 0x0000000a0a187c23 */ /* 0x040fe2000801081d */
[----:B------:R-:W-:Y:S01]  /*04f0*/  FFMA.FTZ R25, R10, UR11, R11 ;  /* 0x0000000b0a197c23 */ /* 0x000fe2000801000b */
[----:B------:R-:W-:Y:S01]  /*0500*/  @!P3 LEA R10, P4, R5, R6, 0x3 ;  /* 0x00000006050ab211 */ /* 0x000fe200078818ff */
[C---:B----4-:R-:W-:Y:S01]  /*0510*/  FMUL.FTZ R27, R13.reuse, UR11 ;  /* 0x0000000b0d1b7c20 */ /* 0x050fe20008410000 */
[----:B------:R-:W-:-:S02]  /*0520*/  FMUL.FTZ R13, R13, UR10 ;  /* 0x0000000a0d0d7c20 */ /* 0x000fc40008410000 */
[----:B------:R-:W-:Y:S02]  /*0530*/  @!P3 LEA.HI.X R11, R5, R7, R4, 0x3, P4 ;  /* 0x00000007050bb211 */ /* 0x000fe400020f1c04 */
[C---:B------:R-:W-:Y:S01]  /*0540*/  FFMA.FTZ R5, R12.reuse, UR11, R13 ;  /* 0x0000000b0c057c23 */ /* 0x040fe2000801000d */
[----:B------:R-:W-:Y:S01]  /*0550*/  FFMA.FTZ R4, R12, UR10, -R27 ;  /* 0x0000000a0c047c23 */ /* 0x000fe2000801081b */
[C---:B-----5:R-:W-:Y:S01]  /*0560*/  FMUL.FTZ R13, R15.reuse, UR11 ;  /* 0x0000000b0f0d7c20 */ /* 0x060fe20008410000 */
[----:B------:R-:W-:-:S03]  /*0570*/  FMUL.FTZ R15, R15, UR10 ;  /* 0x0000000a0f0f7c20 */ /* 0x000fc60008410000 */
[C---:B------:R-:W-:Y:S01]  /*0580*/  FFMA.FTZ R12, R14.reuse, UR10, -R13 ;  /* 0x0000000a0e0c7c23 */ /* 0x040fe2000801080d */
[----:B------:R-:W-:Y:S01]  /*0590*/  FFMA.FTZ R13, R14, UR11, R15 ;  /* 0x0000000b0e0d7c23 */ /* 0x000fe2000801000f */
[----:B------:R3:W-:Y:S01]  /*05a0*/  @!P0 STG.E.64 desc[UR6][R16.64], R20 ;  /* 0x0000001410008986 */ /* 0x0007e2000c101b06 */
[----:B------:R-:W-:-:S03]  /*05b0*/  IMAD.U32 R14, RZ, RZ, UR5 ;  /* 0x00000005ff0e7e24 */ /* 0x000fc6000f8e00ff */
[----:B------:R3:W-:Y:S01]  /*05c0*/  @!P1 STG.E.64 desc[UR6][R18.64], R24 ;  /* 0x0000001812009986 */ /* 0x0007e2000c101b06 */
[----:B------:R-:W-:-:S03]  /*05d0*/  ISETP.LE.U32.AND P0, PT, R2, UR4, PT ;  /* 0x0000000402007c0c */ /* 0x000fc6000bf03070 */
[----:B------:R3:W-:Y:S04]  /*05e0*/  @!P2 STG.E.64 desc[UR6][R22.64], R4 ;  /* 0x000000041600a986 */ /* 0x0007e8000c101b06 */
[----:B------:R3:W-:Y:S01]  /*05f0*/  @!P3 STG.E.64 desc[UR6][R10.64], R12 ;  /* 0x0000000c0a00b986 */ /* 0x0007e2000c101b06 */
[----:B------:R-:W-:-:S13]  /*0600*/  ISETP.GE.U32.AND.EX P0, PT, R14, R3, PT, P0 ;  /* 0x000000030e00720c */ /* 0x000fda0003f06100 */
[----:B---3--:R-:W-:Y:S05]  /*0610*/  @!P0 BRA `(.L_x_4334) ;  /* 0xfffffff800f88947 */ /* 0x008fea000383ffff */
[----:B------:R-:W-:Y:S05]  /*0620*/  EXIT ;  /* 0x000000000000794d */ /* 0x000fea0003800000 */
.L_x_4333:
[----:B------:R-:W0:Y:S02]  /*0630*/  S2R R0, SR_TID.X ;  /* 0x0000000000007919 */ /* 0x000e240000002100 */
[----:B0-----:R-:W-:-:S03]  /*0640*/  IMAD.WIDE.U32 R4, R0, 0x4, RZ ;  /* 0x0000000400047825 */ /* 0x001fc600078e00ff */
[----:B------:R-:W-:-:S04]  /*0650*/  ISETP.GE.U32.AND P0, PT, R4, R2, PT ;  /* 0x000000020400720c */ /* 0x000fc80003f06070 */
[----:B------:R-:W-:-:S13]  /*0660*/  ISETP.GE.AND.EX P0, PT, R5, R3, PT, P0 ;  /* 0x000000030500720c */ /* 0x000fda0003f06300 */
[----:B------:R-:W-:Y:S05]  /*0670*/  @P0 EXIT ;  /* 0x000000000000094d */ /* 0x000fea0003800000 */
[----:B------:R-:W-:Y:S01]  /*0680*/  IMAD.MOV.U32 R5, RZ, RZ, R0 ;  /* 0x000000ffff057224 */ /* 0x000fe200078e0000 */
[----:B------:R-:W0:Y:S01]  /*0690*/  LDCU UR4, c[0x0][0x360] ;  /* 0x00006c00ff0477ac */ /* 0x000e220008000800 */
[----:B------:R-:W-:Y:S01]  /*06a0*/  IMAD.MOV.U32 R0, RZ, RZ, RZ ;  /* 0x000000ffff007224 */ /* 0x000fe200078e00ff */
[----:B------:R-:W1:Y:S06]  /*06b0*/  LDCU.64 UR8, c[0x0][0xfd0] ;  /* 0x0001fa00ff0877ac */ /* 0x000e6c0008000a00 */
.L_x_4335:
[C---:B------:R-:W-:Y:S01]  /*06c0*/  IMAD.SHL.U32 R25, R5.reuse, 0x20, RZ ;  /* 0x0000002005197824 */ /* 0x040fe200078e00ff */
[----:B--2---:R-:W-:-:S04]  /*06d0*/  SHF.L.U64.HI R11, R5, 0x5, R0 ;  /* 0x00000005050b7819 */ /* 0x004fc80000010200 */
[----:B------:R-:W-:-:S05]  /*06e0*/  IADD3 R12, P0, PT, R8, R25, RZ ;  /* 0x00000019080c7210 */ /* 0x000fca0007f1e0ff */
[----:B------:R-:W-:-:S06]  /*06f0*/  IMAD.X R13, R9, 0x1, R11, P0 ;  /* 0x00000001090d7824 */ /* 0x000fcc00000e060b */
[----:B------:R-:W1:Y:S01]  /*0700*/  LDG.E.ENL2.256 R12, R20, desc[UR6][R12.64] ;  /* 0xfe0000060c14797e */ /* 0x000e62000812190c */
[----:B------:R-:W-:-:S05]  /*0710*/  IADD3 R10, P0, PT, R6, R25, RZ ;  /* 0x00000019060a7210 */ /* 0x000fca0007f1e0ff */
[----:B------:R-:W-:Y:S01]  /*0720*/  IMAD.X R11, R7, 0x1, R11, P0 ;  /* 0x00000001070b7824 */ /* 0x000fe200000e060b */
[----:B0-----:R-:W-:-:S05]  /*0730*/  IADD3 R5, P0, PT, R5, UR4, RZ ;  /* 0x0000000405057c10 */ /* 0x001fca000ff1e0ff */
[----:B------:R-:W-:Y:S01]  /*0740*/  IMAD.X R0, RZ, RZ, R0, P0 ;  /* 0x000000ffff007224 */ /* 0x000fe200000e0600 */
[----:B------:R-:W-:-:S04]  /*0750*/  LOP3.LUT P0, RZ, R5, 0xffffc000, RZ, 0xc0, !PT ;  /* 0xffffc00005ff7812 */ /* 0x000fc8000780c0ff */
[----:B------:R-:W-:Y:S02]  /*0760*/  SHF.L.U64.HI R4, R5, 0x2, R0 ;  /* 0x0000000205047819 */ /* 0x000fe40000010200 */
[----:B------:R-:W-:Y:S01]  /*0770*/  LOP3.LUT P0, RZ, R0, 0x3fffffff, RZ, 0xc0, P0 ;  /* 0x3fffffff00ff7812 */ /* 0x000fe2000000c0ff */
[----:B-1----:R-:W-:Y:S01]  /*0780*/  FMUL.FTZ R17, R21, UR9 ;  /* 0x0000000915117c20 */ /* 0x002fe20008410000 */
[----:B------:R-:W-:Y:S01]  /*0790*/  FMUL.FTZ R19, R23, UR9 ;  /* 0x0000000917137c20 */ /* 0x000fe20008410000 */
[----:B------:R-:W-:Y:S01]  /*07a0*/  FMUL.FTZ R21, R21, UR8 ;  /* 0x0000000815157c20 */ /* 0x000fe20008410000 */
[----:B------:R-:W-:Y:S01]  /*07b0*/  FMUL.FTZ R23, R23, UR8 ;  /* 0x0000000817177c20 */ /* 0x000fe20008410000 */
[----:B------:R-:W-:Y:S01]  /*07c0*/  FFMA.FTZ R16, R20, UR8, -R17 ;  /* 0x0000000814107c23 */ /* 0x000fe20008010811 */
[----:B------:R-:W-:Y:S01]  /*07d0*/  FFMA.FTZ R18, R22, UR8, -R19 ;  /* 0x0000000816127c23 */ /* 0x000fe20008010813 */
[----:B------:R-:W-:Y:S01]  /*07e0*/  FFMA.FTZ R17, R20, UR9, R21 ;  /* 0x0000000914117c23 */ /* 0x000fe20008010015 */
[----:B------:R-:W-:Y:S01]  /*07f0*/  FFMA.FTZ R19, R22, UR9, R23 ;  /* 0x0000000916137c23 */ /* 0x000fe20008010017 */
[----:B------:R-:W-:Y:S01]  /*0800*/  FMUL.FTZ R21, R13, UR9 ;  /* 0x000000090d157c20 */ /* 0x000fe20008410000 */
[----:B------:R-:W-:Y:S01]  /*0810*/  FMUL.FTZ R23, R15, UR9 ;  /* 0x000000090f177c20 */ /* 0x000fe20008410000 */
[----:B------:R-:W-:Y:S01]  /*0820*/  FMUL.FTZ R13, R13, UR8 ;  /* 0x000000080d0d7c20 */ /* 0x000fe20008410000 */
[----:B------:R-:W-:Y:S01]  /*0830*/  FMUL.FTZ R15, R15, UR8 ;  /* 0x000000080f0f7c20 */ /* 0x000fe20008410000 */
[----:B------:R-:W-:Y:S01]  /*0840*/  FFMA.FTZ R20, R12, UR8, -R21 ;  /* 0x000000080c147c23 */ /* 0x000fe20008010815 */
[----:B------:R-:W-:Y:S01]  /*0850*/  FFMA.FTZ R22, R14, UR8, -R23 ;  /* 0x000000080e167c23 */ /* 0x000fe20008010817 */
[----:B------:R-:W-:Y:S01]  /*0860*/  FFMA.FTZ R21, R12, UR9, R13 ;  /* 0x000000090c157c23 */ /* 0x000fe2000801000d */
[----:B------:R-:W-:Y:S01]  /*0870*/  FFMA.FTZ R23, R14, UR9, R15 ;  /* 0x000000090e177c23 */ /* 0x000fe2000801000f */
[----:B------:R-:W-:-:S04]  /*0880*/  IMAD.SHL.U32 R13, R5, 0x4, RZ ;  /* 0x00000004050d7824 */ /* 0x000fc800078e00ff */
[----:B------:R2:W-:Y:S01]  /*0890*/  STG.E.ENL2.256 desc[UR6][R10.64], R16, R20 ;  /* 0xf80000100a14797f */ /* 0x0005e2000f121806 */
[----:B------:R-:W-:-:S04]  /*08a0*/  ISETP.LT.U32.AND P1, PT, R13, R2, PT ;  /* 0x000000020d00720c */ /* 0x000fc80003f21070 */
[----:B------:R-:W-:-:S13]  /*08b0*/  ISETP.LT.AND.EX P1, PT, R4, R3, PT, P1 ;  /* 0x000000030400720c */ /* 0x000fda0003f21310 */
[----:B------:R-:W-:Y:S05]  /*08c0*/  @!P0 BRA P1, `(.L_x_4335) ;  /* 0xfffffffc007c8947 */ /* 0x000fea000083ffff */
[----:B------:R-:W-:Y:S05]  /*08d0*/  EXIT ;  /* 0x000000000000794d */ /* 0x000fea0003800000 */
.L_x_4336:
        /* <DEDUP_REMOVED lines=10> */
.L_x_4780:


//--------------------- .text._ZN2at6native57_GLOBAL__N__f3eca4a2_24_ForeachBinaryOpScalar_cu_86b9896c25multi_tensor_apply_kernelINS1_18TensorListMetadataILi2EEENS1_21BinaryOpScalarFunctorIN3c107complexIdEELi2ELi1ELi1EEEJSt10multipliesIS8_ES8_EEEvT_T0_DpT1_ --------------------------
	.section	.text._ZN2at6native57_GLOBAL__N__f3eca4a2_24_ForeachBinaryOpScalar_cu_86b9896c25multi_tensor_apply_kernelINS1_18TensorListMetadataILi2EEENS1_21BinaryOpScalarFunctorIN3c107complexIdEELi2ELi1ELi1EEEJSt10multipliesIS8_ES8_EEEvT_T0_DpT1_,"ax",@progbits
	.align	128
.text._ZN2at6native57_GLOBAL__N__f3eca4a2_24_ForeachBinaryOpScalar_cu_86b9896c25multi_tensor_apply_kernelINS1_18TensorListMetadataILi2EEENS1_21BinaryOpScalarFunctorIN3c107complexIdEELi2ELi1ELi1EEEJSt10multipliesIS8_ES8_EEEvT_T0_DpT1_:
        .type           _ZN2at6native57_GLOBAL__N__f3eca4a2_24_ForeachBinaryOpScalar_cu_86b9896c25multi_tensor_apply_kernelINS1_18TensorListMetadataILi2EEENS1_21BinaryOpScalarFunctorIN3c107complexIdEELi2ELi1ELi1EEEJSt10multipliesIS8_ES8_EEEvT_T0_DpT1_,@function
        .size           _ZN2at6native57_GLOBAL__N__f3eca4a2_24_ForeachBinaryOpScalar_cu_86b9896c25multi_tensor_apply_kernelINS1_18TensorListMetadataILi2EEENS1_21BinaryOpScalarFunctorIN3c107complexIdEELi2ELi1ELi1EEEJSt10multipliesIS8_ES8_EEEvT_T0_DpT1_,(.L_x_4781 - _ZN2at6native57_GLOBAL__N__f3eca4a2_24_ForeachBinaryOpScalar_cu_86b9896c25multi_tensor_apply_kernelINS1_18TensorListMetadataILi2EEENS1_21BinaryOpScalarFunctorIN3c107complexIdEELi2ELi1ELi1EEEJSt10multipliesIS8_ES8_EEEvT_T0_DpT1_)
        .other          _ZN2at6native57_GLOBAL__N__f3eca4a2_24_ForeachBinaryOpScalar_cu_86b9896c25multi_tensor_apply_kernelINS1_18TensorListMetadataILi2EEENS1_21BinaryOpScalarFunctorIN3c107complexIdEELi2ELi1ELi1EEEJSt10multipliesIS8_ES8_EEEvT_T0_DpT1_,@"STO_CUDA_ENTRY STV_DEFAULT"
_ZN2at6native57_GLOBAL__N__f3eca4a2_24_ForeachBinaryOpScalar_cu_86b9896c25multi_tensor_apply_kernelINS1_18TensorListMetadataILi2EEENS1_21BinaryOpScalarFunctorIN3c107complexIdEELi2ELi1ELi1EEEJSt10multipliesIS8_ES8_EEEvT_T0_DpT1_:
        /* <DEDUP_REMOVED lines=28> */
[----:B------:R-:W2:Y:S03]  /*01c0*/  LDCU.128 UR20, c[0x0][0xfd0] ;  /* 0x0001fa00ff1477ac */ /* 0x000ea60008000c00 */
[----:B------:R-:W-:Y:S02]  /*01d0*/  USEL UR12, UR16, 0x10000, UP0 ;  /* 0x00010000100c7887 */ /* 0x000fe40008000000 */
[----:B------:R-:W-:Y:S01]  /*01e0*/  USEL UR13, UR10, URZ, UP0 ;  /* 0x000000ff0a0d7287 */ /* 0x000fe20008000000 */
[----:B------:R-:W-:Y:S01]  /*01f0*/  UMOV UR4, URZ ;  /* 0x000000ff00047c82 */ /* 0x000fe20008000000 */
[----:B------:R-:W-:-:S10]  /*0200*/  UMOV UR5, URZ ;  /* 0x000000ff00057c82 */ /* 0x000fd40008000000 */
.L_x_4338:
[----:B0--3--:R-:W-:Y:S02]  /*0210*/  IADD3 R10, P1, PT, R0, UR4, RZ ;  /* 0x00000004000a7c10 */ /* 0x009fe4000ff3e0ff */
[----:B------:R-:W-:Y:S02]  /*0220*/  CS2R R6, SRZ ;  /* 0x0000000000067805 */ /* 0x000fe4000001ff00 */
[----:B------:R-:W-:Y:S02]  /*0230*/  CS2R R4, SRZ ;  /* 0x0000000000047805 */ /* 0x000fe4000001ff00 */
[----:B------:R-:W-:Y:S01]  /*0240*/  ISETP.GE.U32.AND P0, PT, R10, UR12, PT ;  /* 0x0000000c0a007c0c */ /* 0x000fe2000bf06070 */
[----:B------:R-:W-:-:S05]  /*0250*/  IMAD.X R9, RZ, RZ, UR5, P1 ;  /* 0x00000005ff097e24 */ /* 0x000fca00088e06ff */
[----:B------:R-:W-:-:S13]  /*0260*/  ISETP.GE.U32.AND.EX P0, PT, R9, UR13, PT, P0 ;  /* 0x0000000d09007c0c */ /* 0x000fda000bf06100 */
[----:B------:R-:W-:-:S04]  /*0270*/  @!P0 LEA R2, P1, R10, UR6, 0x4 ;  /* 0x000000060a028c11 */ /* 0x000fc8000f8220ff */
[----:B------:R-:W-:-:S05]  /*0280*/  @!P0 LEA.HI.X R3, R10, UR7, R9, 0x4, P1 ;  /* 0x000000070a038c11 */ /* 0x000fca00088f2409 */
[----:B------:R0:W2:Y:S01]  /*0290*/  @!P0 LDG.E.128 R4, desc[UR14][R2.64] ;  /* 0x0000000e02048981 */ /* 0x0000a2000c1e1d00 */
[----:B-1----:R-:W-:Y:S02]  /*02a0*/  IADD3 R27, P2, PT, R10, UR11, RZ ;  /* 0x0000000b0a1b7c10 */ /* 0x002fe4000ff5e0ff */
[----:B------:R-:W-:Y:S02]  /*02b0*/  CS2R R22, SRZ ;  /* 0x0000000000167805 */ /* 0x000fe4000001ff00 */
[----:B------:R-:W-:Y:S02]  /*02c0*/  CS2R R20, SRZ ;  /* 0x0000000000147805 */ /* 0x000fe4000001ff00 */
[C---:B------:R-:W-:Y:S01]  /*02d0*/  ISETP.GE.U32.AND P1, PT, R27.reuse, UR12, PT ;  /* 0x0000000c1b007c0c */ /* 0x040fe2000bf26070 */
[----:B------:R-:W-:Y:S01]  /*02e0*/  IMAD.X R26, RZ, RZ, R9, P2 ;  /* 0x000000ffff1a7224 */ /* 0x000fe200010e0609 */
[----:B------:R-:W-:-:S04]  /*02f0*/  IADD3 R25, P3, PT, R27, UR11, RZ ;  /* 0x0000000b1b197c10 */ /* 0x000fc8000ff7e0ff */
[----:B------:R-:W-:Y:S01]  /*0300*/  ISETP.GE.U32.AND.EX P1, PT, R26, UR13, PT, P1 ;  /* 0x0000000d1a007c0c */ /* 0x000fe2000bf26110 */
[----:B------:R-:W-:Y:S01]  /*0310*/  IMAD.X R24, RZ, RZ, R26, P3 ;  /* 0x000000ffff187224 */ /* 0x000fe200018e061a */
[C---:B------:R-:W-:Y:S02]  /*0320*/  ISETP.GE.U32.AND P2, PT, R25.reuse, UR12, PT ;  /* 0x0000000c19007c0c */ /* 0x040fe4000bf46070 */
[----:B0-----:R-:W-:Y:S02]  /*0330*/  IADD3 R3, P5, PT, R25, UR11, RZ ;  /* 0x0000000b19037c10 */ /* 0x001fe4000ffbe0ff */
[----:B------:R-:W-:Y:S02]  /*0340*/  ISETP.GE.U32.AND.EX P2, PT, R24, UR13, PT, P2 ;  /* 0x0000000d18007c0c */ /* 0x000fe4000bf46120 */
[----:B------:R-:W-:Y:S01]  /*0350*/  ISETP.GE.U32.AND P3, PT, R3, UR12, PT ;  /* 0x0000000c03007c0c */ /* 0x000fe2000bf66070 */
[----:B------:R-:W-:-:S04]  /*0360*/  IMAD.X R2, RZ, RZ, R24, P5 ;  /* 0x000000ffff027224 */ /* 0x000fc800028e0618 */
[C---:B------:R-:W-:Y:S02]  /*0370*/  @!P1 LEA R16, P4, R27.reuse, UR6, 0x4 ;  /* 0x000000061b109c11 */ /* 0x040fe4000f8820ff */
[----:B------:R-:W-:Y:S02]  /*0380*/  ISETP.GE.U32.AND.EX P3, PT, R2, UR13, PT, P3 ;  /* 0x0000000d02007c0c */ /* 0x000fe4000bf66130 */
[----:B------:R-:W-:Y:S02]  /*0390*/  @!P1 LEA.HI.X R17, R27, UR7, R26, 0x4, P4 ;  /* 0x000000071b119c11 */ /* 0x000fe4000a0f241a */
[----:B------:R-:W-:-:S03]  /*03a0*/  CS2R R18, SRZ ;  /* 0x0000000000127805 */ /* 0x000fc6000001ff00 */
[----:B------:R0:W3:Y:S01]  /*03b0*/  @!P1 LDG.E.128 R20, desc[UR14][R16.64] ;  /* 0x0000000e10149981 */ /* 0x0000e2000c1e1d00 */
[C---:B------:R-:W-:Y:S02]  /*03c0*/  @!P0 LEA R28, P5, R10.reuse, UR8, 0x4 ;  /* 0x000000080a1c8c11 */ /* 0x040fe4000f8a20ff */
[----:B0-----:R-:W-:Y:S02]  /*03d0*/  CS2R R16, SRZ ;  /* 0x0000000000107805 */ /* 0x001fe4000001ff00 */
[----:B------:R-:W-:Y:S01]  /*03e0*/  @!P0 LEA.HI.X R29, R10, UR9, R9, 0x4, P5 ;  /* 0x000000090a1d8c11 */ /* 0x000fe2000a8f2409 */
[----:B--2---:R-:W0:-:S15]  /*03f0*/  DMUL R12, R6, UR22 ;  /* 0x00000016060c7c28 */ /* 0x004e1e0008000000 */
[----:B------:R-:W-:-:S15]  /*0400*/  NOP ;  /* 0x0000000000007918 */ /* 0x000fde0000000000 */
[----:B------:R-:W-:-:S15]  /*0410*/  NOP ;  /* 0x0000000000007918 */ /* 0x000fde0000000000 */
[----:B------:R-:W-:-:S15]  /*0420*/  NOP ;  /* 0x0000000000007918 */ /* 0x000fde0000000000 */
[----:B------:R-:W-:-:S04]  /*0430*/  NOP ;  /* 0x0000000000007918 */ /* 0x000fc80000000000 */
[----:B------:R1:W2:Y:S02]  /*0440*/  DMUL R14, R6, UR20 ;  /* 0x00000014060e7c28 */ /* 0x0002a40008000000 */
[----:B-1----:R-:W-:-:S04]  /*0450*/  @!P2 LEA R6, P4, R25, UR6, 0x4 ;  /* 0x000000061906ac11 */ /* 0x002fc8000f8820ff */
[----:B------:R-:W-:Y:S02]  /*0460*/  @!P2 LEA.HI.X R7, R25, UR7, R24, 0x4, P4 ;  /* 0x000000071907ac11 */ /* 0x000fe4000a0f2418 */
[----:B------:R-:W-:-:S03]  /*0470*/  @!P3 LEA R8, P4, R3, UR6, 0x4 ;  /* 0x000000060308bc11 */ /* 0x000fc6000f8820ff */
[----:B------:R1:W4:Y:S01]  /*0480*/  @!P2 LDG.E.128 R16, desc[UR14][R6.64] ;  /* 0x0000000e0610a981 */ /* 0x000322000c1e1d00 */
[----:B------:R-:W-:Y:S02]  /*0490*/  @!P3 LEA.HI.X R9, R3, UR7, R2, 0x4, P4 ;  /* 0x000000070309bc11 */ /* 0x000fe4000a0f2402 */
[----:B-1----:R-:W-:-:S15]  /*04a0*/  CS2R R6, SRZ ;  /* 0x0000000000067805 */ /* 0x002fde000001ff00 */
[----:B------:R-:W-:-:S15]  /*04b0*/  NOP ;  /* 0x0000000000007918 */ /* 0x000fde0000000000 */
[----:B------:R-:W-:-:S15]  /*04c0*/  NOP ;  /* 0x0000000000007918 */ /* 0x000fde0000000000 */
[----:B------:R-:W-:-:S05]  /*04d0*/  NOP ;  /* 0x0000000000007918 */ /* 0x000fca0000000000 */
[----:B0-----:R-:W-:-:S15]  /*04e0*/  DFMA R12, R4, UR20, -R12 ;  /* 0x00000014040c7c2b */ /* 0x001fde000800080c */
[----:B------:R-:W-:-:S15]  /*04f0*/  NOP ;  /* 0x0000000000007918 */ /* 0x000fde0000000000 */
[----:B------:R-:W-:-:S15]  /*0500*/  NOP ;  /* 0x0000000000007918 */ /* 0x000fde0000000000 */
[----:B------:R-:W-:-:S15]  /*0510*/  NOP ;  /* 0x0000000000007918 */ /* 0x000fde0000000000 */
[----:B------:R-:W-:-:S04]  /*0520*/  NOP ;  /* 0x0000000000007918 */ /* 0x000fc80000000000 */
[----:B--2---:R0:W1:Y:S02]  /*0530*/  DFMA R14, R4, UR22, R14 ;  /* 0x00000016040e7c2b */ /* 0x004064000800000e */
[----:B0-----:R-:W-:-:S06]  /*0540*/  CS2R R4, SRZ ;  /* 0x0000000000047805 */ /* 0x001fcc000001ff00 */
[----:B------:R3:W2:Y:S04]  /*0550*/  @!P3 LDG.E.128 R4, desc[UR14][R8.64] ;  /* 0x0000000e0804b981 */ /* 0x0006a8000c1e1d00 */
[----:B-1----:R0:W-:Y:S01]  /*0560*/  @!P0 STG.E.128 desc[UR14][R28.64], R12 ;  /* 0x0000000c1c008986 */ /* 0x0021e2000c101d0e */
[----:B------:R-:W-:-:S04]  /*0570*/  ULEA UR4, UP0, UR11, UR4, 0x2 ;  /* 0x000000040b047291 */ /* 0x000fc8000f8010ff */
[----:B------:R-:W-:Y:S02]  /*0580*/  UIADD3.X UR5, UPT, UPT, URZ, UR5, URZ, UP0, !UPT ;  /* 0x00000005ff057290 */ /* 0x000fe400087fe4ff */
[----:B------:R-:W-:-:S04]  /*0590*/  UISETP.GE.U32.AND UP0, UPT, UR4, UR12, UPT ;  /* 0x0000000c0400728c */ /* 0x000fc8000bf06070 */
[----:B------:R-:W-:-:S15]  /*05a0*/  UISETP.GE.U32.AND.EX UP0, UPT, UR5, UR13, UPT, UP0 ;  /* 0x0000000d0500728c */ /* 0x000fde000bf06100 */
[----:B------:R-:W-:-:S15]  /*05b0*/  NOP ;  /* 0x0000000000007918 */ /* 0x000fde0000000000 */
[----:B------:R-:W-:-:S11]  /*05c0*/  NOP ;  /* 0x0000000000007918 */ /* 0x000fd60000000000 */
[----:B---3--:R-:W1:-:S15]  /*05d0*/  DMUL R8, R22, UR22 ;  /* 0x0000001616087c28 */ /* 0x008e5e0008000000 */
        /* <DEDUP_REMOVED lines=9> */
[----:B-1----:R-:W-:-:S15]  /*0670*/  DFMA R8, R20, UR20, -R8 ;  /* 0x0000001414087c2b */ /* 0x002fde0008000808 */
[----:B------:R-:W-:-:S15]  /*0680*/  NOP ;  /* 0x0000000000007918 */ /* 0x000fde0000000000 */
[----:B------:R-:W-:-:S15]  /*0690*/  NOP ;  /* 0x0000000000007918 */ /* 0x000fde0000000000 */
[----:B------:R-:W-:-:S15]  /*06a0*/  NOP ;  /* 0x0000000000007918 */ /* 0x000fde0000000000 */
[----:B------:R-:W-:-:S04]  /*06b0*/  NOP ;  /* 0x0000000000007918 */ /* 0x000fc80000000000 */
[----:B---3--:R-:W-:-:S15]  /*06c0*/  DFMA R10, R20, UR22, R10 ;  /* 0x00000016140a7c2b */ /* 0x008fde000800000a */
[----:B------:R-:W-:-:S15]  /*06d0*/  NOP ;  /* 0x0000000000007918 */ /* 0x000fde0000000000 */
[----:B------:R-:W-:-:S15]  /*06e0*/  NOP ;  /* 0x0000000000007918 */ /* 0x000fde0000000000 */
[----:B------:R-:W-:-:S15]  /*06f0*/  NOP ;  /* 0x0000000000007918 */ /* 0x000fde0000000000 */
[----:B------:R-:W-:-:S04]  /*0700*/  NOP ;  /* 0x0000000000007918 */ /* 0x000fc80000000000 */
[----:B----4-:R-:W1:-:S15]  /*0710*/  DMUL R20, R18, UR22 ;  /* 0x0000001612147c28 */ /* 0x010e5e0008000000 */
        /* <DEDUP_REMOVED lines=14> */
[----:B---3--:R-:W1:-:S15]  /*0800*/  DFMA R22, R16, UR22, R22 ;  /* 0x0000001610167c2b */ /* 0x008e5e0008000016 */
[----:B------:R-:W-:-:S15]  /*0810*/  NOP ;  /* 0x0000000000007918 */ /* 0x000fde0000000000 */
[----:B------:R-:W-:-:S15]  /*0820*/  NOP ;  /* 0x0000000000007918 */ /* 0x000fde0000000000 */
[----:B------:R-:W-:-:S15]  /*0830*/  NOP ;  /* 0x0000000000007918 */ /* 0x000fde0000000000 */
[----:B------:R-:W-:-:S04]  /*0840*/  NOP ;  /* 0x0000000000007918 */ /* 0x000fc80000000000 */
[----:B--2---:R-:W2:-:S15]  /*0850*/  DMUL R16, R6, UR22 ;  /* 0x0000001606107c28 */ /* 0x004e9e0008000000 */
[----:B------:R-:W-:-:S15]  /*0860*/  NOP ;  /* 0x0000000000007918 */ /* 0x000fde0000000000 */
[----:B------:R-:W-:-:S15]  /*0870*/  NOP ;  /* 0x0000000000007918 */ /* 0x000fde0000000000 */
[----:B------:R-:W-:-:S15]  /*0880*/  NOP ;  /* 0x0000000000007918 */ /* 0x000fde0000000000 */
[----:B------:R-:W-:-:S04]  /*0890*/  NOP ;  /* 0x0000000000007918 */ /* 0x000fc80000000000 */
[----:B------:R3:W4:Y:S02]  /*08a0*/  DMUL R18, R6, UR20 ;  /* 0x0000001406127c28 */ /* 0x0007240008000000 */
[----:B---3--:R-:W-:-:S04]  /*08b0*/  @!P1 LEA R6, P0, R27, UR8, 0x4 ;  /* 0x000000081b069c11 */ /* 0x008fc8000f8020ff */
[----:B------:R-:W-:Y:S02]  /*08c0*/  @!P1 LEA.HI.X R7, R27, UR9, R26, 0x4, P0 ;  /* 0x000000091b079c11 */ /* 0x000fe400080f241a */
[----:B0-----:R-:W-:Y:S02]  /*08d0*/  @!P2 LEA R12, P0, R25, UR8, 0x4 ;  /* 0x00000008190cac11 */ /* 0x001fe4000f8020ff */
[----:B------:R-:W-:Y:S02]  /*08e0*/  @!P3 LEA R26, P4, R3, UR8, 0x4 ;  /* 0x00000008031abc11 */ /* 0x000fe4000f8820ff */
[----:B------:R-:W-:Y:S02]  /*08f0*/  @!P2 LEA.HI.X R13, R25, UR9, R24, 0x4, P0 ;  /* 0x00000009190dac11 */ /* 0x000fe400080f2418 */
[----:B------:R-:W-:Y:S01]  /*0900*/  @!P3 LEA.HI.X R27, R3, UR9, R2, 0x4, P4 ;  /* 0x00000009031bbc11 */ /* 0x000fe2000a0f2402 */
[----:B------:R3:W-:Y:S04]  /*0910*/  @!P1 STG.E.128 desc[UR14][R6.64], R8 ;  /* 0x0000000806009986 */ /* 0x0007e8000c101d0e */
[----:B-1----:R3:W-:-:S15]  /*0920*/  @!P2 STG.E.128 desc[UR14][R12.64], R20 ;  /* 0x000000140c00a986 */ /* 0x0027de000c101d0e */
[----:B------:R-:W-:-:S15]  /*0930*/  NOP ;  /* 0x0000000000007918 */ /* 0x000fde0000000000 */
[----:B------:R-:W-:-:S15]  /*0940*/  NOP ;  /* 0x0000000000007918 */ /* 0x000fde0000000000 */
[----:B--2---:R-:W-:-:S15]  /*0950*/  DFMA R16, R4, UR20, -R16 ;  /* 0x0000001404107c2b */ /* 0x004fde0008000810 */
[----:B------:R-:W-:-:S15]  /*0960*/  NOP ;  /* 0x0000000000007918 */ /* 0x000fde0000000000 */
[----:B------:R-:W-:-:S15]  /*0970*/  NOP ;  /* 0x0000000000007918 */ /* 0x000fde0000000000 */
[----:B------:R-:W-:-:S15]  /*0980*/  NOP ;  /* 0x0000000000007918 */ /* 0x000fde0000000000 */
[----:B------:R-:W-:-:S04]  /*0990*/  NOP ;  /* 0x0000000000007918 */ /* 0x000fc80000000000 */
[----:B----4-:R-:W0:Y:S02]  /*09a0*/  DFMA R18, R4, UR22, R18 ;  /* 0x0000001604127c2b */ /* 0x010e240008000012 */
[----:B0-----:R3:W-:Y:S01]  /*09b0*/  @!P3 STG.E.128 desc[UR14][R26.64], R16 ;  /* 0x000000101a00b986 */ /* 0x0017e2000c101d0e */
[----:B------:R-:W-:Y:S05]  /*09c0*/  BRA.U !UP0, `(.L_x_4338) ;  /* 0xfffffff908107547 */ /* 0x000fea000b83ffff */
[----:B------:R-:W-:Y:S05]  /*09d0*/  EXIT ;  /* 0x000000000000794d */ /* 0x000fea0003800000 */
.L_x_4337:
        /* <DEDUP_REMOVED lines=8> */
.L_x_4339:
        /* <DEDUP_REMOVED lines=16> */
[----:B-1----:R-:W0:-:S15]  /*0b60*/  DMUL R4, R10, UR22 ;  /* 0x000000160a047c28 */ /* 0x002e1e0008000000 */
        /* <DEDUP_REMOVED lines=9> */
[----:B0-----:R-:W-:-:S15]  /*0c00*/  DFMA R4, R8, UR20, -R4 ;  /* 0x0000001408047c2b */ /* 0x001fde0008000804 */
[----:B------:R-:W-:-:S15]  /*0c10*/  NOP ;  /* 0x0000000000007918 */ /* 0x000fde0000000000 */
[----:B------:R-:W-:-:S15]  /*0c20*/  NOP ;  /* 0x0000000000007918 */ /* 0x000fde0000000000 */
[----:B------:R-:W-:-:S15]  /*0c30*/  NOP ;  /* 0x0000000000007918 */ /* 0x000fde0000000000 */
[----:B------:R-:W-:-:S04]  /*0c40*/  NOP ;  /* 0x0000000000007918 */ /* 0x000fc80000000000 */
[----:B-1----:R-:W-:-:S15]  /*0c50*/  DFMA R6, R8, UR22, R6 ;  /* 0x0000001608067c2b */ /* 0x002fde0008000006 */
        /* <DEDUP_REMOVED lines=19> */
[----:B-1----:R-:W0:Y:S02]  /*0d90*/  DFMA R10, R20, UR22, R10 ;  /* 0x00000016140a7c2b */ /* 0x002e24000800000a */
[----:B0-----:R3:W-:-:S15]  /*0da0*/  STG.E.ENL2.256 desc[UR14][R24.64], R4, R8 ;  /* 0xf80000041808797f */ /* 0x0017de000f12180e */
[----:B------:R-:W-:-:S15]  /*0db0*/  NOP ;  /* 0x0000000000007918 */ /* 0x000fde0000000000 */
[----:B------:R-:W-:-:S15]  /*0dc0*/  NOP ;  /* 0x0000000000007918 */ /* 0x000fde0000000000 */
[----:B------:R-:W-:-:S15]  /*0dd0*/  NOP ;  /* 0x0000000000007918 */ /* 0x000fde0000000000 */
[----:B------:R-:W-:-:S02]  /*0de0*/  NOP ;  /* 0x0000000000007918 */ /* 0x000fc40000000000 */
[----:B--2---:R-:W0:-:S15]  /*0df0*/  DMUL R20, R18, UR22 ;  /* 0x0000001612147c28 */ /* 0x004e1e0008000000 */
        /* <DEDUP_REMOVED lines=35> */
[----:B0-----:R3:W-:Y:S01]  /*1030*/  STG.E.ENL2.256 desc[UR14][R24.64+0x20], R20, R16 ;  /* 0xf80001141810797f */ /* 0x0017e2000f12180e */
[----:B------:R-:W-:Y:S05]  /*1040*/  @!P0 BRA P1, `(.L_x_4339) ;  /* 0xfffffff800848947 */ /* 0x000fea000083ffff */
[----:B------:R-:W-:Y:S05]  /*1050*/  EXIT ;  /* 0x000000000000794d */ /* 0x000fea0003800000 */
.L_x_4340:
        /* <DEDUP_REMOVED lines=10> */
.L_x_4781:


//--------------------- .text._ZN2at6native57_GLOBAL__N__f3eca4a2_24_ForeachBinaryOpScalar_cu_86b9896c25multi_tensor_apply_kernelINS1_18TensorListMetadataILi2EEENS1_21BinaryOpScalarFunctorIfLi2ELi1ELi1EEEJSt10multipliesIfEfEEEvT_T0_DpT1_ --------------------------
	.section	.text._ZN2at6native57_GLOBAL__N__f3eca4a2_24_ForeachBinaryOpScalar_cu_86b9896c25multi_tensor_apply_kernelINS1_18TensorListMetadataILi2EEENS1_21BinaryOpScalarFunctorIfLi2ELi1ELi1EEEJSt10multipliesIfEfEEEvT_T0_DpT1_,"ax",@progbits
	.align	128
.text._ZN2at6native57_GLOBAL__N__f3eca4a2_24_ForeachBinaryOpScalar_cu_86b9896c25multi_tensor_apply_kernelINS1_18TensorListMetadataILi2EEENS1_21BinaryOpScalarFunctorIfLi2ELi1ELi1EEEJSt10multipliesIfEfEEEvT_T0_DpT1_:
        .type           _ZN2at6native57_GLOBAL__N__f3eca4a2_24_ForeachBinaryOpScalar_cu_86b9896c25multi_tensor_apply_kernelINS1_18TensorListMetadataILi2EEENS1_21BinaryOpScalarFunctorIfLi2ELi1ELi1EEEJSt10multipliesIfEfEEEvT_T0_DpT1_,@function
        .size           _ZN2at6native57_GLOBAL__N__f3eca4a2_24_ForeachBinaryOpScalar_cu_86b9896c25multi_tensor_apply_kernelINS1_18TensorListMetadataILi2EEENS1_21BinaryOpScalarFunctorIfLi2ELi1ELi1EEEJSt10multipliesIfEfEEEvT_T0_DpT1_,(.L_x_4782 - _ZN2at6native57_GLOBAL__N__f3eca4a2_24_ForeachBinaryOpScalar_cu_86b9896c25multi_tensor_apply_kernelINS1_18TensorListMetadataILi2EEENS1_21BinaryOpScalarFunctorIfLi2ELi1ELi1EEEJSt10multipliesIfEfEEEvT_T0_DpT1_)
        .other          _ZN2at6native57_GLOBAL__N__f3eca4a2_24_ForeachBinaryOpScalar_cu_86b9896c25multi_tensor_apply_kernelINS1_18TensorListMetadataILi2EEENS1_21BinaryOpScalarFunctorIfLi2ELi1ELi1EEEJSt10multipliesIfEfEEEvT_T0_DpT1_,@"STO_CUDA_ENTRY STV_DEFAULT"
_ZN2at6native57_GLOBAL__N__f3eca4a2_24_ForeachBinaryOpScalar_cu_86b9896c25multi_tensor_apply_kernelINS1_18TensorListMetadataILi2EEENS1_21BinaryOpScalarFunctorIfLi2ELi1ELi1EEEJSt10multipliesIfEfEEEvT_T0_DpT1_:
        /* <DEDUP_REMOVED lines=39> */
[----:B------:R-:W-:Y:S05]  /*0270*/  CALL.REL.NOINC `($__internal_88_$__cuda_sm20_div_u16) ;  /* 0x0000000c003c7944 */ /* 0x000fea0003c00000 */
        /* <DEDUP_REMOVED lines=16> */
.L_x_4343:
        /* <DEDUP_REMOVED lines=45> */
[----:B0-----:R-:W-:-:S05]  /*0650*/  @!P2 FMUL.FTZ R23, R20, R23 ;  /* 0x000000171417a220 */ /* 0x001fca0000410000 */
[----:B------:R0:W-:Y:S01]  /*0660*/  @!P2 STG.E desc[UR14][R14.64], R23 ;  /* 0x000000170e00a986 */ /* 0x0001e2000c10190e */
[----:B------:R-:W-:Y:S01]  /*0670*/  IADD3 R6, P2, PT, R17, UR13, RZ ;  /* 0x0000000d11067c10 */ /* 0x000fe2000ff5e0ff */
[----:B--2---:R-:W-:-:S04]  /*0680*/  @!P4 FMUL.FTZ R17, R5, R26 ;  /* 0x0000001a0511c220 */ /* 0x004fc80000410000 */
[----:B------:R-:W-:Y:S01]  /*0690*/  IMAD.X R5, RZ, RZ, R16, P2 ;  /* 0x000000ffff057224 */ /* 0x000fe200010e0610 */
[----:B------:R-:W-:Y:S01]  /*06a0*/  ISETP.GE.U32.AND P2, PT, R6, UR17, PT ;  /* 0x0000001106007c0c */ /* 0x000fe2000bf46070 */
[----:B---3--:R-:W-:Y:S01]  /*06b0*/  @!P3 FMUL.FTZ R19, R13, R24 ;  /* 0x000000180d13b220 */ /* 0x008fe20000410000 */
        /* <DEDUP_REMOVED lines=14> */
[----:B-1----:R-:W-:Y:S01]  /*07a0*/  @!P1 FMUL.FTZ R25, R12, R25 ;  /* 0x000000190c199220 */ /* 0x002fe20000410000 */
        /* <DEDUP_REMOVED lines=34> */
[----:B--2---:R-:W-:Y:S01]  /*09d0*/  @!P2 FMUL.FTZ R5, R12, R25 ;  /* 0x000000190c05a220 */ /* 0x004fe20000410000 */
[----:B---3--:R-:W-:-:S04]  /*09e0*/  @!P4 FMUL.FTZ R13, R24, R27 ;  /* 0x0000001b180dc220 */ /* 0x008fc80000410000 */
[----:B------:R1:W-:Y:S01]  /*09f0*/  @!P2 STG.E desc[UR14][R8.64], R5 ;  /* 0x000000050800a986 */ /* 0x0003e2000c10190e */
[----:B-----5:R-:W-:-:S03]  /*0a00*/  @!P3 FMUL.FTZ R23, R23, R26 ;  /* 0x0000001a1717b220 */ /* 0x020fc60000410000 */
[----:B------:R1:W-:Y:S01]  /*0a10*/  @!P4 STG.E desc[UR14][R2.64], R13 ;  /* 0x0000000d0200c986 */ /* 0x0003e2000c10190e */
[----:B0-----:R-:W-:-:S03]  /*0a20*/  @!P5 FMUL.FTZ R17, R17, R28 ;  /* 0x0000001c1111d220 */ /* 0x001fc60000410000 */
[----:B------:R1:W-:Y:S04]  /*0a30*/  @!P3 STG.E desc[UR14][R10.64], R23 ;  /* 0x000000170a00b986 */ /* 0x0003e8000c10190e */
[----:B------:R1:W-:Y:S01]  /*0a40*/  @!P5 STG.E desc[UR14][R6.64], R17 ;  /* 0x000000110600d986 */ /* 0x0003e2000c10190e */
[----:B------:R-:W-:Y:S05]  /*0a50*/  @P1 BRA `(.L_x_4343) ;  /* 0xfffffff800481947 */ /* 0x000fea000383ffff */
.L_x_4342:
        /* <DEDUP_REMOVED lines=38> */
[----:B0-----:R-:W-:Y:S01]  /*0cc0*/  FMUL.FTZ R11, R7, UR4 ;  /* 0x00000004070b7c20 */ /* 0x001fe20008410000 */
[----:B------:R-:W-:Y:S01]  /*0cd0*/  @!P2 LEA.HI.X R7, R21, UR11, R22, 0x2, P6 ;  /* 0x0000000b1507ac11 */ /* 0x000fe2000b0f1416 */
[----:B--2---:R-:W-:-:S03]  /*0ce0*/  FMUL.FTZ R13, R8, UR4 ;  /* 0x00000004080d7c20 */ /* 0x004fc60008410000 */
[----:B------:R0:W-:Y:S01]  /*0cf0*/  @!P0 STG.E desc[UR14][R2.64], R11 ;  /* 0x0000000b02008986 */ /* 0x0001e2000c10190e */
[----:B---3--:R-:W-:-:S03]  /*0d00*/  FMUL.FTZ R15, R16, UR4 ;  /* 0x00000004100f7c20 */ /* 0x008fc60008410000 */
[----:B------:R0:W-:Y:S01]  /*0d10*/  @!P1 STG.E desc[UR14][R4.64], R13 ;  /* 0x0000000d04009986 */ /* 0x0001e2000c10190e */
[----:B----4-:R-:W-:-:S03]  /*0d20*/  FMUL.FTZ R17, R17, UR4 ;  /* 0x0000000411117c20 */ /* 0x010fc60008410000 */
[----:B------:R0:W-:Y:S01]  /*0d30*/  @!P2 STG.E desc[UR14][R6.64], R15 ;  /* 0x0000000f0600a986 */ /* 0x0001e2000c10190e */
[----:B------:R-:W-:Y:S05]  /*0d40*/  @P3 EXIT ;  /* 0x000000000000394d */ /* 0x000fea0003800000 */
[----:B0-----:R-:W-:-:S04]  /*0d50*/  LEA R2, P0, R0, UR10, 0x2 ;  /* 0x0000000a00027c11 */ /* 0x001fc8000f8010ff */
[----:B------:R-:W-:-:S05]  /*0d60*/  LEA.HI.X R3, R0, UR11, R9, 0x2, P0 ;  /* 0x0000000b00037c11 */ /* 0x000fca00080f1409 */
[----:B------:R-:W-:Y:S01]  /*0d70*/  STG.E desc[UR14][R2.64], R17 ;  /* 0x0000001102007986 */ /* 0x000fe2000c10190e */
[----:B------:R-:W-:Y:S05]  /*0d80*/  EXIT ;  /* 0x000000000000794d */ /* 0x000fea0003800000 */
.L_x_4341:
        /* <DEDUP_REMOVED lines=8> */
.L_x_4344:
        /* <DEDUP_REMOVED lines=15> */
[----:B-1----:R-:W-:Y:S01]  /*0f00*/  FMUL.FTZ R8, R8, UR5 ;  /* 0x0000000508087c20 */ /* 0x002fe20008410000 */
[----:B------:R-:W-:Y:S01]  /*0f10*/  FMUL.FTZ R9, R9, UR5 ;  /* 0x0000000509097c20 */ /* 0x000fe20008410000 */
[----:B------:R-:W-:Y:S01]  /*0f20*/  FMUL.FTZ R10, R10, UR5 ;  /* 0x000000050a0a7c20 */ /* 0x000fe20008410000 */
[----:B------:R-:W-:-:S05]  /*0f30*/  FMUL.FTZ R11, R11, UR5 ;  /* 0x000000050b0b7c20 */ /* 0x000fca0008410000 */
[----:B------:R2:W-:Y:S04]  /*0f40*/  STG.E.128 desc[UR14][R4.64], R8 ;  /* 0x0000000804007986 */ /* 0x0005e8000c101d0e */
[----:B------:R-:W-:Y:S05]  /*0f50*/  @!P0 BRA P1, `(.L_x_4344) ;  /* 0xfffffffc00ac8947 */ /* 0x000fea000083ffff */
[----:B------:R-:W-:Y:S05]  /*0f60*/  EXIT ;  /* 0x000000000000794d */ /* 0x000fea0003800000 */
        .weak           $__internal_88_$__cuda_sm20_div_u16
        .type           $__internal_88_$__cuda_sm20_div_u16,@function
        .size           $__internal_88_$__cuda_sm20_div_u16,(.L_x_4782 - $__internal_88_$__cuda_sm20_div_u16)
$__internal_88_$__cuda_sm20_div_u16:
        /* <DEDUP_REMOVED lines=18> */
[----:B------:R-:W-:Y:S06]  /*1090*/  RET.REL.NODEC R2 `(_ZN2at6native57_GLOBAL__N__f3eca4a2_24_ForeachBinaryOpScalar_cu_86b9896c25multi_tensor_apply_kernelINS1_18TensorListMetadataILi2EEENS1_21BinaryOpScalarFunctorIfLi2ELi1ELi1EEEJSt10multipliesIfEfEEEvT_T0_DpT1_) ;  /* 0xffffffec02d87950 */ /* 0x000fec0003c3ffff */
.L_x_4345:
        /* <DEDUP_REMOVED lines=14> */
.L_x_4782:


//--------------------- .text._ZN2at6native57_GLOBAL__N__f3eca4a2_24_ForeachBinaryOpScalar_cu_86b9896c25multi_tensor_apply_kernelINS1_18TensorListMetadataILi2EEENS1_21BinaryOpScalarFunctorIdLi2ELi1ELi1EEEJSt10multipliesIdEdEEEvT_T0_DpT1_ --------------------------
	.section	.text._ZN2at6native57_GLOBAL__N__f3eca4a2_24_ForeachBinaryOpScalar_cu_86b9896c25multi_tensor_apply_kernelINS1_18TensorListMetadataILi2EEENS1_21BinaryOpScalarFunctorIdLi2ELi1ELi1EEEJSt10multipliesIdEdEEEvT_T0_DpT1_,"ax",@progbits
	.align	128
.text._ZN2at6native57_GLOBAL__N__f3eca4a2_24_ForeachBinaryOpScalar_cu_86b9896c25multi_tensor_apply_kernelINS1_18TensorListMetadataILi2EEENS1_21BinaryOpScalarFunctorIdLi2ELi1ELi1EEEJSt10multipliesIdEdEEEvT_T0_DpT1_:
        .type           _ZN2at6native57_GLOBAL__N__f3eca4a2_24_ForeachBinaryOpScalar_cu_86b9896c25multi_tensor_apply_kernelINS1_18TensorListMetadataILi2EEENS1_21BinaryOpScalarFunctorIdLi2ELi1ELi1EEEJSt10multipliesIdEdEEEvT_T0_DpT1_,@function
        .size           _ZN2at6native57_GLOBAL__N__f3eca4a2_24_ForeachBinaryOpScalar_cu_86b9896c25multi_tensor_apply_kernelINS1_18TensorListMetadataILi2EEENS1_21BinaryOpScalarFunctorIdLi2ELi1ELi1EEEJSt10multipliesIdEdEEEvT_T0_DpT1_,(.L_x_4784 - _ZN2at6native57_GLOBAL__N__f3eca4a2_24_ForeachBinaryOpScalar_cu_86b9896c25multi_tensor_apply_kernelINS1_18TensorListMetadataILi2EEENS1_21BinaryOpScalarFunctorIdLi2ELi1ELi1EEEJSt10multipliesIdEdEEEvT_T0_DpT1_)
        .other          _ZN2at6native57_GLOBAL__N__f3eca4a2_24_ForeachBinaryOpScalar_cu_86b9896c25multi_tensor_apply_kernelINS1_18TensorListMetadataILi2EEENS1_21BinaryOpScalarFunctorIdLi2ELi1ELi1EEEJSt10multipliesIdEdEEEvT_T0_DpT1_,@"STO_CUDA_ENTRY STV_DEFAULT"
_ZN2at6native57_GLOBAL__N__f3eca4a2_24_ForeachBinaryOpScalar_cu_86b9896c25multi_tensor_apply_kernelINS1_18TensorListMetadataILi2EEENS1_21BinaryOpScalarFunctorIdLi2ELi1ELi1EEEJSt10multipliesIdEdEEEvT_T0_DpT1_:
        /* <DEDUP_REMOVED lines=38> */
[----:B------:R-:W-:Y:S05]  /*0260*/  CALL.REL.NOINC `($__internal_89_$__cuda_sm20_div_u16) ;  /* 0x0000000c00e87944 */ /* 0x000fea0003c00000 */
        /* <DEDUP_REMOVED lines=13> */
.L_x_4348:
        /* <DEDUP_REMOVED lines=31> */
[----:B--2---:R0:W1:Y:S02]  /*0530*/  @!P0 DMUL R14, R12, R14 ;  /* 0x0000000e0c0e8228 */ /* 0x0040640000000000 */
        /* <DEDUP_REMOVED lines=12> */
[----:B---3--:R0:W1:Y:S02]  /*0600*/  @!P1 DMUL R14, R16, R14 ;  /* 0x0000000e100e9228 */ /* 0x0080640000000000 */
[----:B0-----:R-:W4:-:S15]  /*0610*/  @!P2 LDC.64 R16, c[0x0][0xfd0] ;  /* 0x0003f400ff10ab82 */ /* 0x001f1e0000000a00 */
[----:B------:R-:W-:-:S15]  /*0620*/  NOP ;  /* 0x0000000000007918 */ /* 0x000fde0000000000 */
[----:B------:R-:W-:-:S15]  /*0630*/  NOP ;  /* 0x0000000000007918 */ /* 0x000fde0000000000 */
[----:B------:R-:W-:-:S15]  /*0640*/  NOP ;  /* 0x0000000000007918 */ /* 0x000fde0000000000 */
[----:B------:R-:W-:-:S02]  /*0650*/  NOP ;  /* 0x0000000000007918 */ /* 0x000fc40000000000 */
[----:B----4-:R0:W3:Y:S02]  /*0660*/  @!P2 DMUL R18, R18, R16 ;  /* 0x000000101212a228 */ /* 0x0100e40000000000 */
        /* <DEDUP_REMOVED lines=13> */
[----:B--2---:R-:W0:Y:S02]  /*0740*/  @!P3 DMUL R12, R12, R4 ;  /* 0x000000040c0cb228 */ /* 0x004e240000000000 */
        /* <DEDUP_REMOVED lines=25> */
[----:B---3--:R0:W1:Y:S02]  /*08e0*/  @!P0 DMUL R12, R14, R12 ;  /* 0x0000000c0e0c8228 */ /* 0x0080640000000000 */
        /* <DEDUP_REMOVED lines=20> */
[----:B----4-:R0:W1:Y:S02]  /*0a30*/  @!P1 DMUL R16, R18, R16 ;  /* 0x0000001012109228 */ /* 0x0100640000000000 */
[----:B0-----:R-:W2:Y:S01]  /*0a40*/  @!P2 LDC.64 R18, c[0x0][0xfd0] ;  /* 0x0003f400ff12ab82 */ /* 0x001ea20000000a00 */
[----:B-1----:R1:W-:-:S15]  /*0a50*/  @!P1 STG.E.64 desc[UR12][R24.64], R16 ;  /* 0x0000001018009986 */ /* 0x0023de000c101b0c */
[----:B------:R-:W-:-:S15]  /*0a60*/  NOP ;  /* 0x0000000000007918 */ /* 0x000fde0000000000 */
[----:B------:R-:W-:-:S15]  /*0a70*/  NOP ;  /* 0x0000000000007918 */ /* 0x000fde0000000000 */
[----:B------:R-:W-:-:S15]  /*0a80*/  NOP ;  /* 0x0000000000007918 */ /* 0x000fde0000000000 */
[----:B------:R-:W-:-:S01]  /*0a90*/  NOP ;  /* 0x0000000000007918 */ /* 0x000fc20000000000 */
[----:B--2---:R0:W2:Y:S02]  /*0aa0*/  @!P2 DMUL R18, R20, R18 ;  /* 0x000000121412a228 */ /* 0x0040a40000000000 */
[----:B0-----:R-:W3:Y:S01]  /*0ab0*/  @!P3 LDC.64 R20, c[0x0][0xfd0] ;  /* 0x0003f400ff14bb82 */ /* 0x001ee20000000a00 */
[----:B--2---:R1:W-:-:S15]  /*0ac0*/  @!P2 STG.E.64 desc[UR12][R6.64], R18 ;  /* 0x000000120600a986 */ /* 0x0043de000c101b0c */
[----:B------:R-:W-:-:S15]  /*0ad0*/  NOP ;  /* 0x0000000000007918 */ /* 0x000fde0000000000 */
[----:B------:R-:W-:-:S15]  /*0ae0*/  NOP ;  /* 0x0000000000007918 */ /* 0x000fde0000000000 */
[----:B------:R-:W-:-:S15]  /*0af0*/  NOP ;  /* 0x0000000000007918 */ /* 0x000fde0000000000 */
[----:B------:R-:W-:-:S01]  /*0b00*/  NOP ;  /* 0x0000000000007918 */ /* 0x000fc20000000000 */
[----:B---3--:R-:W0:Y:S02]  /*0b10*/  @!P3 DMUL R14, R14, R20 ;  /* 0x000000140e0eb228 */ /* 0x008e240000000000 */
[----:B0-----:R1:W-:Y:S01]  /*0b20*/  @!P3 STG.E.64 desc[UR12][R26.64], R14 ;  /* 0x0000000e1a00b986 */ /* 0x0013e2000c101b0c */
[----:B------:R-:W-:Y:S05]  /*0b30*/  BRA.U UP0, `(.L_x_4348) ;  /* 0xfffffff900007547 */ /* 0x000fea000b83ffff */
.L_x_4347:
        /* <DEDUP_REMOVED lines=43> */
[----:B0-----:R-:W0:Y:S02]  /*0df0*/  DMUL R20, R20, UR4 ;  /* 0x0000000414147c28 */ /* 0x001e240008000000 */
[----:B0-----:R0:W-:-:S15]  /*0e00*/  @!P0 STG.E.64 desc[UR12][R12.64], R20 ;  /* 0x000000140c008986 */ /* 0x0011de000c101b0c */
[----:B------:R-:W-:-:S15]  /*0e10*/  NOP ;  /* 0x0000000000007918 */ /* 0x000fde0000000000 */
[----:B------:R-:W-:-:S15]  /*0e20*/  NOP ;  /* 0x0000000000007918 */ /* 0x000fde0000000000 */
[----:B------:R-:W-:-:S15]  /*0e30*/  NOP ;  /* 0x0000000000007918 */ /* 0x000fde0000000000 */
[----:B------:R-:W-:-:S02]  /*0e40*/  NOP ;  /* 0x0000000000007918 */ /* 0x000fc40000000000 */
[----:B---3--:R-:W1:Y:S02]  /*0e50*/  DMUL R26, R26, UR4 ;  /* 0x000000041a1a7c28 */ /* 0x008e640008000000 */
[----:B-1----:R0:W-:-:S15]  /*0e60*/  @!P1 STG.E.64 desc[UR12][R6.64], R26 ;  /* 0x0000001a06009986 */ /* 0x0021de000c101b0c */
[----:B------:R-:W-:-:S15]  /*0e70*/  NOP ;  /* 0x0000000000007918 */ /* 0x000fde0000000000 */
[----:B------:R-:W-:-:S15]  /*0e80*/  NOP ;  /* 0x0000000000007918 */ /* 0x000fde0000000000 */
[----:B------:R-:W-:-:S15]  /*0e90*/  NOP ;  /* 0x0000000000007918 */ /* 0x000fde0000000000 */
[----:B------:R-:W-:-:S02]  /*0ea0*/  NOP ;  /* 0x0000000000007918 */ /* 0x000fc40000000000 */
[----:B--2---:R-:W1:Y:S02]  /*0eb0*/  DMUL R28, R28, UR4 ;  /* 0x000000041c1c7c28 */ /* 0x004e640008000000 */
[----:B-1----:R0:W-:-:S15]  /*0ec0*/  @!P2 STG.E.64 desc[UR12][R14.64], R28 ;  /* 0x0000001c0e00a986 */ /* 0x0021de000c101b0c */
[----:B------:R-:W-:-:S15]  /*0ed0*/  NOP ;  /* 0x0000000000007918 */ /* 0x000fde0000000000 */
[----:B------:R-:W-:-:S15]  /*0ee0*/  NOP ;  /* 0x0000000000007918 */ /* 0x000fde0000000000 */
[----:B------:R-:W-:-:S15]  /*0ef0*/  NOP ;  /* 0x0000000000007918 */ /* 0x000fde0000000000 */
[----:B------:R-:W-:-:S02]  /*0f00*/  NOP ;  /* 0x0000000000007918 */ /* 0x000fc40000000000 */
[----:B----4-:R-:W1:Y:S02]  /*0f10*/  DMUL R10, R10, UR4 ;  /* 0x000000040a0a7c28 */ /* 0x010e640008000000 */
[----:B01----:R-:W-:Y:S05]  /*0f20*/  @P3 EXIT ;  /* 0x000000000000394d */ /* 0x003fea0003800000 */
[----:B------:R-:W-:-:S04]  /*0f30*/  LEA R2, P0, R3, R8, 0x3 ;  /* 0x0000000803027211 */ /* 0x000fc800078018ff */
[----:B------:R-:W-:-:S05]  /*0f40*/  LEA.HI.X R3, R3, R9, R0, 0x3, P0 ;  /* 0x0000000903037211 */ /* 0x000fca00000f1c00 */
[----:B------:R-:W-:Y:S01]  /*0f50*/  STG.E.64 desc[UR12][R2.64], R10 ;  /* 0x0000000a02007986 */ /* 0x000fe2000c101b0c */
[----:B------:R-:W-:Y:S05]  /*0f60*/  EXIT ;  /* 0x000000000000794d */ /* 0x000fea0003800000 */
.L_x_4346:
        /* <DEDUP_REMOVED lines=8> */
.L_x_4349:
        /* <DEDUP_REMOVED lines=15> */
[----:B-1----:R-:W-:-:S15]  /*10e0*/  DMUL R12, R12, UR6 ;  /* 0x000000060c0c7c28 */ /* 0x002fde0008000000 */
[----:B------:R-:W-:-:S15]  /*10f0*/  NOP ;  /* 0x0000000000007918 */ /* 0x000fde0000000000 */
[----:B------:R-:W-:-:S15]  /*1100*/  NOP ;  /* 0x0000000000007918 */ /* 0x000fde0000000000 */
[----:B------:R-:W-:-:S15]  /*1110*/  NOP ;  /* 0x0000000000007918 */ /* 0x000fde0000000000 */
[----:B------:R-:W-:-:S04]  /*1120*/  NOP ;  /* 0x0000000000007918 */ /* 0x000fc80000000000 */
[----:B------:R-:W-:-:S15]  /*1130*/  DMUL R14, R14, UR6 ;  /* 0x000000060e0e7c28 */ /* 0x000fde0008000000 */
        /* <DEDUP_REMOVED lines=9> */
[----:B------:R-:W0:Y:S02]  /*11d0*/  DMUL R6, R6, UR6 ;  /* 0x0000000606067c28 */ /* 0x000e240008000000 */
[----:B0-----:R2:W-:Y:S01]  /*11e0*/  STG.E.ENL2.256 desc[UR12][R20.64], R12, R4 ;  /* 0xf800000c1404797f */ /* 0x0015e2000f12180c */
[----:B------:R-:W-:Y:S05]  /*11f0*/  @!P0 BRA P1, `(.L_x_4349) ;  /* 0xfffffffc007c8947 */ /* 0x000fea000083ffff */
[----:B------:R-:W-:Y:S05]  /*1200*/  EXIT ;  /* 0x000000000000794d */ /* 0x000fea0003800000 */
        .weak           $__internal_89_$__cuda_sm20_div_u16
        .type           $__internal_89_$__cuda_sm20_div_u16,@function
        .size           $__internal_89_$__cuda_sm20_div_u16,(.L_x_4784 - $__internal_89_$__cuda_sm20_div_u16)
$__internal_89_$__cuda_sm20_div_u16:
        /* <DEDUP_REMOVED lines=19> */
[----:B------:R-:W-:Y:S05]  /*1340*/  RET.REL.NODEC R4 `(_ZN2at6native57_GLOBAL__N__f3eca4a2_24_ForeachBinaryOpScalar_cu_86b9896c25multi_tensor_apply_kernelINS1_18TensorListMetadataILi2EEENS1_21BinaryOpScalarFunctorIdLi2ELi1ELi1EEEJSt10multipliesIdEdEEEvT_T0_DpT1_) ;  /* 0xffffffec042c7950 */ /* 0x000fea0003c3ffff */
.L_x_4350:
        /* <DEDUP_REMOVED lines=11> */
.L_x_4784:


//--------------------- .text._ZN2at6native57_GLOBAL__N__f3eca4a2_24_ForeachBinaryOpScalar_cu_86b9896c25multi_tensor_apply_kernelINS1_18TensorListMetadataILi2EEENS1_21BinaryOpScalarFunctorIsLi2ELi1ELi1EEEJSt10multipliesIsEsEEEvT_T0_DpT1_ --------------------------
	.section	.text._ZN2at6native57_GLOBAL__N__f3eca4a2_24_ForeachBinaryOpScalar_cu_86b9896c25multi_tensor_apply_kernelINS1_18TensorListMetadataILi2EEENS1_21BinaryOpScalarFunctorIsLi2ELi1ELi1EEEJSt10multipliesIsEsEEEvT_T0_DpT1_,"ax",@progbits
	.align	128
.text._ZN2at6native57_GLOBAL__N__f3eca4a2_24_ForeachBinaryOpScalar_cu_86b9896c25multi_tensor_apply_kernelINS1_18TensorListMetadataILi2EEENS1_21BinaryOpScalarFunctorIsLi2ELi1ELi1EEEJSt10multipliesIsEsEEEvT_T0_DpT1_:
        .type           _ZN2at6native57_GLOBAL__N__f3eca4a2_24_ForeachBinaryOpScalar_cu_86b9896c25multi_tensor_apply_kernelINS1_18TensorListMetadataILi2EEENS1_21BinaryOpScalarFunctorIsLi2ELi1ELi1EEEJSt10multipliesIsEsEEEvT_T0_DpT1_,@function
        .size           _ZN2at6native57_GLOBAL__N__f3eca4a2_24_ForeachBinaryOpScalar_cu_86b9896c25multi_tensor_apply_kernelINS1_18TensorListMetadataILi2EEENS1_21BinaryOpScalarFunctorIsLi2ELi1ELi1EEEJSt10multipliesIsEsEEEvT_T0_DpT1_,(.L_x_4786 - _ZN2at6native57_GLOBAL__N__f3eca4a2_24_ForeachBinaryOpScalar_cu_86b9896c25multi_tensor_apply_kernelINS1_18TensorListMetadataILi2EEENS1_21BinaryOpScalarFunctorIsLi2ELi1ELi1EEEJSt10multipliesIsEsEEEvT_T0_DpT1_)
        .other          _ZN2at6native57_GLOBAL__N__f3eca4a2_24_ForeachBinaryOpScalar_cu_86b9896c25multi_tensor_apply_kernelINS1_18TensorListMetadataILi2EEENS1_21BinaryOpScalarFunctorIsLi2ELi1ELi1EEEJSt10multipliesIsEsEEEvT_T0_DpT1_,@"STO_CUDA_ENTRY STV_DEFAULT"
_ZN2at6native57_GLOBAL__N__f3eca4a2_24_ForeachBinaryOpScalar_cu_86b9896c25multi_tensor_apply_kernelINS1_18TensorListMetadataILi2EEENS1_21BinaryOpScalarFunctorIsLi2ELi1ELi1EEEJSt10multipliesIsEsEEEvT_T0_DpT1_:
        /* <DEDUP_REMOVED lines=39> */
[----:B------:R-:W-:Y:S05]  /*0270*/  CALL.REL.NOINC `($__internal_90_$__cuda_sm20_div_u16) ;  /* 0x0000000c00c07944 */ /* 0x000fea0003c00000 */
        /* <DEDUP_REMOVED lines=16> */
.L_x_4353:
[----:B0-----:R-:W-:Y:S02]  /*0380*/  IADD3 R14, P2, PT, R0, UR6, RZ ;  /* 0x00000006000e7c10 */ /* 0x001fe4000ff5e0ff */
[----:B------:R-:W-:Y:S02]  /*0390*/  PRMT R19, RZ, 0x7610, R19 ;  /* 0x00007610ff137816 */ /* 0x000fe40000000013 */
        /* <DEDUP_REMOVED lines=9> */
[----:B------:R-:W-:Y:S01]  /*0430*/  IMAD.X R5, RZ, RZ, R20, P4 ;  /* 0x000000ffff057224 */ /* 0x000fe200020e0614 */
[----:B------:R-:W-:-:S04]  /*0440*/  PRMT R17, RZ, 0x7610, R17 ;  /* 0x00007610ff117816 */ /* 0x000fc80000000011 */
[----:B------:R-:W-:Y:S02]  /*0450*/  ISETP.GE.AND.EX P5, PT, R5, UR18, PT, P5 ;  /* 0x0000001205007c0c */ /* 0x000fe4000bfa6350 */
[----:B------:R-:W-:-:S04]  /*0460*/  @!P1 LEA R6, P3, R14, UR8, 0x1 ;  /* 0x000000080e069c11 */ /* 0x000fc8000f8608ff */
[----:B------:R-:W-:Y:S02]  /*0470*/  @!P1 LEA.HI.X R7, R14, UR9, R3, 0x1, P3 ;  /* 0x000000090e079c11 */ /* 0x000fe400098f0c03 */
[----:B------:R-:W-:-:S03]  /*0480*/  @!P2 LEA R22, P3, R13, UR8, 0x1 ;  /* 0x000000080d16ac11 */ /* 0x000fc6000f8608ff */
[----:B------:R0:W2:Y:S01]  /*0490*/  @!P1 LDG.E.U16 R19, desc[UR14][R6.64] ;  /* 0x0000000e06139981 */ /* 0x0000a2000c1e1500 */
[----:B------:R-:W-:-:S05]  /*04a0*/  @!P2 LEA.HI.X R23, R13, UR9, R20, 0x1, P3 ;  /* 0x000000090d17ac11 */ /* 0x000fca00098f0c14 */
[----:B------:R-:W3:Y:S01]  /*04b0*/  @!P2 LDG.E.U16 R17, desc[UR14][R22.64] ;  /* 0x0000000e1611a981 */ /* 0x000ee2000c1e1500 */
[C---:B------:R-:W-:Y:S02]  /*04c0*/  IADD3 R11, P6, PT, R10.reuse, UR16, RZ ;  /* 0x000000100a0b7c10 */ /* 0x040fe4000ffde0ff */
[C---:B------:R-:W-:Y:S02]  /*04d0*/  @!P5 LEA R24, P4, R10.reuse, UR8, 0x1 ;  /* 0x000000080a18dc11 */ /* 0x040fe4000f8808ff */
[----:B------:R-:W-:Y:S01]  /*04e0*/  PRMT R15, RZ, 0x7610, R15 ;  /* 0x00007610ff0f7816 */ /* 0x000fe2000000000f */
[--C-:B------:R-:W-:Y:S01]  /*04f0*/  IMAD.X R18, RZ, RZ, R5.reuse, P6 ;  /* 0x000000ffff127224 */ /* 0x100fe200030e0605 */
[----:B------:R-:W-:Y:S02]  /*0500*/  ISETP.GE.U32.AND P3, PT, R11, UR17, PT ;  /* 0x000000110b007c0c */ /* 0x000fe4000bf66070 */
[----:B------:R-:W-:Y:S02]  /*0510*/  @!P5 LEA.HI.X R25, R10, UR9, R5, 0x1, P4 ;  /* 0x000000090a19dc11 */ /* 0x000fe4000a0f0c05 */
[----:B------:R-:W-:-:S03]  /*0520*/  ISETP.GE.AND.EX P3, PT, R18, UR18, PT, P3 ;  /* 0x0000001212007c0c */ /* 0x000fc6000bf66330 */
[----:B------:R-:W4:Y:S01]  /*0530*/  @!P5 LDG.E.U16 R15, desc[UR14][R24.64] ;  /* 0x0000000e180fd981 */ /* 0x000f22000c1e1500 */
[----:B------:R-:W-:-:S09]  /*0540*/  PRMT R12, RZ, 0x7610, R12 ;  /* 0x00007610ff0c7816 */ /* 0x000fd2000000000c */
[----:B------:R-:W-:-:S04]  /*0550*/  @!P3 LEA R8, P4, R11, UR8, 0x1 ;  /* 0x000000080b08bc11 */ /* 0x000fc8000f8808ff */
[----:B------:R-:W-:-:S05]  /*0560*/  @!P3 LEA.HI.X R9, R11, UR9, R18, 0x1, P4 ;  /* 0x000000090b09bc11 */ /* 0x000fca000a0f0c12 */
[----:B------:R1:W5:Y:S01]  /*0570*/  @!P3 LDG.E.U16 R12, desc[UR14][R8.64] ;  /* 0x0000000e080cb981 */ /* 0x000362000c1e1500 */
[----:B0-----:R-:W0:Y:S08]  /*0580*/  @!P1 LDC.U16 R6, c[0x0][0xfca] ;  /* 0x0003f280ff069b82 */ /* 0x001e300000000400 */
[----:B------:R-:W1:Y:S08]  /*0590*/  @!P2 LDC.U16 R21, c[0x0][0xfca] ;  /* 0x0003f280ff15ab82 */ /* 0x000e700000000400 */
[----:B------:R-:W1:Y:S01]  /*05a0*/  @!P5 LDC.U16 R16, c[0x0][0xfca] ;  /* 0x0003f280ff10db82 */ /* 0x000e620000000400 */
[----:B------:R-:W-:-:S02]  /*05b0*/  @!P5 LEA R4, P6, R10, UR10, 0x1 ;  /* 0x0000000a0a04dc11 */ /* 0x000fc4000f8c08ff */
[----:B0-----:R-:W-:Y:S02]  /*05c0*/  @!P1 PRMT R7, R6, 0x9910, RZ ;  /* 0x0000991006079816 */ /* 0x001fe400000000ff */
[----:B------:R-:W-:Y:S02]  /*05d0*/  @!P1 LEA R6, P4, R14, UR10, 0x1 ;  /* 0x0000000a0e069c11 */ /* 0x000fe4000f8808ff */
[----:B-1----:R-:W-:Y:S02]  /*05e0*/  @!P2 PRMT R8, R21, 0x9910, RZ ;  /* 0x000099101508a816 */ /* 0x002fe400000000ff */
[----:B------:R-:W-:Y:S02]  /*05f0*/  @!P5 LEA.HI.X R5, R10, UR11, R5, 0x1, P6 ;  /* 0x0000000b0a05dc11 */ /* 0x000fe4000b0f0c05 */
[----:B------:R-:W-:Y:S02]  /*0600*/  @!P5 PRMT R16, R16, 0x9910, RZ ;  /* 0x000099101010d816 */ /* 0x000fe400000000ff */
[----:B------:R-:W-:-:S02]  /*0610*/  PRMT R23, RZ, 0x7610, R23 ;  /* 0x00007610ff177816 */ /* 0x000fc40000000017 */
[----:B--2---:R-:W-:Y:S01]  /*0620*/  @!P1 PRMT R22, R19, 0x9910, RZ ;  /* 0x0000991013169816 */ /* 0x004fe200000000ff */
[----:B------:R-:W-:Y:S01]  /*0630*/  @!P1 IMAD.MOV.U32 R19, RZ, RZ, R7 ;  /* 0x000000ffff139224 */ /* 0x000fe200078e0007 */
[----:B------:R-:W-:Y:S02]  /*0640*/  @!P1 LEA.HI.X R7, R14, UR11, R3, 0x1, P4 ;  /* 0x0000000b0e079c11 */ /* 0x000fe4000a0f0c03 */
[----:B---3--:R-:W-:Y:S02]  /*0650*/  @!P2 PRMT R21, R17, 0x9910, RZ ;  /* 0x000099101115a816 */ /* 0x008fe400000000ff */
[----:B------:R-:W0:Y:S01]  /*0660*/  @!P3 LDC.U16 R17, c[0x0][0xfca] ;  /* 0x0003f280ff11bb82 */ /* 0x000e220000000400 */
[----:B------:R-:W-:Y:S01]  /*0670*/  @!P3 LEA R10, P4, R11, UR10, 0x1 ;  /* 0x0000000a0b0abc11 */ /* 0x000fe2000f8808ff */
[----:B------:R-:W-:Y:S02]  /*0680*/  @!P1 IMAD R19, R19, R22, RZ ;  /* 0x0000001613139224 */ /* 0x000fe400078e02ff */
[----:B------:R-:W-:Y:S01]  /*0690*/  @!P2 IMAD R21, R8, R21, RZ ;  /* 0x000000150815a224 */ /* 0x000fe200078e02ff */
[----:B------:R-:W-:-:S02]  /*06a0*/  @!P3 LEA.HI.X R11, R11, UR11, R18, 0x1, P4 ;  /* 0x0000000b0b0bbc11 */ /* 0x000fc4000a0f0c12 */
[----:B------:R1:W-:Y:S01]  /*06b0*/  @!P1 STG.E.U16 desc[UR14][R6.64], R19 ;  /* 0x0000001306009986 */ /* 0x0003e2000c10150e */
[----:B------:R-:W-:Y:S02]  /*06c0*/  IADD3 R14, P4, PT, R14, UR13, RZ ;  /* 0x0000000d0e0e7c10 */ /* 0x000fe4000ff9e0ff */
[----:B------:R-:W-:Y:S02]  /*06d0*/  @!P2 LEA R8, P1, R13, UR10, 0x1 ;  /* 0x0000000a0d08ac11 */ /* 0x000fe4000f8208ff */
[----:B----4-:R-:W-:Y:S01]  /*06e0*/  @!P5 PRMT R15, R15, 0x9910, RZ ;  /* 0x000099100f0fd816 */ /* 0x010fe200000000ff */
[----:B------:R-:W-:Y:S01]  /*06f0*/  IMAD.X R3, RZ, RZ, R3, P4 ;  /* 0x000000ffff037224 */ /* 0x000fe200020e0603 */
[C---:B------:R-:W-:Y:S02]  /*0700*/  @!P2 LEA.HI.X R9, R13.reuse, UR11, R20, 0x1, P1 ;  /* 0x0000000b0d09ac11 */ /* 0x040fe400088f0c14 */
[----:B------:R-:W-:Y:S02]  /*0710*/  IADD3 R13, P4, PT, R13, UR13, RZ ;  /* 0x0000000d0d0d7c10 */ /* 0x000fe4000ff9e0ff */
[----:B------:R-:W-:Y:S01]  /*0720*/  ISETP.GE.U32.AND P1, PT, R14, UR17, PT ;  /* 0x000000110e007c0c */ /* 0x000fe2000bf26070 */
[----:B-1----:R-:W-:-:S02]  /*0730*/  @!P5 IMAD R7, R16, R15, RZ ;  /* 0x0000000f1007d224 */ /* 0x002fc400078e02ff */
[----:B------:R-:W-:Y:S01]  /*0740*/  IMAD.X R20, RZ, RZ, R20, P4 ;  /* 0x000000ffff147224 */ /* 0x000fe200020e0614 */
[----:B------:R-:W-:Y:S01]  /*0750*/  IADD3 R15, P4, PT, R13, UR16, RZ ;  /* 0x000000100d0f7c10 */ /* 0x000fe2000ff9e0ff */
[----:B------:R1:W-:Y:S01]  /*0760*/  @!P2 STG.E.U16 desc[UR14][R8.64], R21 ;  /* 0x000000150800a986 */ /* 0x0003e2000c10150e */
[----:B0-----:R-:W-:Y:S02]  /*0770*/  @!P3 PRMT R6, R17, 0x9910, RZ ;  /* 0x000099101106b816 */ /* 0x001fe400000000ff */
[----:B------:R-:W-:Y:S01]  /*0780*/  ISETP.GE.AND.EX P2, PT, R3, UR18, PT, P1 ;  /* 0x0000001203007c0c */ /* 0x000fe2000bf46310 */
[----:B------:R-:W-:Y:S01]  /*0790*/  IMAD.X R16, RZ, RZ, R20, P4 ;  /* 0x000000ffff107224 */ /* 0x000fe200020e0614 */
[----:B------:R-:W-:Y:S02]  /*07a0*/  IADD3 R17, P6, PT, R15, UR16, RZ ;  /* 0x000000100f117c10 */ /* 0x000fe4000ffde0ff */
[----:B------:R-:W-:Y:S01]  /*07b0*/  ISETP.GE.U32.AND P1, PT, R13, UR17, PT ;  /* 0x000000110d007c0c */ /* 0x000fe2000bf26070 */
[----:B------:R0:W-:Y:S01]  /*07c0*/  @!P5 STG.E.U16 desc[UR14][R4.64], R7 ;  /* 0x000000070400d986 */ /* 0x0001e2000c10150e */
[----:B------:R-:W-:Y:S01]  /*07d0*/  ISETP.GE.U32.AND P5, PT, R15, UR17, PT ;  /* 0x000000110f007c0c */ /* 0x000fe2000bfa6070 */
[----:B------:R-:W-:Y:S01]  /*07e0*/  IMAD.X R18, RZ, RZ, R16, P6 ;  /* 0x000000ffff127224 */ /* 0x000fe200030e0610 */
[----:B------:R-:W-:-:S02]  /*07f0*/  ISETP.GE.AND.EX P1, PT, R20, UR18, PT, P1 ;  /* 0x0000001214007c0c */ /* 0x000fc4000bf26310 */
[----:B------:R-:W-:Y:S02]  /*0800*/  ISETP.GE.U32.AND P4, PT, R17, UR17, PT ;  /* 0x0000001111007c0c */ /* 0x000fe4000bf86070 */
[----:B------:R-:W-:Y:S02]  /*0810*/  ISETP.GE.AND.EX P5, PT, R16, UR18, PT, P5 ;  /* 0x0000001210007c0c */ /* 0x000fe4000bfa6350 */
[----:B------:R-:W-:Y:S02]  /*0820*/  ISETP.GE.AND.EX P4, PT, R18, UR18, PT, P4 ;  /* 0x0000001212007c0c */ /* 0x000fe4000bf86340 */
[----:B-----5:R-:W-:Y:S02]  /*0830*/  @!P3 PRMT R27, R12, 0x9910, RZ ;  /* 0x000099100c1bb816 */ /* 0x020fe400000000ff */
[----:B------:R-:W-:-:S03]  /*0840*/  @!P2 LEA R24, P6, R14, UR8, 0x1 ;  /* 0x000000080e18ac11 */ /* 0x000fc6000f8c08ff */
[----:B------:R-:W-:Y:S01]  /*0850*/  @!P3 IMAD R27, R6, R27, RZ ;  /* 0x0000001b061bb224 */ /* 0x000fe200078e02ff */
[----:B------:R-:W-:Y:S02]  /*0860*/  @!P2 LEA.HI.X R25, R14, UR9, R3, 0x1, P6 ;  /* 0x000000090e19ac11 */ /* 0x000fe4000b0f0c03 */
[----:B-1----:R-:W-:Y:S02]  /*0870*/  @!P1 LEA R8, P6, R13, UR8, 0x1 ;  /* 0x000000080d089c11 */ /* 0x002fe4000f8c08ff */
[----:B------:R1:W-:Y:S01]  /*0880*/  @!P3 STG.E.U16 desc[UR14][R10.64], R27 ;  /* 0x0000001b0a00b986 */ /* 0x0003e2000c10150e */
[----:B------:R-:W-:Y:S02]  /*0890*/  @!P5 LEA R6, P3, R15, UR8, 0x1 ;  /* 0x000000080f06dc11 */ /* 0x000fe4000f8608ff */
[----:B------:R-:W-:Y:S01]  /*08a0*/  @!P1 LEA.HI.X R9, R13, UR9, R20, 0x1, P6 ;  /* 0x000000090d099c11 */ /* 0x000fe2000b0f0c14 */
[----:B------:R2:W3:Y:S01]  /*08b0*/  @!P2 LDG.E.U16 R23, desc[UR14][R24.64] ;  /* 0x0000000e1817a981 */ /* 0x0004e2000c1e1500 */
[----:B0-----:R-:W-:-:S02]  /*08c0*/  @!P4 LEA R4, P6, R17, UR8, 0x1 ;  /* 0x000000081104cc11 */ /* 0x001fc4000f8c08ff */
[----:B------:R-:W-:Y:S02]  /*08d0*/  PRMT R19, RZ, 0x7610, R19 ;  /* 0x00007610ff137816 */ /* 0x000fe40000000013 */
[----:B------:R-:W-:Y:S02]  /*08e0*/  PRMT R22, RZ, 0x7610, R22 ;  /* 0x00007610ff167816 */ /* 0x000fe40000000016 */
[----:B------:R-:W-:Y:S02]  /*08f0*/  @!P5 LEA.HI.X R7, R15, UR9, R16, 0x1, P3 ;  /* 0x000000090f07dc11 */ /* 0x000fe400098f0c10 */
[----:B------:R-:W-:Y:S01]  /*0900*/  PRMT R21, RZ, 0x7610, R21 ;  /* 0x00007610ff157816 */ /* 0x000fe20000000015 */
[----:B------:R0:W4:Y:S01]  /*0910*/  @!P1 LDG.E.U16 R19, desc[UR14][R8.64] ;  /* 0x0000000e08139981 */ /* 0x000122000c1e1500 */
[----:B------:R-:W-:-:S03]  /*0920*/  @!P4 LEA.HI.X R5, R17, UR9, R18, 0x1, P6 ;  /* 0x000000091105cc11 */ /* 0x000fc6000b0f0c12 */
[----:B------:R-:W5:Y:S04]  /*0930*/  @!P5 LDG.E.U16 R22, desc[UR14][R6.64] ;  /* 0x0000000e0616d981 */ /* 0x000f68000c1e1500 */
[----:B------:R0:W5:Y:S01]  /*0940*/  @!P4 LDG.E.U16 R21, desc[UR14][R4.64] ;  /* 0x0000000e0415c981 */ /* 0x000162000c1e1500 */
[----:B-1----:R-:W0:Y:S08]  /*0950*/  @!P2 LDC.U16 R27, c[0x0][0xfca] ;  /* 0x0003f280ff1bab82 */ /* 0x002e300000000400 */
[----:B------:R-:W1:Y:S08]  /*0960*/  @!P1 LDC.U16 R26, c[0x0][0xfca] ;  /* 0x0003f280ff1a9b82 */ /* 0x000e700000000400 */
[----:B--2---:R-:W2:Y:S08]  /*0970*/  @!P5 LDC.U16 R25, c[0x0][0xfca] ;  /* 0x0003f280ff19db82 */ /* 0x004eb00000000400 */
[----:B------:R-:W2:Y:S01]  /*0980*/  @!P4 LDC.U16 R24, c[0x0][0xfca] ;  /* 0x0003f280ff18cb82 */ /* 0x000ea20000000400 */
[----:B------:R-:W-:-:S02]  /*0990*/  @!P2 LEA R10, P3, R14, UR10, 0x1 ;  /* 0x0000000a0e0aac11 */ /* 0x000fc4000f8608ff */
[----:B------:R-:W-:Y:S02]  /*09a0*/  @!P1 LEA R12, P6, R13, UR10, 0x1 ;  /* 0x0000000a0d0c9c11 */ /* 0x000fe4000f8c08ff */
[----:B------:R-:W-:Y:S02]  /*09b0*/  @!P2 LEA.HI.X R11, R14, UR11, R3, 0x1, P3 ;  /* 0x0000000b0e0bac11 */ /* 0x000fe400098f0c03 */
[----:B0-----:R-:W-:Y:S02]  /*09c0*/  @!P2 PRMT R8, R27, 0x9910, RZ ;  /* 0x000099101b08a816 */ /* 0x001fe400000000ff */
[----:B------:R-:W-:Y:S02]  /*09d0*/  @!P1 LEA.HI.X R13, R13, UR11, R20, 0x1, P6 ;  /* 0x0000000b0d0d9c11 */ /* 0x000fe4000b0f0c14 */
[----:B------:R-:W-:Y:S02]  /*09e0*/  @!P5 LEA R4, P3, R15, UR10, 0x1 ;  /* 0x0000000a0f04dc11 */ /* 0x000fe4000f8608ff */
[----:B-1----:R-:W-:-:S02]  /*09f0*/  @!P1 PRMT R26, R26, 0x9910, RZ ;  /* 0x000099101a1a9816 */ /* 0x002fc400000000ff */
[----:B------:R-:W-:Y:S02]  /*0a00*/  @!P4 LEA R6, P6, R17, UR10, 0x1 ;  /* 0x0000000a1106cc11 */ /* 0x000fe4000f8c08ff */
[----:B------:R-:W-:Y:S02]  /*0a10*/  @!P5 LEA.HI.X R5, R15, UR11, R16, 0x1, P3 ;  /* 0x0000000b0f05dc11 */ /* 0x000fe400098f0c10 */
[----:B------:R-:W-:Y:S02]  /*0a20*/  @!P4 LEA.HI.X R7, R17, UR11, R18, 0x1, P6 ;  /* 0x0000000b1107cc11 */ /* 0x000fe4000b0f0c12 */
[----:B--2---:R-:W-:Y:S02]  /*0a30*/  @!P5 PRMT R14, R25, 0x9910, RZ ;  /* 0x00009910190ed816 */ /* 0x004fe400000000ff */
[----:B------:R-:W-:Y:S01]  /*0a40*/  @!P4 PRMT R16, R24, 0x9910, RZ ;  /* 0x000099101810c816 */ /* 0x000fe200000000ff */
[----:B------:R-:W-:-:S04]  /*0a50*/  UIADD3 UR4, UP0, UPT, UR4, 0x2, URZ ;  /* 0x0000000204047890 */ /* 0x000fc8000ff1e0ff */
[----:B------:R-:W-:Y:S02]  /*0a60*/  UIADD3.X UR5, UPT, UPT, URZ, UR5, URZ, UP0, !UPT ;  /* 0x00000005ff057290 */ /* 0x000fe400087fe4ff */
[----:B------:R-:W-:-:S04]  /*0a70*/  ULEA UR6, UP0, UR13, UR6, 0x1 ;  /* 0x000000060d067291 */ /* 0x000fc8000f8008ff */
[----:B------:R-:W-:Y:S01]  /*0a80*/  ULEA.HI.X UR7, UR13, UR7, URZ, 0x1, UP0 ;  /* 0x000000070d077291 */ /* 0x000fe200080f0cff */
[----:B---3--:R-:W-:-:S05]  /*0a90*/  @!P2 PRMT R3, R23, 0x9910, RZ ;  /* 0x000099101703a816 */ /* 0x008fca00000000ff */
[----:B------:R-:W-:Y:S02]  /*0aa0*/  @!P2 IMAD R3, R8, R3, RZ ;  /* 0x000000030803a224 */ /* 0x000fe400078e02ff */
[----:B------:R-:W-:Y:S01]  /*0ab0*/  @!P1 IMAD.MOV.U32 R8, RZ, RZ, R26 ;  /* 0x000000ffff089224 */ /* 0x000fe200078e001a */
[----:B----4-:R-:W-:Y:S02]  /*0ac0*/  @!P1 PRMT R9, R19, 0x9910, RZ ;  /* 0x0000991013099816 */ /* 0x010fe400000000ff */
[----:B-----5:R-:W-:-:S03]  /*0ad0*/  @!P5 PRMT R15, R22, 0x9910, RZ ;  /* 0x00009910160fd816 */ /* 0x020fc600000000ff */
[----:B------:R-:W-:Y:S01]  /*0ae0*/  @!P1 IMAD R9, R8, R9, RZ ;  /* 0x0000000908099224 */ /* 0x000fe200078e02ff */
[----:B------:R-:W-:Y:S01]  /*0af0*/  @!P4 PRMT R17, R21, 0x9910, RZ ;  /* 0x000099101511c816 */ /* 0x000fe200000000ff */
[----:B------:R-:W-:Y:S01]  /*0b00*/  @!P5 IMAD R15, R14, R15, RZ ;  /* 0x0000000f0e0fd224 */ /* 0x000fe200078e02ff */
[----:B------:R1:W-:Y:S03]  /*0b10*/  @!P2 STG.E.U16 desc[UR14][R10.64], R3 ;  /* 0x000000030a00a986 */ /* 0x0003e6000c10150e */
[----:B------:R-:W-:Y:S01]  /*0b20*/  @!P4 IMAD R17, R16, R17, RZ ;  /* 0x000000111011c224 */ /* 0x000fe200078e02ff */
[----:B------:R1:W-:Y:S01]  /*0b30*/  @!P1 STG.E.U16 desc[UR14][R12.64], R9 ;  /* 0x000000090c009986 */ /* 0x0003e2000c10150e */
[----:B------:R-:W-:-:S03]  /*0b40*/  ISETP.NE.U32.AND P1, PT, R2, UR4, PT ;  /* 0x0000000402007c0c */ /* 0x000fc6000bf25070 */
[----:B------:R1:W-:Y:S04]  /*0b50*/  @!P5 STG.E.U16 desc[UR14][R4.64], R15 ;  /* 0x0000000f0400d986 */ /* 0x0003e8000c10150e */
[----:B------:R1:W-:Y:S01]  /*0b60*/  @!P4 STG.E.U16 desc[UR14][R6.64], R17 ;  /* 0x000000110600c986 */ /* 0x0003e2000c10150e */
[----:B------:R-:W-:-:S13]  /*0b70*/  ISETP.NE.AND.EX P1, PT, RZ, UR5, PT, P1 ;  /* 0x00000005ff007c0c */ /* 0x000fda000bf25310 */
[----:B-1----:R-:W-:Y:S05]  /*0b80*/  @P1 BRA `(.L_x_4353) ;  /* 0xfffffff400fc1947 */ /* 0x002fea000383ffff */
.L_x_4352:
[----:B------:R-:W-:Y:S05]  /*0b90*/  @!P0 EXIT ;  /* 0x000000000000894d */ /* 0x000fea0003800000 */
        /* <DEDUP_REMOVED lines=10> */
[----:B------:R-:W-:Y:S01]  /*0c40*/  ISETP.GE.U32.AND P2, PT, R7, UR17, PT ;  /* 0x0000001107007c0c */ /* 0x000fe2000bf46070 */
[----:B------:R-:W-:Y:S01]  /*0c50*/  IMAD.X R4, RZ, RZ, R9, P3 ;  /* 0x000000ffff047224 */ /* 0x000fe200018e0609 */
[----:B------:R-:W-:Y:S02]  /*0c60*/  ISETP.GE.AND.EX P1, PT, R9, UR18, PT, P1 ;  /* 0x0000001209007c0c */ /* 0x000fe4000bf26310 */
[----:B------:R-:W-:Y:S02]  /*0c70*/  IADD3 R0, P5, PT, R7, UR16, RZ ;  /* 0x0000001007007c10 */ /* 0x000fe4000ffbe0ff */
[----:B------:R-:W-:Y:S02]  /*0c80*/  ISETP.GE.AND.EX P2, PT, R4, UR18, PT, P2 ;  /* 0x0000001204007c0c */ /* 0x000fe4000bf46320 */
[----:B------:R-:W-:Y:S01]  /*0c90*/  @!P0 LEA R2, P3, R19, UR8, 0x1 ;  /* 0x0000000813028c11 */ /* 0x000fe2000f8608ff */
[----:B------:R-:W-:-:S03]  /*0ca0*/  IMAD.X R5, RZ, RZ, R4, P5 ;  /* 0x000000ffff057224 */ /* 0x000fc600028e0604 */
[----:B------:R-:W-:Y:S02]  /*0cb0*/  @!P0 LEA.HI.X R3, R19, UR9, R20, 0x1, P3 ;  /* 0x0000000913038c11 */ /* 0x000fe400098f0c14 */
[----:B------:R-:W-:Y:S02]  /*0cc0*/  ISETP.GE.U32.AND P3, PT, R0, UR17, PT ;  /* 0x0000001100007c0c */ /* 0x000fe4000bf66070 */
[C---:B------:R-:W-:Y:S01]  /*0cd0*/  @!P1 LEA R12, P4, R10.reuse, UR8, 0x1 ;  /* 0x000000080a0c9c11 */ /* 0x040fe2000f8808ff */
[----:B------:R0:W2:Y:S01]  /*0ce0*/  @!P0 LDG.E.U16 R6, desc[UR14][R2.64] ;  /* 0x0000000e02068981 */ /* 0x0000a2000c1e1500 */
[----:B------:R-:W-:Y:S02]  /*0cf0*/  ISETP.GE.AND.EX P3, PT, R5, UR18, PT, P3 ;  /* 0x0000001205007c0c */ /* 0x000fe4000bf66330 */
[----:B------:R-:W-:Y:S02]  /*0d00*/  @!P1 LEA.HI.X R13, R10, UR9, R9, 0x1, P4 ;  /* 0x000000090a0d9c11 */ /* 0x000fe4000a0f0c09 */
[----:B------:R-:W-:-:S02]  /*0d10*/  @!P2 LEA R14, P4, R7, UR8, 0x1 ;  /* 0x00000008070eac11 */ /* 0x000fc4000f8808ff */
[----:B------:R-:W-:Y:S01]  /*0d20*/  PRMT R11, RZ, 0x7610, R11 ;  /* 0x00007610ff0b7816 */ /* 0x000fe2000000000b */
[----:B------:R2:W3:Y:S01]  /*0d30*/  @!P1 LDG.E.U16 R8, desc[UR14][R12.64] ;  /* 0x0000000e0c089981 */ /* 0x0004e2000c1e1500 */
[----:B------:R-:W-:-:S05]  /*0d40*/  @!P2 LEA.HI.X R15, R7, UR9, R4, 0x1, P4 ;  /* 0x00000009070fac11 */ /* 0x000fca000a0f0c04 */
[----:B------:R-:W4:Y:S01]  /*0d50*/  @!P2 LDG.E.U16 R11, desc[UR14][R14.64] ;  /* 0x0000000e0e0ba981 */ /* 0x000f22000c1e1500 */
[C---:B------:R-:W-:Y:S02]  /*0d60*/  @!P3 LEA R16, P4, R0.reuse, UR8, 0x1 ;  /* 0x000000080010bc11 */ /* 0x040fe4000f8808ff */
[----:B------:R-:W-:Y:S02]  /*0d70*/  PRMT R18, RZ, 0x7610, R18 ;  /* 0x00007610ff127816 */ /* 0x000fe40000000012 */
[----:B------:R-:W-:-:S05]  /*0d80*/  @!P3 LEA.HI.X R17, R0, UR9, R5, 0x1, P4 ;  /* 0x000000090011bc11 */ /* 0x000fca000a0f0c05 */
[----:B------:R-:W5:Y:S01]  /*0d90*/  @!P3 LDG.E.U16 R18, desc[UR14][R16.64] ;  /* 0x0000000e1012b981 */ /* 0x000f62000c1e1500 */
[----:B------:R-:W1:Y:S01]  /*0da0*/  LDCU.U16 UR4, c[0x0][0xfca] ;  /* 0x0001f940ff0477ac */ /* 0x000e620008000400 */
[----:B0-----:R-:W-:-:S04]  /*0db0*/  @!P0 LEA R2, P4, R19, UR10, 0x1 ;  /* 0x0000000a13028c11 */ /* 0x001fc8000f8808ff */
[----:B------:R-:W-:Y:S01]  /*0dc0*/  @!P0 LEA.HI.X R3, R19, UR11, R20, 0x1, P4 ;  /* 0x0000000b13038c11 */ /* 0x000fe2000a0f0c14 */
[----:B-1----:R-:W-:Y:S01]  /*0dd0*/  UPRMT UR4, UR4, 0x9910, URZ ;  /* 0x0000991004047896 */ /* 0x002fe200080000ff */
[----:B--2---:R-:W-:Y:S02]  /*0de0*/  PRMT R12, R6, 0x9910, RZ ;  /* 0x00009910060c7816 */ /* 0x004fe400000000ff */
[----:B------:R-:W-:-:S04]  /*0df0*/  @!P2 LEA R6, P5, R7, UR10, 0x1 ;  /* 0x0000000a0706ac11 */ /* 0x000fc8000f8a08ff */
[----:B------:R-:W-:Y:S02]  /*0e00*/  @!P2 LEA.HI.X R7, R7, UR11, R4, 0x1, P5 ;  /* 0x0000000b0707ac11 */ /* 0x000fe4000a8f0c04 */
[----:B---3--:R-:W-:Y:S02]  /*0e10*/  PRMT R13, R8, 0x9910, RZ ;  /* 0x00009910080d7816 */ /* 0x008fe400000000ff */
[----:B----4-:R-:W-:Y:S02]  /*0e20*/  PRMT R14, R11, 0x9910, RZ ;  /* 0x000099100b0e7816 */ /* 0x010fe400000000ff */
[----:B------:R-:W-:-:S03]  /*0e30*/  @!P1 LEA R8, P4, R10, UR10, 0x1 ;  /* 0x0000000a0a089c11 */ /* 0x000fc6000f8808ff */
[----:B------:R-:W-:Y:S01]  /*0e40*/  IMAD.MOV.U32 R4, RZ, RZ, R14 ;  /* 0x000000ffff047224 */ /* 0x000fe200078e000e */
[----:B------:R-:W-:Y:S01]  /*0e50*/  @!P1 LEA.HI.X R9, R10, UR11, R9, 0x1, P4 ;  /* 0x0000000b0a099c11 */ /* 0x000fe2000a0f0c09 */
[----:B------:R-:W-:Y:S02]  /*0e60*/  IMAD R11, R12, UR4, RZ ;  /* 0x000000040c0b7c24 */ /* 0x000fe4000f8e02ff */
[----:B------:R-:W-:Y:S02]  /*0e70*/  IMAD R13, R13, UR4, RZ ;  /* 0x000000040d0d7c24 */ /* 0x000fe4000f8e02ff */
[----:B------:R-:W-:Y:S01]  /*0e80*/  IMAD R15, R4, UR4, RZ ;  /* 0x00000004040f7c24 */ /* 0x000fe2000f8e02ff */
[----:B-----5:R-:W-:Y:S01]  /*0e90*/  PRMT R4, R18, 0x9910, RZ ;  /* 0x0000991012047816 */ /* 0x020fe200000000ff */
[----:B------:R0:W-:Y:S04]  /*0ea0*/  @!P0 STG.E.U16 desc[UR14][R2.64], R11 ;  /* 0x0000000b02008986 */ /* 0x0001e8000c10150e */
[----:B------:R1:W-:Y:S04]  /*0eb0*/  @!P1 STG.E.U16 desc[UR14][R8.64], R13 ;  /* 0x0000000d08009986 */ /* 0x0003e8000c10150e */
[----:B------:R1:W-:Y:S01]  /*0ec0*/  @!P2 STG.E.U16 desc[UR14][R6.64], R15 ;  /* 0x0000000f0600a986 */ /* 0x0003e2000c10150e */
[----:B0-----:R-:W-:Y:S01]  /*0ed0*/  IMAD R11, R4, UR4, RZ ;  /* 0x00000004040b7c24 */ /* 0x001fe2000f8e02ff */
[----:B------:R-:W-:Y:S06]  /*0ee0*/  @P3 EXIT ;  /* 0x000000000000394d */ /* 0x000fec0003800000 */
[----:B------:R-:W-:-:S04]  /*0ef0*/  LEA R2, P0, R0, UR10, 0x1 ;  /* 0x0000000a00027c11 */ /* 0x000fc8000f8008ff */
[----:B------:R-:W-:-:S05]  /*0f00*/  LEA.HI.X R3, R0, UR11, R5, 0x1, P0 ;  /* 0x0000000b00037c11 */ /* 0x000fca00080f0c05 */
[----:B------:R-:W-:Y:S01]  /*0f10*/  STG.E.U16 desc[UR14][R2.64], R11 ;  /* 0x0000000b02007986 */ /* 0x000fe2000c10150e */
[----:B------:R-:W-:Y:S05]  /*0f20*/  EXIT ;  /* 0x000000000000794d */ /* 0x000fea0003800000 */
.L_x_4351:
        /* <DEDUP_REMOVED lines=8> */
[----:B0-----:R-:W-:-:S12]  /*0fb0*/  UPRMT UR4, UR4, 0x9910, URZ ;  /* 0x0000991004047896 */ /* 0x001fd800080000ff */
.L_x_4354:
[C---:B------:R-:W-:Y:S01]  /*0fc0*/  IMAD.SHL.U32 R4, R8.reuse, 0x8, RZ ;  /* 0x0000000808047824 */ /* 0x040fe200078e00ff */
[----:B------:R-:W-:-:S04]  /*0fd0*/  SHF.L.U64.HI R10, R8, 0x3, R9 ;  /* 0x00000003080a7819 */ /* 0x000fc80000010209 */
[----:B------:R-:W-:-:S04]  /*0fe0*/  IADD3 R2, P0, PT, R4, UR8, RZ ;  /* 0x0000000804027c10 */ /* 0x000fc8000ff1e0ff */
[----:B------:R-:W-:-:S06]  /*0ff0*/  IADD3.X R3, PT, PT, R10, UR9, RZ, P0, !PT ;  /* 0x000000090a037c10 */ /* 0x000fcc00087fe4ff */
[----:B------:R-:W2:Y:S01]  /*1000*/  LDG.E.64 R2, desc[UR14][R2.64] ;  /* 0x0000000e02027981 */ /* 0x000ea2000c1e1b00 */
[----:B------:R-:W-:Y:S02]  /*1010*/  IADD3 R4, P0, PT, R4, UR10, RZ ;  /* 0x0000000a04047c10 */ /* 0x000fe4000ff1e0ff */
[C---:B--2---:R-:W-:Y:S02]  /*1020*/  PRMT R5, R2.reuse, 0xbb32, RZ ;  /* 0x0000bb3202057816 */ /* 0x044fe400000000ff */
[----:B------:R-:W-:Y:S02]  /*1030*/  PRMT R0, R2, 0x9910, RZ ;  /* 0x0000991002007816 */ /* 0x000fe400000000ff */
[C---:B------:R-:W-:Y:S02]  /*1040*/  PRMT R6, R3.reuse, 0x9910, RZ ;  /* 0x0000991003067816 */ /* 0x040fe400000000ff */
[----:B------:R-:W-:Y:S01]  /*1050*/  PRMT R7, R3, 0xbb32, RZ ;  /* 0x0000bb3203077816 */ /* 0x000fe200000000ff */
[----:B------:R-:W-:Y:S01]  /*1060*/  IMAD R3, R5, UR4, RZ ;  /* 0x0000000405037c24 */ /* 0x000fe2000f8e02ff */
[----:B------:R-:W-:Y:S01]  /*1070*/  IADD3.X R5, PT, PT, R10, UR11, RZ, P0, !PT ;  /* 0x0000000b0a057c10 */ /* 0x000fe200087fe4ff */
[----:B------:R-:W-:Y:S01]  /*1080*/  IMAD R0, R0, UR4, RZ ;  /* 0x0000000400007c24 */ /* 0x000fe2000f8e02ff */
[----:B-1----:R-:W-:Y:S01]  /*1090*/  IADD3 R8, P0, PT, R8, UR5, RZ ;  /* 0x0000000508087c10 */ /* 0x002fe2000ff1e0ff */
[----:B------:R-:W-:-:S02]  /*10a0*/  IMAD R2, R6, UR4, RZ ;  /* 0x0000000406027c24 */ /* 0x000fc4000f8e02ff */
[----:B------:R-:W-:Y:S01]  /*10b0*/  IMAD R7, R7, UR4, RZ ;  /* 0x0000000407077c24 */ /* 0x000fe2000f8e02ff */
[----:B------:R-:W-:Y:S01]  /*10c0*/  PRMT R6, R0, 0x5410, R3 ;  /* 0x0000541000067816 */ /* 0x000fe20000000003 */
[----:B------:R-:W-:Y:S02]  /*10d0*/  IMAD.SHL.U32 R0, R8, 0x4, RZ ;  /* 0x0000000408007824 */ /* 0x000fe400078e00ff */
[----:B------:R-:W-:Y:S01]  /*10e0*/  IMAD.X R9, RZ, RZ, R9, P0 ;  /* 0x000000ffff097224 */ /* 0x000fe200000e0609 */
[----:B------:R-:W-:Y:S02]  /*10f0*/  PRMT R7, R2, 0x5410, R7 ;  /* 0x0000541002077816 */ /* 0x000fe40000000007 */
[----:B------:R-:W-:Y:S02]  /*1100*/  ISETP.LT.U32.AND P1, PT, R0, UR19, PT ;  /* 0x0000001300007c0c */ /* 0x000fe4000bf21070 */
[C---:B------:R-:W-:Y:S01]  /*1110*/  LOP3.LUT P0, RZ, R8.reuse, 0xffffc000, RZ, 0xc0, !PT ;  /* 0xffffc00008ff7812 */ /* 0x040fe2000780c0ff */
[----:B------:R0:W-:Y:S01]  /*1120*/  STG.E.64 desc[UR14][R4.64], R6 ;  /* 0x0000000604007986 */ /* 0x0001e2000c101b0e */
[----:B------:R-:W-:-:S02]  /*1130*/  SHF.L.U64.HI R0, R8, 0x2, R9 ;  /* 0x0000000208007819 */ /* 0x000fc40000010209 */
[----:B------:R-:W-:Y:S02]  /*1140*/  LOP3.LUT P0, RZ, R9, 0x3fffffff, RZ, 0xc0, P0 ;  /* 0x3fffffff09ff7812 */ /* 0x000fe4000000c0ff */
[----:B------:R-:W-:-:S13]  /*1150*/  ISETP.LT.AND.EX P1, PT, R0, UR12, PT, P1 ;  /* 0x0000000c00007c0c */ /* 0x000fda000bf21310 */
[----:B0-----:R-:W-:Y:S05]  /*1160*/  @!P0 BRA P1, `(.L_x_4354) ;  /* 0xfffffffc00948947 */ /* 0x001fea000083ffff */
[----:B------:R-:W-:Y:S05]  /*1170*/  EXIT ;  /* 0x000000000000794d */ /* 0x000fea0003800000 */
        .weak           $__internal_90_$__cuda_sm20_div_u16
        .type           $__internal_90_$__cuda_sm20_div_u16,@function
        .size           $__internal_90_$__cuda_sm20_div_u16,(.L_x_4786 - $__internal_90_$__cuda_sm20_div_u16)
$__internal_90_$__cuda_sm20_div_u16:
        /* <DEDUP_REMOVED lines=18> */
[----:B------:R-:W-:Y:S06]  /*12a0*/  RET.REL.NODEC R2 `(_ZN2at6native57_GLOBAL__N__f3eca4a2_24_ForeachBinaryOpScalar_cu_86b9896c25multi_tensor_apply_kernelINS1_18TensorListMetadataILi2EEENS1_21BinaryOpScalarFunctorIsLi2ELi1ELi1EEEJSt10multipliesIsEsEEEvT_T0_DpT1_) ;  /* 0xffffffec02547950 */ /* 0x000fec0003c3ffff */
.L_x_4355:
        /* <DEDUP_REMOVED lines=13> */
.L_x_4786:


//--------------------- .text._ZN2at6native57_GLOBAL__N__f3eca4a2_24_ForeachBinaryOpScalar_cu_86b9896c25multi_tensor_apply_kernelINS1_18TensorListMetadataILi2EEENS1_21BinaryOpScalarFunctorIlLi2ELi1ELi1EEEJSt10multipliesIlElEEEvT_T0_DpT1_ --------------------------
	.section	.text._ZN2at6native57_GLOBAL__N__f3eca4a2_24_ForeachBinaryOpScalar_cu_86b9896c25multi_tensor_apply_kernelINS1_18TensorListMetadataILi2EEENS1_21BinaryOpScalarFunctorIlLi2ELi1ELi1EEEJSt10multipliesIlElEEEvT_T0_DpT1_,"ax",@progbits
	.align	128
.text._ZN2at6native57_GLOBAL__N__f3eca4a2_24_ForeachBinaryOpScalar_cu_86b9896c25multi_tensor_apply_kernelINS1_18TensorListMetadataILi2EEENS1_21BinaryOpScalarFunctorIlLi2ELi1ELi1EEEJSt10multipliesIlElEEEvT_T0_DpT1_:
        .type           _ZN2at6native57_GLOBAL__N__f3eca4a2_24_ForeachBinaryOpScalar_cu_86b9896c25multi_tensor_apply_kernelINS1_18TensorListMetadataILi2EEENS1_21BinaryOpScalarFunctorIlLi2ELi1ELi1EEEJSt10multipliesIlElEEEvT_T0_DpT1_,@function
        .size           _ZN2at6native57_GLOBAL__N__f3eca4a2_24_ForeachBinaryOpScalar_cu_86b9896c25multi_tensor_apply_kernelINS1_18TensorListMetadataILi2EEENS1_21BinaryOpScalarFunctorIlLi2ELi1ELi1EEEJSt10multipliesIlElEEEvT_T0_DpT1_,(.L_x_4788 - _ZN2at6native57_GLOBAL__N__f3eca4a2_24_ForeachBinaryOpScalar_cu_86b9896c25multi_tensor_apply_kernelINS1_18TensorListMetadataILi2EEENS1_21BinaryOpScalarFunctorIlLi2ELi1ELi1EEEJSt10multipliesIlElEEEvT_T0_DpT1_)
        .other          _ZN2at6native57_GLOBAL__N__f3eca4a2_24_ForeachBinaryOpScalar_cu_86b9896c25multi_tensor_apply_kernelINS1_18TensorListMetadataILi2EEENS1_21BinaryOpScalarFunctorIlLi2ELi1ELi1EEEJSt10multipliesIlElEEEvT_T0_DpT1_,@"STO_CUDA_ENTRY STV_DEFAULT"
_ZN2at6native57_GLOBAL__N__f3eca4a2_24_ForeachBinaryOpScalar_cu_86b9896c25multi_tensor_apply_kernelINS1_18TensorListMetadataILi2EEENS1_21BinaryOpScalarFunctorIlLi2ELi1ELi1EEEJSt10multipliesIlElEEEvT_T0_DpT1_:
        /* <DEDUP_REMOVED lines=38> */
[----:B------:R-:W-:Y:S05]  /*0260*/  CALL.REL.NOINC `($__internal_91_$__cuda_sm20_div_u16) ;  /* 0x0000001000647944 */ /* 0x000fea0003c00000 */
        /* <DEDUP_REMOVED lines=14> */
.L_x_4374:
[----:B0-----:R-:W-:Y:S02]  /*0350*/  IADD3 R27, P1, PT, R3, UR6, RZ ;  /* 0x00000006031b7c10 */ /* 0x001fe4000ff3e0ff */
[----:B--234-:R-:W-:Y:S02]  /*0360*/  CS2R R4, SRZ ;  /* 0x0000000000047805 */ /* 0x01cfe4000001ff00 */
[----:B-----5:R-:W-:Y:S02]  /*0370*/  CS2R R16, SRZ ;  /* 0x0000000000107805 */ /* 0x020fe4000001ff00 */
[C---:B------:R-:W-:Y:S01]  /*0380*/  ISETP.GE.U32.AND P0, PT, R27.reuse, R0, PT ;  /* 0x000000001b00720c */ /* 0x040fe20003f06070 */
[----:B------:R-:W-:Y:S01]  /*0390*/  IMAD.X R15, RZ, RZ, UR7, P1 ;  /* 0x00000007ff0f7e24 */ /* 0x000fe200088e06ff */
[----:B------:R-:W-:-:S04]  /*03a0*/  IADD3 R7, P1, PT, R27, UR11, RZ ;  /* 0x0000000b1b077c10 */ /* 0x000fc8000ff3e0ff */
[C---:B------:R-:W-:Y:S01]  /*03b0*/  IADD3 R23, P3, PT, R7.reuse, UR11, RZ ;  /* 0x0000000b07177c10 */ /* 0x040fe2000ff7e0ff */
[----:B------:R-:W-:Y:S01]  /*03c0*/  IMAD.X R13, RZ, RZ, R15, P1 ;  /* 0x000000ffff0d7224 */ /* 0x000fe200008e060f */
[----:B------:R-:W-:Y:S02]  /*03d0*/  ISETP.GE.U32.AND P1, PT, R7, R0, PT ;  /* 0x000000000700720c */ /* 0x000fe40003f26070 */
[-C--:B------:R-:W-:Y:S01]  /*03e0*/  ISETP.GE.AND.EX P0, PT, R15, R2.reuse, PT, P0 ;  /* 0x000000020f00720c */ /* 0x080fe20003f06300 */
        /* <DEDUP_REMOVED lines=8> */
[----:B-1----:R-:W-:-:S03]  /*0470*/  @!P0 LEA R20, P5, R27, R10, 0x3 ;  /* 0x0000000a1b148211 */ /* 0x002fc600078a18ff */
[-C--:B------:R-:W-:Y:S02]  /*0480*/  @!P1 LEA R18, P4, R7, R10.reuse, 0x3 ;  /* 0x0000000a07129211 */ /* 0x080fe400078818ff */
[-C--:B------:R-:W-:Y:S02]  /*0490*/  @!P0 LEA.HI.X R21, R27, R11.reuse, R15, 0x3, P5 ;  /* 0x0000000b1b158211 */ /* 0x080fe400028f1c0f */
[-C--:B------:R-:W-:Y:S02]  /*04a0*/  @!P1 LEA.HI.X R19, R7, R11.reuse, R13, 0x3, P4 ;  /* 0x0000000b07139211 */ /* 0x080fe400020f1c0d */
[-C--:B------:R-:W-:Y:S01]  /*04b0*/  @!P2 LEA R22, P5, R23, R10.reuse, 0x3 ;  /* 0x0000000a1716a211 */ /* 0x080fe200078a18ff */
[----:B------:R0:W5:Y:S01]  /*04c0*/  @!P0 LDG.E.64 R4, desc[UR12][R20.64] ;  /* 0x0000000c14048981 */ /* 0x000162000c1e1b00 */
[----:B------:R-:W-:Y:S02]  /*04d0*/  @!P3 LEA R24, P4, R29, R10, 0x3 ;  /* 0x0000000a1d18b211 */ /* 0x000fe400078818ff */
[-C--:B------:R-:W-:Y:S01]  /*04e0*/  @!P2 LEA.HI.X R23, R23, R11.reuse, R25, 0x3, P5 ;  /* 0x0000000b1717a211 */ /* 0x080fe200028f1c19 */
[----:B------:R2:W5:Y:S01]  /*04f0*/  @!P1 LDG.E.64 R16, desc[UR12][R18.64] ;  /* 0x0000000c12109981 */ /* 0x000562000c1e1b00 */
[----:B------:R-:W-:-:S02]  /*0500*/  @!P3 LEA.HI.X R25, R29, R11, R6, 0x3, P4 ;  /* 0x0000000b1d19b211 */ /* 0x000fc400020f1c06 */
[----:B0-----:R-:W-:Y:S02]  /*0510*/  CS2R R20, SRZ ;  /* 0x0000000000147805 */ /* 0x001fe4000001ff00 */
[----:B--2---:R-:W-:-:S04]  /*0520*/  CS2R R18, SRZ ;  /* 0x0000000000127805 */ /* 0x004fc8000001ff00 */
[----:B------:R0:W5:Y:S04]  /*0530*/  @!P3 LDG.E.64 R20, desc[UR12][R24.64] ;  /* 0x0000000c1814b981 */ /* 0x000168000c1e1b00 */
[----:B------:R0:W5:Y:S01]  /*0540*/  @!P2 LDG.E.64 R18, desc[UR12][R22.64] ;  /* 0x0000000c1612a981 */ /* 0x000162000c1e1b00 */
[----:B------:R-:W-:Y:S04]  /*0550*/  BSSY.RECONVERGENT B0, `(.L_x_4358) ;  /* 0x0000009000007945 */ /* 0x000fe80003800200 */
[----:B------:R-:W-:Y:S05]  /*0560*/  @P0 BRA `(.L_x_4359) ;  /* 0x00000000001c0947 */ /* 0x000fea0003800000 */
[----:B-1---5:R-:W-:Y:S02]  /*0570*/  IMAD R5, R5, UR14, RZ ;  /* 0x0000000e05057c24 */ /* 0x022fe4000f8e02ff */
[----:B0-----:R-:W-:-:S04]  /*0580*/  IMAD.WIDE.U32 R22, R4, UR14, RZ ;  /* 0x0000000e04167c25 */ /* 0x001fc8000f8e00ff */
[----:B------:R-:W-:Y:S01]  /*0590*/  IMAD R25, R4, UR15, R5 ;  /* 0x0000000f04197c24 */ /* 0x000fe2000f8e0205 */
[----:B------:R-:W-:-:S03]  /*05a0*/  LEA R4, P0, R27, R8, 0x3 ;  /* 0x000000081b047211 */ /* 0x000fc600078018ff */
[----:B------:R-:W-:Y:S01]  /*05b0*/  IMAD.IADD R23, R23, 0x1, R25 ;  /* 0x0000000117177824 */ /* 0x000fe200078e0219 */
[----:B------:R-:W-:-:S05]  /*05c0*/  LEA.HI.X R5, R27, R9, R15, 0x3, P0 ;  /* 0x000000091b057211 */ /* 0x000fca00000f1c0f */
[----:B------:R2:W-:Y:S04]  /*05d0*/  STG.E.64 desc[UR12][R4.64], R22 ;  /* 0x0000001604007986 */ /* 0x0005e8000c101b0c */
.L_x_4359:
[----:B-1----:R-:W-:Y:S05]  /*05e0*/  BSYNC.RECONVERGENT B0 ;  /* 0x0000000000007941 */ /* 0x002fea0003800200 */
.L_x_4358:
[----:B------:R-:W-:Y:S04]  /*05f0*/  BSSY.RECONVERGENT B0, `(.L_x_4360) ;  /* 0x0000009000007945 */ /* 0x000fe80003800200 */
[----:B------:R-:W-:Y:S05]  /*0600*/  @P1 BRA `(.L_x_4361) ;  /* 0x00000000001c1947 */ /* 0x000fea0003800000 */
[----:B--2--5:R-:W-:Y:S01]  /*0610*/  IMAD R5, R17, UR14, RZ ;  /* 0x0000000e11057c24 */ /* 0x024fe2000f8e02ff */
[----:B------:R-:W-:Y:S01]  /*0620*/  LEA R4, P0, R7, R8, 0x3 ;  /* 0x0000000807047211 */ /* 0x000fe200078018ff */
[----:B0-----:R-:W-:-:S04]  /*0630*/  IMAD.WIDE.U32 R22, R16, UR14, RZ ;  /* 0x0000000e10167c25 */ /* 0x001fc8000f8e00ff */
[----:B------:R-:W-:Y:S01]  /*0640*/  IMAD R17, R16, UR15, R5 ;  /* 0x0000000f10117c24 */ /* 0x000fe2000f8e0205 */
[----:B------:R-:W-:-:S03]  /*0650*/  LEA.HI.X R5, R7, R9, R13, 0x3, P0 ;  /* 0x0000000907057211 */ /* 0x000fc600000f1c0d */
[----:B------:R-:W-:-:S05]  /*0660*/  IMAD.IADD R23, R23, 0x1, R17 ;  /* 0x0000000117177824 */ /* 0x000fca00078e0211 */
[----:B------:R1:W-:Y:S02]  /*0670*/  STG.E.64 desc[UR12][R4.64], R22 ;  /* 0x0000001604007986 */ /* 0x0003e4000c101b0c */
.L_x_4361:
[----:B------:R-:W-:Y:S05]  /*0680*/  BSYNC.RECONVERGENT B0 ;  /* 0x0000000000007941 */ /* 0x000fea0003800200 */
.L_x_4360:
[----:B------:R-:W-:Y:S04]  /*0690*/  BSSY.RECONVERGENT B0, `(.L_x_4362) ;  /* 0x000000b000007945 */ /* 0x000fe80003800200 */
[----:B------:R-:W-:Y:S05]  /*06a0*/  @P2 BRA `(.L_x_4363) ;  /* 0x0000000000242947 */ /* 0x000fea0003800000 */
[----:B-----5:R-:W-:Y:S01]  /*06b0*/  IMAD R17, R19, UR14, RZ ;  /* 0x0000000e13117c24 */ /* 0x020fe2000f8e02ff */
[----:B------:R-:W-:Y:S01]  /*06c0*/  IADD3 R19, P0, PT, R7, UR11, RZ ;  /* 0x0000000b07137c10 */ /* 0x000fe2000ff1e0ff */
[----:B-12---:R-:W-:-:S04]  /*06d0*/  IMAD.WIDE.U32 R4, R18, UR14, RZ ;  /* 0x0000000e12047c25 */ /* 0x006fc8000f8e00ff */
[----:B------:R-:W-:Y:S02]  /*06e0*/  IMAD R17, R18, UR15, R17 ;  /* 0x0000000f12117c24 */ /* 0x000fe4000f8e0211 */
[----:B------:R-:W-:Y:S01]  /*06f0*/  IMAD.X R12, RZ, RZ, R13, P0 ;  /* 0x000000ffff0c7224 */ /* 0x000fe200000e060d */
[----:B------:R-:W-:Y:S01]  /*0700*/  LEA R16, P0, R19, R8, 0x3 ;  /* 0x0000000813107211 */ /* 0x000fe200078018ff */
[----:B------:R-:W-:-:S03]  /*0710*/  IMAD.IADD R5, R5, 0x1, R17 ;  /* 0x0000000105057824 */ /* 0x000fc600078e0211 */
[----:B------:R-:W-:-:S05]  /*0720*/  LEA.HI.X R17, R19, R9, R12, 0x3, P0 ;  /* 0x0000000913117211 */ /* 0x000fca00000f1c0c */
[----:B------:R3:W-:Y:S04]  /*0730*/  STG.E.64 desc[UR12][R16.64], R4 ;  /* 0x0000000410007986 */ /* 0x0007e8000c101b0c */
.L_x_4363:
[----:B------:R-:W-:Y:S05]  /*0740*/  BSYNC.RECONVERGENT B0 ;  /* 0x0000000000007941 */ /* 0x000fea0003800200 */
.L_x_4362:
[----:B------:R-:W-:Y:S04]  /*0750*/  BSSY.RECONVERGENT B0, `(.L_x_4364) ;  /* 0x0000009000007945 */ /* 0x000fe80003800200 */
[----:B------:R-:W-:Y:S05]  /*0760*/  @P3 BRA `(.L_x_4365) ;  /* 0x00000000001c3947 */ /* 0x000fea0003800000 */
[----:B-123-5:R-:W-:Y:S01]  /*0770*/  IMAD R5, R21, UR14, RZ ;  /* 0x0000000e15057c24 */ /* 0x02efe2000f8e02ff */
[----:B------:R-:W-:Y:S01]  /*0780*/  LEA R4, P0, R29, R8, 0x3 ;  /* 0x000000081d047211 */ /* 0x000fe200078018ff */
[----:B------:R-:W-:-:S04]  /*0790*/  IMAD.WIDE.U32 R16, R20, UR14, RZ ;  /* 0x0000000e14107c25 */ /* 0x000fc8000f8e00ff */
[----:B------:R-:W-:Y:S01]  /*07a0*/  IMAD R21, R20, UR15, R5 ;  /* 0x0000000f14157c24 */ /* 0x000fe2000f8e0205 */
[----:B------:R-:W-:-:S03]  /*07b0*/  LEA.HI.X R5, R29, R9, R6, 0x3, P0 ;  /* 0x000000091d057211 */ /* 0x000fc600000f1c06 */
[----:B------:R-:W-:-:S05]  /*07c0*/  IMAD.IADD R17, R17, 0x1, R21 ;  /* 0x0000000111117824 */ /* 0x000fca00078e0215 */
[----:B------:R4:W-:Y:S02]  /*07d0*/  STG.E.64 desc[UR12][R4.64], R16 ;  /* 0x0000001004007986 */ /* 0x0009e4000c101b0c */
.L_x_4365:
[----:B------:R-:W-:Y:S05]  /*07e0*/  BSYNC.RECONVERGENT B0 ;  /* 0x0000000000007941 */ /* 0x000fea0003800200 */
.L_x_4364:
[----:B------:R-:W-:Y:S01]  /*07f0*/  USHF.L.U32 UR10, UR11, 0x2, URZ ;  /* 0x000000020b0a7899 */ /* 0x000fe200080006ff */
[----:B-----5:R-:W-:-:S05]  /*0800*/  CS2R R18, SRZ ;  /* 0x0000000000127805 */ /* 0x020fca000001ff00 */
[----:B-1234-:R-:W-:Y:S02]  /*0810*/  IADD3 R5, P0, PT, R27, UR10, RZ ;  /* 0x0000000a1b057c10 */ /* 0x01efe4000ff1e0ff */
[----:B------:R-:W-:Y:S02]  /*0820*/  IADD3 R7, P1, PT, R7, UR10, RZ ;  /* 0x0000000a07077c10 */ /* 0x000fe4000ff3e0ff */
[-C--:B------:R-:W-:Y:S01]  /*0830*/  ISETP.GE.U32.AND P2, PT, R5, R0.reuse, PT ;  /* 0x000000000500720c */ /* 0x080fe20003f46070 */
[----:B------:R-:W-:Y:S01]  /*0840*/  IMAD.X R4, RZ, RZ, R15, P0 ;  /* 0x000000ffff047224 */ /* 0x000fe200000e060f */
[C---:B------:R-:W-:Y:S01]  /*0850*/  ISETP.GE.U32.AND P0, PT, R7.reuse, R0, PT ;  /* 0x000000000700720c */ /* 0x040fe20003f06070 */
[----:B------:R-:W-:Y:S01]  /*0860*/  IMAD.X R6, RZ, RZ, R13, P1 ;  /* 0x000000ffff067224 */ /* 0x000fe200008e060d */
[----:B0-----:R-:W-:Y:S02]  /*0870*/  IADD3 R23, P3, PT, R7, UR11, RZ ;  /* 0x0000000b07177c10 */ /* 0x001fe4000ff7e0ff */
[----:B------:R-:W-:-:S02]  /*0880*/  CS2R R12, SRZ ;  /* 0x00000000000c7805 */ /* 0x000fc4000001ff00 */
[-C--:B------:R-:W-:Y:S02]  /*0890*/  ISETP.GE.AND.EX P2, PT, R4, R2.reuse, PT, P2 ;  /* 0x000000020400720c */ /* 0x080fe40003f46320 */
[----:B------:R-:W-:Y:S01]  /*08a0*/  ISETP.GE.AND.EX P0, PT, R6, R2, PT, P0 ;  /* 0x000000020600720c */ /* 0x000fe20003f06300 */
[----:B------:R-:W-:Y:S01]  /*08b0*/  IMAD.X R25, RZ, RZ, R6, P3 ;  /* 0x000000ffff197224 */ /* 0x000fe200018e0606 */
[C---:B------:R-:W-:Y:S02]  /*08c0*/  ISETP.GE.U32.AND P1, PT, R23.reuse, R0, PT ;  /* 0x000000001700720c */ /* 0x040fe40003f26070 */
[----:B------:R-:W-:Y:S02]  /*08d0*/  IADD3 R27, P4, PT, R23, UR11, RZ ;  /* 0x0000000b171b7c10 */ /* 0x000fe4000ff9e0ff */
[----:B------:R-:W-:Y:S02]  /*08e0*/  ISETP.GE.AND.EX P1, PT, R25, R2, PT, P1 ;  /* 0x000000021900720c */ /* 0x000fe40003f26310 */
[----:B------:R-:W-:Y:S01]  /*08f0*/  ISETP.GE.U32.AND P3, PT, R27, R0, PT ;  /* 0x000000001b00720c */ /* 0x000fe20003f66070 */
[----:B------:R-:W-:-:S02]  /*0900*/  IMAD.X R29, RZ, RZ, R25, P4 ;  /* 0x000000ffff1d7224 */ /* 0x000fc400020e0619 */
[-C--:B------:R-:W-:Y:S02]  /*0910*/  @!P2 LEA R20, P4, R5, R10.reuse, 0x3 ;  /* 0x0000000a0514a211 */ /* 0x080fe400078818ff */
[----:B------:R-:W-:Y:S02]  /*0920*/  @!P0 LEA R14, P5, R7, R10, 0x3 ;  /* 0x0000000a070e8211 */ /* 0x000fe400078a18ff */
[----:B------:R-:W-:Y:S02]  /*0930*/  ISETP.GE.AND.EX P3, PT, R29, R2, PT, P3 ;  /* 0x000000021d00720c */ /* 0x000fe40003f66330 */
[-C--:B------:R-:W-:Y:S02]  /*0940*/  @!P0 LEA.HI.X R15, R7, R11.reuse, R6, 0x3, P5 ;  /* 0x0000000b070f8211 */ /* 0x080fe400028f1c06 */
[-C--:B------:R-:W-:Y:S02]  /*0950*/  @!P2 LEA.HI.X R21, R5, R11.reuse, R4, 0x3, P4 ;  /* 0x0000000b0515a211 */ /* 0x080fe400020f1c04 */
[C---:B------:R-:W-:Y:S01]  /*0960*/  @!P1 LEA R16, P4, R23.reuse, R10, 0x3 ;  /* 0x0000000a17109211 */ /* 0x040fe200078818ff */
[----:B------:R0:W5:Y:S03]  /*0970*/  @!P0 LDG.E.64 R12, desc[UR12][R14.64] ;  /* 0x0000000c0e0c8981 */ /* 0x000166000c1e1b00 */
[----:B------:R-:W-:Y:S01]  /*0980*/  @!P1 LEA.HI.X R17, R23, R11, R25, 0x3, P4 ;  /* 0x0000000b17119211 */ /* 0x000fe200020f1c19 */
[----:B------:R1:W5:Y:S01]  /*0990*/  @!P2 LDG.E.64 R18, desc[UR12][R20.64] ;  /* 0x0000000c1412a981 */ /* 0x000362000c1e1b00 */
[----:B0-----:R-:W-:-:S02]  /*09a0*/  CS2R R14, SRZ ;  /* 0x00000000000e7805 */ /* 0x001fc4000001ff00 */
[----:B-1----:R-:W-:-:S04]  /*09b0*/  @!P3 LEA R20, P4, R27, R10, 0x3 ;  /* 0x0000000a1b14b211 */ /* 0x002fc800078818ff */
[----:B------:R0:W5:Y:S01]  /*09c0*/  @!P1 LDG.E.64 R14, desc[UR12][R16.64] ;  /* 0x0000000c100e9981 */ /* 0x000162000c1e1b00 */
[----:B------:R-:W-:Y:S02]  /*09d0*/  @!P3 LEA.HI.X R21, R27, R11, R29, 0x3, P4 ;  /* 0x0000000b1b15b211 */ /* 0x000fe400020f1c1d */
[----:B0-----:R-:W-:-:S06]  /*09e0*/  CS2R R16, SRZ ;  /* 0x0000000000107805 */ /* 0x001fcc000001ff00 */
[----:B------:R0:W5:Y:S01]  /*09f0*/  @!P3 LDG.E.64 R16, desc[UR12][R20.64] ;  /* 0x0000000c1410b981 */ /* 0x000162000c1e1b00 */
[----:B------:R-:W-:Y:S04]  /*0a00*/  BSSY.RECONVERGENT B0, `(.L_x_4366) ;  /* 0x0000009000007945 */ /* 0x000fe80003800200 */
[----:B------:R-:W-:Y:S05]  /*0a10*/  @P2 BRA `(.L_x_4367) ;  /* 0x00000000001c2947 */ /* 0x000fea0003800000 */
[----:B-----5:R-:W-:Y:S01]  /*0a20*/  IMAD R19, R19, UR14, RZ ;  /* 0x0000000e13137c24 */ /* 0x020fe2000f8e02ff */
[----:B0-----:R-:W-:-:S03]  /*0a30*/  LEA R20, P2, R5, R8, 0x3 ;  /* 0x0000000805147211 */ /* 0x001fc600078418ff */
[C---:B------:R-:W-:Y:S01]  /*0a40*/  IMAD R22, R18.reuse, UR15, R19 ;  /* 0x0000000f12167c24 */ /* 0x040fe2000f8e0213 */
[----:B------:R-:W-:Y:S01]  /*0a50*/  LEA.HI.X R21, R5, R9, R4, 0x3, P2 ;  /* 0x0000000905157211 */ /* 0x000fe200010f1c04 */
[----:B------:R-:W-:-:S04]  /*0a60*/  IMAD.WIDE.U32 R18, R18, UR14, RZ ;  /* 0x0000000e12127c25 */ /* 0x000fc8000f8e00ff */
[----:B------:R-:W-:-:S05]  /*0a70*/  IMAD.IADD R19, R19, 0x1, R22 ;  /* 0x0000000113137824 */ /* 0x000fca00078e0216 */
[----:B------:R1:W-:Y:S02]  /*0a80*/  STG.E.64 desc[UR12][R20.64], R18 ;  /* 0x0000001214007986 */ /* 0x0003e4000c101b0c */
.L_x_4367:
[----:B------:R-:W-:Y:S05]  /*0a90*/  BSYNC.RECONVERGENT B0 ;  /* 0x0000000000007941 */ /* 0x000fea0003800200 */
.L_x_4366:
[----:B------:R-:W-:Y:S04]  /*0aa0*/  BSSY.RECONVERGENT B0, `(.L_x_4368) ;  /* 0x0000009000007945 */ /* 0x000fe80003800200 */
[----:B------:R-:W-:Y:S05]  /*0ab0*/  @P0 BRA `(.L_x_4369) ;  /* 0x00000000001c0947 */ /* 0x000fea0003800000 */
[----:B-----5:R-:W-:Y:S01]  /*0ac0*/  IMAD R5, R13, UR14, RZ ;  /* 0x0000000e0d057c24 */ /* 0x020fe2000f8e02ff */
[----:B------:R-:W-:Y:S01]  /*0ad0*/  LEA R4, P0, R7, R8, 0x3 ;  /* 0x0000000807047211 */ /* 0x000fe200078018ff */
[----:B-1----:R-:W-:-:S04]  /*0ae0*/  IMAD.WIDE.U32 R18, R12, UR14, RZ ;  /* 0x0000000e0c127c25 */ /* 0x002fc8000f8e00ff */
[----:B------:R-:W-:Y:S01]  /*0af0*/  IMAD R13, R12, UR15, R5 ;  /* 0x0000000f0c0d7c24 */ /* 0x000fe2000f8e0205 */
[----:B------:R-:W-:-:S03]  /*0b00*/  LEA.HI.X R5, R7, R9, R6, 0x3, P0 ;  /* 0x0000000907057211 */ /* 0x000fc600000f1c06 */
[----:B------:R-:W-:-:S05]  /*0b10*/  IMAD.IADD R19, R19, 0x1, R13 ;  /* 0x0000000113137824 */ /* 0x000fca00078e020d */
[----:B------:R2:W-:Y:S02]  /*0b20*/  STG.E.64 desc[UR12][R4.64], R18 ;  /* 0x0000001204007986 */ /* 0x0005e4000c101b0c */
.L_x_4369:
[----:B------:R-:W-:Y:S05]  /*0b30*/  BSYNC.RECONVERGENT B0 ;  /* 0x0000000000007941 */ /* 0x000fea0003800200 */
.L_x_4368:
[----:B------:R-:W-:Y:S04]  /*0b40*/  BSSY.RECONVERGENT B0, `(.L_x_4370) ;  /* 0x0000009000007945 */ /* 0x000fe80003800200 */
[----:B------:R-:W-:Y:S05]  /*0b50*/  @P1 BRA `(.L_x_4371) ;  /* 0x00000000001c1947 */ /* 0x000fea0003800000 */
[----:B--2--5:R-:W-:Y:S01]  /*0b60*/  IMAD R5, R15, UR14, RZ ;  /* 0x0000000e0f057c24 */ /* 0x024fe2000f8e02ff */
[----:B------:R-:W-:Y:S01]  /*0b70*/  LEA R4, P0, R23, R8, 0x3 ;  /* 0x0000000817047211 */ /* 0x000fe200078018ff */
[----:B------:R-:W-:-:S04]  /*0b80*/  IMAD.WIDE.U32 R6, R14, UR14, RZ ;  /* 0x0000000e0e067c25 */ /* 0x000fc8000f8e00ff */
[----:B------:R-:W-:Y:S01]  /*0b90*/  IMAD R15, R14, UR15, R5 ;  /* 0x0000000f0e0f7c24 */ /* 0x000fe2000f8e0205 */
[----:B------:R-:W-:-:S03]  /*0ba0*/  LEA.HI.X R5, R23, R9, R25, 0x3, P0 ;  /* 0x0000000917057211 */ /* 0x000fc600000f1c19 */
[----:B------:R-:W-:-:S05]  /*0bb0*/  IMAD.IADD R7, R7, 0x1, R15 ;  /* 0x0000000107077824 */ /* 0x000fca00078e020f */
[----:B------:R3:W-:Y:S02]  /*0bc0*/  STG.E.64 desc[UR12][R4.64], R6 ;  /* 0x0000000604007986 */ /* 0x0007e4000c101b0c */
.L_x_4371:
[----:B------:R-:W-:Y:S05]  /*0bd0*/  BSYNC.RECONVERGENT B0 ;  /* 0x0000000000007941 */ /* 0x000fea0003800200 */
.L_x_4370:
[----:B------:R-:W-:Y:S04]  /*0be0*/  BSSY.RECONVERGENT B0, `(.L_x_4372) ;  /* 0x0000009000007945 */ /* 0x000fe80003800200 */
[----:B------:R-:W-:Y:S05]  /*0bf0*/  @P3 BRA `(.L_x_4373) ;  /* 0x00000000001c3947 */ /* 0x000fea0003800000 */
[----:B---3-5:R-:W-:Y:S01]  /*0c00*/  IMAD R7, R17, UR14, RZ ;  /* 0x0000000e11077c24 */ /* 0x028fe2000f8e02ff */
[----:B------:R-:W-:Y:S01]  /*0c10*/  LEA R6, P0, R27, R8, 0x3 ;  /* 0x000000081b067211 */ /* 0x000fe200078018ff */
[----:B--2---:R-:W-:-:S04]  /*0c20*/  IMAD.WIDE.U32 R4, R16, UR14, RZ ;  /* 0x0000000e10047c25 */ /* 0x004fc8000f8e00ff */
[----:B------:R-:W-:Y:S01]  /*0c30*/  IMAD R17, R16, UR15, R7 ;  /* 0x0000000f10117c24 */ /* 0x000fe2000f8e0207 */
[----:B------:R-:W-:-:S03]  /*0c40*/  LEA.HI.X R7, R27, R9, R29, 0x3, P0 ;  /* 0x000000091b077211 */ /* 0x000fc600000f1c1d */
[----:B------:R-:W-:-:S05]  /*0c50*/  IMAD.IADD R5, R5, 0x1, R17 ;  /* 0x0000000105057824 */ /* 0x000fca00078e0211 */
[----:B------:R4:W-:Y:S02]  /*0c60*/  STG.E.64 desc[UR12][R6.64], R4 ;  /* 0x0000000406007986 */ /* 0x0009e4000c101b0c */
.L_x_4373:
[----:B------:R-:W-:Y:S05]  /*0c70*/  BSYNC.RECONVERGENT B0 ;  /* 0x0000000000007941 */ /* 0x000fea0003800200 */
.L_x_4372:
        /* <DEDUP_REMOVED lines=8> */
.L_x_4357:
[----:B------:R-:W-:-:S04]  /*0d00*/  ULOP3.LUT UR10, UR8, 0x1, URZ, 0xc0, !UPT ;  /* 0x00000001080a7892 */ /* 0x000fc8000f8ec0ff */
[----:B------:R-:W-:-:S06]  /*0d10*/  UISETP.NE.U32.AND UP0, UPT, UR10, 0x1, UPT ;  /* 0x000000010a00788c */ /* 0x000fcc000bf05070 */
[----:B------:R-:W-:-:S13]  /*0d20*/  PLOP3.LUT P0, PT, PT, PT, UP0, 0x80, 0x8 ;  /* 0x000000000008781c */ /* 0x000fda0003f0f008 */
[----:B------:R-:W-:Y:S05]  /*0d30*/  @!P0 EXIT ;  /* 0x000000000000894d */ /* 0x000fea0003800000 */
[----:B012--5:R-:W-:Y:S02]  /*0d40*/  IADD3 R19, P1, PT, R3, UR6, RZ ;  /* 0x0000000603137c10 */ /* 0x027fe4000ff3e0ff */
[----:B------:R-:W-:Y:S02]  /*0d50*/  CS2R R22, SRZ ;  /* 0x0000000000167805 */ /* 0x000fe4000001ff00 */
[----:B------:R-:W-:Y:S01]  /*0d60*/  CS2R R28, SRZ ;  /* 0x00000000001c7805 */ /* 0x000fe2000001ff00 */
[----:B------:R-:W0:Y:S01]  /*0d70*/  LDCU.64 UR4, c[0x0][0xfd0] ;  /* 0x0001fa00ff0477ac */ /* 0x000e220008000a00 */
[C---:B------:R-:W-:Y:S01]  /*0d80*/  ISETP.GE.U32.AND P0, PT, R19.reuse, R0, PT ;  /* 0x000000001300720c */ /* 0x040fe20003f06070 */
[----:B------:R-:W-:Y:S01]  /*0d90*/  IMAD.X R17, RZ, RZ, UR7, P1 ;  /* 0x00000007ff117e24 */ /* 0x000fe200088e06ff */
[----:B------:R-:W-:-:S04]  /*0da0*/  IADD3 R13, P1, PT, R19, UR11, RZ ;  /* 0x0000000b130d7c10 */ /* 0x000fc8000ff3e0ff */
[----:B---34-:R-:W-:Y:S01]  /*0db0*/  IADD3 R5, P3, PT, R13, UR11, RZ ;  /* 0x0000000b0d057c10 */ /* 0x018fe2000ff7e0ff */
[----:B------:R-:W-:Y:S01]  /*0dc0*/  IMAD.X R7, RZ, RZ, R17, P1 ;  /* 0x000000ffff077224 */ /* 0x000fe200008e0611 */
[----:B------:R-:W-:Y:S02]  /*0dd0*/  ISETP.GE.AND.EX P0, PT, R17, R2, PT, P0 ;  /* 0x000000021100720c */ /* 0x000fe40003f06300 */
[-C--:B------:R-:W-:Y:S01]  /*0de0*/  ISETP.GE.U32.AND P1, PT, R13, R0.reuse, PT ;  /* 0x000000000d00720c */ /* 0x080fe20003f26070 */
[----:B------:R-:W-:Y:S01]  /*0df0*/  IMAD.X R15, RZ, RZ, R7, P3 ;  /* 0x000000ffff0f7224 */ /* 0x000fe200018e0607 */
[----:B------:R-:W-:Y:S02]  /*0e00*/  ISETP.GE.U32.AND P2, PT, R5, R0, PT ;  /* 0x000000000500720c */ /* 0x000fe40003f46070 */
[----:B------:R-:W-:Y:S02]  /*0e10*/  ISETP.GE.AND.EX P1, PT, R7, R2, PT, P1 ;  /* 0x000000020700720c */ /* 0x000fe40003f26310 */
[----:B------:R-:W-:-:S02]  /*0e20*/  IADD3 R3, P5, PT, R5, UR11, RZ ;  /* 0x0000000b05037c10 */ /* 0x000fc4000ffbe0ff */
[----:B------:R-:W-:Y:S02]  /*0e30*/  ISETP.GE.AND.EX P2, PT, R15, R2, PT, P2 ;  /* 0x000000020f00720c */ /* 0x000fe40003f46320 */
[----:B------:R-:W-:Y:S01]  /*0e40*/  ISETP.GE.U32.AND P3, PT, R3, R0, PT ;  /* 0x000000000300720c */ /* 0x000fe20003f66070 */
[----:B------:R-:W-:Y:S01]  /*0e50*/  IMAD.X R0, RZ, RZ, R15, P5 ;  /* 0x000000ffff007224 */ /* 0x000fe200028e060f */
[----:B------:R-:W-:-:S04]  /*0e60*/  @!P0 LEA R20, P4, R19, R10, 0x3 ;  /* 0x0000000a13148211 */ /* 0x000fc800078818ff */
[----:B------:R-:W-:Y:S02]  /*0e70*/  ISETP.GE.AND.EX P3, PT, R0, R2, PT, P3 ;  /* 0x000000020000720c */ /* 0x000fe40003f66330 */
[-C--:B------:R-:W-:Y:S02]  /*0e80*/  @!P0 LEA.HI.X R21, R19, R11.reuse, R17, 0x3, P4 ;  /* 0x0000000b13158211 */ /* 0x080fe400020f1c11 */
[-C--:B------:R-:W-:Y:S02]  /*0e90*/  @!P1 LEA R26, P4, R13, R10.reuse, 0x3 ;  /* 0x0000000a0d1a9211 */ /* 0x080fe400078818ff */
[----:B------:R-:W-:Y:S01]  /*0ea0*/  @!P2 LEA R24, P5, R5, R10, 0x3 ;  /* 0x0000000a0518a211 */ /* 0x000fe200078a18ff */
[----:B------:R1:W0:Y:S01]  /*0eb0*/  @!P0 LDG.E.64 R22, desc[UR12][R20.64] ;  /* 0x0000000c14168981 */ /* 0x000222000c1e1b00 */
[-C--:B------:R-:W-:Y:S02]  /*0ec0*/  @!P1 LEA.HI.X R27, R13, R11.reuse, R7, 0x3, P4 ;  /* 0x0000000b0d1b9211 */ /* 0x080fe400020f1c07 */
[----:B------:R-:W-:-:S03]  /*0ed0*/  @!P2 LEA.HI.X R25, R5, R11, R15, 0x3, P5 ;  /* 0x0000000b0519a211 */ /* 0x000fc600028f1c0f */
[----:B------:R2:W3:Y:S01]  /*0ee0*/  @!P1 LDG.E.64 R28, desc[UR12][R26.64] ;  /* 0x0000000c1a1c9981 */ /* 0x0004e2000c1e1b00 */
[----:B-1----:R-:W-:Y:S02]  /*0ef0*/  CS2R R20, SRZ ;  /* 0x0000000000147805 */ /* 0x002fe4000001ff00 */
[----:B--2---:R-:W-:-:S04]  /*0f00*/  @!P3 LEA R26, P4, R3, R10, 0x3 ;  /* 0x0000000a031ab211 */ /* 0x004fc800078818ff */
[----:B------:R1:W2:Y:S01]  /*0f10*/  @!P2 LDG.E.64 R20, desc[UR12][R24.64] ;  /* 0x0000000c1814a981 */ /* 0x0002a2000c1e1b00 */
[----:B------:R-:W-:Y:S02]  /*0f20*/  @!P3 LEA.HI.X R27, R3, R11, R0, 0x3, P4 ;  /* 0x0000000b031bb211 */ /* 0x000fe400020f1c00 */
[----:B------:R-:W-:-:S06]  /*0f30*/  CS2R R10, SRZ ;  /* 0x00000000000a7805 */ /* 0x000fcc000001ff00 */
[----:B------:R4:W4:Y:S01]  /*0f40*/  @!P3 LDG.E.64 R10, desc[UR12][R26.64] ;  /* 0x0000000c1a0ab981 */ /* 0x000922000c1e1b00 */
[----:B------:R-:W-:-:S04]  /*0f50*/  @!P0 LEA R16, P4, R19, R8, 0x3 ;  /* 0x0000000813108211 */ /* 0x000fc800078818ff */
[-C--:B------:R-:W-:Y:S02]  /*0f60*/  @!P0 LEA.HI.X R17, R19, R9.reuse, R17, 0x3, P4 ;  /* 0x0000000913118211 */ /* 0x080fe400020f1c11 */
[-C--:B------:R-:W-:Y:S02]  /*0f70*/  @!P1 LEA R6, P4, R13, R8.reuse, 0x3 ;  /* 0x000000080d069211 */ /* 0x080fe400078818ff */
[----:B------:R-:W-:Y:S02]  /*0f80*/  @!P2 LEA R4, P5, R5, R8, 0x3 ;  /* 0x000000080504a211 */ /* 0x000fe400078a18ff */
[-C--:B------:R-:W-:Y:S02]  /*0f90*/  @!P1 LEA.HI.X R7, R13, R9.reuse, R7, 0x3, P4 ;  /* 0x000000090d079211 */ /* 0x080fe400020f1c07 */
[----:B------:R-:W-:Y:S01]  /*0fa0*/  @!P2 LEA.HI.X R5, R5, R9, R15, 0x3, P5 ;  /* 0x000000090505a211 */ /* 0x000fe200028f1c0f */
[----:B0-----:R-:W-:Y:S02]  /*0fb0*/  IMAD R23, R23, UR4, RZ ;  /* 0x0000000417177c24 */ /* 0x001fe4000f8e02ff */
[----:B---3--:R-:W-:-:S02]  /*0fc0*/  IMAD R29, R29, UR4, RZ ;  /* 0x000000041d1d7c24 */ /* 0x008fc4000f8e02ff */
[C---:B------:R-:W-:Y:S02]  /*0fd0*/  IMAD R19, R22.reuse, UR5, R23 ;  /* 0x0000000516137c24 */ /* 0x040fe4000f8e0217 */
[----:B------:R-:W-:-:S04]  /*0fe0*/  IMAD.WIDE.U32 R22, R22, UR4, RZ ;  /* 0x0000000416167c25 */ /* 0x000fc8000f8e00ff */
[C---:B-1----:R-:W-:Y:S02]  /*0ff0*/  IMAD R25, R28.reuse, UR5, R29 ;  /* 0x000000051c197c24 */ /* 0x042fe4000f8e021d */
[----:B--2---:R-:W-:Y:S02]  /*1000*/  IMAD R21, R21, UR4, RZ ;  /* 0x0000000415157c24 */ /* 0x004fe4000f8e02ff */
[----:B------:R-:W-:-:S04]  /*1010*/  IMAD.WIDE.U32 R28, R28, UR4, RZ ;  /* 0x000000041c1c7c25 */ /* 0x000fc8000f8e00ff */
[C---:B----4-:R-:W-:Y:S02]  /*1020*/  IMAD R27, R20.reuse, UR5, R21 ;  /* 0x00000005141b7c24 */ /* 0x050fe4000f8e0215 */
[----:B------:R-:W-:-:S04]  /*1030*/  IMAD.WIDE.U32 R20, R20, UR4, RZ ;  /* 0x0000000414147c25 */ /* 0x000fc8000f8e00ff */
[----:B------:R-:W-:Y:S02]  /*1040*/  IMAD.IADD R23, R23, 0x1, R19 ;  /* 0x0000000117177824 */ /* 0x000fe400078e0213 */
[----:B------:R-:W-:Y:S02]  /*1050*/  IMAD.IADD R29, R29, 0x1, R25 ;  /* 0x000000011d1d7824 */ /* 0x000fe400078e0219 */
[----:B------:R-:W-:Y:S02]  /*1060*/  IMAD.IADD R21, R21, 0x1, R27 ;  /* 0x0000000115157824 */ /* 0x000fe400078e021b */
[----:B------:R-:W-:Y:S01]  /*1070*/  IMAD R11, R11, UR4, RZ ;  /* 0x000000040b0b7c24 */ /* 0x000fe2000f8e02ff */
[----:B------:R0:W-:Y:S03]  /*1080*/  @!P0 STG.E.64 desc[UR12][R16.64], R22 ;  /* 0x0000001610008986 */ /* 0x0001e6000c101b0c */
[C---:B------:R-:W-:Y:S01]  /*1090*/  IMAD R13, R10.reuse, UR5, R11 ;  /* 0x000000050a0d7c24 */ /* 0x040fe2000f8e020b */
[----:B------:R0:W-:Y:S01]  /*10a0*/  @!P1 STG.E.64 desc[UR12][R6.64], R28 ;  /* 0x0000001c06009986 */ /* 0x0001e2000c101b0c */
[----:B------:R-:W-:-:S03]  /*10b0*/  IMAD.WIDE.U32 R10, R10, UR4, RZ ;  /* 0x000000040a0a7c25 */ /* 0x000fc6000f8e00ff */
[----:B------:R0:W-:Y:S01]  /*10c0*/  @!P2 STG.E.64 desc[UR12][R4.64], R20 ;  /* 0x000000140400a986 */ /* 0x0001e2000c101b0c */
[----:B------:R-:W-:Y:S05]  /*10d0*/  @P3 EXIT ;  /* 0x000000000000394d */ /* 0x000fea0003800000 */
[----:B------:R-:W-:Y:S01]  /*10e0*/  LEA R2, P0, R3, R8, 0x3 ;  /* 0x0000000803027211 */ /* 0x000fe200078018ff */
[----:B0-----:R-:W-:Y:S02]  /*10f0*/  IMAD.IADD R5, R11, 0x1, R13 ;  /* 0x000000010b057824 */ /* 0x001fe400078e020d */
[----:B------:R-:W-:Y:S01]  /*1100*/  IMAD.MOV.U32 R4, RZ, RZ, R10 ;  /* 0x000000ffff047224 */ /* 0x000fe200078e000a */
[----:B------:R-:W-:-:S05]  /*1110*/  LEA.HI.X R3, R3, R9, R0, 0x3, P0 ;  /* 0x0000000903037211 */ /* 0x000fca00000f1c00 */
[----:B------:R-:W-:Y:S01]  /*1120*/  STG.E.64 desc[UR12][R2.64], R4 ;  /* 0x0000000402007986 */ /* 0x000fe2000c101b0c */
[----:B------:R-:W-:Y:S05]  /*1130*/  EXIT ;  /* 0x000000000000794d */ /* 0x000fea0003800000 */
.L_x_4356:
        /* <DEDUP_REMOVED lines=8> */
.L_x_4375:
[C---:B--2---:R-:W-:Y:S01]  /*11c0*/  IMAD.SHL.U32 R21, R16.reuse, 0x20, RZ ;  /* 0x0000002010157824 */ /* 0x044fe200078e00ff */
[----:B------:R-:W-:-:S04]  /*11d0*/  SHF.L.U64.HI R17, R16, 0x5, R3 ;  /* 0x0000000510117819 */ /* 0x000fc80000010203 */
[----:B------:R-:W-:-:S05]  /*11e0*/  IADD3 R14, P0, PT, R10, R21, RZ ;  /* 0x000000150a0e7210 */ /* 0x000fca0007f1e0ff */
[----:B------:R-:W-:-:S06]  /*11f0*/  IMAD.X R15, R11, 0x1, R17, P0 ;  /* 0x000000010b0f7824 */ /* 0x000fcc00000e0611 */
[----:B------:R-:W1:Y:S01]  /*1200*/  LDG.E.ENL2.256 R12, R4, desc[UR12][R14.64] ;  /* 0xfe00000c0e04797e */ /* 0x000e62000812190c */
[----:B------:R-:W-:-:S05]  /*1210*/  IADD3 R20, P0, PT, R8, R21, RZ ;  /* 0x0000001508147210 */ /* 0x000fca0007f1e0ff */
[----:B------:R-:W-:Y:S01]  /*1220*/  IMAD.X R21, R9, 0x1, R17, P0 ;  /* 0x0000000109157824 */ /* 0x000fe200000e0611 */
        /* <DEDUP_REMOVED lines=8> */
[----:B-1----:R-:W-:-:S02]  /*12b0*/  IMAD R5, R5, UR6, RZ ;  /* 0x0000000605057c24 */ /* 0x002fc4000f8e02ff */
[----:B------:R-:W-:Y:S02]  /*12c0*/  IMAD R7, R7, UR6, RZ ;  /* 0x0000000607077c24 */ /* 0x000fe4000f8e02ff */
[----:B------:R-:W-:Y:S02]  /*12d0*/  IMAD R25, R13, UR6, RZ ;  /* 0x000000060d197c24 */ /* 0x000fe4000f8e02ff */
[----:B------:R-:W-:Y:S02]  /*12e0*/  IMAD R23, R15, UR6, RZ ;  /* 0x000000060f177c24 */ /* 0x000fe4000f8e02ff */
[----:B------:R-:W-:-:S04]  /*12f0*/  IMAD.WIDE.U32 R18, R4, UR6, RZ ;  /* 0x0000000604127c25 */ /* 0x000fc8000f8e00ff */
[----:B------:R-:W-:Y:S02]  /*1300*/  IMAD R27, R4, UR7, R5 ;  /* 0x00000007041b7c24 */ /* 0x000fe4000f8e0205 */
[C---:B------:R-:W-:Y:S02]  /*1310*/  IMAD R5, R6.reuse, UR7, R7 ;  /* 0x0000000706057c24 */ /* 0x040fe4000f8e0207 */
[----:B------:R-:W-:-:S04]  /*1320*/  IMAD.WIDE.U32 R6, R6, UR6, RZ ;  /* 0x0000000606067c25 */ /* 0x000fc8000f8e00ff */
[----:B------:R-:W-:Y:S02]  /*1330*/  IMAD R25, R12, UR7, R25 ;  /* 0x000000070c197c24 */ /* 0x000fe4000f8e0219 */
[----:B------:R-:W-:Y:S02]  /*1340*/  IMAD R23, R14, UR7, R23 ;  /* 0x000000070e177c24 */ /* 0x000fe4000f8e0217 */
[----:B------:R-:W-:-:S04]  /*1350*/  IMAD.WIDE.U32 R12, R12, UR6, RZ ;  /* 0x000000060c0c7c25 */ /* 0x000fc8000f8e00ff */
[----:B------:R-:W-:Y:S02]  /*1360*/  IMAD.IADD R19, R19, 0x1, R27 ;  /* 0x0000000113137824 */ /* 0x000fe400078e021b */
[----:B------:R-:W-:-:S04]  /*1370*/  IMAD.WIDE.U32 R14, R14, UR6, RZ ;  /* 0x000000060e0e7c25 */ /* 0x000fc8000f8e00ff */
[----:B------:R-:W-:Y:S02]  /*1380*/  IMAD.IADD R7, R7, 0x1, R5 ;  /* 0x0000000107077824 */ /* 0x000fe400078e0205 */
[----:B------:R-:W-:Y:S02]  /*1390*/  IMAD.IADD R13, R13, 0x1, R25 ;  /* 0x000000010d0d7824 */ /* 0x000fe400078e0219 */
[----:B------:R-:W-:Y:S02]  /*13a0*/  IMAD.MOV.U32 R4, RZ, RZ, R18 ;  /* 0x000000ffff047224 */ /* 0x000fe400078e0012 */
[----:B------:R-:W-:Y:S02]  /*13b0*/  IMAD.MOV.U32 R5, RZ, RZ, R19 ;  /* 0x000000ffff057224 */ /* 0x000fe400078e0013 */
[----:B------:R-:W-:-:S05]  /*13c0*/  IMAD.IADD R15, R15, 0x1, R23 ;  /* 0x000000010f0f7824 */ /* 0x000fca00078e0217 */
[----:B------:R2:W-:Y:S01]  /*13d0*/  STG.E.ENL2.256 desc[UR12][R20.64], R4, R12 ;  /* 0xf8000004140c797f */ /* 0x0005e2000f12180c */
[----:B------:R-:W-:Y:S05]  /*13e0*/  @!P0 BRA P1, `(.L_x_4375) ;  /* 0xfffffffc00748947 */ /* 0x000fea000083ffff */
[----:B------:R-:W-:Y:S05]  /*13f0*/  EXIT ;  /* 0x000000000000794d */ /* 0x000fea0003800000 */
        .weak           $__internal_91_$__cuda_sm20_div_u16
        .type           $__internal_91_$__cuda_sm20_div_u16,@function
        .size           $__internal_91_$__cuda_sm20_div_u16,(.L_x_4788 - $__internal_91_$__cuda_sm20_div_u16)
$__internal_91_$__cuda_sm20_div_u16:
        /* <DEDUP_REMOVED lines=19> */
[----:B------:R-:W-:Y:S05]  /*1530*/  RET.REL.NODEC R4 `(_ZN2at6native57_GLOBAL__N__f3eca4a2_24_ForeachBinaryOpScalar_cu_86b9896c25multi_tensor_apply_kernelINS1_18TensorListMetadataILi2EEENS1_21BinaryOpScalarFunctorIlLi2ELi1ELi1EEEJSt10multipliesIlElEEEvT_T0_DpT1_) ;  /* 0xffffffe804b07950 */ /* 0x000fea0003c3ffff */
.L_x_4376:
        /* <DEDUP_REMOVED lines=12> */
.L_x_4788:


//--------------------- .text._ZN2at6native57_GLOBAL__N__f3eca4a2_24_ForeachBinaryOpScalar_cu_86b9896c25multi_tensor_apply_kernelINS1_18TensorListMetadataILi2EEENS1_21BinaryOpScalarFunctorIiLi2ELi1ELi1EEEJSt10multipliesIiEiEEEvT_T0_DpT1_ --------------------------
	.section	.text._ZN2at6native57_GLOBAL__N__f3eca4a2_24_ForeachBinaryOpScalar_cu_86b9896c25multi_tensor_apply_kernelINS1_18TensorListMetadataILi2EEENS1_21BinaryOpScalarFunctorIiLi2ELi1ELi1EEEJSt10multipliesIiEiEEEvT_T0_DpT1_,"ax",@progbits
	.align	128
.text._ZN2at6native57_GLOBAL__N__f3eca4a2_24_ForeachBinaryOpScalar_cu_86b9896c25multi_tensor_apply_kernelINS1_18TensorListMetadataILi2EEENS1_21BinaryOpScalarFunctorIiLi2ELi1ELi1EEEJSt10multipliesIiEiEEEvT_T0_DpT1_:
        .type           _ZN2at6native57_GLOBAL__N__f3eca4a2_24_ForeachBinaryOpScalar_cu_86b9896c25multi_tensor_apply_kernelINS1_18TensorListMetadataILi2EEENS1_21BinaryOpScalarFunctorIiLi2ELi1ELi1EEEJSt10multipliesIiEiEEEvT_T0_DpT1_,@function
        .size           _ZN2at6native57_GLOBAL__N__f3eca4a2_24_ForeachBinaryOpScalar_cu_86b9896c25multi_tensor_apply_kernelINS1_18TensorListMetadataILi2EEENS1_21BinaryOpScalarFunctorIiLi2ELi1ELi1EEEJSt10multipliesIiEiEEEvT_T0_DpT1_,(.L_x_4790 - _ZN2at6native57_GLOBAL__N__f3eca4a2_24_ForeachBinaryOpScalar_cu_86b9896c25multi_tensor_apply_kernelINS1_18TensorListMetadataILi2EEENS1_21BinaryOpScalarFunctorIiLi2ELi1ELi1EEEJSt10multipliesIiEiEEEvT_T0_DpT1_)
        .other          _ZN2at6native57_GLOBAL__N__f3eca4a2_24_ForeachBinaryOpScalar_cu_86b9896c25multi_tensor_apply_kernelINS1_18TensorListMetadataILi2EEENS1_21BinaryOpScalarFunctorIiLi2ELi1ELi1EEEJSt10multipliesIiEiEEEvT_T0_DpT1_,@"STO_CUDA_ENTRY STV_DEFAULT"
_ZN2at6native57_GLOBAL__N__f3eca4a2_24_ForeachBinaryOpScalar_cu_86b9896c25multi_tensor_apply_kernelINS1_18TensorListMetadataILi2EEENS1_21BinaryOpScalarFunctorIiLi2ELi1ELi1EEEJSt10multipliesIiEiEEEvT_T0_DpT1_:
        /* <DEDUP_REMOVED lines=39> */
[----:B------:R-:W-:Y:S05]  /*0270*/  CALL.REL.NOINC `($__internal_92_$__cuda_sm20_div_u16) ;  /* 0x0000000c003c7944 */ /* 0x000fea0003c00000 */
        /* <DEDUP_REMOVED lines=16> */
.L_x_4379:
        /* <DEDUP_REMOVED lines=45> */
[----:B0-----:R-:W-:-:S05]  /*0650*/  @!P2 IMAD R23, R20, R23, RZ ;  /* 0x000000171417a224 */ /* 0x001fca00078e02ff */
[----:B------:R0:W-:Y:S01]  /*0660*/  @!P2 STG.E desc[UR14][R14.64], R23 ;  /* 0x000000170e00a986 */ /* 0x0001e2000c10190e */
[----:B------:R-:W-:Y:S01]  /*0670*/  IADD3 R6, P2, PT, R17, UR13, RZ ;  /* 0x0000000d11067c10 */ /* 0x000fe2000ff5e0ff */
[----:B--2---:R-:W-:-:S04]  /*0680*/  @!P4 IMAD R17, R5, R26, RZ ;  /* 0x0000001a0511c224 */ /* 0x004fc800078e02ff */
[----:B------:R-:W-:Y:S01]  /*0690*/  IMAD.X R5, RZ, RZ, R16, P2 ;  /* 0x000000ffff057224 */ /* 0x000fe200010e0610 */
[----:B------:R-:W-:Y:S01]  /*06a0*/  ISETP.GE.U32.AND P2, PT, R6, UR17, PT ;  /* 0x0000001106007c0c */ /* 0x000fe2000bf46070 */
[----:B---3--:R-:W-:Y:S01]  /*06b0*/  @!P3 IMAD R19, R13, R24, RZ ;  /* 0x000000180d13b224 */ /* 0x008fe200078e02ff */
        /* <DEDUP_REMOVED lines=14> */
[----:B-1----:R-:W-:Y:S02]  /*07a0*/  @!P1 IMAD R25, R12, R25, RZ ;  /* 0x000000190c199224 */ /* 0x002fe400078e02ff */
        /* <DEDUP_REMOVED lines=34> */
[----:B---3--:R-:W-:Y:S02]  /*09d0*/  @!P2 IMAD R5, R12, R25, RZ ;  /* 0x000000190c05a224 */ /* 0x008fe400078e02ff */
[----:B0-----:R-:W-:-:S03]  /*09e0*/  @!P4 IMAD R13, R24, R27, RZ ;  /* 0x0000001b180dc224 */ /* 0x001fc600078e02ff */
[----:B------:R1:W-:Y:S01]  /*09f0*/  @!P2 STG.E desc[UR14][R8.64], R5 ;  /* 0x000000050800a986 */ /* 0x0003e2000c10190e */
[----:B----4-:R-:W-:-:S03]  /*0a00*/  @!P3 IMAD R23, R23, R26, RZ ;  /* 0x0000001a1717b224 */ /* 0x010fc600078e02ff */
[----:B------:R1:W-:Y:S01]  /*0a10*/  @!P4 STG.E desc[UR14][R2.64], R13 ;  /* 0x0000000d0200c986 */ /* 0x0003e2000c10190e */
[----:B-----5:R-:W-:-:S03]  /*0a20*/  @!P5 IMAD R17, R17, R28, RZ ;  /* 0x0000001c1111d224 */ /* 0x020fc600078e02ff */
[----:B------:R1:W-:Y:S04]  /*0a30*/  @!P3 STG.E desc[UR14][R10.64], R23 ;  /* 0x000000170a00b986 */ /* 0x0003e8000c10190e */
[----:B------:R1:W-:Y:S01]  /*0a40*/  @!P5 STG.E desc[UR14][R6.64], R17 ;  /* 0x000000110600d986 */ /* 0x0003e2000c10190e */
[----:B------:R-:W-:Y:S05]  /*0a50*/  @P1 BRA `(.L_x_4379) ;  /* 0xfffffff800481947 */ /* 0x000fea000383ffff */
.L_x_4378:
        /* <DEDUP_REMOVED lines=38> */
[----:B0-----:R-:W-:Y:S01]  /*0cc0*/  IMAD R11, R7, UR4, RZ ;  /* 0x00000004070b7c24 */ /* 0x001fe2000f8e02ff */
[----:B------:R-:W-:Y:S01]  /*0cd0*/  @!P2 LEA.HI.X R7, R21, UR11, R22, 0x2, P6 ;  /* 0x0000000b1507ac11 */ /* 0x000fe2000b0f1416 */
[----:B--2---:R-:W-:-:S03]  /*0ce0*/  IMAD R13, R8, UR4, RZ ;  /* 0x00000004080d7c24 */ /* 0x004fc6000f8e02ff */
[----:B------:R0:W-:Y:S01]  /*0cf0*/  @!P0 STG.E desc[UR14][R2.64], R11 ;  /* 0x0000000b02008986 */ /* 0x0001e2000c10190e */
[----:B---3--:R-:W-:-:S03]  /*0d00*/  IMAD R15, R16, UR4, RZ ;  /* 0x00000004100f7c24 */ /* 0x008fc6000f8e02ff */
[----:B------:R0:W-:Y:S01]  /*0d10*/  @!P1 STG.E desc[UR14][R4.64], R13 ;  /* 0x0000000d04009986 */ /* 0x0001e2000c10190e */
[----:B----4-:R-:W-:-:S03]  /*0d20*/  IMAD R17, R17, UR4, RZ ;  /* 0x0000000411117c24 */ /* 0x010fc6000f8e02ff */
[----:B------:R0:W-:Y:S01]  /*0d30*/  @!P2 STG.E desc[UR14][R6.64], R15 ;  /* 0x0000000f0600a986 */ /* 0x0001e2000c10190e */
[----:B------:R-:W-:Y:S05]  /*0d40*/  @P3 EXIT ;  /* 0x000000000000394d */ /* 0x000fea0003800000 */
[----:B0-----:R-:W-:-:S04]  /*0d50*/  LEA R2, P0, R0, UR10, 0x2 ;  /* 0x0000000a00027c11 */ /* 0x001fc8000f8010ff */
[----:B------:R-:W-:-:S05]  /*0d60*/  LEA.HI.X R3, R0, UR11, R9, 0x2, P0 ;  /* 0x0000000b00037c11 */ /* 0x000fca00080f1409 */
[----:B------:R-:W-:Y:S01]  /*0d70*/  STG.E desc[UR14][R2.64], R17 ;  /* 0x0000001102007986 */ /* 0x000fe2000c10190e */
[----:B------:R-:W-:Y:S05]  /*0d80*/  EXIT ;  /* 0x000000000000794d */ /* 0x000fea0003800000 */
.L_x_4377:
        /* <DEDUP_REMOVED lines=8> */
.L_x_4380:
        /* <DEDUP_REMOVED lines=15> */
[----:B-1----:R-:W-:-:S02]  /*0f00*/  IMAD R8, R8, UR5, RZ ;  /* 0x0000000508087c24 */ /* 0x002fc4000f8e02ff */
[----:B------:R-:W-:Y:S02]  /*0f10*/  IMAD R9, R9, UR5, RZ ;  /* 0x0000000509097c24 */ /* 0x000fe4000f8e02ff */
[----:B------:R-:W-:Y:S02]  /*0f20*/  IMAD R10, R10, UR5, RZ ;  /* 0x000000050a0a7c24 */ /* 0x000fe4000f8e02ff */
[----:B------:R-:W-:-:S05]  /*0f30*/  IMAD R11, R11, UR5, RZ ;  /* 0x000000050b0b7c24 */ /* 0x000fca000f8e02ff */
[----:B------:R2:W-:Y:S01]  /*0f40*/  STG.E.128 desc[UR14][R4.64], R8 ;  /* 0x0000000804007986 */ /* 0x0005e2000c101d0e */
[----:B------:R-:W-:Y:S05]  /*0f50*/  @!P0 BRA P1, `(.L_x_4380) ;  /* 0xfffffffc00ac8947 */ /* 0x000fea000083ffff */
[----:B------:R-:W-:Y:S05]  /*0f60*/  EXIT ;  /* 0x000000000000794d */ /* 0x000fea0003800000 */
        .weak           $__internal_92_$__cuda_sm20_div_u16
        .type           $__internal_92_$__cuda_sm20_div_u16,@function
        .size           $__internal_92_$__cuda_sm20_div_u16,(.L_x_4790 - $__internal_92_$__cuda_sm20_div_u16)
$__internal_92_$__cuda_sm20_div_u16:
        /* <DEDUP_REMOVED lines=18> */
[----:B------:R-:W-:Y:S06]  /*1090*/  RET.REL.NODEC R2 `(_ZN2at6native57_GLOBAL__N__f3eca4a2_24_ForeachBinaryOpScalar_cu_86b9896c25multi_tensor_apply_kernelINS1_18TensorListMetadataILi2EEENS1_21BinaryOpScalarFunctorIiLi2ELi1ELi1EEEJSt10multipliesIiEiEEEvT_T0_DpT1_) ;  /* 0xffffffec02d87950 */ /* 0x000fec0003c3ffff */
.L_x_4381:
        /* <DEDUP_REMOVED lines=14> */
.L_x_4790:


//--------------------- .text._ZN2at6native57_GLOBAL__N__f3eca4a2_24_ForeachBinaryOpScalar_cu_86b9896c25multi_tensor_apply_kernelINS1_18TensorListMetadataILi2EEENS1_21BinaryOpScalarFunctorIaLi2ELi1ELi1EEEJSt10multipliesIaEaEEEvT_T0_DpT1_ --------------------------
	.section	.text._ZN2at6native57_GLOBAL__N__f3eca4a2_24_ForeachBinaryOpScalar_cu_86b9896c25multi_tensor_apply_kernelINS1_18TensorListMetadataILi2EEENS1_21BinaryOpScalarFunctorIaLi2ELi1ELi1EEEJSt10multipliesIaEaEEEvT_T0_DpT1_,"ax",@progbits
	.align	128
.text._ZN2at6native57_GLOBAL__N__f3eca4a2_24_ForeachBinaryOpScalar_cu_86b9896c25multi_tensor_apply_kernelINS1_18TensorListMetadataILi2EEENS1_21BinaryOpScalarFunctorIaLi2ELi1ELi1EEEJSt10multipliesIaEaEEEvT_T0_DpT1_:
        .type           _ZN2at6native57_GLOBAL__N__f3eca4a2_24_ForeachBinaryOpScalar_cu_86b9896c25multi_tensor_apply_kernelINS1_18TensorListMetadataILi2EEENS1_21BinaryOpScalarFunctorIaLi2ELi1ELi1EEEJSt10multipliesIaEaEEEvT_T0_DpT1_,@function
        .size           _ZN2at6native57_GLOBAL__N__f3eca4a2_24_ForeachBinaryOpScalar_cu_86b9896c25multi_tensor_apply_kernelINS1_18TensorListMetadataILi2EEENS1_21BinaryOpScalarFunctorIaLi2ELi1ELi1EEEJSt10multipliesIaEaEEEvT_T0_DpT1_,(.L_x_4792 - _ZN2at6native57_GLOBAL__N__f3eca4a2_24_ForeachBinaryOpScalar_cu_86b9896c25multi_tensor_apply_kernelINS1_18TensorListMetadataILi2EEENS1_21BinaryOpScalarFunctorIaLi2ELi1ELi1EEEJSt10multipliesIaEaEEEvT_T0_DpT1_)
        .other          _ZN2at6native57_GLOBAL__N__f3eca4a2_24_ForeachBinaryOpScalar_cu_86b9896c25multi_tensor_apply_kernelINS1_18TensorListMetadataILi2EEENS1_21BinaryOpScalarFunctorIaLi2ELi1ELi1EEEJSt10multipliesIaEaEEEvT_T0_DpT1_,@"STO_CUDA_ENTRY STV_DEFAULT"
_ZN2at6native57_GLOBAL__N__f3eca4a2_24_ForeachBinaryOpScalar_cu_86b9896c25multi_tensor_apply_kernelINS1_18TensorListMetadataILi2EEENS1_21BinaryOpScalarFunctorIaLi2ELi1ELi1EEEJSt10multipliesIaEaEEEvT_T0_DpT1_:
        /* <DEDUP_REMOVED lines=39> */
[----:B------:R-:W-:Y:S05]  /*0270*/  CALL.REL.NOINC `($__internal_93_$__cuda_sm20_div_u16) ;  /* 0x0000001000747944 */ /* 0x000fea0003c00000 */
        /* <DEDUP_REMOVED lines=59> */
.L_x_4384:
[C---:B------:R-:W-:Y:S01]  /*0630*/  ISETP.GE.U32.AND P3, PT, R2.reuse, UR32, PT ;  /* 0x0000002002007c0c */ /* 0x040fe2000bf66070 */
[----:B0-----:R-:W-:Y:S01]  /*0640*/  IMAD.U32 R5, RZ, RZ, UR33 ;  /* 0x00000021ff057e24 */ /* 0x001fe2000f8e00ff */
[----:B------:R-:W-:Y:S02]  /*0650*/  IADD3 R0, P0, PT, R2, UR33, RZ ;  /* 0x0000002102007c10 */ /* 0x000fe4000ff1e0ff */
[----:B------:R-:W-:Y:S02]  /*0660*/  ISETP.GE.AND.EX P3, PT, R3, UR31, PT, P3 ;  /* 0x0000001f03007c0c */ /* 0x000fe4000bf66330 */
[----:B------:R-:W-:Y:S01]  /*0670*/  ISETP.GE.U32.AND P2, PT, R0, UR32, PT ;  /* 0x0000002000007c0c */ /* 0x000fe2000bf46070 */
[----:B------:R-:W-:Y:S01]  /*0680*/  IMAD.X R0, RZ, RZ, R3, P0 ;  /* 0x000000ffff007224 */ /* 0x000fe200000e0603 */
[----:B------:R-:W-:Y:S02]  /*0690*/  IADD3 R8, P4, P5, R5, UR33, R2 ;  /* 0x0000002105087c10 */ /* 0x000fe4000fd9e002 */
[----:B------:R-:W-:-:S02]  /*06a0*/  PRMT R9, RZ, 0x7610, R9 ;  /* 0x00007610ff097816 */ /* 0x000fc40000000009 */
[----:B------:R-:W-:-:S05]  /*06b0*/  ISETP.GE.AND.EX P2, PT, R0, UR31, PT, P2 ;  /* 0x0000001f00007c0c */ /* 0x000fca000bf46320 */
[----:B------:R-:W-:-:S04]  /*06c0*/  @!P3 IADD3 R4, P0, PT, R2, UR30, RZ ;  /* 0x0000001e0204bc10 */ /* 0x000fc8000ff1e0ff */
[----:B------:R-:W-:Y:S02]  /*06d0*/  @!P3 IADD3.X R5, PT, PT, R3, UR7, RZ, P0, !PT ;  /* 0x000000070305bc10 */ /* 0x000fe400087fe4ff */
[----:B------:R-:W-:Y:S02]  /*06e0*/  ISETP.GE.U32.AND P0, PT, R8, UR32, PT ;  /* 0x0000002008007c0c */ /* 0x000fe4000bf06070 */
[----:B------:R-:W-:Y:S01]  /*06f0*/  IADD3.X R6, PT, PT, RZ, RZ, R3, P4, P5 ;  /* 0x000000ffff067210 */ /* 0x000fe200027ea403 */
[----:B------:R-:W2:Y:S01]  /*0700*/  @!P3 LDG.E.U8 R9, desc[UR28][R4.64] ;  /* 0x0000001c0409b981 */ /* 0x000ea2000c1e1100 */
[----:B------:R-:W-:Y:S02]  /*0710*/  @!P2 IADD3 R10, P1, PT, R2, UR10, RZ ;  /* 0x0000000a020aac10 */ /* 0x000fe4000ff3e0ff */
[----:B------:R-:W-:Y:S02]  /*0720*/  ISETP.GE.AND.EX P0, PT, R6, UR31, PT, P0 ;  /* 0x0000001f06007c0c */ /* 0x000fe4000bf06300 */
[----:B------:R-:W-:-:S02]  /*0730*/  PRMT R16, RZ, 0x7610, R16 ;  /* 0x00007610ff107816 */ /* 0x000fc40000000010 */
[----:B------:R-:W-:Y:S02]  /*0740*/  IADD3 R0, P4, PT, R8, UR33, RZ ;  /* 0x0000002108007c10 */ /* 0x000fe4000ff9e0ff */
[----:B------:R-:W-:Y:S02]  /*0750*/  @!P2 IADD3.X R11, PT, PT, R3, UR11, RZ, P1, !PT ;  /* 0x0000000b030bac10 */ /* 0x000fe40008ffe4ff */
[----:B------:R-:W-:Y:S01]  /*0760*/  ISETP.GE.U32.AND P1, PT, R0, UR32, PT ;  /* 0x0000002000007c0c */ /* 0x000fe2000bf26070 */
[----:B------:R-:W-:Y:S02]  /*0770*/  IMAD.X R0, RZ, RZ, R6, P4 ;  /* 0x000000ffff007224 */ /* 0x000fe400020e0606 */
[----:B------:R0:W3:Y:S02]  /*0780*/  @!P2 LDG.E.U8 R16, desc[UR28][R10.64] ;  /* 0x0000001c0a10a981 */ /* 0x0000e4000c1e1100 */
[----:B------:R-:W-:Y:S02]  /*0790*/  @!P0 IADD3 R12, P4, PT, R2, UR43, RZ ;  /* 0x0000002b020c8c10 */ /* 0x000fe4000ff9e0ff */
[----:B------:R-:W-:-:S02]  /*07a0*/  ISETP.GE.AND.EX P1, PT, R0, UR31, PT, P1 ;  /* 0x0000001f00007c0c */ /* 0x000fc4000bf26310 */
[----:B------:R-:W-:Y:S02]  /*07b0*/  PRMT R7, RZ, 0x7610, R7 ;  /* 0x00007610ff077816 */ /* 0x000fe40000000007 */
[----:B------:R-:W-:-:S05]  /*07c0*/  @!P0 IADD3.X R13, PT, PT, R3, UR44, RZ, P4, !PT ;  /* 0x0000002c030d8c10 */ /* 0x000fca000a7fe4ff */
[----:B------:R-:W4:Y:S01]  /*07d0*/  @!P0 LDG.E.U8 R7, desc[UR28][R12.64] ;  /* 0x0000001c0c078981 */ /* 0x000f22000c1e1100 */
[----:B------:R-:W-:-:S03]  /*07e0*/  PRMT R0, RZ, 0x7610, R0 ;  /* 0x00007610ff007816 */ /* 0x000fc60000000000 */
[----:B------:R-:W-:-:S04]  /*07f0*/  @!P1 IADD3 R14, P4, PT, R2, UR40, RZ ;  /* 0x00000028020e9c10 */ /* 0x000fc8000ff9e0ff */
[----:B------:R-:W-:-:S05]  /*0800*/  @!P1 IADD3.X R15, PT, PT, R3, UR41, RZ, P4, !PT ;  /* 0x00000029030f9c10 */ /* 0x000fca000a7fe4ff */
[----:B------:R1:W5:Y:S01]  /*0810*/  @!P1 LDG.E.U8 R0, desc[UR28][R14.64] ;  /* 0x0000001c0e009981 */ /* 0x000362000c1e1100 */
[----:B0-----:R-:W0:Y:S08]  /*0820*/  @!P3 LDC.S8 R10, c[0x0][0xfca] ;  /* 0x0003f280ff0abb82 */ /* 0x001e300000000200 */
[----:B------:R-:W3:Y:S01]  /*0830*/  @!P2 LDC.S8 R17, c[0x0][0xfca] ;  /* 0x0003f280ff11ab82 */ /* 0x000ee20000000200 */
[----:B------:R-:W-:Y:S01]  /*0840*/  @!P3 IADD3 R4, P4, PT, R2, UR27, RZ ;  /* 0x0000001b0204bc10 */ /* 0x000fe2000ff9e0ff */
[----:B------:R-:W-:-:S03]  /*0850*/  IMAD.U32 R19, RZ, RZ, UR33 ;  /* 0x00000021ff137e24 */ /* 0x000fc6000f8e00ff */
[----:B------:R-:W-:Y:S02]  /*0860*/  @!P3 IADD3.X R5, PT, PT, R3, UR8, RZ, P4, !PT ;  /* 0x000000080305bc10 */ /* 0x000fe4000a7fe4ff */
[----:B------:R-:W-:-:S04]  /*0870*/  IADD3 R8, P4, P5, R19, UR33, R8 ;  /* 0x0000002113087c10 */ /* 0x000fc8000fd9e008 */
[----:B-1----:R-:W-:Y:S02]  /*0880*/  IADD3.X R14, PT, PT, RZ, RZ, R6, P4, P5 ;  /* 0x000000ffff0e7210 */ /* 0x002fe400027ea406 */
[----:B------:R-:W-:-:S05]  /*0890*/  IADD3 R6, P4, PT, R8, UR33, RZ ;  /* 0x0000002108067c10 */ /* 0x000fca000ff9e0ff */
[----:B------:R-:W-:Y:S01]  /*08a0*/  IMAD.X R12, RZ, RZ, R14, P4 ;  /* 0x000000ffff0c7224 */ /* 0x000fe200020e060e */
[----:B--2---:R-:W-:Y:S02]  /*08b0*/  @!P3 PRMT R11, R9, 0x9910, RZ ;  /* 0x00009910090bb816 */ /* 0x004fe400000000ff */
[----:B------:R-:W1:Y:S03]  /*08c0*/  @!P0 LDC.S8 R9, c[0x0][0xfca] ;  /* 0x0003f280ff098b82 */ /* 0x000e660000000200 */
[----:B0-----:R-:W-:-:S05]  /*08d0*/  @!P3 IMAD R13, R10, R11, RZ ;  /* 0x0000000b0a0db224 */ /* 0x001fca00078e02ff */
[----:B------:R1:W-:Y:S01]  /*08e0*/  @!P3 STG.E.U8 desc[UR28][R4.64], R13 ;  /* 0x0000000d0400b986 */ /* 0x0003e2000c10111c */
[----:B------:R-:W-:Y:S02]  /*08f0*/  @!P2 IADD3 R10, P3, PT, R2, UR19, RZ ;  /* 0x00000013020aac10 */ /* 0x000fe4000ff7e0ff */
[----:B---3--:R-:W-:Y:S02]  /*0900*/  @!P2 PRMT R15, R16, 0x9910, RZ ;  /* 0x00009910100fa816 */ /* 0x008fe400000000ff */
[----:B------:R-:W-:Y:S01]  /*0910*/  @!P2 IADD3.X R11, PT, PT, R3, UR12, RZ, P3, !PT ;  /* 0x0000000c030bac10 */ /* 0x000fe20009ffe4ff */
[----:B------:R-:W0:Y:S02]  /*0920*/  @!P1 LDC.S8 R16, c[0x0][0xfca] ;  /* 0x0003f280ff109b82 */ /* 0x000e240000000200 */
[----:B------:R-:W-:Y:S01]  /*0930*/  @!P2 IMAD R15, R17, R15, RZ ;  /* 0x0000000f110fa224 */ /* 0x000fe200078e02ff */
[----:B------:R-:W-:Y:S01]  /*0940*/  ISETP.GE.U32.AND P3, PT, R8, UR32, PT ;  /* 0x0000002008007c0c */ /* 0x000fe2000bf66070 */
[----:B------:R-:W-:-:S03]  /*0950*/  IMAD.U32 R17, RZ, RZ, UR33 ;  /* 0x00000021ff117e24 */ /* 0x000fc6000f8e00ff */
[----:B------:R2:W-:Y:S01]  /*0960*/  @!P2 STG.E.U8 desc[UR28][R10.64], R15 ;  /* 0x0000000f0a00a986 */ /* 0x0005e2000c10111c */
[----:B------:R-:W-:Y:S01]  /*0970*/  ISETP.GE.U32.AND P2, PT, R6, UR32, PT ;  /* 0x0000002006007c0c */ /* 0x000fe2000bf46070 */
[----:B-1----:R-:W-:Y:S01]  /*0980*/  @!P0 IMAD.MOV.U32 R13, RZ, RZ, R9 ;  /* 0x000000ffff0d8224 */ /* 0x002fe200078e0009 */
[----:B----4-:R-:W-:Y:S02]  /*0990*/  @!P0 PRMT R6, R7, 0x9910, RZ ;  /* 0x0000991007068816 */ /* 0x010fe400000000ff */
[----:B------:R-:W-:Y:S02]  /*09a0*/  @!P0 IADD3 R4, P4, PT, R2, UR42, RZ ;  /* 0x0000002a02048c10 */ /* 0x000fe4000ff9e0ff */
[----:B------:R-:W-:Y:S02]  /*09b0*/  ISETP.GE.AND.EX P3, PT, R14, UR31, PT, P3 ;  /* 0x0000001f0e007c0c */ /* 0x000fe4000bf66330 */
[----:B------:R-:W-:Y:S02]  /*09c0*/  IADD3 R8, P5, P6, R17, UR33, R8 ;  /* 0x0000002111087c10 */ /* 0x000fe4000febe008 */
[----:B------:R-:W-:Y:S01]  /*09d0*/  @!P0 IADD3.X R5, PT, PT, R3, UR20, RZ, P4, !PT ;  /* 0x0000001403058c10 */ /* 0x000fe2000a7fe4ff */
[----:B--2---:R-:W-:Y:S01]  /*09e0*/  @!P0 IMAD R11, R13, R6, RZ ;  /* 0x000000060d0b8224 */ /* 0x004fe200078e02ff */
[----:B------:R-:W-:-:S02]  /*09f0*/  IADD3.X R9, PT, PT, RZ, RZ, R14, P5, P6 ;  /* 0x000000ffff097210 */ /* 0x000fc40002fec40e */
[----:B------:R-:W-:Y:S02]  /*0a00*/  IADD3 R7, P5, PT, R8, UR33, RZ ;  /* 0x0000002108077c10 */ /* 0x000fe4000ffbe0ff */
[----:B------:R1:W-:Y:S01]  /*0a10*/  @!P0 STG.E.U8 desc[UR28][R4.64], R11 ;  /* 0x0000000b04008986 */ /* 0x0003e2000c10111c */
[----:B------:R-:W-:Y:S02]  /*0a20*/  @!P1 IADD3 R6, P0, PT, R2, UR39, RZ ;  /* 0x0000002702069c10 */ /* 0x000fe4000ff1e0ff */
[----:B------:R-:W-:Y:S02]  /*0a30*/  ISETP.GE.AND.EX P2, PT, R12, UR31, PT, P2 ;  /* 0x0000001f0c007c0c */ /* 0x000fe4000bf46320 */
[----:B------:R-:W-:Y:S02]  /*0a40*/  ISETP.GE.U32.AND P4, PT, R8, UR32, PT ;  /* 0x0000002008007c0c */ /* 0x000fe4000bf86070 */
[----:B------:R-:W-:Y:S02]  /*0a50*/  ISETP.GE.U32.AND P6, PT, R7, UR32, PT ;  /* 0x0000002007007c0c */ /* 0x000fe4000bfc6070 */
[----:B-----5:R-:W-:Y:S01]  /*0a60*/  @!P1 PRMT R15, R0, 0x9910, RZ ;  /* 0x00009910000f9816 */ /* 0x020fe200000000ff */
[----:B------:R-:W-:Y:S01]  /*0a70*/  IMAD.X R0, RZ, RZ, R9, P5 ;  /* 0x000000ffff007224 */ /* 0x000fe200028e0609 */
[----:B------:R-:W-:-:S02]  /*0a80*/  @!P1 IADD3.X R7, PT, PT, R3, UR22, RZ, P0, !PT ;  /* 0x0000001603079c10 */ /* 0x000fc400087fe4ff */
[----:B------:R-:W-:Y:S02]  /*0a90*/  @!P3 IADD3 R8, P0, PT, R2, UR45, RZ ;  /* 0x0000002d0208bc10 */ /* 0x000fe4000ff1e0ff */
[----:B------:R-:W-:Y:S01]  /*0aa0*/  ISETP.GE.AND.EX P4, PT, R9, UR31, PT, P4 ;  /* 0x0000001f09007c0c */ /* 0x000fe2000bf86340 */
[----:B0-----:R-:W-:Y:S01]  /*0ab0*/  @!P1 IMAD R15, R16, R15, RZ ;  /* 0x0000000f100f9224 */ /* 0x001fe200078e02ff */
[----:B------:R-:W-:Y:S02]  /*0ac0*/  PRMT R14, RZ, 0x7610, R14 ;  /* 0x00007610ff0e7816 */ /* 0x000fe4000000000e */
[----:B------:R-:W-:Y:S02]  /*0ad0*/  @!P3 IADD3.X R9, PT, PT, R3, UR46, RZ, P0, !PT ;  /* 0x0000002e0309bc10 */ /* 0x000fe400087fe4ff */
[----:B------:R-:W-:Y:S01]  /*0ae0*/  ISETP.GE.AND.EX P6, PT, R0, UR31, PT, P6 ;  /* 0x0000001f00007c0c */ /* 0x000fe2000bfc6360 */
[----:B------:R0:W-:Y:S01]  /*0af0*/  @!P1 STG.E.U8 desc[UR28][R6.64], R15 ;  /* 0x0000000f06009986 */ /* 0x0001e2000c10111c */
[----:B-1----:R-:W-:-:S03]  /*0b00*/  @!P2 IADD3 R4, P0, PT, R2, UR38, RZ ;  /* 0x000000260204ac10 */ /* 0x002fc6000ff1e0ff */
[----:B------:R-:W2:Y:S01]  /*0b10*/  @!P3 LDG.E.U8 R14, desc[UR28][R8.64] ;  /* 0x0000001c080eb981 */ /* 0x000ea2000c1e1100 */
[C---:B------:R-:W-:Y:S02]  /*0b20*/  @!P2 IADD3.X R5, PT, PT, R3.reuse, UR23, RZ, P0, !PT ;  /* 0x000000170305ac10 */ /* 0x040fe400087fe4ff */
[C---:B------:R-:W-:Y:S02]  /*0b30*/  @!P4 IADD3 R10, P0, PT, R2.reuse, UR36, RZ ;  /* 0x00000024020acc10 */ /* 0x040fe4000ff1e0ff */
[----:B------:R-:W-:Y:S02]  /*0b40*/  PRMT R16, RZ, 0x7610, R16 ;  /* 0x00007610ff107816 */ /* 0x000fe40000000010 */
[----:B------:R-:W-:Y:S02]  /*0b50*/  PRMT R17, RZ, 0x7610, R17 ;  /* 0x00007610ff117816 */ /* 0x000fe40000000011 */
[----:B------:R-:W-:Y:S02]  /*0b60*/  @!P6 IADD3 R12, P1, PT, R2, UR34, RZ ;  /* 0x00000022020cec10 */ /* 0x000fe4000ff3e0ff */
[----:B------:R-:W-:Y:S01]  /*0b70*/  @!P4 IADD3.X R11, PT, PT, R3, UR17, RZ, P0, !PT ;  /* 0x00000011030bcc10 */ /* 0x000fe200087fe4ff */
[----:B------:R1:W3:Y:S01]  /*0b80*/  @!P2 LDG.E.U8 R16, desc[UR28][R4.64] ;  /* 0x0000001c0410a981 */ /* 0x0002e2000c1e1100 */
[----:B------:R-:W-:-:S02]  /*0b90*/  PRMT R0, RZ, 0x7610, R0 ;  /* 0x00007610ff007816 */ /* 0x000fc40000000000 */
[----:B------:R-:W-:Y:S01]  /*0ba0*/  @!P6 IADD3.X R13, PT, PT, R3, UR15, RZ, P1, !PT ;  /* 0x0000000f030dec10 */ /* 0x000fe20008ffe4ff */
[----:B------:R-:W4:Y:S04]  /*0bb0*/  @!P4 LDG.E.U8 R17, desc[UR28][R10.64] ;  /* 0x0000001c0a11c981 */ /* 0x000f28000c1e1100 */
[----:B------:R3:W5:Y:S01]  /*0bc0*/  @!P6 LDG.E.U8 R0, desc[UR28][R12.64] ;  /* 0x0000001c0c00e981 */ /* 0x000762000c1e1100 */
[----:B0-----:R-:W0:Y:S08]  /*0bd0*/  @!P3 LDC.S8 R6, c[0x0][0xfca] ;  /* 0x0003f280ff06bb82 */ /* 0x001e300000000200 */
[----:B------:R-:W4:Y:S08]  /*0be0*/  @!P2 LDC.S8 R7, c[0x0][0xfca] ;  /* 0x0003f280ff07ab82 */ /* 0x000f300000000200 */
[----:B-1----:R-:W1:Y:S01]  /*0bf0*/  @!P4 LDC.S8 R5, c[0x0][0xfca] ;  /* 0x0003f280ff05cb82 */ /* 0x002e620000000200 */
[----:B------:R-:W-:-:S04]  /*0c00*/  @!P3 IADD3 R8, P0, PT, R2, UR25, RZ ;  /* 0x000000190208bc10 */ /* 0x000fc8000ff1e0ff */
[----:B------:R-:W-:Y:S02]  /*0c10*/  @!P3 IADD3.X R9, PT, PT, R3, UR26, RZ, P0, !PT ;  /* 0x0000001a0309bc10 */ /* 0x000fe400087fe4ff */
[----:B------:R-:W-:Y:S01]  /*0c20*/  @!P2 IADD3 R4, P0, PT, R2, UR37, RZ ;  /* 0x000000250204ac10 */ /* 0x000fe2000ff1e0ff */
[----:B------:R-:W-:-:S04]  /*0c30*/  UIADD3 UR24, UP0, UPT, UR24, -0x2, URZ ;  /* 0xfffffffe18187890 */ /* 0x000fc8000ff1e0ff */
[----:B------:R-:W-:Y:S02]  /*0c40*/  UIADD3.X UR6, UPT, UPT, UR6, -0x1, URZ, UP0, !UPT ;  /* 0xffffffff06067890 */ /* 0x000fe400087fe4ff */
[----:B------:R-:W-:-:S04]  /*0c50*/  UISETP.NE.U32.AND UP0, UPT, UR24, URZ, UPT ;  /* 0x000000ff1800728c */ /* 0x000fc8000bf05070 */
[----:B------:R-:W-:Y:S02]  /*0c60*/  UISETP.NE.AND.EX UP0, UPT, UR6, URZ, UPT, UP0 ;  /* 0x000000ff0600728c */ /* 0x000fe4000bf05300 */
[----:B------:R-:W-:Y:S01]  /*0c70*/  UIMAD.WIDE.U32 UR4, UR33, 0x8, UR4 ;  /* 0x00000008210478a5 */ /* 0x000fe2000f8e0004 */
[----:B--2---:R-:W-:Y:S02]  /*0c80*/  @!P3 PRMT R15, R14, 0x9910, RZ ;  /* 0x000099100e0fb816 */ /* 0x004fe400000000ff */
[----:B------:R-:W2:Y:S03]  /*0c90*/  @!P6 LDC.S8 R14, c[0x0][0xfca] ;  /* 0x0003f280ff0eeb82 */ /* 0x000ea60000000200 */
[----:B0-----:R-:W-:Y:S01]  /*0ca0*/  @!P3 IMAD R15, R6, R15, RZ ;  /* 0x0000000f060fb224 */ /* 0x001fe200078e02ff */
[----:B---3--:R-:W-:Y:S02]  /*0cb0*/  @!P2 PRMT R13, R16, 0x9910, RZ ;  /* 0x00009910100da816 */ /* 0x008fe400000000ff */
[----:B----4-:R-:W-:-:S03]  /*0cc0*/  @!P4 PRMT R17, R17, 0x9910, RZ ;  /* 0x000099101111c816 */ /* 0x010fc600000000ff */
[----:B------:R-:W-:Y:S01]  /*0cd0*/  @!P2 IMAD R13, R7, R13, RZ ;  /* 0x0000000d070da224 */ /* 0x000fe200078e02ff */
[----:B------:R0:W-:Y:S01]  /*0ce0*/  @!P3 STG.E.U8 desc[UR28][R8.64], R15 ;  /* 0x0000000f0800b986 */ /* 0x0001e2000c10111c */
[----:B-1----:R-:W-:Y:S01]  /*0cf0*/  @!P4 IMAD.MOV.U32 R7, RZ, RZ, R5 ;  /* 0x000000ffff07c224 */ /* 0x002fe200078e0005 */
[----:B-----5:R-:W-:Y:S01]  /*0d00*/  @!P6 PRMT R12, R0, 0x9910, RZ ;  /* 0x00009910000ce816 */ /* 0x020fe200000000ff */
[----:B------:R-:W-:Y:S01]  /*0d10*/  @!P4 IMAD.MOV.U32 R0, RZ, RZ, R17 ;  /* 0x000000ffff00c224 */ /* 0x000fe200078e0011 */
[C---:B------:R-:W-:Y:S02]  /*0d20*/  @!P4 IADD3 R6, P1, PT, R2.reuse, UR35, RZ ;  /* 0x000000230206cc10 */ /* 0x040fe4000ff3e0ff */
[----:B------:R-:W-:Y:S02]  /*0d30*/  @!P6 IADD3 R10, P3, PT, R2, UR21, RZ ;  /* 0x00000015020aec10 */ /* 0x000fe4000ff7e0ff */
[C---:B------:R-:W-:Y:S02]  /*0d40*/  @!P2 IADD3.X R5, PT, PT, R3.reuse, UR16, RZ, P0, !PT ;  /* 0x000000100305ac10 */ /* 0x040fe400087fe4ff */
[----:B------:R-:W-:Y:S01]  /*0d50*/  @!P6 IADD3.X R11, PT, PT, R3, UR13, RZ, P3, !PT ;  /* 0x0000000d030bec10 */ /* 0x000fe20009ffe4ff */
[----:B0-----:R-:W-:Y:S01]  /*0d60*/  @!P4 IMAD R9, R7, R0, RZ ;  /* 0x000000000709c224 */ /* 0x001fe200078e02ff */
[----:B------:R-:W-:Y:S01]  /*0d70*/  @!P4 IADD3.X R7, PT, PT, R3, UR14, RZ, P1, !PT ;  /* 0x0000000e0307cc10 */ /* 0x000fe20008ffe4ff */
[----:B--2---:R-:W-:Y:S01]  /*0d80*/  @!P6 IMAD R15, R14, R12, RZ ;  /* 0x0000000c0e0fe224 */ /* 0x004fe200078e02ff */
[----:B------:R0:W-:Y:S04]  /*0d90*/  @!P2 STG.E.U8 desc[UR28][R4.64], R13 ;  /* 0x0000000d0400a986 */ /* 0x0001e8000c10111c */
[----:B------:R0:W-:Y:S04]  /*0da0*/  @!P4 STG.E.U8 desc[UR28][R6.64], R9 ;  /* 0x000000090600c986 */ /* 0x0001e8000c10111c */
[----:B------:R0:W-:Y:S01]  /*0db0*/  @!P6 STG.E.U8 desc[UR28][R10.64], R15 ;  /* 0x0000000f0a00e986 */ /* 0x0001e2000c10111c */
[----:B------:R-:W-:-:S04]  /*0dc0*/  IMAD.U32 R17, RZ, RZ, UR33 ;  /* 0x00000021ff117e24 */ /* 0x000fc8000f8e00ff */
[----:B------:R-:W-:Y:S01]  /*0dd0*/  IMAD.WIDE.U32 R2, R17, 0x8, R2 ;  /* 0x0000000811027825 */ /* 0x000fe200078e0002 */
[----:B------:R-:W-:Y:S06]  /*0de0*/  BRA.U UP0, `(.L_x_4384) ;  /* 0xfffffff900107547 */ /* 0x000fec000b83ffff */
.L_x_4383:
[----:B------:R-:W-:-:S04]  /*0df0*/  ULOP3.LUT UR6, UR9, 0x1, URZ, 0xc0, !UPT ;  /* 0x0000000109067892 */ /* 0x000fc8000f8ec0ff */
[----:B------:R-:W-:-:S06]  /*0e00*/  UISETP.NE.U32.AND UP0, UPT, UR6, 0x1, UPT ;  /* 0x000000010600788c */ /* 0x000fcc000bf05070 */
[----:B------:R-:W-:-:S13]  /*0e10*/  PLOP3.LUT P0, PT, PT, PT, UP0, 0x80, 0x8 ;  /* 0x000000000008781c */ /* 0x000fda0003f0f008 */
[----:B------:R-:W-:Y:S05]  /*0e20*/  @!P0 EXIT ;  /* 0x000000000000894d */ /* 0x000fea0003800000 */
[----:B------:R-:W1:Y:S01]  /*0e30*/  S2R R2, SR_TID.X ;  /* 0x0000000000027919 */ /* 0x000e620000002100 */
[----:B------:R-:W2:Y:S01]  /*0e40*/  LDCU UR6, c[0x0][0x360] ;  /* 0x00006c00ff0677ac */ /* 0x000ea20008000800 */
[----:B------:R-:W-:Y:S02]  /*0e50*/  PRMT R3, RZ, 0x7610, R3 ;  /* 0x00007610ff037816 */ /* 0x000fe40000000003 */
        /* <DEDUP_REMOVED lines=19> */
[----:B------:R-:W2:Y:S01]  /*0f90*/  @!P0 LDG.E.U8 R3, desc[UR28][R4.64] ;  /* 0x0000001c04038981 */ /* 0x000ea2000c1e1100 */
[----:B------:R-:W-:Y:S02]  /*0fa0*/  ISETP.GE.AND.EX P3, PT, R17, UR31, PT, P3 ;  /* 0x0000001f11007c0c */ /* 0x000fe4000bf66330 */
[----:B------:R-:W-:Y:S02]  /*0fb0*/  @!P1 IADD3.X R9, PT, PT, R19, UR7, RZ, P4, !PT ;  /* 0x0000000713099c10 */ /* 0x000fe4000a7fe4ff */
[----:B------:R-:W-:-:S02]  /*0fc0*/  @!P2 IADD3 R10, P4, PT, R6, UR30, RZ ;  /* 0x0000001e060aac10 */ /* 0x000fc4000ff9e0ff */
[----:B------:R-:W-:Y:S01]  /*0fd0*/  PRMT R14, RZ, 0x7610, R14 ;  /* 0x00007610ff0e7816 */ /* 0x000fe2000000000e */
[----:B------:R0:W3:Y:S01]  /*0fe0*/  @!P1 LDG.E.U8 R7, desc[UR28][R8.64] ;  /* 0x0000001c08079981 */ /* 0x0000e2000c1e1100 */
[----:B------:R-:W-:Y:S02]  /*0ff0*/  @!P2 IADD3.X R11, PT, PT, R18, UR7, RZ, P4, !PT ;  /* 0x00000007120bac10 */ /* 0x000fe4000a7fe4ff */
[----:B------:R-:W-:-:S03]  /*1000*/  PRMT R15, RZ, 0x7610, R15 ;  /* 0x00007610ff0f7816 */ /* 0x000fc6000000000f */
[----:B------:R-:W-:Y:S01]  /*1010*/  @!P3 IADD3 R12, P4, PT, R0, UR30, RZ ;  /* 0x0000001e000cbc10 */ /* 0x000fe2000ff9e0ff */
[----:B------:R-:W4:Y:S03]  /*1020*/  @!P2 LDG.E.U8 R14, desc[UR28][R10.64] ;  /* 0x0000001c0a0ea981 */ /* 0x000f26000c1e1100 */
[----:B------:R-:W-:-:S05]  /*1030*/  @!P3 IADD3.X R13, PT, PT, R17, UR7, RZ, P4, !PT ;  /* 0x00000007110dbc10 */ /* 0x000fca000a7fe4ff */
[----:B------:R1:W5:Y:S01]  /*1040*/  @!P3 LDG.E.U8 R15, desc[UR28][R12.64] ;  /* 0x0000001c0c0fb981 */ /* 0x000362000c1e1100 */
[----:B------:R-:W0:Y:S01]  /*1050*/  LDCU.S8 UR4, c[0x0][0xfca] ;  /* 0x0001f940ff0477ac */ /* 0x000e220008000200 */
[----:B------:R-:W-:Y:S02]  /*1060*/  @!P0 IADD3 R2, P4, PT, R2, UR27, RZ ;  /* 0x0000001b02028c10 */ /* 0x000fe4000ff9e0ff */
[----:B--2---:R-:W-:Y:S02]  /*1070*/  PRMT R5, R3, 0x9910, RZ ;  /* 0x0000991003057816 */ /* 0x004fe400000000ff */
[----:B------:R-:W-:Y:S02]  /*1080*/  @!P0 IADD3.X R3, PT, PT, R20, UR8, RZ, P4, !PT ;  /* 0x0000000814038c10 */ /* 0x000fe4000a7fe4ff */
[----:B------:R-:W-:Y:S01]  /*1090*/  @!P1 IADD3 R4, P4, PT, R16, UR27, RZ ;  /* 0x0000001b10049c10 */ /* 0x000fe2000ff9e0ff */
[----:B0-----:R-:W-:Y:S01]  /*10a0*/  IMAD R9, R5, UR4, RZ ;  /* 0x0000000405097c24 */ /* 0x001fe2000f8e02ff */
[----:B---3--:R-:W-:-:S02]  /*10b0*/  PRMT R7, R7, 0x9910, RZ ;  /* 0x0000991007077816 */ /* 0x008fc400000000ff */
[----:B------:R-:W-:Y:S02]  /*10c0*/  @!P1 IADD3.X R5, PT, PT, R19, UR8, RZ, P4, !PT ;  /* 0x0000000813059c10 */ /* 0x000fe4000a7fe4ff */
[----:B------:R-:W-:Y:S02]  /*10d0*/  @!P2 IADD3 R6, P4, PT, R6, UR27, RZ ;  /* 0x0000001b0606ac10 */ /* 0x000fe4000ff9e0ff */
[----:B----4-:R-:W-:Y:S01]  /*10e0*/  PRMT R8, R14, 0x9910, RZ ;  /* 0x000099100e087816 */ /* 0x010fe200000000ff */
[----:B------:R-:W-:Y:S01]  /*10f0*/  IMAD R11, R7, UR4, RZ ;  /* 0x00000004070b7c24 */ /* 0x000fe2000f8e02ff */
[----:B------:R-:W-:-:S03]  /*1100*/  @!P2 IADD3.X R7, PT, PT, R18, UR8, RZ, P4, !PT ;  /* 0x000000081207ac10 */ /* 0x000fc6000a7fe4ff */
[----:B-1----:R-:W-:Y:S01]  /*1110*/  IMAD R13, R8, UR4, RZ ;  /* 0x00000004080d7c24 */ /* 0x002fe2000f8e02ff */
[----:B-----5:R-:W-:Y:S01]  /*1120*/  PRMT R8, R15, 0x9910, RZ ;  /* 0x000099100f087816 */ /* 0x020fe200000000ff */
[----:B------:R-:W-:Y:S04]  /*1130*/  @!P0 STG.E.U8 desc[UR28][R2.64], R9 ;  /* 0x0000000902008986 */ /* 0x000fe8000c10111c */
[----:B------:R0:W-:Y:S04]  /*1140*/  @!P1 STG.E.U8 desc[UR28][R4.64], R11 ;  /* 0x0000000b04009986 */ /* 0x0001e8000c10111c */
[----:B------:R1:W-:Y:S01]  /*1150*/  @!P2 STG.E.U8 desc[UR28][R6.64], R13 ;  /* 0x0000000d0600a986 */ /* 0x0003e2000c10111c */
[----:B0-----:R-:W-:Y:S01]  /*1160*/  IMAD R5, R8, UR4, RZ ;  /* 0x0000000408057c24 */ /* 0x001fe2000f8e02ff */
[----:B------:R-:W-:Y:S06]  /*1170*/  @P3 EXIT ;  /* 0x000000000000394d */ /* 0x000fec0003800000 */
[----:B------:R-:W-:-:S04]  /*1180*/  IADD3 R2, P0, PT, R0, UR27, RZ ;  /* 0x0000001b00027c10 */ /* 0x000fc8000ff1e0ff */
[----:B------:R-:W-:-:S05]  /*1190*/  IADD3.X R3, PT, PT, R17, UR8, RZ, P0, !PT ;  /* 0x0000000811037c10 */ /* 0x000fca00087fe4ff */
[----:B------:R-:W-:Y:S01]  /*11a0*/  STG.E.U8 desc[UR28][R2.64], R5 ;  /* 0x0000000502007986 */ /* 0x000fe2000c10111c */
[----:B------:R-:W-:Y:S05]  /*11b0*/  EXIT ;  /* 0x000000000000794d */ /* 0x000fea0003800000 */
.L_x_4382:
[----:B------:R-:W0:Y:S02]  /*11c0*/  S2R R9, SR_TID.X ;  /* 0x0000000000097919 */ /* 0x000e240000002100 */
[----:B0-----:R-:W-:-:S03]  /*11d0*/  IMAD.WIDE.U32 R2, R9, 0x4, RZ ;  /* 0x0000000409027825 */ /* 0x001fc600078e00ff */
[----:B------:R-:W-:-:S04]  /*11e0*/  ISETP.GE.U32.AND P0, PT, R2, UR12, PT ;  /* 0x0000000c02007c0c */ /* 0x000fc8000bf06070 */
[----:B------:R-:W-:-:S13]  /*11f0*/  ISETP.GE.AND.EX P0, PT, R3, UR5, PT, P0 ;  /* 0x0000000503007c0c */ /* 0x000fda000bf06300 */
[----:B------:R-:W-:Y:S05]  /*1200*/  @P0 EXIT ;  /* 0x000000000000094d */ /* 0x000fea0003800000 */
[----:B------:R-:W-:Y:S01]  /*1210*/  IMAD.MOV.U32 R10, RZ, RZ, RZ ;  /* 0x000000ffff0a7224 */ /* 0x000fe200078e00ff */
[----:B------:R-:W0:Y:S01]  /*1220*/  LDCU.S8 UR4, c[0x0][0xfca] ;  /* 0x0001f940ff0477ac */ /* 0x000e220008000200 */
[----:B------:R-:W1:Y:S05]  /*1230*/  LDCU UR6, c[0x0][0x360] ;  /* 0x00006c00ff0677ac */ /* 0x000e6a0008000800 */
.L_x_4385:
[C---:B------:R-:W-:Y:S01]  /*1240*/  IMAD.SHL.U32 R8, R9.reuse, 0x4, RZ ;  /* 0x0000000409087824 */ /* 0x040fe200078e00ff */
[----:B------:R-:W-:-:S04]  /*1250*/  SHF.L.U64.HI R11, R9, 0x2, R10 ;  /* 0x00000002090b7819 */ /* 0x000fc8000001020a */
[----:B------:R-:W-:-:S04]  /*1260*/  IADD3 R2, P0, PT, R8, UR30, RZ ;  /* 0x0000001e08027c10 */ /* 0x000fc8000ff1e0ff */
[----:B------:R-:W-:-:S05]  /*1270*/  IADD3.X R3, PT, PT, R11, UR7, RZ, P0, !PT ;  /* 0x000000070b037c10 */ /* 0x000fca00087fe4ff */
[----:B------:R-:W2:Y:S02]  /*1280*/  LDG.E R2, desc[UR28][R2.64] ;  /* 0x0000001c02027981 */ /* 0x000ea4000c1e1900 */
[C---:B--2---:R-:W-:Y:S02]  /*1290*/  LOP3.LUT R0, R2.reuse, 0xff, RZ, 0xc0, !PT ;  /* 0x000000ff02007812 */ /* 0x044fe400078ec0ff */
[C---:B------:R-:W-:Y:S02]  /*12a0*/  PRMT R4, R2.reuse, 0x7771, RZ ;  /* 0x0000777102047816 */ /* 0x040fe400000000ff */
[----:B------:R-:W-:Y:S01]  /*12b0*/  PRMT R6, R2, 0x7772, RZ ;  /* 0x0000777202067816 */ /* 0x000fe200000000ff */
[----:B0-----:R-:W-:Y:S01]  /*12c0*/  IMAD R0, R0, UR4, RZ ;  /* 0x0000000400007c24 */ /* 0x001fe2000f8e02ff */
[----:B------:R-:W-:Y:S01]  /*12d0*/  PRMT R5, R2, 0x7773, RZ ;  /* 0x0000777302057816 */ /* 0x000fe200000000ff */
[----:B------:R-:W-:Y:S02]  /*12e0*/  IMAD R4, R4, UR4, RZ ;  /* 0x0000000404047c24 */ /* 0x000fe4000f8e02ff */
[----:B------:R-:W-:Y:S01]  /*12f0*/  IMAD R2, R6, UR4, RZ ;  /* 0x0000000406027c24 */ /* 0x000fe2000f8e02ff */
[----:B------:R-:W-:Y:S01]  /*1300*/  LOP3.LUT R3, R0, 0xffff, RZ, 0xc0, !PT ;  /* 0x0000ffff00037812 */ /* 0x000fe200078ec0ff */
[----:B------:R-:W-:Y:S01]  /*1310*/  IMAD R5, R5, UR4, RZ ;  /* 0x0000000405057c24 */ /* 0x000fe2000f8e02ff */
[----:B------:R-:W-:-:S02]  /*1320*/  LOP3.LUT R4, R4, 0xffff, RZ, 0xc0, !PT ;  /* 0x0000ffff04047812 */ /* 0x000fc400078ec0ff */
[----:B------:R-:W-:Y:S02]  /*1330*/  LOP3.LUT R0, R2, 0xffff, RZ, 0xc0, !PT ;  /* 0x0000ffff02007812 */ /* 0x000fe400078ec0ff */
[----:B------:R-:W-:Y:S02]  /*1340*/  IADD3 R2, P0, PT, R8, UR27, RZ ;  /* 0x0000001b08027c10 */ /* 0x000fe4000ff1e0ff */
[----:B------:R-:W-:Y:S02]  /*1350*/  LOP3.LUT R5, R5, 0xffff, RZ, 0xc0, !PT ;  /* 0x0000ffff05057812 */ /* 0x000fe400078ec0ff */
[----:B------:R-:W-:Y:S02]  /*1360*/  PRMT R7, R3, 0x3340, R4 ;  /* 0x0000334003077816 */ /* 0x000fe40000000004 */
[----:B------:R-:W-:Y:S02]  /*1370*/  IADD3.X R3, PT, PT, R11, UR8, RZ, P0, !PT ;  /* 0x000000080b037c10 */ /* 0x000fe400087fe4ff */
[----:B------:R-:W-:-:S02]  /*1380*/  PRMT R0, R0, 0x3340, R5 ;  /* 0x0000334000007816 */ /* 0x000fc40000000005 */
        /* <DEDUP_REMOVED lines=12> */
        .weak           $__internal_93_$__cuda_sm20_div_u16
        .type           $__internal_93_$__cuda_sm20_div_u16,@function
        .size           $__internal_93_$__cuda_sm20_div_u16,(.L_x_4792 - $__internal_93_$__cuda_sm20_div_u16)
$__internal_93_$__cuda_sm20_div_u16:
        /* <DEDUP_REMOVED lines=19> */
[----:B------:R-:W-:Y:S05]  /*1580*/  RET.REL.NODEC R2 `(_ZN2at6native57_GLOBAL__N__f3eca4a2_24_ForeachBinaryOpScalar_cu_86b9896c25multi_tensor_apply_kernelINS1_18TensorListMetadataILi2EEENS1_21BinaryOpScalarFunctorIaLi2ELi1ELi1EEEJSt10multipliesIaEaEEEvT_T0_DpT1_) ;  /* 0xffffffe8029c7950 */ /* 0x000fea0003c3ffff */
.L_x_4386:
        /* <DEDUP_REMOVED lines=15> */
.L_x_4792:


//--------------------- .text._ZN2at6native57_GLOBAL__N__f3eca4a2_24_ForeachBinaryOpScalar_cu_86b9896c25multi_tensor_apply_kernelINS1_18TensorListMetadataILi2EEENS1_21BinaryOpScalarFunctorIhLi2ELi1ELi1EEEJSt10multipliesIhEhEEEvT_T0_DpT1_ --------------------------
	.section	.text._ZN2at6native57_GLOBAL__N__f3eca4a2_24_ForeachBinaryOpScalar_cu_86b9896c25multi_tensor_apply_kernelINS1_18TensorListMetadataILi2EEENS1_21BinaryOpScalarFunctorIhLi2ELi1ELi1EEEJSt10multipliesIhEhEEEvT_T0_DpT1_,"ax",@progbits
	.align	128
.text._ZN2at6native57_GLOBAL__N__f3eca4a2_24_ForeachBinaryOpScalar_cu_86b9896c25multi_tensor_apply_kernelINS1_18TensorListMetadataILi2EEENS1_21BinaryOpScalarFunctorIhLi2ELi1ELi1EEEJSt10multipliesIhEhEEEvT_T0_DpT1_:
        .type           _ZN2at6native57_GLOBAL__N__f3eca4a2_24_ForeachBinaryOpScalar_cu_86b9896c25multi_tensor_apply_kernelINS1_18TensorListMetadataILi2EEENS1_21BinaryOpScalarFunctorIhLi2ELi1ELi1EEEJSt10multipliesIhEhEEEvT_T0_DpT1_,@function
        .size           _ZN2at6native57_GLOBAL__N__f3eca4a2_24_ForeachBinaryOpScalar_cu_86b9896c25multi_tensor_apply_kernelINS1_18TensorListMetadataILi2EEENS1_21BinaryOpScalarFunctorIhLi2ELi1ELi1EEEJSt10multipliesIhEhEEEvT_T0_DpT1_,(.L_x_4794 - _ZN2at6native57_GLOBAL__N__f3eca4a2_24_ForeachBinaryOpScalar_cu_86b9896c25multi_tensor_apply_kernelINS1_18TensorListMetadataILi2EEENS1_21BinaryOpScalarFunctorIhLi2ELi1ELi1EEEJSt10multipliesIhEhEEEvT_T0_DpT1_)
        .other          _ZN2at6native57_GLOBAL__N__f3eca4a2_24_ForeachBinaryOpScalar_cu_86b9896c25multi_tensor_apply_kernelINS1_18TensorListMetadataILi2EEENS1_21BinaryOpScalarFunctorIhLi2ELi1ELi1EEEJSt10multipliesIhEhEEEvT_T0_DpT1_,@"STO_CUDA_ENTRY STV_DEFAULT"
_ZN2at6native57_GLOBAL__N__f3eca4a2_24_ForeachBinaryOpScalar_cu_86b9896c25multi_tensor_apply_kernelINS1_18TensorListMetadataILi2EEENS1_21BinaryOpScalarFunctorIhLi2ELi1ELi1EEEJSt10multipliesIhEhEEEvT_T0_DpT1_:
        /* <DEDUP_REMOVED lines=39> */
[----:B------:R-:W-:Y:S05]  /*0270*/  CALL.REL.NOINC `($__internal_94_$__cuda_sm20_div_u16) ;  /* 0x0000001000a47944 */ /* 0x000fea0003c00000 */
        /* <DEDUP_REMOVED lines=59> */
.L_x_4389:
        /* <DEDUP_REMOVED lines=8> */
[----:B------:R-:W-:Y:S02]  /*06b0*/  ISETP.GE.AND.EX P2, PT, R0, UR31, PT, P2 ;  /* 0x0000001f00007c0c */ /* 0x000fe4000bf46320 */
[----:B------:R-:W-:Y:S02]  /*06c0*/  ISETP.GE.U32.AND P1, PT, R16, UR32, PT ;  /* 0x0000002010007c0c */ /* 0x000fe4000bf26070 */
[----:B------:R-:W-:Y:S02]  /*06d0*/  IADD3.X R6, PT, PT, RZ, RZ, R3, P3, P4 ;  /* 0x000000ffff067210 */ /* 0x000fe40001fe8403 */
[----:B------:R-:W-:Y:S02]  /*06e0*/  @!P6 IADD3 R4, P0, PT, R2, UR27, RZ ;  /* 0x0000001b0204ec10 */ /* 0x000fe4000ff1e0ff */
[----:B------:R-:W-:Y:S02]  /*06f0*/  ISETP.GE.AND.EX P1, PT, R6, UR31, PT, P1 ;  /* 0x0000001f06007c0c */ /* 0x000fe4000bf26310 */
[----:B------:R-:W-:-:S02]  /*0700*/  @!P6 IADD3.X R5, PT, PT, R3, UR7, RZ, P0, !PT ;  /* 0x000000070305ec10 */ /* 0x000fc400087fe4ff */
[----:B------:R-:W-:Y:S02]  /*0710*/  IADD3 R0, P3, PT, R16, UR33, RZ ;  /* 0x0000002110007c10 */ /* 0x000fe4000ff7e0ff */
[----:B------:R-:W-:Y:S01]  /*0720*/  @!P2 IADD3 R8, P0, PT, R2, UR10, RZ ;  /* 0x0000000a0208ac10 */ /* 0x000fe2000ff1e0ff */
[----:B------:R0:W2:Y:S01]  /*0730*/  @!P6 LDG.E.U8 R14, desc[UR28][R4.64] ;  /* 0x0000001c040ee981 */ /* 0x0000a2000c1e1100 */
[----:B------:R-:W-:Y:S02]  /*0740*/  PRMT R15, RZ, 0x7610, R15 ;  /* 0x00007610ff0f7816 */ /* 0x000fe4000000000f */
[----:B------:R-:W-:Y:S02]  /*0750*/  @!P2 IADD3.X R9, PT, PT, R3, UR11, RZ, P0, !PT ;  /* 0x0000000b0309ac10 */ /* 0x000fe400087fe4ff */
[----:B------:R-:W-:Y:S01]  /*0760*/  ISETP.GE.U32.AND P0, PT, R0, UR32, PT ;  /* 0x0000002000007c0c */ /* 0x000fe2000bf06070 */
[----:B------:R-:W-:Y:S01]  /*0770*/  IMAD.X R0, RZ, RZ, R6, P3 ;  /* 0x000000ffff007224 */ /* 0x000fe200018e0606 */
[----:B------:R-:W-:Y:S01]  /*0780*/  @!P1 IADD3 R10, P3, PT, R2, UR43, RZ ;  /* 0x0000002b020a9c10 */ /* 0x000fe2000ff7e0ff */
[----:B------:R-:W3:Y:S01]  /*0790*/  @!P2 LDG.E.U8 R15, desc[UR28][R8.64] ;  /* 0x0000001c080fa981 */ /* 0x000ee2000c1e1100 */
[----:B------:R-:W-:-:S02]  /*07a0*/  PRMT R7, RZ, 0x7610, R7 ;  /* 0x00007610ff077816 */ /* 0x000fc40000000007 */
[----:B------:R-:W-:Y:S02]  /*07b0*/  ISETP.GE.AND.EX P0, PT, R0, UR31, PT, P0 ;  /* 0x0000001f00007c0c */ /* 0x000fe4000bf06300 */
[----:B------:R-:W-:-:S05]  /*07c0*/  @!P1 IADD3.X R11, PT, PT, R3, UR44, RZ, P3, !PT ;  /* 0x0000002c030b9c10 */ /* 0x000fca0009ffe4ff */
[----:B------:R1:W4:Y:S01]  /*07d0*/  @!P1 LDG.E.U8 R7, desc[UR28][R10.64] ;  /* 0x0000001c0a079981 */ /* 0x000322000c1e1100 */
[----:B------:R-:W-:-:S05]  /*07e0*/  PRMT R0, RZ, 0x7610, R0 ;  /* 0x00007610ff007816 */ /* 0x000fca0000000000 */
[----:B------:R-:W-:-:S04]  /*07f0*/  @!P0 IADD3 R12, P3, PT, R2, UR40, RZ ;  /* 0x00000028020c8c10 */ /* 0x000fc8000ff7e0ff */
[----:B------:R-:W-:-:S05]  /*0800*/  @!P0 IADD3.X R13, PT, PT, R3, UR41, RZ, P3, !PT ;  /* 0x00000029030d8c10 */ /* 0x000fca0009ffe4ff */
[----:B------:R3:W5:Y:S01]  /*0810*/  @!P0 LDG.E.U8 R0, desc[UR28][R12.64] ;  /* 0x0000001c0c008981 */ /* 0x000762000c1e1100 */
[----:B0-----:R-:W0:Y:S01]  /*0820*/  @!P6 LDC.U8 R4, c[0x0][0xfca] ;  /* 0x0003f280ff04eb82 */ /* 0x001e220000000000 */
[----:B------:R-:W-:-:S05]  /*0830*/  IMAD.U32 R5, RZ, RZ, UR33 ;  /* 0x00000021ff057e24 */ /* 0x000fca000f8e00ff */
[----:B-1----:R-:W-:Y:S02]  /*0840*/  IADD3 R10, P4, P5, R5, UR33, R16 ;  /* 0x00000021050a7c10 */ /* 0x002fe4000fd9e010 */
[----:B------:R-:W1:Y:S08]  /*0850*/  @!P2 LDC.U8 R9, c[0x0][0xfca] ;  /* 0x0003f280ff09ab82 */ /* 0x000e700000000000 */
[----:B------:R-:W4:Y:S01]  /*0860*/  @!P1 LDC.U8 R17, c[0x0][0xfca] ;  /* 0x0003f280ff119b82 */ /* 0x000f220000000000 */
[----:B0-----:R-:W-:-:S02]  /*0870*/  @!P6 PRMT R11, R4, 0x9910, RZ ;  /* 0x00009910040be816 */ /* 0x001fc400000000ff */
[----:B------:R-:W-:-:S04]  /*0880*/  @!P6 IADD3 R4, P3, PT, R2, UR30, RZ ;  /* 0x0000001e0204ec10 */ /* 0x000fc8000ff7e0ff */
[----:B------:R-:W-:Y:S02]  /*0890*/  @!P6 IADD3.X R5, PT, PT, R3, UR8, RZ, P3, !PT ;  /* 0x000000080305ec10 */ /* 0x000fe40009ffe4ff */
[----:B--2---:R-:W-:Y:S02]  /*08a0*/  @!P6 PRMT R8, R14, 0x9910, RZ ;  /* 0x000099100e08e816 */ /* 0x004fe400000000ff */
[----:B-1----:R-:W-:-:S03]  /*08b0*/  @!P2 PRMT R14, R9, 0x9910, RZ ;  /* 0x00009910090ea816 */ /* 0x002fc600000000ff */
[----:B------:R-:W-:Y:S01]  /*08c0*/  @!P6 IMAD R11, R11, R8, RZ ;  /* 0x000000080b0be224 */ /* 0x000fe200078e02ff */
[----:B------:R-:W-:Y:S02]  /*08d0*/  @!P2 IADD3 R8, P3, PT, R2, UR19, RZ ;  /* 0x000000130208ac10 */ /* 0x000fe4000ff7e0ff */
[----:B---3--:R-:W-:Y:S02]  /*08e0*/  @!P2 PRMT R13, R15, 0x9910, RZ ;  /* 0x000099100f0da816 */ /* 0x008fe400000000ff */
[----:B------:R0:W-:Y:S01]  /*08f0*/  @!P6 STG.E.U8 desc[UR28][R4.64], R11 ;  /* 0x0000000b0400e986 */ /* 0x0001e2000c10111c */
[----:B------:R-:W-:Y:S01]  /*0900*/  IADD3 R12, P6, PT, R10, UR33, RZ ;  /* 0x000000210a0c7c10 */ /* 0x000fe2000ffde0ff */
[----:B------:R-:W1:Y:S01]  /*0910*/  @!P0 LDC.U8 R15, c[0x0][0xfca] ;  /* 0x0003f280ff0f8b82 */ /* 0x000e620000000000 */
[----:B------:R-:W-:Y:S01]  /*0920*/  @!P2 IADD3.X R9, PT, PT, R3, UR12, RZ, P3, !PT ;  /* 0x0000000c0309ac10 */ /* 0x000fe20009ffe4ff */
[----:B------:R-:W-:Y:S01]  /*0930*/  @!P2 IMAD R13, R14, R13, RZ ;  /* 0x0000000d0e0da224 */ /* 0x000fe200078e02ff */
[----:B------:R-:W-:-:S02]  /*0940*/  ISETP.GE.U32.AND P3, PT, R12, UR32, PT ;  /* 0x000000200c007c0c */ /* 0x000fc4000bf66070 */
[----:B------:R-:W-:Y:S02]  /*0950*/  IADD3.X R12, PT, PT, RZ, RZ, R6, P4, P5 ;  /* 0x000000ffff0c7210 */ /* 0x000fe400027ea406 */
[----:B----4-:R-:W-:Y:S01]  /*0960*/  @!P1 PRMT R7, R7, 0x9910, RZ ;  /* 0x0000991007079816 */ /* 0x010fe200000000ff */
[----:B------:R5:W-:Y:S01]  /*0970*/  @!P2 STG.E.U8 desc[UR28][R8.64], R13 ;  /* 0x0000000d0800a986 */ /* 0x000be2000c10111c */
[----:B------:R-:W-:Y:S01]  /*0980*/  @!P1 PRMT R14, R17, 0x9910, RZ ;  /* 0x00009910110e9816 */ /* 0x000fe200000000ff */
[----:B------:R-:W-:Y:S01]  /*0990*/  IMAD.X R6, RZ, RZ, R12, P6 ;  /* 0x000000ffff067224 */ /* 0x000fe200030e060c */
[----:B0-----:R-:W-:Y:S01]  /*09a0*/  @!P1 IADD3 R4, P4, PT, R2, UR42, RZ ;  /* 0x0000002a02049c10 */ /* 0x001fe2000ff9e0ff */
[----:B------:R-:W-:Y:S01]  /*09b0*/  @!P1 IMAD.MOV.U32 R11, RZ, RZ, R7 ;  /* 0x000000ffff0b9224 */ /* 0x000fe200078e0007 */
[----:B------:R-:W-:Y:S01]  /*09c0*/  ISETP.GE.U32.AND P2, PT, R10, UR32, PT ;  /* 0x000000200a007c0c */ /* 0x000fe2000bf46070 */
[----:B------:R-:W-:Y:S01]  /*09d0*/  IMAD.U32 R17, RZ, RZ, UR33 ;  /* 0x00000021ff117e24 */ /* 0x000fe2000f8e00ff */
[----:B------:R-:W-:Y:S01]  /*09e0*/  ISETP.GE.AND.EX P3, PT, R6, UR31, PT, P3 ;  /* 0x0000001f06007c0c */ /* 0x000fe2000bf66330 */
[----:B------:R-:W-:Y:S01]  /*09f0*/  @!P1 IMAD R11, R14, R11, RZ ;  /* 0x0000000b0e0b9224 */ /* 0x000fe200078e02ff */
[----:B------:R-:W-:-:S02]  /*0a00*/  @!P1 IADD3.X R5, PT, PT, R3, UR20, RZ, P4, !PT ;  /* 0x0000001403059c10 */ /* 0x000fc4000a7fe4ff */
[----:B------:R-:W-:Y:S02]  /*0a10*/  @!P0 IADD3 R6, P4, PT, R2, UR39, RZ ;  /* 0x0000002702068c10 */ /* 0x000fe4000ff9e0ff */
[----:B------:R-:W-:Y:S01]  /*0a20*/  IADD3 R10, P5, P6, R17, UR33, R10 ;  /* 0x00000021110a7c10 */ /* 0x000fe2000febe00a */
[----:B------:R0:W-:Y:S01]  /*0a30*/  @!P1 STG.E.U8 desc[UR28][R4.64], R11 ;  /* 0x0000000b04009986 */ /* 0x0001e2000c10111c */
[----:B-----5:R-:W-:Y:S02]  /*0a40*/  @!P0 PRMT R13, R0, 0x9910, RZ ;  /* 0x00009910000d8816 */ /* 0x020fe400000000ff */
[----:B------:R-:W-:Y:S02]  /*0a50*/  @!P0 IADD3.X R7, PT, PT, R3, UR22, RZ, P4, !PT ;  /* 0x0000001603078c10 */ /* 0x000fe4000a7fe4ff */
[C---:B------:R-:W-:Y:S02]  /*0a60*/  ISETP.GE.U32.AND P1, PT, R10.reuse, UR32, PT ;  /* 0x000000200a007c0c */ /* 0x040fe4000bf26070 */
[----:B------:R-:W-:-:S02]  /*0a70*/  IADD3 R0, P4, PT, R10, UR33, RZ ;  /* 0x000000210a007c10 */ /* 0x000fc4000ff9e0ff */
[----:B------:R-:W-:Y:S02]  /*0a80*/  IADD3.X R10, PT, PT, RZ, RZ, R12, P5, P6 ;  /* 0x000000ffff0a7210 */ /* 0x000fe40002fec40c */
[----:B------:R-:W-:Y:S02]  /*0a90*/  ISETP.GE.AND.EX P2, PT, R12, UR31, PT, P2 ;  /* 0x0000001f0c007c0c */ /* 0x000fe4000bf46320 */
[----:B------:R-:W-:Y:S01]  /*0aa0*/  ISETP.GE.U32.AND P5, PT, R0, UR32, PT ;  /* 0x0000002000007c0c */ /* 0x000fe2000bfa6070 */
[----:B------:R-:W-:Y:S01]  /*0ab0*/  IMAD.X R0, RZ, RZ, R10, P4 ;  /* 0x000000ffff007224 */ /* 0x000fe200020e060a */
[----:B-1----:R-:W-:Y:S02]  /*0ac0*/  @!P0 PRMT R8, R15, 0x9910, RZ ;  /* 0x000099100f088816 */ /* 0x002fe400000000ff */
[----:B------:R-:W-:Y:S02]  /*0ad0*/  ISETP.GE.AND.EX P1, PT, R10, UR31, PT, P1 ;  /* 0x0000001f0a007c0c */ /* 0x000fe4000bf26310 */
[----:B------:R-:W-:Y:S01]  /*0ae0*/  ISETP.GE.AND.EX P5, PT, R0, UR31, PT, P5 ;  /* 0x0000001f00007c0c */ /* 0x000fe2000bfa6350 */
[----:B------:R-:W-:Y:S01]  /*0af0*/  @!P0 IMAD R13, R8, R13, RZ ;  /* 0x0000000d080d8224 */ /* 0x000fe200078e02ff */
[----:B------:R-:W-:-:S03]  /*0b00*/  PRMT R14, RZ, 0x7610, R14 ;  /* 0x00007610ff0e7816 */ /* 0x000fc6000000000e */
[C---:B------:R-:W-:Y:S01]  /*0b10*/  @!P2 IADD3 R8, P6, PT, R2.reuse, UR45, RZ ;  /* 0x0000002d0208ac10 */ /* 0x040fe2000ffde0ff */
[----:B------:R1:W-:Y:S01]  /*0b20*/  @!P0 STG.E.U8 desc[UR28][R6.64], R13 ;  /* 0x0000000d06008986 */ /* 0x0003e2000c10111c */
[C---:B0-----:R-:W-:Y:S02]  /*0b30*/  @!P3 IADD3 R4, P0, PT, R2.reuse, UR38, RZ ;  /* 0x000000260204bc10 */ /* 0x041fe4000ff1e0ff */
[C---:B------:R-:W-:Y:S02]  /*0b40*/  @!P2 IADD3.X R9, PT, PT, R3.reuse, UR46, RZ, P6, !PT ;  /* 0x0000002e0309ac10 */ /* 0x040fe4000b7fe4ff */
[----:B------:R-:W-:Y:S02]  /*0b50*/  @!P3 IADD3.X R5, PT, PT, R3, UR23, RZ, P0, !PT ;  /* 0x000000170305bc10 */ /* 0x000fe400087fe4ff */
[----:B------:R-:W-:Y:S01]  /*0b60*/  @!P1 IADD3 R10, P0, PT, R2, UR36, RZ ;  /* 0x00000024020a9c10 */ /* 0x000fe2000ff1e0ff */
[----:B------:R-:W2:Y:S01]  /*0b70*/  @!P2 LDG.E.U8 R14, desc[UR28][R8.64] ;  /* 0x0000001c080ea981 */ /* 0x000ea2000c1e1100 */
[----:B------:R-:W-:-:S02]  /*0b80*/  PRMT R15, RZ, 0x7610, R15 ;  /* 0x00007610ff0f7816 */ /* 0x000fc4000000000f */
[C---:B------:R-:W-:Y:S02]  /*0b90*/  @!P5 IADD3 R12, P4, PT, R2.reuse, UR34, RZ ;  /* 0x00000022020cdc10 */ /* 0x040fe4000ff9e0ff */
[----:B-1----:R-:W-:Y:S02]  /*0ba0*/  PRMT R6, RZ, 0x7610, R6 ;  /* 0x00007610ff067816 */ /* 0x002fe40000000006 */
[C---:B------:R-:W-:Y:S01]  /*0bb0*/  @!P1 IADD3.X R11, PT, PT, R3.reuse, UR17, RZ, P0, !PT ;  /* 0x00000011030b9c10 */ /* 0x040fe200087fe4ff */
[----:B------:R0:W3:Y:S01]  /*0bc0*/  @!P3 LDG.E.U8 R15, desc[UR28][R4.64] ;  /* 0x0000001c040fb981 */ /* 0x0000e2000c1e1100 */
[----:B------:R-:W-:Y:S02]  /*0bd0*/  PRMT R0, RZ, 0x7610, R0 ;  /* 0x00007610ff007816 */ /* 0x000fe40000000000 */
[----:B------:R-:W-:Y:S01]  /*0be0*/  @!P5 IADD3.X R13, PT, PT, R3, UR15, RZ, P4, !PT ;  /* 0x0000000f030ddc10 */ /* 0x000fe2000a7fe4ff */
[----:B------:R-:W4:Y:S04]  /*0bf0*/  @!P1 LDG.E.U8 R6, desc[UR28][R10.64] ;  /* 0x0000001c0a069981 */ /* 0x000f28000c1e1100 */
[----:B------:R1:W5:Y:S01]  /*0c00*/  @!P5 LDG.E.U8 R0, desc[UR28][R12.64] ;  /* 0x0000001c0c00d981 */ /* 0x000362000c1e1100 */
[----:B------:R-:W1:Y:S01]  /*0c10*/  @!P2 LDC.U8 R7, c[0x0][0xfca] ;  /* 0x0003f280ff07ab82 */ /* 0x000e620000000000 */
[----:B0-----:R-:W-:Y:S01]  /*0c20*/  @!P2 IADD3 R4, P0, PT, R2, UR25, RZ ;  /* 0x000000190204ac10 */ /* 0x001fe2000ff1e0ff */
[----:B------:R-:W-:-:S02]  /*0c30*/  UIADD3 UR24, UP0, UPT, UR24, -0x2, URZ ;  /* 0xfffffffe18187890 */ /* 0x000fc4000ff1e0ff */
[----:B------:R-:W-:Y:S02]  /*0c40*/  UIMAD.WIDE.U32 UR4, UR33, 0x8, UR4 ;  /* 0x00000008210478a5 */ /* 0x000fe4000f8e0004 */
[----:B------:R-:W-:Y:S02]  /*0c50*/  UIADD3.X UR6, UPT, UPT, UR6, -0x1, URZ, UP0, !UPT ;  /* 0xffffffff06067890 */ /* 0x000fe400087fe4ff */
[----:B------:R-:W0:Y:S01]  /*0c60*/  @!P3 LDC.U8 R9, c[0x0][0xfca] ;  /* 0x0003f280ff09bb82 */ /* 0x000e220000000000 */
[----:B------:R-:W-:-:S04]  /*0c70*/  UISETP.NE.U32.AND UP0, UPT, UR24, URZ, UPT ;  /* 0x000000ff1800728c */ /* 0x000fc8000bf05070 */
[----:B------:R-:W-:-:S03]  /*0c80*/  UISETP.NE.AND.EX UP0, UPT, UR6, URZ, UPT, UP0 ;  /* 0x000000ff0600728c */ /* 0x000fc6000bf05300 */
[----:B------:R-:W0:Y:S08]  /*0c90*/  @!P5 LDC.U8 R17, c[0x0][0xfca] ;  /* 0x0003f280ff11db82 */ /* 0x000e300000000000 */
[----:B------:R-:W0:Y:S01]  /*0ca0*/  @!P1 LDC.U8 R16, c[0x0][0xfca] ;  /* 0x0003f280ff109b82 */ /* 0x000e220000000000 */
[----:B-1----:R-:W-:Y:S02]  /*0cb0*/  @!P2 PRMT R8, R7, 0x9910, RZ ;  /* 0x000099100708a816 */ /* 0x002fe400000000ff */
[----:B0-----:R-:W-:-:S02]  /*0cc0*/  @!P3 PRMT R9, R9, 0x9910, RZ ;  /* 0x000099100909b816 */ /* 0x001fc400000000ff */
[----:B------:R-:W-:Y:S02]  /*0cd0*/  @!P5 PRMT R17, R17, 0x9910, RZ ;  /* 0x000099101111d816 */ /* 0x000fe400000000ff */
[----:B------:R-:W-:Y:S02]  /*0ce0*/  @!P1 PRMT R7, R16, 0x9910, RZ ;  /* 0x0000991010079816 */ /* 0x000fe400000000ff */
[----:B--2---:R-:W-:-:S05]  /*0cf0*/  @!P2 PRMT R5, R14, 0x9910, RZ ;  /* 0x000099100e05a816 */ /* 0x004fca00000000ff */
[----:B------:R-:W-:Y:S01]  /*0d00*/  @!P2 IMAD R13, R8, R5, RZ ;  /* 0x00000005080da224 */ /* 0x000fe200078e02ff */
[----:B------:R-:W-:Y:S01]  /*0d10*/  @!P2 IADD3.X R5, PT, PT, R3, UR26, RZ, P0, !PT ;  /* 0x0000001a0305ac10 */ /* 0x000fe200087fe4ff */
[----:B------:R-:W-:Y:S01]  /*0d20*/  @!P3 IMAD.MOV.U32 R8, RZ, RZ, R9 ;  /* 0x000000ffff08b224 */ /* 0x000fe200078e0009 */
[----:B---3--:R-:W-:-:S03]  /*0d30*/  @!P3 PRMT R15, R15, 0x9910, RZ ;  /* 0x000099100f0fb816 */ /* 0x008fc600000000ff */
[----:B------:R0:W-:Y:S01]  /*0d40*/  @!P2 STG.E.U8 desc[UR28][R4.64], R13 ;  /* 0x0000000d0400a986 */ /* 0x0001e2000c10111c */
[----:B----4-:R-:W-:Y:S01]  /*0d50*/  @!P1 PRMT R6, R6, 0x9910, RZ ;  /* 0x0000991006069816 */ /* 0x010fe200000000ff */
[----:B------:R-:W-:Y:S01]  /*0d60*/  @!P3 IMAD R15, R8, R15, RZ ;  /* 0x0000000f080fb224 */ /* 0x000fe200078e02ff */
[----:B------:R-:W-:Y:S02]  /*0d70*/  @!P3 IADD3 R8, P0, PT, R2, UR37, RZ ;  /* 0x000000250208bc10 */ /* 0x000fe4000ff1e0ff */
[----:B-----5:R-:W-:Y:S01]  /*0d80*/  @!P5 PRMT R9, R0, 0x9910, RZ ;  /* 0x000099100009d816 */ /* 0x020fe200000000ff */
[----:B------:R-:W-:Y:S01]  /*0d90*/  @!P1 IMAD.MOV.U32 R0, RZ, RZ, R6 ;  /* 0x000000ffff009224 */ /* 0x000fe200078e0006 */
[C---:B------:R-:W-:Y:S02]  /*0da0*/  @!P1 IADD3 R10, P2, PT, R2.reuse, UR35, RZ ;  /* 0x00000023020a9c10 */ /* 0x040fe4000ff5e0ff */
[----:B------:R-:W-:Y:S02]  /*0db0*/  @!P5 IADD3 R6, P4, PT, R2, UR21, RZ ;  /* 0x000000150206dc10 */ /* 0x000fe4000ff9e0ff */
[----:B------:R-:W-:Y:S01]  /*0dc0*/  @!P1 IADD3.X R11, PT, PT, R3, UR14, RZ, P2, !PT ;  /* 0x0000000e030b9c10 */ /* 0x000fe200097fe4ff */
[----:B0-----:R-:W-:-:S02]  /*0dd0*/  @!P5 IMAD.MOV.U32 R4, RZ, RZ, R17 ;  /* 0x000000ffff04d224 */ /* 0x001fc400078e0011 */
[----:B------:R-:W-:Y:S01]  /*0de0*/  @!P5 IMAD.MOV.U32 R13, RZ, RZ, R9 ;  /* 0x000000ffff0dd224 */ /* 0x000fe200078e0009 */
[----:B------:R-:W-:Y:S01]  /*0df0*/  @!P3 IADD3.X R9, PT, PT, R3, UR16, RZ, P0, !PT ;  /* 0x000000100309bc10 */ /* 0x000fe200087fe4ff */
[----:B------:R-:W-:Y:S01]  /*0e00*/  @!P1 IMAD R5, R7, R0, RZ ;  /* 0x0000000007059224 */ /* 0x000fe200078e02ff */
[----:B------:R-:W-:Y:S01]  /*0e10*/  @!P5 IADD3.X R7, PT, PT, R3, UR13, RZ, P4, !PT ;  /* 0x0000000d0307dc10 */ /* 0x000fe2000a7fe4ff */
[----:B------:R-:W-:Y:S02]  /*0e20*/  @!P5 IMAD R13, R4, R13, RZ ;  /* 0x0000000d040dd224 */ /* 0x000fe400078e02ff */
[----:B------:R0:W-:Y:S01]  /*0e30*/  @!P3 STG.E.U8 desc[UR28][R8.64], R15 ;  /* 0x0000000f0800b986 */ /* 0x0001e2000c10111c */
[----:B------:R-:W-:-:S03]  /*0e40*/  IMAD.U32 R17, RZ, RZ, UR33 ;  /* 0x00000021ff117e24 */ /* 0x000fc6000f8e00ff */
[----:B------:R0:W-:Y:S01]  /*0e50*/  @!P1 STG.E.U8 desc[UR28][R10.64], R5 ;  /* 0x000000050a009986 */ /* 0x0001e2000c10111c */
[----:B------:R-:W-:-:S03]  /*0e60*/  IMAD.WIDE.U32 R2, R17, 0x8, R2 ;  /* 0x0000000811027825 */ /* 0x000fc600078e0002 */
[----:B------:R0:W-:Y:S01]  /*0e70*/  @!P5 STG.E.U8 desc[UR28][R6.64], R13 ;  /* 0x0000000d0600d986 */ /* 0x0001e2000c10111c */
[----:B------:R-:W-:Y:S05]  /*0e80*/  BRA.U UP0, `(.L_x_4389) ;  /* 0xfffffff500e87547 */ /* 0x000fea000b83ffff */
.L_x_4388:
[----:B------:R-:W-:-:S04]  /*0e90*/  ULOP3.LUT UR6, UR9, 0x1, URZ, 0xc0, !UPT ;  /* 0x0000000109067892 */ /* 0x000fc8000f8ec0ff */
[----:B------:R-:W-:-:S06]  /*0ea0*/  UISETP.NE.U32.AND UP0, UPT, UR6, 0x1, UPT ;  /* 0x000000010600788c */ /* 0x000fcc000bf05070 */
[----:B------:R-:W-:-:S13]  /*0eb0*/  PLOP3.LUT P0, PT, PT, PT, UP0, 0x80, 0x8 ;  /* 0x000000000008781c */ /* 0x000fda0003f0f008 */
[----:B------:R-:W-:Y:S05]  /*0ec0*/  @!P0 EXIT ;  /* 0x000000000000894d */ /* 0x000fea0003800000 */
[----:B0-----:R-:W0:Y:S01]  /*0ed0*/  S2R R15, SR_TID.X ;  /* 0x00000000000f7919 */ /* 0x001e220000002100 */
[----:B------:R-:W1:Y:S01]  /*0ee0*/  LDCU UR6, c[0x0][0x360] ;  /* 0x00006c00ff0677ac */ /* 0x000e620008000800 */
[----:B------:R-:W-:Y:S02]  /*0ef0*/  PRMT R7, RZ, 0x7610, R7 ;  /* 0x00007610ff077816 */ /* 0x000fe40000000007 */
[----:B------:R-:W-:Y:S02]  /*0f00*/  PRMT R12, RZ, 0x7610, R12 ;  /* 0x00007610ff0c7816 */ /* 0x000fe4000000000c */
[----:B0-----:R-:W-:-:S04]  /*0f10*/  IADD3 R15, P1, PT, R15, UR4, RZ ;  /* 0x000000040f0f7c10 */ /* 0x001fc8000ff3e0ff */
[C---:B------:R-:W-:Y:S01]  /*0f20*/  ISETP.GE.U32.AND P0, PT, R15.reuse, UR32, PT ;  /* 0x000000200f007c0c */ /* 0x040fe2000bf06070 */
[----:B------:R-:W-:Y:S01]  /*0f30*/  IMAD.X R20, RZ, RZ, UR5, P1 ;  /* 0x00000005ff147e24 */ /* 0x000fe200088e06ff */
[----:B-1----:R-:W-:-:S04]  /*0f40*/  IADD3 R16, P2, PT, R15, UR6, RZ ;  /* 0x000000060f107c10 */ /* 0x002fc8000ff5e0ff */
        /* <DEDUP_REMOVED lines=23> */
[----:B------:R4:W5:Y:S03]  /*10c0*/  @!P2 LDG.E.U8 R13, desc[UR28][R8.64] ;  /* 0x0000001c080da981 */ /* 0x000966000c1e1100 */
[----:B------:R-:W-:-:S05]  /*10d0*/  @!P3 IADD3.X R11, PT, PT, R17, UR7, RZ, P4, !PT ;  /* 0x00000007110bbc10 */ /* 0x000fca000a7fe4ff */
[----:B------:R5:W5:Y:S01]  /*10e0*/  @!P3 LDG.E.U8 R14, desc[UR28][R10.64] ;  /* 0x0000001c0a0eb981 */ /* 0x000b62000c1e1100 */
[----:B------:R-:W4:Y:S01]  /*10f0*/  LDCU.U8 UR4, c[0x0][0xfca] ;  /* 0x0001f940ff0477ac */ /* 0x000f220008000000 */
[----:B0-----:R-:W-:-:S04]  /*1100*/  @!P0 IADD3 R2, P4, PT, R15, UR30, RZ ;  /* 0x0000001e0f028c10 */ /* 0x001fc8000ff9e0ff */
[----:B------:R-:W-:Y:S02]  /*1110*/  @!P0 IADD3.X R3, PT, PT, R20, UR8, RZ, P4, !PT ;  /* 0x0000000814038c10 */ /* 0x000fe4000a7fe4ff */
[----:B-1----:R-:W-:Y:S01]  /*1120*/  @!P1 IADD3 R4, P4, PT, R16, UR30, RZ ;  /* 0x0000001e10049c10 */ /* 0x002fe2000ff9e0ff */
[----:B----4-:R-:W-:Y:S01]  /*1130*/  UPRMT UR4, UR4, 0x9910, URZ ;  /* 0x0000991004047896 */ /* 0x010fe200080000ff */
[----:B--2---:R-:W-:-:S05]  /*1140*/  PRMT R5, R7, 0x9910, RZ ;  /* 0x0000991007057816 */ /* 0x004fca00000000ff */
[----:B------:R-:W-:Y:S01]  /*1150*/  IMAD R9, R5, UR4, RZ ;  /* 0x0000000405097c24 */ /* 0x000fe2000f8e02ff */
[----:B------:R-:W-:Y:S02]  /*1160*/  @!P1 IADD3.X R5, PT, PT, R19, UR8, RZ, P4, !PT ;  /* 0x0000000813059c10 */ /* 0x000fe4000a7fe4ff */
[----:B---3--:R-:W-:Y:S02]  /*1170*/  PRMT R7, R12, 0x9910, RZ ;  /* 0x000099100c077816 */ /* 0x008fe400000000ff */
[----:B------:R-:W-:Y:S02]  /*1180*/  @!P2 IADD3 R6, P4, PT, R6, UR30, RZ ;  /* 0x0000001e0606ac10 */ /* 0x000fe4000ff9e0ff */
[----:B-----5:R-:W-:Y:S01]  /*1190*/  PRMT R8, R13, 0x9910, RZ ;  /* 0x000099100d087816 */ /* 0x020fe200000000ff */
[----:B------:R-:W-:Y:S01]  /*11a0*/  IMAD R11, R7, UR4, RZ ;  /* 0x00000004070b7c24 */ /* 0x000fe2000f8e02ff */
[----:B------:R-:W-:-:S03]  /*11b0*/  @!P2 IADD3.X R7, PT, PT, R18, UR8, RZ, P4, !PT ;  /* 0x000000081207ac10 */ /* 0x000fc6000a7fe4ff */
[----:B------:R-:W-:Y:S01]  /*11c0*/  IMAD R13, R8, UR4, RZ ;  /* 0x00000004080d7c24 */ /* 0x000fe2000f8e02ff */
[----:B------:R-:W-:Y:S01]  /*11d0*/  PRMT R8, R14, 0x9910, RZ ;  /* 0x000099100e087816 */ /* 0x000fe200000000ff */
        /* <DEDUP_REMOVED lines=9> */
.L_x_4387:
        /* <DEDUP_REMOVED lines=8> */
[----:B0-----:R-:W-:-:S12]  /*12f0*/  UPRMT UR4, UR4, 0x9910, URZ ;  /* 0x0000991004047896 */ /* 0x001fd800080000ff */
.L_x_4390:
        /* <DEDUP_REMOVED lines=8> */
[----:B------:R-:W-:Y:S01]  /*1380*/  IMAD R0, R0, UR4, RZ ;  /* 0x0000000400007c24 */ /* 0x000fe2000f8e02ff */
        /* <DEDUP_REMOVED lines=24> */
        .weak           $__internal_94_$__cuda_sm20_div_u16
        .type           $__internal_94_$__cuda_sm20_div_u16,@function
        .size           $__internal_94_$__cuda_sm20_div_u16,(.L_x_4794 - $__internal_94_$__cuda_sm20_div_u16)
$__internal_94_$__cuda_sm20_div_u16:
        /* <DEDUP_REMOVED lines=19> */
[----:B------:R-:W-:Y:S05]  /*1640*/  RET.REL.NODEC R2 `(_ZN2at6native57_GLOBAL__N__f3eca4a2_24_ForeachBinaryOpScalar_cu_86b9896c25multi_tensor_apply_kernelINS1_18TensorListMetadataILi2EEENS1_21BinaryOpScalarFunctorIhLi2ELi1ELi1EEEJSt10multipliesIhEhEEEvT_T0_DpT1_) ;  /* 0xffffffe8026c7950 */ /* 0x000fea0003c3ffff */
.L_x_4391:
        /* <DEDUP_REMOVED lines=11> */
.L_x_4794:


//--------------------- .text._ZN2at6native57_GLOBAL__N__f3eca4a2_24_ForeachBinaryOpScalar_cu_86b9896c25multi_tensor_apply_kernelINS1_18TensorListMetadataILi1EEENS1_21BinaryOpScalarFunctorIN3c108BFloat16ELi1ELi1ELi0EEEJSt10multipliesIfEfEEEvT_T0_DpT1_ --------------------------
	.section	.text._ZN2at6native57_GLOBAL__N__f3eca4a2_24_ForeachBinaryOpScalar_cu_86b9896c25multi_tensor_apply_kernelINS1_18TensorListMetadataILi1EEENS1_21BinaryOpScalarFunctorIN3c108BFloat16ELi1ELi1ELi0EEEJSt10multipliesIfEfEEEvT_T0_DpT1_,"ax",@progbits
	.align	128
.text._ZN2at6native57_GLOBAL__N__f3eca4a2_24_ForeachBinaryOpScalar_cu_86b9896c25multi_tensor_apply_kernelINS1_18TensorListMetadataILi1EEENS1_21BinaryOpScalarFunctorIN3c108BFloat16ELi1ELi1ELi0EEEJSt10multipliesIfEfEEEvT_T0_DpT1_:
        .type           _ZN2at6native57_GLOBAL__N__f3eca4a2_24_ForeachBinaryOpScalar_cu_86b9896c25multi_tensor_apply_kernelINS1_18TensorListMetadataILi1EEENS1_21BinaryOpScalarFunctorIN3c108BFloat16ELi1ELi1ELi0EEEJSt10multipliesIfEfEEEvT_T0_DpT1_,@function
        .size           _ZN2at6native57_GLOBAL__N__f3eca4a2_24_ForeachBinaryOpScalar_cu_86b9896c25multi_tensor_apply_kernelINS1_18TensorListMetadataILi1EEENS1_21BinaryOpScalarFunctorIN3c108BFloat16ELi1ELi1ELi0EEEJSt10multipliesIfEfEEEvT_T0_DpT1_,(.L_x_4796 - _ZN2at6native57_GLOBAL__N__f3eca4a2_24_ForeachBinaryOpScalar_cu_86b9896c25multi_tensor_apply_kernelINS1_18TensorListMetadataILi1EEENS1_21BinaryOpScalarFunctorIN3c108BFloat16ELi1ELi1ELi0EEEJSt10multipliesIfEfEEEvT_T0_DpT1_)
        .other          _ZN2at6native57_GLOBAL__N__f3eca4a2_24_ForeachBinaryOpScalar_cu_86b9896c25multi_tensor_apply_kernelINS1_18TensorListMetadataILi1EEENS1_21BinaryOpScalarFunctorIN3c108BFloat16ELi1ELi1ELi0EEEJSt10multipliesIfEfEEEvT_T0_DpT1_,@"STO_CUDA_ENTRY STV_DEFAULT"
_ZN2at6native57_GLOBAL__N__f3eca4a2_24_ForeachBinaryOpScalar_cu_86b9896c25multi_tensor_apply_kernelINS1_18TensorListMetadataILi1EEENS1_21BinaryOpScalarFunctorIN3c108BFloat16ELi1ELi1ELi0EEEJSt10multipliesIfEfEEEvT_T0_DpT1_:
        /* <DEDUP_REMOVED lines=37> */
[----:B------:R-:W-:Y:S05]  /*0250*/  CALL.REL.NOINC `($__internal_95_$__cuda_sm20_div_u16) ;  /* 0x0000000c00707944 */ /* 0x000fea0003c00000 */
        /* <DEDUP_REMOVED lines=17> */
.L_x_4394:
        /* <DEDUP_REMOVED lines=40> */
[----:B-1----:R-:W-:-:S05]  /*05f0*/  FMUL.FTZ R16, R16, UR18 ;  /* 0x0000001210107c20 */ /* 0x002fca0008410000 */
[----:B------:R-:W-:Y:S01]  /*0600*/  F2FP.BF16.F32.PACK_AB R16, RZ, R16 ;  /* 0x00000010ff10723e */ /* 0x000fe200000010ff */
[----:B---3--:R-:W-:-:S03]  /*0610*/  IMAD.U32 R17, R17, 0x10000, RZ ;  /* 0x0001000011117824 */ /* 0x008fc600078e00ff */
[----:B------:R-:W-:Y:S01]  /*0620*/  PRMT R20, R16, 0x7610, R20 ;  /* 0x0000761010147816 */ /* 0x000fe20000000014 */
[----:B----4-:R-:W-:Y:S02]  /*0630*/  IMAD.U32 R19, R18, 0x10000, RZ ;  /* 0x0001000012137824 */ /* 0x010fe400078e00ff */
[----:B------:R-:W-:Y:S01]  /*0640*/  FMUL.FTZ R18, R17, UR18 ;  /* 0x0000001211127c20 */ /* 0x000fe20008410000 */
[----:B------:R-:W-:Y:S02]  /*0650*/  @!P3 IMAD.MOV.U32 R16, RZ, RZ, R2 ;  /* 0x000000ffff10b224 */ /* 0x000fe400078e0002 */
[----:B------:R-:W-:Y:S02]  /*0660*/  @!P3 IMAD.MOV.U32 R17, RZ, RZ, R3 ;  /* 0x000000ffff11b224 */ /* 0x000fe400078e0003 */
[----:B------:R-:W-:Y:S01]  /*0670*/  F2FP.BF16.F32.PACK_AB R18, RZ, R18 ;  /* 0x00000012ff12723e */ /* 0x000fe200000010ff */
[----:B------:R-:W-:Y:S02]  /*0680*/  FMUL.FTZ R19, R19, UR18 ;  /* 0x0000001213137c20 */ /* 0x000fe40008410000 */
        /* <DEDUP_REMOVED lines=10> */
[----:B------:R-:W-:Y:S01]  /*0730*/  FMUL.FTZ R15, R15, UR18 ;  /* 0x000000120f0f7c20 */ /* 0x000fe20008410000 */
        /* <DEDUP_REMOVED lines=40> */
[----:B------:R-:W-:Y:S01]  /*09c0*/  FMUL.FTZ R14, R14, UR18 ;  /* 0x000000120e0e7c20 */ /* 0x000fe20008410000 */
[----:B-----5:R-:W-:Y:S02]  /*09d0*/  IMAD.U32 R16, R16, 0x10000, RZ ;  /* 0x0001000010107824 */ /* 0x020fe400078e00ff */
[----:B------:R-:W-:Y:S01]  /*09e0*/  FMUL.FTZ R15, R15, UR18 ;  /* 0x000000120f0f7c20 */ /* 0x000fe20008410000 */
[----:B--2---:R-:W-:Y:S02]  /*09f0*/  IMAD.U32 R17, R17, 0x10000, RZ ;  /* 0x0001000011117824 */ /* 0x004fe400078e00ff */
[----:B------:R-:W-:Y:S01]  /*0a00*/  FMUL.FTZ R16, R16, UR18 ;  /* 0x0000001210107c20 */ /* 0x000fe20008410000 */
[----:B------:R-:W-:Y:S01]  /*0a10*/  F2FP.BF16.F32.PACK_AB R14, RZ, R14 ;  /* 0x0000000eff0e723e */ /* 0x000fe200000010ff */
[----:B------:R-:W-:Y:S01]  /*0a20*/  FMUL.FTZ R17, R17, UR18 ;  /* 0x0000001211117c20 */ /* 0x000fe20008410000 */
        /* <DEDUP_REMOVED lines=8> */
.L_x_4393:
        /* <DEDUP_REMOVED lines=36> */
[----:B0-----:R-:W-:Y:S01]  /*0cf0*/  FMUL.FTZ R10, R10, UR4 ;  /* 0x000000040a0a7c20 */ /* 0x001fe20008410000 */
[----:B---3--:R-:W-:-:S04]  /*0d00*/  IMAD.U32 R11, R11, 0x10000, RZ ;  /* 0x000100000b0b7824 */ /* 0x008fc800078e00ff */
[----:B------:R-:W-:Y:S01]  /*0d10*/  F2FP.BF16.F32.PACK_AB R10, RZ, R10 ;  /* 0x0000000aff0a723e */ /* 0x000fe200000010ff */
[----:B------:R-:W-:Y:S01]  /*0d20*/  FMUL.FTZ R11, R11, UR4 ;  /* 0x000000040b0b7c20 */ /* 0x000fe20008410000 */
[----:B----4-:R-:W-:-:S03]  /*0d30*/  IMAD.U32 R12, R12, 0x10000, RZ ;  /* 0x000100000c0c7824 */ /* 0x010fc600078e00ff */
[----:B------:R0:W-:Y:S01]  /*0d40*/  @!P0 STG.E.U16 desc[UR12][R4.64], R10 ;  /* 0x0000000a04008986 */ /* 0x0001e2000c10150c */
[----:B------:R-:W-:Y:S01]  /*0d50*/  FMUL.FTZ R12, R12, UR4 ;  /* 0x000000040c0c7c20 */ /* 0x000fe20008410000 */
[----:B------:R-:W-:-:S04]  /*0d60*/  F2FP.BF16.F32.PACK_AB R11, RZ, R11 ;  /* 0x0000000bff0b723e */ /* 0x000fc800000010ff */
[----:B------:R-:W-:Y:S01]  /*0d70*/  F2FP.BF16.F32.PACK_AB R12, RZ, R12 ;  /* 0x0000000cff0c723e */ /* 0x000fe200000010ff */
[----:B-----5:R-:W-:Y:S01]  /*0d80*/  IMAD.U32 R0, R0, 0x10000, RZ ;  /* 0x0001000000007824 */ /* 0x020fe200078e00ff */
[----:B------:R0:W-:Y:S03]  /*0d90*/  @!P1 STG.E.U16 desc[UR12][R6.64], R11 ;  /* 0x0000000b06009986 */ /* 0x0001e6000c10150c */
[----:B------:R-:W-:Y:S01]  /*0da0*/  FMUL.FTZ R0, R0, UR4 ;  /* 0x0000000400007c20 */ /* 0x000fe20008410000 */
[----:B------:R0:W-:Y:S01]  /*0db0*/  @!P2 STG.E.U16 desc[UR12][R8.64], R12 ;  /* 0x0000000c0800a986 */ /* 0x0001e2000c10150c */
[----:B------:R-:W-:Y:S05]  /*0dc0*/  @P3 EXIT ;  /* 0x000000000000394d */ /* 0x000fea0003800000 */
[----:B------:R-:W-:-:S05]  /*0dd0*/  F2FP.BF16.F32.PACK_AB R0, RZ, R0 ;  /* 0x00000000ff00723e */ /* 0x000fca00000010ff */
[----:B------:R-:W-:Y:S01]  /*0de0*/  STG.E.U16 desc[UR12][R2.64], R0 ;  /* 0x0000000002007986 */ /* 0x000fe2000c10150c */
[----:B------:R-:W-:Y:S05]  /*0df0*/  EXIT ;  /* 0x000000000000794d */ /* 0x000fea0003800000 */
.L_x_4392:
        /* <DEDUP_REMOVED lines=8> */
.L_x_4395:
        /* <DEDUP_REMOVED lines=12> */
[----:B-1----:R-:W-:Y:S01]  /*0f40*/  FMUL.FTZ R5, R5, UR5 ;  /* 0x0000000505057c20 */ /* 0x002fe20008410000 */
[----:B------:R-:W-:-:S02]  /*0f50*/  IMAD.U32 R4, R4, 0x10000, RZ ;  /* 0x0001000004047824 */ /* 0x000fc400078e00ff */
[----:B------:R-:W-:Y:S01]  /*0f60*/  FMUL.FTZ R6, R6, UR5 ;  /* 0x0000000506067c20 */ /* 0x000fe20008410000 */
[----:B------:R-:W-:Y:S01]  /*0f70*/  FMUL.FTZ R0, R0, UR5 ;  /* 0x0000000500007c20 */ /* 0x000fe20008410000 */
[----:B------:R-:W-:-:S04]  /*0f80*/  FMUL.FTZ R7, R4, UR5 ;  /* 0x0000000504077c20 */ /* 0x000fc80008410000 */
        /* <DEDUP_REMOVED lines=9> */
        .weak           $__internal_95_$__cuda_sm20_div_u16
        .type           $__internal_95_$__cuda_sm20_div_u16,@function
        .size           $__internal_95_$__cuda_sm20_div_u16,(.L_x_4796 - $__internal_95_$__cuda_sm20_div_u16)
$__internal_95_$__cuda_sm20_div_u16:
        /* <DEDUP_REMOVED lines=18> */
[----:B------:R-:W-:Y:S06]  /*1140*/  RET.REL.NODEC R2 `(_ZN2at6native57_GLOBAL__N__f3eca4a2_24_ForeachBinaryOpScalar_cu_86b9896c25multi_tensor_apply_kernelINS1_18TensorListMetadataILi1EEENS1_21BinaryOpScalarFunctorIN3c108BFloat16ELi1ELi1ELi0EEEJSt10multipliesIfEfEEEvT_T0_DpT1_) ;  /* 0xffffffec02ac7950 */ /* 0x000fec0003c3ffff */
.L_x_4396:
        /* <DEDUP_REMOVED lines=11> */
.L_x_4796:


//--------------------- .text._ZN2at6native57_GLOBAL__N__f3eca4a2_24_ForeachBinaryOpScalar_cu_86b9896c25multi_tensor_apply_kernelINS1_18TensorListMetadataILi1EEENS1_21BinaryOpScalarFunctorIN3c104HalfELi1ELi1ELi0EEEJSt10multipliesIfEfEEEvT_T0_DpT1_ --------------------------
	.section	.text._ZN2at6native57_GLOBAL__N__f3eca4a2_24_ForeachBinaryOpScalar_cu_86b9896c25multi_tensor_apply_kernelINS1_18TensorListMetadataILi1EEENS1_21BinaryOpScalarFunctorIN3c104HalfELi1ELi1ELi0EEEJSt10multipliesIfEfEEEvT_T0_DpT1_,"ax",@progbits
	.align	128
.text._ZN2at6native57_GLOBAL__N__f3eca4a2_24_ForeachBinaryOpScalar_cu_86b9896c25multi_tensor_apply_kernelINS1_18TensorListMetadataILi1EEENS1_21BinaryOpScalarFunctorIN3c104HalfELi1ELi1ELi0EEEJSt10multipliesIfEfEEEvT_T0_DpT1_:
        .type           _ZN2at6native57_GLOBAL__N__f3eca4a2_24_ForeachBinaryOpScalar_cu_86b9896c25multi_tensor_apply_kernelINS1_18TensorListMetadataILi1EEENS1_21BinaryOpScalarFunctorIN3c104HalfELi1ELi1ELi0EEEJSt10multipliesIfEfEEEvT_T0_DpT1_,@function
        .size           _ZN2at6native57_GLOBAL__N__f3eca4a2_24_ForeachBinaryOpScalar_cu_86b9896c25multi_tensor_apply_kernelINS1_18TensorListMetadataILi1EEENS1_21BinaryOpScalarFunctorIN3c104HalfELi1ELi1ELi0EEEJSt10multipliesIfEfEEEvT_T0_DpT1_,(.L_x_4798 - _ZN2at6native57_GLOBAL__N__f3eca4a2_24_ForeachBinaryOpScalar_cu_86b9896c25multi_tensor_apply_kernelINS1_18TensorListMetadataILi1EEENS1_21BinaryOpScalarFunctorIN3c104HalfELi1ELi1ELi0EEEJSt10multipliesIfEfEEEvT_T0_DpT1_)
        .other          _ZN2at6native57_GLOBAL__N__f3eca4a2_24_ForeachBinaryOpScalar_cu_86b9896c25multi_tensor_apply_kernelINS1_18TensorListMetadataILi1EEENS1_21BinaryOpScalarFunctorIN3c104HalfELi1ELi1ELi0EEEJSt10multipliesIfEfEEEvT_T0_DpT1_,@"STO_CUDA_ENTRY STV_DEFAULT"
_ZN2at6native57_GLOBAL__N__f3eca4a2_24_ForeachBinaryOpScalar_cu_86b9896c25multi_tensor_apply_kernelINS1_18TensorListMetadataILi1EEENS1_21BinaryOpScalarFunctorIN3c104HalfELi1ELi1ELi0EEEJSt10multipliesIfEfEEEvT_T0_DpT1_:
        /* <DEDUP_REMOVED lines=37> */
[----:B------:R-:W-:Y:S05]  /*0250*/  CALL.REL.NOINC `($__internal_96_$__cuda_sm20_div_u16) ;  /* 0x0000000c00687944 */ /* 0x000fea0003c00000 */
        /* <DEDUP_REMOVED lines=17> */
.L_x_4399:
        /* <DEDUP_REMOVED lines=40> */
[----:B-1----:R-:W-:Y:S01]  /*05f0*/  FMUL.FTZ R16, R16, UR18 ;  /* 0x0000001210107c20 */ /* 0x002fe20008410000 */
[----:B---3--:R-:W-:-:S04]  /*0600*/  HADD2.F32 R17, -RZ, R17.H0_H0 ;  /* 0x20000011ff117230 */ /* 0x008fc80000004100 */
[----:B------:R-:W-:Y:S01]  /*0610*/  F2FP.F16.F32.PACK_AB R16, RZ, R16 ;  /* 0x00000010ff10723e */ /* 0x000fe200000000ff */
[----:B----4-:R-:W-:Y:S02]  /*0620*/  HADD2.F32 R19, -RZ, R18.H0_H0 ;  /* 0x20000012ff137230 */ /* 0x010fe40000004100 */
[----:B------:R-:W-:Y:S01]  /*0630*/  FMUL.FTZ R18, R17, UR18 ;  /* 0x0000001211127c20 */ /* 0x000fe20008410000 */
[----:B------:R-:W-:Y:S01]  /*0640*/  PRMT R20, R16, 0x7610, R20 ;  /* 0x0000761010147816 */ /* 0x000fe20000000014 */
[----:B------:R-:W-:Y:S02]  /*0650*/  @!P3 IMAD.MOV.U32 R16, RZ, RZ, R2 ;  /* 0x000000ffff10b224 */ /* 0x000fe400078e0002 */
[----:B------:R-:W-:Y:S01]  /*0660*/  @!P3 IMAD.MOV.U32 R17, RZ, RZ, R3 ;  /* 0x000000ffff11b224 */ /* 0x000fe200078e0003 */
[----:B------:R-:W-:Y:S01]  /*0670*/  F2FP.F16.F32.PACK_AB R18, RZ, R18 ;  /* 0x00000012ff12723e */ /* 0x000fe200000000ff */
[----:B------:R-:W-:-:S03]  /*0680*/  FMUL.FTZ R19, R19, UR18 ;  /* 0x0000001213137c20 */ /* 0x000fc60008410000 */
        /* <DEDUP_REMOVED lines=51> */
[----:B------:R-:W-:Y:S01]  /*09c0*/  FMUL.FTZ R14, R14, UR18 ;  /* 0x000000120e0e7c20 */ /* 0x000fe20008410000 */
[----:B-----5:R-:W-:Y:S02]  /*09d0*/  HADD2.F32 R16, -RZ, R16.H0_H0 ;  /* 0x20000010ff107230 */ /* 0x020fe40000004100 */
[----:B------:R-:W-:Y:S01]  /*09e0*/  FMUL.FTZ R15, R15, UR18 ;  /* 0x000000120f0f7c20 */ /* 0x000fe20008410000 */
[----:B--2---:R-:W-:Y:S02]  /*09f0*/  HADD2.F32 R17, -RZ, R17.H0_H0 ;  /* 0x20000011ff117230 */ /* 0x004fe40000004100 */
[----:B------:R-:W-:Y:S01]  /*0a00*/  FMUL.FTZ R16, R16, UR18 ;  /* 0x0000001210107c20 */ /* 0x000fe20008410000 */
[----:B------:R-:W-:Y:S02]  /*0a10*/  F2FP.F16.F32.PACK_AB R14, RZ, R14 ;  /* 0x0000000eff0e723e */ /* 0x000fe400000000ff */
[----:B------:R-:W-:Y:S01]  /*0a20*/  FMUL.FTZ R17, R17, UR18 ;  /* 0x0000001211117c20 */ /* 0x000fe20008410000 */
        /* <DEDUP_REMOVED lines=8> */
.L_x_4398:
        /* <DEDUP_REMOVED lines=36> */
[----:B0-----:R-:W-:Y:S01]  /*0cf0*/  FMUL.FTZ R10, R10, UR4 ;  /* 0x000000040a0a7c20 */ /* 0x001fe20008410000 */
[----:B---3--:R-:W-:-:S04]  /*0d00*/  HADD2.F32 R11, -RZ, R11.H0_H0 ;  /* 0x2000000bff0b7230 */ /* 0x008fc80000004100 */
[----:B------:R-:W-:Y:S01]  /*0d10*/  F2FP.F16.F32.PACK_AB R10, RZ, R10 ;  /* 0x0000000aff0a723e */ /* 0x000fe200000000ff */
[----:B----4-:R-:W-:Y:S02]  /*0d20*/  HADD2.F32 R12, -RZ, R12.H0_H0 ;  /* 0x2000000cff0c7230 */ /* 0x010fe40000004100 */
[----:B------:R-:W-:Y:S02]  /*0d30*/  FMUL.FTZ R11, R11, UR4 ;  /* 0x000000040b0b7c20 */ /* 0x000fe40008410000 */
[----:B------:R0:W-:Y:S01]  /*0d40*/  @!P0 STG.E.U16 desc[UR12][R4.64], R10 ;  /* 0x0000000a04008986 */ /* 0x0001e2000c10150c */
[----:B------:R-:W-:Y:S02]  /*0d50*/  FMUL.FTZ R12, R12, UR4 ;  /* 0x000000040c0c7c20 */ /* 0x000fe40008410000 */
[----:B------:R-:W-:Y:S01]  /*0d60*/  F2FP.F16.F32.PACK_AB R11, RZ, R11 ;  /* 0x0000000bff0b723e */ /* 0x000fe200000000ff */
[----:B-----5:R-:W-:Y:S02]  /*0d70*/  HADD2.F32 R0, -RZ, R0.H0_H0 ;  /* 0x20000000ff007230 */ /* 0x020fe40000004100 */
[----:B------:R-:W-:-:S02]  /*0d80*/  F2FP.F16.F32.PACK_AB R12, RZ, R12 ;  /* 0x0000000cff0c723e */ /* 0x000fc400000000ff */
[----:B------:R0:W-:Y:S01]  /*0d90*/  @!P1 STG.E.U16 desc[UR12][R6.64], R11 ;  /* 0x0000000b06009986 */ /* 0x0001e2000c10150c */
[----:B------:R-:W-:-:S03]  /*0da0*/  FMUL.FTZ R0, R0, UR4 ;  /* 0x0000000400007c20 */ /* 0x000fc60008410000 */
[----:B------:R0:W-:Y:S01]  /*0db0*/  @!P2 STG.E.U16 desc[UR12][R8.64], R12 ;  /* 0x0000000c0800a986 */ /* 0x0001e2000c10150c */
[----:B------:R-:W-:Y:S05]  /*0dc0*/  @P3 EXIT ;  /* 0x000000000000394d */ /* 0x000fea0003800000 */
[----:B------:R-:W-:-:S05]  /*0dd0*/  F2FP.F16.F32.PACK_AB R0, RZ, R0 ;  /* 0x00000000ff00723e */ /* 0x000fca00000000ff */
[----:B------:R-:W-:Y:S01]  /*0de0*/  STG.E.U16 desc[UR12][R2.64], R0 ;  /* 0x0000000002007986 */ /* 0x000fe2000c10150c */
[----:B------:R-:W-:Y:S05]  /*0df0*/  EXIT ;  /* 0x000000000000794d */ /* 0x000fea0003800000 */
.L_x_4397:
        /* <DEDUP_REMOVED lines=8> */
.L_x_4400:
        /* <DEDUP_REMOVED lines=24> */
        .weak           $__internal_96_$__cuda_sm20_div_u16
        .type           $__internal_96_$__cuda_sm20_div_u16,@function
        .size           $__internal_96_$__cuda_sm20_div_u16,(.L_x_4798 - $__internal_96_$__cuda_sm20_div_u16)
$__internal_96_$__cuda_sm20_div_u16:
        /* <DEDUP_REMOVED lines=18> */
[----:B------:R-:W-:Y:S06]  /*1120*/  RET.REL.NODEC R2 `(_ZN2at6native57_GLOBAL__N__f3eca4a2_24_ForeachBinaryOpScalar_cu_86b9896c25multi_tensor_apply_kernelINS1_18TensorListMetadataILi1EEENS1_21BinaryOpScalarFunctorIN3c104HalfELi1ELi1ELi0EEEJSt10multipliesIfEfEEEvT_T0_DpT1_) ;  /* 0xffffffec02b47950 */ /* 0x000fec0003c3ffff */
.L_x_4401:
        /* <DEDUP_REMOVED lines=13> */
.L_x_4798:


//--------------------- .text._ZN2at6native57_GLOBAL__N__f3eca4a2_24_ForeachBinaryOpScalar_cu_86b9896c25multi_tensor_apply_kernelINS1_18TensorListMetadataILi1EEENS1_21BinaryOpScalarFunctorIbLi1ELi1ELi0EEEJSt10multipliesIbEbEEEvT_T0_DpT1_ --------------------------
	.section	.text._ZN2at6native57_GLOBAL__N__f3eca4a2_24_ForeachBinaryOpScalar_cu_86b9896c25multi_tensor_apply_kernelINS1_18TensorListMetadataILi1EEENS1_21BinaryOpScalarFunctorIbLi1ELi1ELi0EEEJSt10multipliesIbEbEEEvT_T0_DpT1_,"ax",@progbits
	.align	128
.text._ZN2at6native57_GLOBAL__N__f3eca4a2_24_ForeachBinaryOpScalar_cu_86b9896c25multi_tensor_apply_kernelINS1_18TensorListMetadataILi1EEENS1_21BinaryOpScalarFunctorIbLi1ELi1ELi0EEEJSt10multipliesIbEbEEEvT_T0_DpT1_:
        .type           _ZN2at6native57_GLOBAL__N__f3eca4a2_24_ForeachBinaryOpScalar_cu_86b9896c25multi_tensor_apply_kernelINS1_18TensorListMetadataILi1EEENS1_21BinaryOpScalarFunctorIbLi1ELi1ELi0EEEJSt10multipliesIbEbEEEvT_T0_DpT1_,@function
        .size           _ZN2at6native57_GLOBAL__N__f3eca4a2_24_ForeachBinaryOpScalar_cu_86b9896c25multi_tensor_apply_kernelINS1_18TensorListMetadataILi1EEENS1_21BinaryOpScalarFunctorIbLi1ELi1ELi0EEEJSt10multipliesIbEbEEEvT_T0_DpT1_,(.L_x_4800 - _ZN2at6native57_GLOBAL__N__f3eca4a2_24_ForeachBinaryOpScalar_cu_86b9896c25multi_tensor_apply_kernelINS1_18TensorListMetadataILi1EEENS1_21BinaryOpScalarFunctorIbLi1ELi1ELi0EEEJSt10multipliesIbEbEEEvT_T0_DpT1_)
        .other          _ZN2at6native57_GLOBAL__N__f3eca4a2_24_ForeachBinaryOpScalar_cu_86b9896c25multi_tensor_apply_kernelINS1_18TensorListMetadataILi1EEENS1_21BinaryOpScalarFunctorIbLi1ELi1ELi0EEEJSt10multipliesIbEbEEEvT_T0_DpT1_,@"STO_CUDA_ENTRY STV_DEFAULT"
_ZN2at6native57_GLOBAL__N__f3eca4a2_24_ForeachBinaryOpScalar_cu_86b9896c25multi_tensor_apply_kernelINS1_18TensorListMetadataILi1EEENS1_21BinaryOpScalarFunctorIbLi1ELi1ELi0EEEJSt10multipliesIbEbEEEvT_T0_DpT1_:
        /* <DEDUP_REMOVED lines=37> */
[----:B------:R-:W-:Y:S05]  /*0250*/  CALL.REL.NOINC `($__internal_97_$__cuda_sm20_div_u16) ;  /* 0x0000000c00987944 */ /* 0x000fea0003c00000 */
        /* <DEDUP_REMOVED lines=32> */
.L_x_4404:
        /* <DEDUP_REMOVED lines=32> */
[----:B-1----:R-:W-:Y:S02]  /*0660*/  ISETP.NE.AND P4, PT, RZ, UR7, P3 ;  /* 0x00000007ff007c0c */ /* 0x002fe40009f85270 */
[----:B---3--:R-:W-:-:S04]  /*0670*/  ISETP.NE.AND P3, PT, R6, RZ, !P5 ;  /* 0x000000ff0600720c */ /* 0x008fc80006f65270 */
[----:B------:R-:W-:Y:S02]  /*0680*/  ISETP.NE.AND P3, PT, RZ, UR7, P3 ;  /* 0x00000007ff007c0c */ /* 0x000fe40009f65270 */
        /* <DEDUP_REMOVED lines=12> */
[----:B------:R-:W-:Y:S02]  /*0750*/  ISETP.NE.AND P2, PT, RZ, UR7, P2 ;  /* 0x00000007ff007c0c */ /* 0x000fe40009745270 */
[----:B0-----:R-:W-:Y:S01]  /*0760*/  IADD3 R3, P6, PT, R14, UR24, RZ ;  /* 0x000000180e037c10 */ /* 0x001fe2000ffde0ff */
[----:B------:R-:W-:Y:S01]  /*0770*/  IMAD.X R5, RZ, RZ, R15, P5 ;  /* 0x000000ffff057224 */ /* 0x000fe200028e060f */
[----:B------:R-:W-:Y:S02]  /*0780*/  ISETP.NE.AND P4, PT, RZ, UR7, P4 ;  /* 0x00000007ff007c0c */ /* 0x000fe4000a785270 */
        /* <DEDUP_REMOVED lines=35> */
[----:B------:R-:W-:Y:S02]  /*09c0*/  ISETP.NE.AND P0, PT, RZ, UR7, P0 ;  /* 0x00000007ff007c0c */ /* 0x000fe40008705270 */
[----:B----4-:R-:W-:Y:S02]  /*09d0*/  ISETP.NE.AND P1, PT, R10, RZ, !P6 ;  /* 0x000000ff0a00720c */ /* 0x010fe40007725270 */
[----:B------:R-:W-:Y:S02]  /*09e0*/  @!P3 SEL R3, RZ, 0x1, !P0 ;  /* 0x00000001ff03b807 */ /* 0x000fe40004000000 */
[----:B-----5:R-:W-:Y:S02]  /*09f0*/  ISETP.NE.AND P0, PT, R12, RZ, !P2 ;  /* 0x000000ff0c00720c */ /* 0x020fe40005705270 */
[----:B------:R-:W-:Y:S02]  /*0a00*/  ISETP.NE.AND P5, PT, RZ, UR7, P1 ;  /* 0x00000007ff007c0c */ /* 0x000fe40008fa5270 */
[----:B--2---:R-:W-:Y:S01]  /*0a10*/  ISETP.NE.AND P1, PT, R14, RZ, !P4 ;  /* 0x000000ff0e00720c */ /* 0x004fe20006725270 */
[----:B------:R0:W-:Y:S01]  /*0a20*/  @!P3 STG.E.U8 desc[UR20][R4.64], R3 ;  /* 0x000000030400b986 */ /* 0x0001e2000c101114 */
[----:B------:R-:W-:-:S02]  /*0a30*/  @!P2 IADD3 R8, P3, PT, R2, UR31, RZ ;  /* 0x0000001f0208ac10 */ /* 0x000fc4000ff7e0ff */
[----:B------:R-:W-:Y:S02]  /*0a40*/  SEL R13, RZ, 0x1, !P5 ;  /* 0x00000001ff0d7807 */ /* 0x000fe40006800000 */
[----:B------:R-:W-:Y:S02]  /*0a50*/  ISETP.NE.AND P0, PT, RZ, UR7, P0 ;  /* 0x00000007ff007c0c */ /* 0x000fe40008705270 */
[----:B------:R-:W-:Y:S02]  /*0a60*/  @!P4 IADD3 R10, P5, PT, R2, UR32, RZ ;  /* 0x00000020020acc10 */ /* 0x000fe4000ffbe0ff */
[----:B------:R-:W-:Y:S02]  /*0a70*/  ISETP.NE.AND P1, PT, RZ, UR7, P1 ;  /* 0x00000007ff007c0c */ /* 0x000fe40008f25270 */
        /* <DEDUP_REMOVED lines=10> */
.L_x_4403:
        /* <DEDUP_REMOVED lines=35> */
[----:B0-----:R-:W-:Y:S02]  /*0d50*/  ISETP.NE.AND P6, PT, RZ, UR4, P4 ;  /* 0x00000004ff007c0c */ /* 0x001fe4000a7c5270 */
[----:B---3--:R-:W-:Y:S02]  /*0d60*/  ISETP.NE.AND P5, PT, R0, RZ, !P2 ;  /* 0x000000ff0000720c */ /* 0x008fe400057a5270 */
[----:B------:R-:W-:Y:S02]  /*0d70*/  @!P3 SEL R13, RZ, 0x1, !P6 ;  /* 0x00000001ff0db807 */ /* 0x000fe40007000000 */
[----:B----4-:R-:W-:Y:S02]  /*0d80*/  ISETP.NE.AND P4, PT, R10, RZ, !P1 ;  /* 0x000000ff0a00720c */ /* 0x010fe40004f85270 */
[----:B------:R-:W-:Y:S01]  /*0d90*/  ISETP.NE.AND P5, PT, RZ, UR4, P5 ;  /* 0x00000004ff007c0c */ /* 0x000fe2000afa5270 */
[----:B------:R0:W-:Y:S01]  /*0da0*/  @!P3 STG.E.U8 desc[UR20][R8.64], R13 ;  /* 0x0000000d0800b986 */ /* 0x0001e2000c101114 */
[----:B------:R-:W-:-:S02]  /*0db0*/  ISETP.NE.AND P4, PT, RZ, UR4, P4 ;  /* 0x00000004ff007c0c */ /* 0x000fc4000a785270 */
[----:B------:R-:W-:Y:S02]  /*0dc0*/  SEL R15, RZ, 0x1, !P5 ;  /* 0x00000001ff0f7807 */ /* 0x000fe40006800000 */
[----:B-----5:R-:W-:Y:S02]  /*0dd0*/  ISETP.NE.AND P3, PT, R11, RZ, !P0 ;  /* 0x000000ff0b00720c */ /* 0x020fe40004765270 */
[----:B------:R-:W-:Y:S01]  /*0de0*/  SEL R11, RZ, 0x1, !P4 ;  /* 0x00000001ff0b7807 */ /* 0x000fe20006000000 */
[----:B------:R1:W-:Y:S01]  /*0df0*/  @!P2 STG.E.U8 desc[UR20][R6.64], R15 ;  /* 0x0000000f0600a986 */ /* 0x0003e2000c101114 */
[----:B------:R-:W-:-:S03]  /*0e00*/  ISETP.NE.AND P3, PT, RZ, UR4, P3 ;  /* 0x00000004ff007c0c */ /* 0x000fc60009f65270 */
[----:B------:R1:W-:Y:S01]  /*0e10*/  @!P1 STG.E.U8 desc[UR20][R4.64], R11 ;  /* 0x0000000b04009986 */ /* 0x0003e2000c101114 */
[----:B0-----:R-:W-:Y:S01]  /*0e20*/  SEL R9, RZ, 0x1, !P3 ;  /* 0x00000001ff097807 */ /* 0x001fe20005800000 */
[----:B------:R-:W-:Y:S08]  /*0e30*/  @P0 EXIT ;  /* 0x000000000000094d */ /* 0x000ff00003800000 */
[----:B------:R-:W-:Y:S01]  /*0e40*/  STG.E.U8 desc[UR20][R2.64], R9 ;  /* 0x0000000902007986 */ /* 0x000fe2000c101114 */
[----:B------:R-:W-:Y:S05]  /*0e50*/  EXIT ;  /* 0x000000000000794d */ /* 0x000fea0003800000 */
.L_x_4402:
        /* <DEDUP_REMOVED lines=9> */
.L_x_4405:
[----:B------:R-:W-:-:S04]  /*0ef0*/  LEA R2, P0, R8, UR38, 0x2 ;  /* 0x0000002608027c11 */ /* 0x000fc8000f8010ff */
[----:B------:R-:W-:-:S05]  /*0f00*/  LEA.HI.X R3, R8, UR39, R9, 0x2, P0 ;  /* 0x0000002708037c11 */ /* 0x000fca00080f1409 */
        /* <DEDUP_REMOVED lines=27> */
        .weak           $__internal_97_$__cuda_sm20_div_u16
        .type           $__internal_97_$__cuda_sm20_div_u16,@function
        .size           $__internal_97_$__cuda_sm20_div_u16,(.L_x_4800 - $__internal_97_$__cuda_sm20_div_u16)
$__internal_97_$__cuda_sm20_div_u16:
        /* <DEDUP_REMOVED lines=19> */
[----:B------:R-:W-:Y:S05]  /*11f0*/  RET.REL.NODEC R4 `(_ZN2at6native57_GLOBAL__N__f3eca4a2_24_ForeachBinaryOpScalar_cu_86b9896c25multi_tensor_apply_kernelINS1_18TensorListMetadataILi1EEENS1_21BinaryOpScalarFunctorIbLi1ELi1ELi0EEEJSt10multipliesIbEbEEEvT_T0_DpT1_) ;  /* 0xffffffec04807950 */ /* 0x000fea0003c3ffff */
.L_x_4406:
        /* <DEDUP_REMOVED lines=16> */
.L_x_4800:


//--------------------- .text._ZN2at6native57_GLOBAL__N__f3eca4a2_24_ForeachBinaryOpScalar_cu_86b9896c25multi_tensor_apply_kernelINS1_18TensorListMetadataILi1EEENS1_21BinaryOpScalarFunctorIN3c107complexIfEELi1ELi1ELi0EEEJSt10multipliesIS8_ES8_EEEvT_T0_DpT1_ --------------------------
	.section	.text._ZN2at6native57_GLOBAL__N__f3eca4a2_24_ForeachBinaryOpScalar_cu_86b9896c25multi_tensor_apply_kernelINS1_18TensorListMetadataILi1EEENS1_21BinaryOpScalarFunctorIN3c107complexIfEELi1ELi1ELi0EEEJSt10multipliesIS8_ES8_EEEvT_T0_DpT1_,"ax",@progbits
	.align	128
.text._ZN2at6native57_GLOBAL__N__f3eca4a2_24_ForeachBinaryOpScalar_cu_86b9896c25multi_tensor_apply_kernelINS1_18TensorListMetadataILi1EEENS1_21BinaryOpScalarFunctorIN3c107complexIfEELi1ELi1ELi0EEEJSt10multipliesIS8_ES8_EEEvT_T0_DpT1_:
        .type           _ZN2at6native57_GLOBAL__N__f3eca4a2_24_ForeachBinaryOpScalar_cu_86b9896c25multi_tensor_apply_kernelINS1_18TensorListMetadataILi1EEENS1_21BinaryOpScalarFunctorIN3c107complexIfEELi1ELi1ELi0EEEJSt10multipliesIS8_ES8_EEEvT_T0_DpT1_,@function
        .size           _ZN2at6native57_GLOBAL__N__f3eca4a2_24_ForeachBinaryOpScalar_cu_86b9896c25multi_tensor_apply_kernelINS1_18TensorListMetadataILi1EEENS1_21BinaryOpScalarFunctorIN3c107complexIfEELi1ELi1ELi0EEEJSt10multipliesIS8_ES8_EEEvT_T0_DpT1_,(.L_x_4802 - _ZN2at6native57_GLOBAL__N__f3eca4a2_24_ForeachBinaryOpScalar_cu_86b9896c25multi_tensor_apply_kernelINS1_18TensorListMetadataILi1EEENS1_21BinaryOpScalarFunctorIN3c107complexIfEELi1ELi1ELi0EEEJSt10multipliesIS8_ES8_EEEvT_T0_DpT1_)
        .other          _ZN2at6native57_GLOBAL__N__f3eca4a2_24_ForeachBinaryOpScalar_cu_86b9896c25multi_tensor_apply_kernelINS1_18TensorListMetadataILi1EEENS1_21BinaryOpScalarFunctorIN3c107complexIfEELi1ELi1ELi0EEEJSt10multipliesIS8_ES8_EEEvT_T0_DpT1_,@"STO_CUDA_ENTRY STV_DEFAULT"
_ZN2at6native57_GLOBAL__N__f3eca4a2_24_ForeachBinaryOpScalar_cu_86b9896c25multi_tensor_apply_kernelINS1_18TensorListMetadataILi1EEENS1_21BinaryOpScalarFunctorIN3c107complexIfEELi1ELi1ELi0EEEJSt10multipliesIS8_ES8_EEEvT_T0_DpT1_:
        /* <DEDUP_REMOVED lines=20> */
[----:B------:R-:W0:Y:S01]  /*0140*/  S2R R21, SR_TID.X ;  /* 0x0000000000157919 */ /* 0x000e220000002100 */
[----:B------:R-:W-:Y:S01]  /*0150*/  ISETP.LT.U32.AND P0, PT, R0, 0x10000, PT ;  /* 0x000100000000780c */ /* 0x000fe20003f01070 */
[----:B------:R-:W1:Y:S03]  /*0160*/  LDCU UR8, c[0x0][0x360] ;  /* 0x00006c00ff0877ac */ /* 0x000e660008000800 */
[----:B------:R-:W-:Y:S01]  /*0170*/  ISETP.LT.U32.AND.EX P0, PT, R20, RZ, PT, P0 ;  /* 0x000000ff1400720c */ /* 0x000fe20003f01100 */
[----:B------:R-:W2:Y:S03]  /*0180*/  LDCU.64 UR12, c[0x0][0x10b0] ;  /* 0x00021600ff0c77ac */ /* 0x000ea60008000a00 */
[----:B------:R-:W-:Y:S01]  /*0190*/  SEL R0, R0, 0x10000, P0 ;  /* 0x0001000000007807 */ /* 0x000fe20000000000 */
[----:B------:R-:W-:Y:S01]  /*01a0*/  UMOV UR4, URZ ;  /* 0x000000ff00047c82 */ /* 0x000fe20008000000 */
[----:B------:R-:W-:Y:S01]  /*01b0*/  SEL R20, R20, RZ, P0 ;  /* 0x000000ff14147207 */ /* 0x000fe20000000000 */
[----:B------:R-:W-:-:S06]  /*01c0*/  UMOV UR5, URZ ;  /* 0x000000ff00057c82 */ /* 0x000fcc0008000000 */
.L_x_4408:
[----:B0-----:R-:W-:Y:S01]  /*01d0*/  IADD3 R5, P2, PT, R21, UR4, RZ ;  /* 0x0000000415057c10 */ /* 0x001fe2000ff5e0ff */
[----:B-1----:R-:W-:Y:S01]  /*01e0*/  USHF.L.U32 UR9, UR8, 0x3, URZ ;  /* 0x0000000308097899 */ /* 0x002fe200080006ff */
[----:B------:R-:W-:Y:S01]  /*01f0*/  CS2R R18, SRZ ;  /* 0x0000000000127805 */ /* 0x000fe2000001ff00 */
[----:B------:R-:W-:Y:S02]  /*0200*/  USHF.R.U32.HI UR10, URZ, 0x1d, UR8 ;  /* 0x0000001dff0a7899 */ /* 0x000fe40008011608 */
[C---:B------:R-:W-:Y:S01]  /*0210*/  IADD3 R9, P1, PT, R5.reuse, UR8, RZ ;  /* 0x0000000805097c10 */ /* 0x040fe2000ff3e0ff */
[----:B------:R-:W-:Y:S01]  /*0220*/  IMAD.X R7, RZ, RZ, UR5, P2 ;  /* 0x00000005ff077e24 */ /* 0x000fe200090e06ff */
[C---:B------:R-:W-:Y:S02]  /*0230*/  ISETP.GE.U32.AND P0, PT, R5.reuse, R0, PT ;  /* 0x000000000500720c */ /* 0x040fe40003f06070 */
[----:B------:R-:W-:Y:S02]  /*0240*/  LEA R4, P4, R5, R2, 0x3 ;  /* 0x0000000205047211 */ /* 0x000fe400078818ff */
[----:B------:R-:W-:-:S02]  /*0250*/  ISETP.GE.U32.AND P2, PT, R9, R0, PT ;  /* 0x000000000900720c */ /* 0x000fc40003f46070 */
[----:B------:R-:W-:Y:S02]  /*0260*/  ISETP.GE.U32.AND.EX P0, PT, R7, R20, PT, P0 ;  /* 0x000000140700720c */ /* 0x000fe40003f06100 */
[--C-:B------:R-:W-:Y:S01]  /*0270*/  LEA.HI.X R5, R5, R3, R7.reuse, 0x3, P4 ;  /* 0x0000000305057211 */ /* 0x100fe200020f1c07 */
[----:B------:R-:W-:Y:S01]  /*0280*/  IMAD.X R7, RZ, RZ, R7, P1 ;  /* 0x000000ffff077224 */ /* 0x000fe200008e0607 */
[----:B------:R-:W-:-:S04]  /*0290*/  IADD3 R9, P3, PT, R9, UR8, RZ ;  /* 0x0000000809097c10 */ /* 0x000fc8000ff7e0ff */
[C---:B------:R-:W-:Y:S02]  /*02a0*/  ISETP.GE.U32.AND P1, PT, R9.reuse, R0, PT ;  /* 0x000000000900720c */ /* 0x040fe40003f26070 */
[----:B------:R-:W-:Y:S02]  /*02b0*/  IADD3 R9, P4, PT, R9, UR8, RZ ;  /* 0x0000000809097c10 */ /* 0x000fe4000ff9e0ff */
[----:B------:R-:W-:Y:S01]  /*02c0*/  ISETP.GE.U32.AND.EX P2, PT, R7, R20, PT, P2 ;  /* 0x000000140700720c */ /* 0x000fe20003f46120 */
[----:B------:R-:W-:Y:S01]  /*02d0*/  IMAD.X R7, RZ, RZ, R7, P3 ;  /* 0x000000ffff077224 */ /* 0x000fe200018e0607 */
[----:B------:R-:W-:Y:S01]  /*02e0*/  ISETP.GE.U32.AND P3, PT, R9, R0, PT ;  /* 0x000000000900720c */ /* 0x000fe20003f66070 */
[----:B------:R-:W2:Y:S02]  /*02f0*/  @!P0 LDG.E.64 R18, desc[UR6][R4.64] ;  /* 0x0000000604128981 */ /* 0x000ea4000c1e1b00 */
[----:B------:R-:W-:Y:S01]  /*0300*/  IMAD.X R9, RZ, RZ, R7, P4 ;  /* 0x000000ffff097224 */ /* 0x000fe200020e0607 */
[----:B------:R-:W-:-:S02]  /*0310*/  IADD3 R6, P4, PT, R4, UR9, RZ ;  /* 0x0000000904067c10 */ /* 0x000fc4000ff9e0ff */
[-C--:B------:R-:W-:Y:S02]  /*0320*/  ISETP.GE.U32.AND.EX P1, PT, R7, R20.reuse, PT, P1 ;  /* 0x000000140700720c */ /* 0x080fe40003f26110 */
[----:B------:R-:W-:Y:S02]  /*0330*/  IADD3.X R7, PT, PT, R5, UR10, RZ, P4, !PT ;  /* 0x0000000a05077c10 */ /* 0x000fe4000a7fe4ff */
[----:B------:R-:W-:Y:S02]  /*0340*/  IADD3 R8, P4, PT, R6, UR9, RZ ;  /* 0x0000000906087c10 */ /* 0x000fe4000ff9e0ff */
[----:B------:R-:W-:Y:S02]  /*0350*/  CS2R R22, SRZ ;  /* 0x0000000000167805 */ /* 0x000fe4000001ff00 */
[----:B------:R-:W-:Y:S02]  /*0360*/  ISETP.GE.U32.AND.EX P3, PT, R9, R20, PT, P3 ;  /* 0x000000140900720c */ /* 0x000fe40003f66130 */
[----:B------:R-:W-:-:S02]  /*0370*/  CS2R R10, SRZ ;  /* 0x00000000000a7805 */ /* 0x000fc4000001ff00 */
[----:B------:R-:W-:Y:S02]  /*0380*/  IADD3.X R9, PT, PT, R7, UR10, RZ, P4, !PT ;  /* 0x0000000a07097c10 */ /* 0x000fe4000a7fe4ff */
[----:B------:R-:W-:Y:S01]  /*0390*/  IADD3 R12, P4, PT, R8, UR9, RZ ;  /* 0x00000009080c7c10 */ /* 0x000fe2000ff9e0ff */
[----:B------:R-:W3:Y:S01]  /*03a0*/  @!P2 LDG.E.64 R22, desc[UR6][R6.64] ;  /* 0x000000060616a981 */ /* 0x000ee2000c1e1b00 */
[----:B------:R-:W-:Y:S02]  /*03b0*/  CS2R R14, SRZ ;  /* 0x00000000000e7805 */ /* 0x000fe4000001ff00 */
[----:B------:R-:W-:Y:S01]  /*03c0*/  IADD3.X R13, PT, PT, R9, UR10, RZ, P4, !PT ;  /* 0x0000000a090d7c10 */ /* 0x000fe2000a7fe4ff */
[----:B------:R-:W4:Y:S04]  /*03d0*/  @!P1 LDG.E.64 R10, desc[UR6][R8.64] ;  /* 0x00000006080a9981 */ /* 0x000f28000c1e1b00 */
[----:B------:R-:W5:Y:S01]  /*03e0*/  @!P3 LDG.E.64 R14, desc[UR6][R12.64] ;  /* 0x000000060c0eb981 */ /* 0x000f62000c1e1b00 */
[----:B------:R-:W-:-:S04]  /*03f0*/  ULEA UR4, UP0, UR8, UR4, 0x2 ;  /* 0x0000000408047291 */ /* 0x000fc8000f8010ff */
[----:B------:R-:W-:Y:S01]  /*0400*/  UIADD3.X UR5, UPT, UPT, URZ, UR5, URZ, UP0, !UPT ;  /* 0x00000005ff057290 */ /* 0x000fe200087fe4ff */
[C---:B--2---:R-:W-:Y:S01]  /*0410*/  FMUL.FTZ R17, R19.reuse, UR13 ;  /* 0x0000000d13117c20 */ /* 0x044fe20008410000 */
[----:B------:R-:W-:-:S03]  /*0420*/  FMUL.FTZ R19, R19, UR12 ;  /* 0x0000000c13137c20 */ /* 0x000fc60008410000 */
[C---:B------:R-:W-:Y:S01]  /*0430*/  FFMA.FTZ R16, R18.reuse, UR12, -R17 ;  /* 0x0000000c12107c23 */ /* 0x040fe20008010811 */
[----:B------:R-:W-:Y:S01]  /*0440*/  FFMA.FTZ R17, R18, UR13, R19 ;  /* 0x0000000d12117c23 */ /* 0x000fe20008010013 */
[C---:B---3--:R-:W-:Y:S01]  /*0450*/  FMUL.FTZ R19, R23.reuse, UR13 ;  /* 0x0000000d17137c20 */ /* 0x048fe20008410000 */
[----:B------:R-:W-:Y:S01]  /*0460*/  FMUL.FTZ R23, R23, UR12 ;  /* 0x0000000c17177c20 */ /* 0x000fe20008410000 */
[C---:B----4-:R-:W-:Y:S01]  /*0470*/  FMUL.FTZ R25, R11.reuse, UR13 ;  /* 0x0000000d0b197c20 */ /* 0x050fe20008410000 */
[----:B------:R-:W-:Y:S01]  /*0480*/  FMUL.FTZ R11, R11, UR12 ;  /* 0x0000000c0b0b7c20 */ /* 0x000fe20008410000 */
[C---:B------:R-:W-:Y:S01]  /*0490*/  FFMA.FTZ R18, R22.reuse, UR12, -R19 ;  /* 0x0000000c16127c23 */ /* 0x040fe20008010813 */
[----:B------:R-:W-:Y:S02]  /*04a0*/  FFMA.FTZ R19, R22, UR13, R23 ;  /* 0x0000000d16137c23 */ /* 0x000fe40008010017 */
[C---:B------:R-:W-:Y:S01]  /*04b0*/  FFMA.FTZ R23, R10.reuse, UR13, R11 ;  /* 0x0000000d0a177c23 */ /* 0x040fe2000801000b */
[C---:B-----5:R-:W-:Y:S01]  /*04c0*/  FMUL.FTZ R11, R15.reuse, UR13 ;  /* 0x0000000d0f0b7c20 */ /* 0x060fe20008410000 */
[----:B------:R-:W-:Y:S01]  /*04d0*/  FMUL.FTZ R15, R15, UR12 ;  /* 0x0000000c0f0f7c20 */ /* 0x000fe20008410000 */
[----:B------:R-:W-:-:S02]  /*04e0*/  FFMA.FTZ R22, R10, UR12, -R25 ;  /* 0x0000000c0a167c23 */ /* 0x000fc40008010819 */
[C---:B------:R-:W-:Y:S01]  /*04f0*/  FFMA.FTZ R10, R14.reuse, UR12, -R11 ;  /* 0x0000000c0e0a7c23 */ /* 0x040fe2000801080b */
[----:B------:R-:W-:Y:S01]  /*0500*/  FFMA.FTZ R11, R14, UR13, R15 ;  /* 0x0000000d0e0b7c23 */ /* 0x000fe2000801000f */
[----:B------:R0:W-:Y:S01]  /*0510*/  @!P0 STG.E.64 desc[UR6][R4.64], R16 ;  /* 0x0000001004008986 */ /* 0x0001e2000c101b06 */
[----:B------:R-:W-:-:S03]  /*0520*/  ISETP.LE.U32.AND P0, PT, R0, UR4, PT ;  /* 0x0000000400007c0c */ /* 0x000fc6000bf03070 */
[----:B------:R3:W-:Y:S04]  /*0530*/  @!P2 STG.E.64 desc[UR6][R6.64], R18 ;  /* 0x000000120600a986 */ /* 0x0007e8000c101b06 */
[----:B------:R3:W-:Y:S04]  /*0540*/  @!P1 STG.E.64 desc[UR6][R8.64], R22 ;  /* 0x0000001608009986 */ /* 0x0007e8000c101b06 */
[----:B------:R3:W-:Y:S01]  /*0550*/  @!P3 STG.E.64 desc[UR6][R12.64], R10 ;  /* 0x0000000a0c00b986 */ /* 0x0007e2000c101b06 */
[----:B0-----:R-:W-:-:S05]  /*0560*/  IMAD.U32 R5, RZ, RZ, UR5 ;  /* 0x00000005ff057e24 */ /* 0x001fca000f8e00ff */
[----:B------:R-:W-:-:S13]  /*0570*/  ISETP.GE.U32.AND.EX P0, PT, R5, R20, PT, P0 ;  /* 0x000000140500720c */ /* 0x000fda0003f06100 */
[----:B---3--:R-:W-:Y:S05]  /*0580*/  @!P0 BRA `(.L_x_4408) ;  /* 0xfffffffc00108947 */ /* 0x008fea000383ffff */
[----:B------:R-:W-:Y:S05]  /*0590*/  EXIT ;  /* 0x000000000000794d */ /* 0x000fea0003800000 */
.L_x_4407:
        /* <DEDUP_REMOVED lines=8> */
.L_x_4409:
[----:B--2---:R-:W-:-:S04]  /*0620*/  LEA R16, P0, R18, R2, 0x5 ;  /* 0x0000000212107211 */ /* 0x004fc800078028ff */
[----:B------:R-:W-:-:S05]  /*0630*/  LEA.HI.X R17, R18, R3, R19, 0x5, P0 ;  /* 0x0000000312117211 */ /* 0x000fca00000f2c13 */
[----:B------:R-:W1:Y:S01]  /*0640*/  LDG.E.ENL2.256 R4, R12, desc[UR6][R16.64] ;  /* 0xfe000006100c797e */ /* 0x000e620008121904 */
[----:B0-----:R-:W-:-:S05]  /*0650*/  IADD3 R18, P0, PT, R18, UR4, RZ ;  /* 0x0000000412127c10 */ /* 0x001fca000ff1e0ff */
[----:B------:R-:W-:Y:S01]  /*0660*/  IMAD.X R19, RZ, RZ, R19, P0 ;  /* 0x000000ffff137224 */ /* 0x000fe200000e0613 */
[----:B------:R-:W-:-:S04]  /*0670*/  LOP3.LUT P0, RZ, R18, 0xffffc000, RZ, 0xc0, !PT ;  /* 0xffffc00012ff7812 */ /* 0x000fc8000780c0ff */
[----:B------:R-:W-:Y:S01]  /*0680*/  LOP3.LUT P0, RZ, R19, 0x3fffffff, RZ, 0xc0, P0 ;  /* 0x3fffffff13ff7812 */ /* 0x000fe2000000c0ff */
[C---:B-1----:R-:W-:Y:S01]  /*0690*/  FMUL.FTZ R9, R13.reuse, UR9 ;  /* 0x000000090d097c20 */ /* 0x042fe20008410000 */
[----:B------:R-:W-:Y:S01]  /*06a0*/  FMUL.FTZ R13, R13, UR8 ;  /* 0x000000080d0d7c20 */ /* 0x000fe20008410000 */
[C---:B------:R-:W-:Y:S01]  /*06b0*/  FMUL.FTZ R11, R15.reuse, UR9 ;  /* 0x000000090f0b7c20 */ /* 0x040fe20008410000 */
[----:B------:R-:W-:Y:S01]  /*06c0*/  FMUL.FTZ R15, R15, UR8 ;  /* 0x000000080f0f7c20 */ /* 0x000fe20008410000 */
[C---:B------:R-:W-:Y:S01]  /*06d0*/  FFMA.FTZ R8, R12.reuse, UR8, -R9 ;  /* 0x000000080c087c23 */ /* 0x040fe20008010809 */
[----:B------:R-:W-:Y:S01]  /*06e0*/  FFMA.FTZ R9, R12, UR9, R13 ;  /* 0x000000090c097c23 */ /* 0x000fe2000801000d */
[C---:B------:R-:W-:Y:S01]  /*06f0*/  FFMA.FTZ R10, R14.reuse, UR8, -R11 ;  /* 0x000000080e0a7c23 */ /* 0x040fe2000801080b */
[----:B------:R-:W-:Y:S01]  /*0700*/  FFMA.FTZ R11, R14, UR9, R15 ;  /* 0x000000090e0b7c23 */ /* 0x000fe2000801000f */
[C---:B------:R-:W-:Y:S01]  /*0710*/  FMUL.FTZ R13, R5.reuse, UR9 ;  /* 0x00000009050d7c20 */ /* 0x040fe20008410000 */
[----:B------:R-:W-:Y:S01]  /*0720*/  FMUL.FTZ R5, R5, UR8 ;  /* 0x0000000805057c20 */ /* 0x000fe20008410000 */
[C---:B------:R-:W-:Y:S01]  /*0730*/  FMUL.FTZ R15, R7.reuse, UR9 ;  /* 0x00000009070f7c20 */ /* 0x040fe20008410000 */
[----:B------:R-:W-:Y:S01]  /*0740*/  FMUL.FTZ R7, R7, UR8 ;  /* 0x0000000807077c20 */ /* 0x000fe20008410000 */
[C---:B------:R-:W-:Y:S01]  /*0750*/  FFMA.FTZ R12, R4.reuse, UR8, -R13 ;  /* 0x00000008040c7c23 */ /* 0x040fe2000801080d */
[----:B------:R-:W-:Y:S01]  /*0760*/  FFMA.FTZ R13, R4, UR9, R5 ;  /* 0x00000009040d7c23 */ /* 0x000fe20008010005 */
[C---:B------:R-:W-:Y:S01]  /*0770*/  FFMA.FTZ R14, R6.reuse, UR8, -R15 ;  /* 0x00000008060e7c23 */ /* 0x040fe2000801080f */
[----:B------:R-:W-:Y:S01]  /*0780*/  FFMA.FTZ R15, R6, UR9, R7 ;  /* 0x00000009060f7c23 */ /* 0x000fe20008010007 */
[----:B------:R-:W-:-:S04]  /*0790*/  IMAD.SHL.U32 R5, R18, 0x4, RZ ;  /* 0x0000000412057824 */ /* 0x000fc800078e00ff */
[----:B------:R2:W-:Y:S01]  /*07a0*/  STG.E.ENL2.256 desc[UR6][R16.64], R8, R12 ;  /* 0xf8000008100c797f */ /* 0x0005e2000f121806 */
[----:B------:R-:W-:Y:S02]  /*07b0*/  ISETP.LT.U32.AND P1, PT, R5, R0, PT ;  /* 0x000000000500720c */ /* 0x000fe40003f21070 */
[----:B------:R-:W-:-:S04]  /*07c0*/  SHF.L.U64.HI R5, R18, 0x2, R19 ;  /* 0x0000000212057819 */ /* 0x000fc80000010213 */
[----:B------:R-:W-:-:S13]  /*07d0*/  ISETP.LT.AND.EX P1, PT, R5, R20, PT, P1 ;  /* 0x000000140500720c */ /* 0x000fda0003f21310 */
[----:B------:R-:W-:Y:S05]  /*07e0*/  @!P0 BRA P1, `(.L_x_4409) ;  /* 0xfffffffc008c8947 */ /* 0x000fea000083ffff */
[----:B------:R-:W-:Y:S05]  /*07f0*/  EXIT ;  /* 0x000000000000794d */ /* 0x000fea0003800000 */
.L_x_4410:
        /* <DEDUP_REMOVED lines=16> */
.L_x_4802:


//--------------------- .text._ZN2at6native57_GLOBAL__N__f3eca4a2_24_ForeachBinaryOpScalar_cu_86b9896c25multi_tensor_apply_kernelINS1_18TensorListMetadataILi1EEENS1_21BinaryOpScalarFunctorIN3c107complexIdEELi1ELi1ELi0EEEJSt10multipliesIS8_ES8_EEEvT_T0_DpT1_ --------------------------
	.section	.text._ZN2at6native57_GLOBAL__N__f3eca4a2_24_ForeachBinaryOpScalar_cu_86b9896c25multi_tensor_apply_kernelINS1_18TensorListMetadataILi1EEENS1_21BinaryOpScalarFunctorIN3c107complexIdEELi1ELi1ELi0EEEJSt10multipliesIS8_ES8_EEEvT_T0_DpT1_,"ax",@progbits
	.align	128
.text._ZN2at6native57_GLOBAL__N__f3eca4a2_24_ForeachBinaryOpScalar_cu_86b9896c25multi_tensor_apply_kernelINS1_18TensorListMetadataILi1EEENS1_21BinaryOpScalarFunctorIN3c107complexIdEELi1ELi1ELi0EEEJSt10multipliesIS8_ES8_EEEvT_T0_DpT1_:
        .type           _ZN2at6native57_GLOBAL__N__f3eca4a2_24_ForeachBinaryOpScalar_cu_86b9896c25multi_tensor_apply_kernelINS1_18TensorListMetadataILi1EEENS1_21BinaryOpScalarFunctorIN3c107complexIdEELi1ELi1ELi0EEEJSt10multipliesIS8_ES8_EEEvT_T0_DpT1_,@function
        .size           _ZN2at6native57_GLOBAL__N__f3eca4a2_24_ForeachBinaryOpScalar_cu_86b9896c25multi_tensor_apply_kernelINS1_18TensorListMetadataILi1EEENS1_21BinaryOpScalarFunctorIN3c107complexIdEELi1ELi1ELi0EEEJSt10multipliesIS8_ES8_EEEvT_T0_DpT1_,(.L_x_4803 - _ZN2at6native57_GLOBAL__N__f3eca4a2_24_ForeachBinaryOpScalar_cu_86b9896c25multi_tensor_apply_kernelINS1_18TensorListMetadataILi1EEENS1_21BinaryOpScalarFunctorIN3c107complexIdEELi1ELi1ELi0EEEJSt10multipliesIS8_ES8_EEEvT_T0_DpT1_)
        .other          _ZN2at6native57_GLOBAL__N__f3eca4a2_24_ForeachBinaryOpScalar_cu_86b9896c25multi_tensor_apply_kernelINS1_18TensorListMetadataILi1EEENS1_21BinaryOpScalarFunctorIN3c107complexIdEELi1ELi1ELi0EEEJSt10multipliesIS8_ES8_EEEvT_T0_DpT1_,@"STO_CUDA_ENTRY STV_DEFAULT"
_ZN2at6native57_GLOBAL__N__f3eca4a2_24_ForeachBinaryOpScalar_cu_86b9896c25multi_tensor_apply_kernelINS1_18TensorListMetadataILi1EEENS1_21BinaryOpScalarFunctorIN3c107complexIdEELi1ELi1ELi0EEEJSt10multipliesIS8_ES8_EEEvT_T0_DpT1_:
        /* <DEDUP_REMOVED lines=30> */
.L_x_4412:
[----:B0-----:R-:W-:Y:S01]  /*01e0*/  IADD3 R3, P2, PT, R2, UR4, RZ ;  /* 0x0000000402037c10 */ /* 0x001fe2000ff5e0ff */
[----:B-1----:R-:W-:Y:S01]  /*01f0*/  USHF.L.U32 UR8, UR9, 0x4, URZ ;  /* 0x0000000409087899 */ /* 0x002fe200080006ff */
[----:B----4-:R-:W-:Y:S01]  /*0200*/  CS2R R22, SRZ ;  /* 0x0000000000167805 */ /* 0x010fe2000001ff00 */
[----:B------:R-:W-:Y:S02]  /*0210*/  USHF.R.U32.HI UR12, URZ, 0x1c, UR9 ;  /* 0x0000001cff0c7899 */ /* 0x000fe40008011609 */
[----:B------:R-:W-:Y:S02]  /*0220*/  IADD3 R0, P6, PT, R3, UR9, RZ ;  /* 0x0000000903007c10 */ /* 0x000fe4000ffde0ff */
[----:B------:R-:W-:Y:S02]  /*0230*/  CS2R R20, SRZ ;  /* 0x0000000000147805 */ /* 0x000fe4000001ff00 */
[----:B------:R-:W-:Y:S02]  /*0240*/  CS2R R6, SRZ ;  /* 0x0000000000067805 */ /* 0x000fe4000001ff00 */
[----:B------:R-:W-:-:S02]  /*0250*/  IADD3 R4, P5, PT, R0, UR9, RZ ;  /* 0x0000000900047c10 */ /* 0x000fc4000ffbe0ff */
[----:B------:R-:W-:Y:S01]  /*0260*/  ISETP.GE.U32.AND P3, PT, R0, UR13, PT ;  /* 0x0000000d00007c0c */ /* 0x000fe2000bf66070 */
[----:B------:R-:W-:Y:S01]  /*0270*/  IMAD.X R0, RZ, RZ, UR5, P2 ;  /* 0x00000005ff007e24 */ /* 0x000fe200090e06ff */
[C---:B------:R-:W-:Y:S02]  /*0280*/  IADD3 R5, P4, PT, R4.reuse, UR9, RZ ;  /* 0x0000000904057c10 */ /* 0x040fe4000ff9e0ff */
[----:B------:R-:W-:Y:S01]  /*0290*/  ISETP.GE.U32.AND P0, PT, R4, UR13, PT ;  /* 0x0000000d04007c0c */ /* 0x000fe2000bf06070 */
[----:B------:R-:W-:Y:S01]  /*02a0*/  IMAD.X R4, RZ, RZ, R0, P6 ;  /* 0x000000ffff047224 */ /* 0x000fe200030e0600 */
[C---:B------:R-:W-:Y:S02]  /*02b0*/  ISETP.GE.U32.AND P2, PT, R3.reuse, UR13, PT ;  /* 0x0000000d03007c0c */ /* 0x040fe4000bf46070 */
[----:B------:R-:W-:Y:S02]  /*02c0*/  LEA R16, P6, R3, UR6, 0x4 ;  /* 0x0000000603107c11 */ /* 0x000fe4000f8c20ff */
[----:B------:R-:W-:Y:S01]  /*02d0*/  ISETP.GE.U32.AND.EX P3, PT, R4, UR14, PT, P3 ;  /* 0x0000000e04007c0c */ /* 0x000fe2000bf66130 */
[----:B------:R-:W-:Y:S01]  /*02e0*/  IMAD.X R4, RZ, RZ, R4, P5 ;  /* 0x000000ffff047224 */ /* 0x000fe200028e0604 */
[----:B------:R-:W-:-:S02]  /*02f0*/  ISETP.GE.U32.AND.EX P2, PT, R0, UR14, PT, P2 ;  /* 0x0000000e00007c0c */ /* 0x000fc4000bf46120 */
[----:B------:R-:W-:Y:S01]  /*0300*/  LEA.HI.X R17, R3, UR7, R0, 0x4, P6 ;  /* 0x0000000703117c11 */ /* 0x000fe2000b0f2400 */
[----:B------:R-:W-:Y:S01]  /*0310*/  IMAD.X R3, RZ, RZ, R4, P4 ;  /* 0x000000ffff037224 */ /* 0x000fe200020e0604 */
[----:B------:R-:W-:Y:S02]  /*0320*/  IADD3 R18, P5, PT, R16, UR8, RZ ;  /* 0x0000000810127c10 */ /* 0x000fe4000ffbe0ff */
[----:B------:R-:W-:Y:S01]  /*0330*/  ISETP.GE.U32.AND P1, PT, R5, UR13, PT ;  /* 0x0000000d05007c0c */ /* 0x000fe2000bf26070 */
[----:B------:R-:W-:Y:S01]  /*0340*/  IMAD.U32 R25, RZ, RZ, UR9 ;  /* 0x00000009ff197e24 */ /* 0x000fe2000f8e00ff */
[----:B------:R-:W-:Y:S02]  /*0350*/  ISETP.GE.U32.AND.EX P0, PT, R4, UR14, PT, P0 ;  /* 0x0000000e04007c0c */ /* 0x000fe4000bf06100 */
[----:B------:R-:W-:Y:S02]  /*0360*/  CS2R R4, SRZ ;  /* 0x0000000000047805 */ /* 0x000fe4000001ff00 */
[----:B------:R-:W-:-:S02]  /*0370*/  IADD3.X R19, PT, PT, R17, UR12, RZ, P5, !PT ;  /* 0x0000000c11137c10 */ /* 0x000fc4000affe4ff */
[----:B------:R-:W-:Y:S02]  /*0380*/  IADD3 R26, P4, PT, R18, UR8, RZ ;  /* 0x00000008121a7c10 */ /* 0x000fe4000ff9e0ff */
[----:B------:R-:W-:Y:S02]  /*0390*/  CS2R R10, SRZ ;  /* 0x00000000000a7805 */ /* 0x000fe4000001ff00 */
[----:B------:R-:W-:Y:S01]  /*03a0*/  ISETP.GE.U32.AND.EX P1, PT, R3, UR14, PT, P1 ;  /* 0x0000000e03007c0c */ /* 0x000fe2000bf26110 */
[----:B------:R-:W-:Y:S01]  /*03b0*/  IMAD.U32 R3, RZ, RZ, UR9 ;  /* 0x00000009ff037e24 */ /* 0x000fe2000f8e00ff */
[----:B------:R-:W-:Y:S02]  /*03c0*/  IADD3.X R27, PT, PT, R19, UR12, RZ, P4, !PT ;  /* 0x0000000c131b7c10 */ /* 0x000fe4000a7fe4ff */
[----:B------:R-:W-:Y:S02]  /*03d0*/  CS2R R8, SRZ ;  /* 0x0000000000087805 */ /* 0x000fe4000001ff00 */
[----:B------:R-:W-:Y:S01]  /*03e0*/  LEA R24, P4, R25, R26, 0x4 ;  /* 0x0000001a19187211 */ /* 0x000fe200078820ff */
[----:B------:R-:W2:Y:S01]  /*03f0*/  @!P2 LDG.E.128 R20, desc[UR10][R16.64] ;  /* 0x0000000a1014a981 */ /* 0x000ea2000c1e1d00 */
[----:B------:R-:W-:-:S02]  /*0400*/  CS2R R14, SRZ ;  /* 0x00000000000e7805 */ /* 0x000fc4000001ff00 */
[----:B------:R-:W-:Y:S02]  /*0410*/  CS2R R12, SRZ ;  /* 0x00000000000c7805 */ /* 0x000fe4000001ff00 */
[----:B------:R-:W-:Y:S01]  /*0420*/  LEA.HI.X R25, R3, R27, RZ, 0x4, P4 ;  /* 0x0000001b03197211 */ /* 0x000fe200020f24ff */
[----:B------:R0:W3:Y:S04]  /*0430*/  @!P3 LDG.E.128 R4, desc[UR10][R18.64] ;  /* 0x0000000a1204b981 */ /* 0x0000e8000c1e1d00 */
[----:B------:R-:W4:Y:S04]  /*0440*/  @!P0 LDG.E.128 R8, desc[UR10][R26.64] ;  /* 0x0000000a1a088981 */ /* 0x000f28000c1e1d00 */
[----:B------:R-:W5:Y:S01]  /*0450*/  @!P1 LDG.E.128 R12, desc[UR10][R24.64] ;  /* 0x0000000a180c9981 */ /* 0x000f62000c1e1d00 */
[----:B------:R-:W-:Y:S01]  /*0460*/  VIADD R3, R2, UR4 ;  /* 0x0000000402037c36 */ /* 0x000fe20008000000 */
[----:B------:R-:W-:-:S02]  /*0470*/  ULEA UR4, UP0, UR9, UR4, 0x2 ;  /* 0x0000000409047291 */ /* 0x000fc4000f8010ff */
[----:B------:R-:W-:Y:S02]  /*0480*/  IMAD.U32 R29, RZ, RZ, UR9 ;  /* 0x00000009ff1d7e24 */ /* 0x000fe4000f8e00ff */
[----:B------:R-:W-:Y:S02]  /*0490*/  UIADD3.X UR5, UPT, UPT, URZ, UR5, URZ, UP0, !UPT ;  /* 0x00000005ff057290 */ /* 0x000fe400087fe4ff */
[----:B------:R-:W-:-:S04]  /*04a0*/  UISETP.GE.U32.AND UP0, UPT, UR4, UR13, UPT ;  /* 0x0000000d0400728c */ /* 0x000fc8000bf06070 */
[----:B------:R-:W-:Y:S01]  /*04b0*/  UISETP.GE.U32.AND.EX UP0, UPT, UR5, UR14, UPT, UP0 ;  /* 0x0000000e0500728c */ /* 0x000fe2000bf06100 */
[----:B--2---:R-:W1:-:S15]  /*04c0*/  DMUL R16, R22, UR18 ;  /* 0x0000001216107c28 */ /* 0x004e5e0008000000 */
[----:B------:R-:W-:-:S15]  /*04d0*/  NOP ;  /* 0x0000000000007918 */ /* 0x000fde0000000000 */
[----:B------:R-:W-:-:S15]  /*04e0*/  NOP ;  /* 0x0000000000007918 */ /* 0x000fde0000000000 */
[----:B------:R-:W-:-:S15]  /*04f0*/  NOP ;  /* 0x0000000000007918 */ /* 0x000fde0000000000 */
[----:B------:R-:W-:-:S04]  /*0500*/  NOP ;  /* 0x0000000000007918 */ /* 0x000fc80000000000 */
[----:B0-----:R-:W0:-:S15]  /*0510*/  DMUL R18, R22, UR16 ;  /* 0x0000001016127c28 */ /* 0x001e1e0008000000 */
        /* <DEDUP_REMOVED lines=9> */
[----:B0-----:R-:W-:-:S15]  /*05b0*/  DFMA R18, R20, UR18, R18 ;  /* 0x0000001214127c2b */ /* 0x001fde0008000012 */
[----:B------:R-:W-:-:S15]  /*05c0*/  NOP ;  /* 0x0000000000007918 */ /* 0x000fde0000000000 */
[----:B------:R-:W-:-:S15]  /*05d0*/  NOP ;  /* 0x0000000000007918 */ /* 0x000fde0000000000 */
[----:B------:R-:W-:-:S15]  /*05e0*/  NOP ;  /* 0x0000000000007918 */ /* 0x000fde0000000000 */
[----:B------:R-:W-:-:S04]  /*05f0*/  NOP ;  /* 0x0000000000007918 */ /* 0x000fc80000000000 */
[----:B---3--:R-:W0:-:S15]  /*0600*/  DMUL R20, R6, UR18 ;  /* 0x0000001206147c28 */ /* 0x008e1e0008000000 */
        /* <DEDUP_REMOVED lines=19> */
[----:B----4-:R-:W0:-:S15]  /*0740*/  DMUL R4, R10, UR18 ;  /* 0x000000120a047c28 */ /* 0x010e1e0008000000 */
        /* <DEDUP_REMOVED lines=14> */
[----:B-1----:R-:W0:-:S15]  /*0830*/  DFMA R6, R8, UR18, R6 ;  /* 0x0000001208067c2b */ /* 0x002e1e0008000006 */
[----:B------:R-:W-:-:S15]  /*0840*/  NOP ;  /* 0x0000000000007918 */ /* 0x000fde0000000000 */
[----:B------:R-:W-:-:S15]  /*0850*/  NOP ;  /* 0x0000000000007918 */ /* 0x000fde0000000000 */
[----:B------:R-:W-:-:S15]  /*0860*/  NOP ;  /* 0x0000000000007918 */ /* 0x000fde0000000000 */
[----:B------:R-:W-:-:S04]  /*0870*/  NOP ;  /* 0x0000000000007918 */ /* 0x000fc80000000000 */
[----:B-----5:R-:W1:-:S15]  /*0880*/  DMUL R8, R14, UR18 ;  /* 0x000000120e087c28 */ /* 0x020e5e0008000000 */
[----:B------:R-:W-:-:S15]  /*0890*/  NOP ;  /* 0x0000000000007918 */ /* 0x000fde0000000000 */
[----:B------:R-:W-:-:S15]  /*08a0*/  NOP ;  /* 0x0000000000007918 */ /* 0x000fde0000000000 */
[----:B------:R-:W-:-:S15]  /*08b0*/  NOP ;  /* 0x0000000000007918 */ /* 0x000fde0000000000 */
[----:B------:R-:W-:-:S04]  /*08c0*/  NOP ;  /* 0x0000000000007918 */ /* 0x000fc80000000000 */
[----:B------:R2:W3:Y:S02]  /*08d0*/  DMUL R10, R14, UR16 ;  /* 0x000000100e0a7c28 */ /* 0x0004e40008000000 */
[----:B--2---:R-:W-:-:S04]  /*08e0*/  @!P2 LEA R14, P4, R3, UR6, 0x4 ;  /* 0x00000006030eac11 */ /* 0x004fc8000f8820ff */
[----:B------:R-:W-:-:S05]  /*08f0*/  @!P2 LEA.HI.X R15, R3, UR7, R0, 0x4, P4 ;  /* 0x00000007030fac11 */ /* 0x000fca000a0f2400 */
[----:B------:R4:W-:Y:S01]  /*0900*/  @!P2 STG.E.128 desc[UR10][R14.64], R16 ;  /* 0x000000100e00a986 */ /* 0x0009e2000c101d0a */
[----:B------:R-:W-:-:S04]  /*0910*/  @!P3 LEA R28, P2, R3, UR6, 0x4 ;  /* 0x00000006031cbc11 */ /* 0x000fc8000f8420ff */
[----:B------:R-:W-:Y:S01]  /*0920*/  @!P3 LEA.HI.X R0, R3, UR7, R0, 0x4, P2 ;  /* 0x000000070300bc11 */ /* 0x000fe200090f2400 */
[----:B------:R-:W-:Y:S01]  /*0930*/  IMAD.U32 R3, RZ, RZ, UR9 ;  /* 0x00000009ff037e24 */ /* 0x000fe2000f8e00ff */
[----:B------:R-:W-:-:S04]  /*0940*/  @!P3 LEA R28, P2, R29, R28, 0x4 ;  /* 0x0000001c1d1cb211 */ /* 0x000fc800078420ff */
[----:B------:R-:W-:-:S05]  /*0950*/  @!P3 LEA.HI.X R29, R3, R0, RZ, 0x4, P2 ;  /* 0x00000000031db211 */ /* 0x000fca00010f24ff */
[----:B------:R4:W-:Y:S04]  /*0960*/  @!P3 STG.E.128 desc[UR10][R28.64], R20 ;  /* 0x000000141c00b986 */ /* 0x0009e8000c101d0a */
[----:B0-----:R4:W-:-:S15]  /*0970*/  @!P0 STG.E.128 desc[UR10][R26.64], R4 ;  /* 0x000000041a008986 */ /* 0x0019de000c101d0a */
[----:B------:R-:W-:-:S15]  /*0980*/  NOP ;  /* 0x0000000000007918 */ /* 0x000fde0000000000 */
[----:B------:R-:W-:-:S03]  /*0990*/  NOP ;  /* 0x0000000000007918 */ /* 0x000fc60000000000 */
[----:B-1----:R-:W-:-:S15]  /*09a0*/  DFMA R8, R12, UR16, -R8 ;  /* 0x000000100c087c2b */ /* 0x002fde0008000808 */
[----:B------:R-:W-:-:S15]  /*09b0*/  NOP ;  /* 0x0000000000007918 */ /* 0x000fde0000000000 */
[----:B------:R-:W-:-:S15]  /*09c0*/  NOP ;  /* 0x0000000000007918 */ /* 0x000fde0000000000 */
[----:B------:R-:W-:-:S15]  /*09d0*/  NOP ;  /* 0x0000000000007918 */ /* 0x000fde0000000000 */
[----:B------:R-:W-:-:S04]  /*09e0*/  NOP ;  /* 0x0000000000007918 */ /* 0x000fc80000000000 */
[----:B---3--:R-:W0:Y:S02]  /*09f0*/  DFMA R10, R12, UR18, R10 ;  /* 0x000000120c0a7c2b */ /* 0x008e24000800000a */
[----:B0-----:R4:W-:Y:S01]  /*0a00*/  @!P1 STG.E.128 desc[UR10][R24.64], R8 ;  /* 0x0000000818009986 */ /* 0x0019e2000c101d0a */
[----:B------:R-:W-:Y:S05]  /*0a10*/  BRA.U !UP0, `(.L_x_4412) ;  /* 0xfffffff508f07547 */ /* 0x000fea000b83ffff */
[----:B------:R-:W-:Y:S05]  /*0a20*/  EXIT ;  /* 0x000000000000794d */ /* 0x000fea0003800000 */
.L_x_4411:
        /* <DEDUP_REMOVED lines=8> */
.L_x_4413:
        /* <DEDUP_REMOVED lines=92> */
.L_x_4414:
        /* <DEDUP_REMOVED lines=9> */
.L_x_4803:


//--------------------- .text._ZN2at6native57_GLOBAL__N__f3eca4a2_24_ForeachBinaryOpScalar_cu_86b9896c25multi_tensor_apply_kernelINS1_18TensorListMetadataILi1EEENS1_21BinaryOpScalarFunctorIfLi1ELi1ELi0EEEJSt10multipliesIfEfEEEvT_T0_DpT1_ --------------------------
	.section	.text._ZN2at6native57_GLOBAL__N__f3eca4a2_24_ForeachBinaryOpScalar_cu_86b9896c25multi_tensor_apply_kernelINS1_18TensorListMetadataILi1EEENS1_21BinaryOpScalarFunctorIfLi1ELi1ELi0EEEJSt10multipliesIfEfEEEvT_T0_DpT1_,"ax",@progbits
	.align	128
.text._ZN2at6native57_GLOBAL__N__f3eca4a2_24_ForeachBinaryOpScalar_cu_86b9896c25multi_tensor_apply_kernelINS1_18TensorListMetadataILi1EEENS1_21BinaryOpScalarFunctorIfLi1ELi1ELi0EEEJSt10multipliesIfEfEEEvT_T0_DpT1_:
        .type           _ZN2at6native57_GLOBAL__N__f3eca4a2_24_ForeachBinaryOpScalar_cu_86b9896c25multi_tensor_apply_kernelINS1_18TensorListMetadataILi1EEENS1_21BinaryOpScalarFunctorIfLi1ELi1ELi0EEEJSt10multipliesIfEfEEEvT_T0_DpT1_,@function
        .size           _ZN2at6native57_GLOBAL__N__f3eca4a2_24_ForeachBinaryOpScalar_cu_86b9896c25multi_tensor_apply_kernelINS1_18TensorListMetadataILi1EEENS1_21BinaryOpScalarFunctorIfLi1ELi1ELi0EEEJSt10multipliesIfEfEEEvT_T0_DpT1_,(.L_x_4804 - _ZN2at6native57_GLOBAL__N__f3eca4a2_24_ForeachBinaryOpScalar_cu_86b9896c25multi_tensor_apply_kernelINS1_18TensorListMetadataILi1EEENS1_21BinaryOpScalarFunctorIfLi1ELi1ELi0EEEJSt10multipliesIfEfEEEvT_T0_DpT1_)
        .other          _ZN2at6native57_GLOBAL__N__f3eca4a2_24_ForeachBinaryOpScalar_cu_86b9896c25multi_tensor_apply_kernelINS1_18TensorListMetadataILi1EEENS1_21BinaryOpScalarFunctorIfLi1ELi1ELi0EEEJSt10multipliesIfEfEEEvT_T0_DpT1_,@"STO_CUDA_ENTRY STV_DEFAULT"
_ZN2at6native57_GLOBAL__N__f3eca4a2_24_ForeachBinaryOpScalar_cu_86b9896c25multi_tensor_apply_kernelINS1_18TensorListMetadataILi1EEENS1_21BinaryOpScalarFunctorIfLi1ELi1ELi0EEEJSt10multipliesIfEfEEEvT_T0_DpT1_:
        /* <DEDUP_REMOVED lines=35> */
[----:B------:R-:W-:Y:S05]  /*0230*/  CALL.REL.NOINC `($__internal_98_$__cuda_sm20_div_u16) ;  /* 0x0000000800e87944 */ /* 0x000fea0003c00000 */
        /* <DEDUP_REMOVED lines=14> */
.L_x_4417:
        /* <DEDUP_REMOVED lines=37> */
[----:B--2---:R-:W-:-:S07]  /*0570*/  @!P2 FMUL.FTZ R27, R24, R27 ;  /* 0x0000001b181ba220 */ /* 0x004fce0000410000 */
[----:B------:R-:W4:Y:S01]  /*0580*/  @!P3 LDC R24, c[0x0][0x10ac] ;  /* 0x00042b00ff18bb82 */ /* 0x000f220000000800 */
[----:B------:R4:W-:Y:S01]  /*0590*/  @!P2 STG.E desc[UR6][R6.64], R27 ;  /* 0x0000001b0600a986 */ /* 0x0009e2000c101906 */
[----:B---3--:R-:W-:Y:S01]  /*05a0*/  @!P4 FMUL.FTZ R29, R21, R26 ;  /* 0x0000001a151dc220 */ /* 0x008fe20000410000 */
[----:B------:R-:W-:-:S04]  /*05b0*/  IMAD.SHL.U32 R21, R0, 0x4, RZ ;  /* 0x0000000400157824 */ /* 0x000fc800078e00ff */
[----:B------:R0:W-:Y:S01]  /*05c0*/  @!P4 STG.E desc[UR6][R10.64], R29 ;  /* 0x0000001d0a00c986 */ /* 0x0001e2000c101906 */
[----:B------:R-:W-:Y:S01]  /*05d0*/  IADD3 R26, P2, PT, R21, R28, RZ ;  /* 0x0000001c151a7210 */ /* 0x000fe20007f5e0ff */
[----:B------:R-:W-:-:S03]  /*05e0*/  IMAD.IADD R28, R0, 0x1, R28 ;  /* 0x00000001001c7824 */ /* 0x000fc600078e021c */
[----:B------:R-:W-:Y:S01]  /*05f0*/  ISETP.GE.U32.AND P4, PT, R26, R12, PT ;  /* 0x0000000c1a00720c */ /* 0x000fe20003f86070 */
[----:B----4-:R-:W-:Y:S01]  /*0600*/  @!P3 FMUL.FTZ R27, R23, R24 ;  /* 0x00000018171bb220 */ /* 0x010fe20000410000 */
        /* <DEDUP_REMOVED lines=11> */
[----:B-----5:R-:W-:Y:S01]  /*06c0*/  @!P1 FMUL.FTZ R25, R20, R25 ;  /* 0x0000001914199220 */ /* 0x020fe20000410000 */
        /* <DEDUP_REMOVED lines=28> */
[----:B0-----:R-:W-:Y:S01]  /*0890*/  @!P2 FMUL.FTZ R19, R19, R4 ;  /* 0x000000041313a220 */ /* 0x001fe20000410000 */
[----:B------:R-:W-:Y:S02]  /*08a0*/  VIADD R4, R14, 0x1 ;  /* 0x000000010e047836 */ /* 0x000fe40000000000 */
[----:B--2---:R-:W-:Y:S01]  /*08b0*/  @!P4 FMUL.FTZ R5, R24, R5 ;  /* 0x000000051805c220 */ /* 0x004fe20000410000 */
[----:B---3--:R-:W-:-:S04]  /*08c0*/  @!P5 FMUL.FTZ R25, R20, R25 ;  /* 0x000000191419d220 */ /* 0x008fc80000410000 */
[----:B------:R1:W-:Y:S01]  /*08d0*/  @!P4 STG.E desc[UR6][R6.64], R5 ;  /* 0x000000050600c986 */ /* 0x0003e2000c101906 */
[----:B------:R-:W-:Y:S01]  /*08e0*/  LOP3.LUT R4, R4, 0x1fffe, RZ, 0xc0, !PT ;  /* 0x0001fffe04047812 */ /* 0x000fe200078ec0ff */
[----:B----4-:R-:W-:Y:S02]  /*08f0*/  @!P3 FMUL.FTZ R17, R17, R26 ;  /* 0x0000001a1111b220 */ /* 0x010fe40000410000 */
        /* <DEDUP_REMOVED lines=8> */
.L_x_4416:
        /* <DEDUP_REMOVED lines=34> */
[----:B0-----:R-:W-:Y:S01]  /*0ba0*/  FMUL.FTZ R15, R10, UR4 ;  /* 0x000000040a0f7c20 */ /* 0x001fe20008410000 */
[----:B--2---:R-:W-:Y:S01]  /*0bb0*/  FMUL.FTZ R13, R0, UR4 ;  /* 0x00000004000d7c20 */ /* 0x004fe20008410000 */
[----:B---3--:R-:W-:-:S04]  /*0bc0*/  FMUL.FTZ R11, R11, UR4 ;  /* 0x000000040b0b7c20 */ /* 0x008fc80008410000 */
[----:B------:R0:W-:Y:S04]  /*0bd0*/  @!P0 STG.E desc[UR6][R2.64], R13 ;  /* 0x0000000d02008986 */ /* 0x0001e8000c101906 */
[----:B------:R0:W-:Y:S01]  /*0be0*/  @!P1 STG.E desc[UR6][R4.64], R15 ;  /* 0x0000000f04009986 */ /* 0x0001e2000c101906 */
[----:B----4-:R-:W-:-:S03]  /*0bf0*/  FMUL.FTZ R17, R12, UR4 ;  /* 0x000000040c117c20 */ /* 0x010fc60008410000 */
[----:B------:R0:W-:Y:S01]  /*0c00*/  @!P2 STG.E desc[UR6][R6.64], R11 ;  /* 0x0000000b0600a986 */ /* 0x0001e2000c101906 */
[----:B------:R-:W-:Y:S05]  /*0c10*/  @P3 EXIT ;  /* 0x000000000000394d */ /* 0x000fea0003800000 */
[----:B------:R-:W-:Y:S01]  /*0c20*/  STG.E desc[UR6][R8.64], R17 ;  /* 0x0000001108007986 */ /* 0x000fe2000c101906 */
[----:B------:R-:W-:Y:S05]  /*0c30*/  EXIT ;  /* 0x000000000000794d */ /* 0x000fea0003800000 */
.L_x_4415:
        /* <DEDUP_REMOVED lines=8> */
.L_x_4418:
        /* <DEDUP_REMOVED lines=11> */
[----:B-1----:R-:W-:Y:S01]  /*0d70*/  FMUL.FTZ R4, R4, UR5 ;  /* 0x0000000504047c20 */ /* 0x002fe20008410000 */
[----:B------:R-:W-:Y:S01]  /*0d80*/  FMUL.FTZ R5, R5, UR5 ;  /* 0x0000000505057c20 */ /* 0x000fe20008410000 */
[----:B------:R-:W-:Y:S01]  /*0d90*/  FMUL.FTZ R6, R6, UR5 ;  /* 0x0000000506067c20 */ /* 0x000fe20008410000 */
[----:B------:R-:W-:-:S05]  /*0da0*/  FMUL.FTZ R7, R7, UR5 ;  /* 0x0000000507077c20 */ /* 0x000fca0008410000 */
[----:B------:R2:W-:Y:S04]  /*0db0*/  STG.E.128 desc[UR6][R8.64], R4 ;  /* 0x0000000408007986 */ /* 0x0005e8000c101d06 */
[----:B------:R-:W-:Y:S05]  /*0dc0*/  @!P0 BRA P1, `(.L_x_4418) ;  /* 0xfffffffc00bc8947 */ /* 0x000fea000083ffff */
[----:B------:R-:W-:Y:S05]  /*0dd0*/  EXIT ;  /* 0x000000000000794d */ /* 0x000fea0003800000 */
        .weak           $__internal_98_$__cuda_sm20_div_u16
        .type           $__internal_98_$__cuda_sm20_div_u16,@function
        .size           $__internal_98_$__cuda_sm20_div_u16,(.L_x_4804 - $__internal_98_$__cuda_sm20_div_u16)
$__internal_98_$__cuda_sm20_div_u16:
        /* <DEDUP_REMOVED lines=18> */
[----:B------:R-:W-:Y:S06]  /*0f00*/  RET.REL.NODEC R6 `(_ZN2at6native57_GLOBAL__N__f3eca4a2_24_ForeachBinaryOpScalar_cu_86b9896c25multi_tensor_apply_kernelINS1_18TensorListMetadataILi1EEENS1_21BinaryOpScalarFunctorIfLi1ELi1ELi0EEEJSt10multipliesIfEfEEEvT_T0_DpT1_) ;  /* 0xfffffff0063c7950 */ /* 0x000fec0003c3ffff */
.L_x_4419:
        /* <DEDUP_REMOVED lines=15> */
.L_x_4804:


//--------------------- .text._ZN2at6native57_GLOBAL__N__f3eca4a2_24_ForeachBinaryOpScalar_cu_86b9896c25multi_tensor_apply_kernelINS1_18TensorListMetadataILi1EEENS1_21BinaryOpScalarFunctorIdLi1ELi1ELi0EEEJSt10multipliesIdEdEEEvT_T0_DpT1_ --------------------------
	.section	.text._ZN2at6native57_GLOBAL__N__f3eca4a2_24_ForeachBinaryOpScalar_cu_86b9896c25multi_tensor_apply_kernelINS1_18TensorListMetadataILi1EEENS1_21BinaryOpScalarFunctorIdLi1ELi1ELi0EEEJSt10multipliesIdEdEEEvT_T0_DpT1_,"ax",@progbits
	.align	128
.text._ZN2at6native57_GLOBAL__N__f3eca4a2_24_ForeachBinaryOpScalar_cu_86b9896c25multi_tensor_apply_kernelINS1_18TensorListMetadataILi1EEENS1_21BinaryOpScalarFunctorIdLi1ELi1ELi0EEEJSt10multipliesIdEdEEEvT_T0_DpT1_:
        .type           _ZN2at6native57_GLOBAL__N__f3eca4a2_24_ForeachBinaryOpScalar_cu_86b9896c25multi_tensor_apply_kernelINS1_18TensorListMetadataILi1EEENS1_21BinaryOpScalarFunctorIdLi1ELi1ELi0EEEJSt10multipliesIdEdEEEvT_T0_DpT1_,@function
        .size           _ZN2at6native57_GLOBAL__N__f3eca4a2_24_ForeachBinaryOpScalar_cu_86b9896c25multi_tensor_apply_kernelINS1_18TensorListMetadataILi1EEENS1_21BinaryOpScalarFunctorIdLi1ELi1ELi0EEEJSt10multipliesIdEdEEEvT_T0_DpT1_,(.L_x_4806 - _ZN2at6native57_GLOBAL__N__f3eca4a2_24_ForeachBinaryOpScalar_cu_86b9896c25multi_tensor_apply_kernelINS1_18TensorListMetadataILi1EEENS1_21BinaryOpScalarFunctorIdLi1ELi1ELi0EEEJSt10multipliesIdEdEEEvT_T0_DpT1_)
        .other          _ZN2at6native57_GLOBAL__N__f3eca4a2_24_ForeachBinaryOpScalar_cu_86b9896c25multi_tensor_apply_kernelINS1_18TensorListMetadataILi1EEENS1_21BinaryOpScalarFunctorIdLi1ELi1ELi0EEEJSt10multipliesIdEdEEEvT_T0_DpT1_,@"STO_CUDA_ENTRY STV_DEFAULT"
_ZN2at6native57_GLOBAL__N__f3eca4a2_24_ForeachBinaryOpScalar_cu_86b9896c25multi_tensor_apply_kernelINS1_18TensorListMetadataILi1EEENS1_21BinaryOpScalarFunctorIdLi1ELi1ELi0EEEJSt10multipliesIdEdEEEvT_T0_DpT1_:
        /* <DEDUP_REMOVED lines=35> */
[----:B------:R-:W-:Y:S05]  /*0230*/  CALL.REL.NOINC `($__internal_99_$__cuda_sm20_div_u16) ;  /* 0x00000010000c7944 */ /* 0x000fea0003c00000 */
        /* <DEDUP_REMOVED lines=13> */
.L_x_4422:
        /* <DEDUP_REMOVED lines=47> */
[----:B--2---:R0:W1:Y:S06]  /*0600*/  @!P1 DMUL R18, R14, R18 ;  /* 0x000000120e129228 */ /* 0x00406c0000000000 */
[----:B0-----:R-:W3:Y:S01]  /*0610*/  @!P0 LDC.64 R14, c[0x0][0x10b0] ;  /* 0x00042c00ff0e8b82 */ /* 0x001ee20000000a00 */
[----:B-1----:R0:W-:Y:S01]  /*0620*/  @!P1 STG.E.64 desc[UR12][R26.64], R18 ;  /* 0x000000121a009986 */ /* 0x0021e2000c101b0c */
[----:B------:R-:W-:-:S15]  /*0630*/  LEA R22, P1, R23, R26, 0x3 ;  /* 0x0000001a17167211 */ /* 0x000fde00078218ff */
[----:B------:R-:W-:-:S15]  /*0640*/  NOP ;  /* 0x0000000000007918 */ /* 0x000fde0000000000 */
[----:B------:R-:W-:-:S15]  /*0650*/  NOP ;  /* 0x0000000000007918 */ /* 0x000fde0000000000 */
[----:B------:R-:W-:-:S11]  /*0660*/  NOP ;  /* 0x0000000000007918 */ /* 0x000fd60000000000 */
[----:B---3--:R1:W2:Y:S02]  /*0670*/  @!P0 DMUL R14, R16, R14 ;  /* 0x0000000e100e8228 */ /* 0x0082a40000000000 */
[----:B-1----:R-:W4:-:S15]  /*0680*/  @!P2 LDC.64 R16, c[0x0][0x10b0] ;  /* 0x00042c00ff10ab82 */ /* 0x002f1e0000000a00 */
[----:B------:R-:W-:-:S15]  /*0690*/  NOP ;  /* 0x0000000000007918 */ /* 0x000fde0000000000 */
[----:B------:R-:W-:-:S15]  /*06a0*/  NOP ;  /* 0x0000000000007918 */ /* 0x000fde0000000000 */
[----:B------:R-:W-:-:S15]  /*06b0*/  NOP ;  /* 0x0000000000007918 */ /* 0x000fde0000000000 */
[----:B------:R-:W-:-:S02]  /*06c0*/  NOP ;  /* 0x0000000000007918 */ /* 0x000fc40000000000 */
[----:B----4-:R1:W3:Y:S02]  /*06d0*/  @!P2 DMUL R16, R20, R16 ;  /* 0x000000101410a228 */ /* 0x0102e40000000000 */
        /* <DEDUP_REMOVED lines=23> */
[----:B-----5:R2:W3:Y:S02]  /*0850*/  @!P3 DMUL R20, R12, R20 ;  /* 0x000000140c14b228 */ /* 0x0204e40000000000 */
        /* <DEDUP_REMOVED lines=39> */
[----:B----4-:R0:W1:Y:S02]  /*0ad0*/  @!P1 DMUL R12, R12, R22 ;  /* 0x000000160c0c9228 */ /* 0x0100640000000000 */
[----:B0-----:R-:W5:Y:S02]  /*0ae0*/  @!P0 LDC.64 R22, c[0x0][0x10b0] ;  /* 0x00042c00ff168b82 */ /* 0x001f640000000a00 */
[----:B-1----:R1:W-:-:S15]  /*0af0*/  @!P1 STG.E.64 desc[UR12][R4.64], R12 ;  /* 0x0000000c04009986 */ /* 0x0023de000c101b0c */
[----:B------:R-:W-:-:S15]  /*0b00*/  NOP ;  /* 0x0000000000007918 */ /* 0x000fde0000000000 */
[----:B------:R-:W-:-:S15]  /*0b10*/  NOP ;  /* 0x0000000000007918 */ /* 0x000fde0000000000 */
[----:B------:R-:W-:-:S15]  /*0b20*/  NOP ;  /* 0x0000000000007918 */ /* 0x000fde0000000000 */
[----:B-----5:R0:W4:Y:S02]  /*0b30*/  @!P0 DMUL R18, R18, R22 ;  /* 0x0000001612128228 */ /* 0x0201240000000000 */
[----:B0-----:R-:W2:Y:S01]  /*0b40*/  @!P2 LDC.64 R22, c[0x0][0x10b0] ;  /* 0x00042c00ff16ab82 */ /* 0x001ea20000000a00 */
[----:B----4-:R1:W-:-:S15]  /*0b50*/  @!P0 STG.E.64 desc[UR12][R10.64], R18 ;  /* 0x000000120a008986 */ /* 0x0103de000c101b0c */
        /* <DEDUP_REMOVED lines=14> */
.L_x_4421:
        /* <DEDUP_REMOVED lines=39> */
[----:B--2---:R-:W0:Y:S03]  /*0eb0*/  DMUL R6, R6, UR4 ;  /* 0x0000000406067c28 */ /* 0x004e260008000000 */
[----:B0-----:R0:W-:-:S15]  /*0ec0*/  @!P0 STG.E.64 desc[UR12][R4.64], R6 ;  /* 0x0000000604008986 */ /* 0x0011de000c101b0c */
[----:B------:R-:W-:-:S15]  /*0ed0*/  NOP ;  /* 0x0000000000007918 */ /* 0x000fde0000000000 */
[----:B------:R-:W-:-:S15]  /*0ee0*/  NOP ;  /* 0x0000000000007918 */ /* 0x000fde0000000000 */
[----:B------:R-:W-:-:S15]  /*0ef0*/  NOP ;  /* 0x0000000000007918 */ /* 0x000fde0000000000 */
[----:B------:R-:W-:-:S01]  /*0f00*/  NOP ;  /* 0x0000000000007918 */ /* 0x000fc20000000000 */
[----:B---3--:R-:W1:Y:S02]  /*0f10*/  DMUL R2, R2, UR4 ;  /* 0x0000000402027c28 */ /* 0x008e640008000000 */
[----:B-1----:R0:W-:-:S15]  /*0f20*/  @!P2 STG.E.64 desc[UR12][R14.64], R2 ;  /* 0x000000020e00a986 */ /* 0x0021de000c101b0c */
[----:B------:R-:W-:-:S15]  /*0f30*/  NOP ;  /* 0x0000000000007918 */ /* 0x000fde0000000000 */
[----:B------:R-:W-:-:S15]  /*0f40*/  NOP ;  /* 0x0000000000007918 */ /* 0x000fde0000000000 */
[----:B------:R-:W-:-:S15]  /*0f50*/  NOP ;  /* 0x0000000000007918 */ /* 0x000fde0000000000 */
[----:B------:R-:W-:-:S02]  /*0f60*/  NOP ;  /* 0x0000000000007918 */ /* 0x000fc40000000000 */
[----:B----4-:R-:W1:Y:S02]  /*0f70*/  DMUL R8, R8, UR4 ;  /* 0x0000000408087c28 */ /* 0x010e640008000000 */
[----:B-1----:R0:W-:-:S15]  /*0f80*/  @!P3 STG.E.64 desc[UR12][R12.64], R8 ;  /* 0x000000080c00b986 */ /* 0x0021de000c101b0c */
[----:B------:R-:W-:-:S15]  /*0f90*/  NOP ;  /* 0x0000000000007918 */ /* 0x000fde0000000000 */
[----:B------:R-:W-:-:S15]  /*0fa0*/  NOP ;  /* 0x0000000000007918 */ /* 0x000fde0000000000 */
[----:B------:R-:W-:-:S15]  /*0fb0*/  NOP ;  /* 0x0000000000007918 */ /* 0x000fde0000000000 */
[----:B------:R-:W-:-:S02]  /*0fc0*/  NOP ;  /* 0x0000000000007918 */ /* 0x000fc40000000000 */
[----:B-----5:R-:W1:Y:S02]  /*0fd0*/  DMUL R10, R10, UR4 ;  /* 0x000000040a0a7c28 */ /* 0x020e640008000000 */
[----:B01----:R-:W-:Y:S05]  /*0fe0*/  @P1 EXIT ;  /* 0x000000000000194d */ /* 0x003fea0003800000 */
[----:B------:R-:W-:Y:S01]  /*0ff0*/  STG.E.64 desc[UR12][R16.64], R10 ;  /* 0x0000000a10007986 */ /* 0x000fe2000c101b0c */
[----:B------:R-:W-:Y:S05]  /*1000*/  EXIT ;  /* 0x000000000000794d */ /* 0x000fea0003800000 */
.L_x_4420:
        /* <DEDUP_REMOVED lines=8> */
.L_x_4423:
        /* <DEDUP_REMOVED lines=30> */
        .weak           $__internal_99_$__cuda_sm20_div_u16
        .type           $__internal_99_$__cuda_sm20_div_u16,@function
        .size           $__internal_99_$__cuda_sm20_div_u16,(.L_x_4806 - $__internal_99_$__cuda_sm20_div_u16)
$__internal_99_$__cuda_sm20_div_u16:
        /* <DEDUP_REMOVED lines=19> */
[----:B------:R-:W-:Y:S05]  /*13a0*/  RET.REL.NODEC R4 `(_ZN2at6native57_GLOBAL__N__f3eca4a2_24_ForeachBinaryOpScalar_cu_86b9896c25multi_tensor_apply_kernelINS1_18TensorListMetadataILi1EEENS1_21BinaryOpScalarFunctorIdLi1ELi1ELi0EEEJSt10multipliesIdEdEEEvT_T0_DpT1_) ;  /* 0xffffffec04147950 */ /* 0x000fea0003c3ffff */
.L_x_4424:
        /* <DEDUP_REMOVED lines=13> */
.L_x_4806:


//--------------------- .text._ZN2at6native57_GLOBAL__N__f3eca4a2_24_ForeachBinaryOpScalar_cu_86b9896c25multi_tensor_apply_kernelINS1_18TensorListMetadataILi1EEENS1_21BinaryOpScalarFunctorIsLi1ELi1ELi0EEEJSt10multipliesIsEsEEEvT_T0_DpT1_ --------------------------
	.section	.text._ZN2at6native57_GLOBAL__N__f3eca4a2_24_ForeachBinaryOpScalar_cu_86b9896c25multi_tensor_apply_kernelINS1_18TensorListMetadataILi1EEENS1_21BinaryOpScalarFunctorIsLi1ELi1ELi0EEEJSt10multipliesIsEsEEEvT_T0_DpT1_,"ax",@progbits
	.align	128
.text._ZN2at6native57_GLOBAL__N__f3eca4a2_24_ForeachBinaryOpScalar_cu_86b9896c25multi_tensor_apply_kernelINS1_18TensorListMetadataILi1EEENS1_21BinaryOpScalarFunctorIsLi1ELi1ELi0EEEJSt10multipliesIsEsEEEvT_T0_DpT1_:
        .type           _ZN2at6native57_GLOBAL__N__f3eca4a2_24_ForeachBinaryOpScalar_cu_86b9896c25multi_tensor_apply_kernelINS1_18TensorListMetadataILi1EEENS1_21BinaryOpScalarFunctorIsLi1ELi1ELi0EEEJSt10multipliesIsEsEEEvT_T0_DpT1_,@function
        .size           _ZN2at6native57_GLOBAL__N__f3eca4a2_24_ForeachBinaryOpScalar_cu_86b9896c25multi_tensor_apply_kernelINS1_18TensorListMetadataILi1EEENS1_21BinaryOpScalarFunctorIsLi1ELi1ELi0EEEJSt10multipliesIsEsEEEvT_T0_DpT1_,(.L_x_4808 - _ZN2at6native57_GLOBAL__N__f3eca4a2_24_ForeachBinaryOpScalar_cu_86b9896c25multi_tensor_apply_kernelINS1_18TensorListMetadataILi1EEENS1_21BinaryOpScalarFunctorIsLi1ELi1ELi0EEEJSt10multipliesIsEsEEEvT_T0_DpT1_)
        .other          _ZN2at6native57_GLOBAL__N__f3eca4a2_24_ForeachBinaryOpScalar_cu_86b9896c25multi_tensor_apply_kernelINS1_18TensorListMetadataILi1EEENS1_21BinaryOpScalarFunctorIsLi1ELi1ELi0EEEJSt10multipliesIsEsEEEvT_T0_DpT1_,@"STO_CUDA_ENTRY STV_DEFAULT"
_ZN2at6native57_GLOBAL__N__f3eca4a2_24_ForeachBinaryOpScalar_cu_86b9896c25multi_tensor_apply_kernelINS1_18TensorListMetadataILi1EEENS1_21BinaryOpScalarFunctorIsLi1ELi1ELi0EEEJSt10multipliesIsEsEEEvT_T0_DpT1_:
        /* <DEDUP_REMOVED lines=36> */
[----:B------:R-:W-:Y:S05]  /*0240*/  CALL.REL.NOINC `($__internal_100_$__cuda_sm20_div_u16) ;  /* 0x0000000c00947944 */ /* 0x000fea0003c00000 */
        /* <DEDUP_REMOVED lines=16> */
.L_x_4427:
[----:B0-----:R-:W-:Y:S01]  /*0350*/  IADD3 R20, P1, PT, R0, UR6, RZ ;  /* 0x0000000600147c10 */ /* 0x001fe2000ff3e0ff */
[----:B------:R-:W-:Y:S01]  /*0360*/  USHF.L.U32 UR10, UR14, 0x1, URZ ;  /* 0x000000010e0a7899 */ /* 0x000fe200080006ff */
[----:B------:R-:W-:Y:S01]  /*0370*/  PRMT R18, RZ, 0x7610, R18 ;  /* 0x00007610ff127816 */ /* 0x000fe20000000012 */
[----:B------:R-:W-:Y:S02]  /*0380*/  USHF.R.U32.HI UR15, URZ, 0x1f, UR14 ;  /* 0x0000001fff0f7899 */ /* 0x000fe4000801160e */
[C---:B------:R-:W-:Y:S01]  /*0390*/  IADD3 R14, P4, PT, R20.reuse, UR14, RZ ;  /* 0x0000000e140e7c10 */ /* 0x040fe2000ff9e0ff */
[----:B------:R-:W-:Y:S01]  /*03a0*/  IMAD.X R21, RZ, RZ, UR7, P1 ;  /* 0x00000007ff157e24 */ /* 0x000fe200088e06ff */
[----:B------:R-:W-:Y:S02]  /*03b0*/  ISETP.GE.U32.AND P2, PT, R20, UR16, PT ;  /* 0x0000001014007c0c */ /* 0x000fe4000bf46070 */
[----:B------:R-:W-:Y:S01]  /*03c0*/  ISETP.GE.U32.AND P3, PT, R14, UR16, PT ;  /* 0x000000100e007c0c */ /* 0x000fe2000bf66070 */
[----:B------:R-:W-:Y:S01]  /*03d0*/  IMAD.X R13, RZ, RZ, R21, P4 ;  /* 0x000000ffff0d7224 */ /* 0x000fe200020e0615 */
[----:B------:R-:W-:-:S02]  /*03e0*/  ISETP.GE.AND.EX P2, PT, R21, UR17, PT, P2 ;  /* 0x0000001115007c0c */ /* 0x000fc4000bf46320 */
[----:B------:R-:W-:Y:S02]  /*03f0*/  LEA R10, P1, R20, UR8, 0x1 ;  /* 0x00000008140a7c11 */ /* 0x000fe4000f8208ff */
[----:B------:R-:W-:Y:S02]  /*0400*/  ISETP.GE.AND.EX P3, PT, R13, UR17, PT, P3 ;  /* 0x000000110d007c0c */ /* 0x000fe4000bf66330 */
[----:B------:R-:W-:Y:S02]  /*0410*/  IADD3 R2, P6, PT, R14, UR14, RZ ;  /* 0x0000000e0e027c10 */ /* 0x000fe4000ffde0ff */
[----:B------:R-:W-:Y:S02]  /*0420*/  LEA.HI.X R11, R20, UR9, R21, 0x1, P1 ;  /* 0x00000009140b7c11 */ /* 0x000fe400088f0c15 */
[----:B------:R-:W-:Y:S01]  /*0430*/  IADD3 R4, P4, PT, R10, UR10, RZ ;  /* 0x0000000a0a047c10 */ /* 0x000fe2000ff9e0ff */
[----:B------:R-:W-:Y:S01]  /*0440*/  IMAD.X R3, RZ, RZ, R13, P6 ;  /* 0x000000ffff037224 */ /* 0x000fe200030e060d */
[C---:B------:R-:W-:Y:S01]  /*0450*/  ISETP.GE.U32.AND P5, PT, R2.reuse, UR16, PT ;  /* 0x0000001002007c0c */ /* 0x040fe2000bfa6070 */
[----:B------:R-:W2:Y:S01]  /*0460*/  @!P2 LDG.E.U16 R18, desc[UR12][R10.64] ;  /* 0x0000000c0a12a981 */ /* 0x000ea2000c1e1500 */
[----:B------:R-:W-:-:S02]  /*0470*/  IADD3 R6, P1, PT, R2, UR14, RZ ;  /* 0x0000000e02067c10 */ /* 0x000fc4000ff3e0ff */
[----:B------:R-:W-:Y:S02]  /*0480*/  PRMT R2, RZ, 0x7610, R2 ;  /* 0x00007610ff027816 */ /* 0x000fe40000000002 */
[----:B------:R-:W-:Y:S02]  /*0490*/  IADD3.X R5, PT, PT, R11, UR15, RZ, P4, !PT ;  /* 0x0000000f0b057c10 */ /* 0x000fe4000a7fe4ff */
[----:B------:R-:W-:Y:S01]  /*04a0*/  ISETP.GE.AND.EX P5, PT, R3, UR17, PT, P5 ;  /* 0x0000001103007c0c */ /* 0x000fe2000bfa6350 */
[----:B------:R-:W-:Y:S01]  /*04b0*/  IMAD.X R3, RZ, RZ, R3, P1 ;  /* 0x000000ffff037224 */ /* 0x000fe200008e0603 */
[----:B------:R-:W-:Y:S01]  /*04c0*/  ISETP.GE.U32.AND P4, PT, R6, UR16, PT ;  /* 0x0000001006007c0c */ /* 0x000fe2000bf86070 */
[----:B------:R-:W3:Y:S01]  /*04d0*/  @!P3 LDG.E.U16 R2, desc[UR12][R4.64] ;  /* 0x0000000c0402b981 */ /* 0x000ee2000c1e1500 */
[----:B------:R-:W-:Y:S02]  /*04e0*/  IADD3 R8, P1, PT, R4, UR10, RZ ;  /* 0x0000000a04087c10 */ /* 0x000fe4000ff3e0ff */
[----:B------:R-:W-:-:S02]  /*04f0*/  ISETP.GE.AND.EX P4, PT, R3, UR17, PT, P4 ;  /* 0x0000001103007c0c */ /* 0x000fc4000bf86340 */
[----:B------:R-:W-:Y:S02]  /*0500*/  PRMT R15, RZ, 0x7610, R15 ;  /* 0x00007610ff0f7816 */ /* 0x000fe4000000000f */
[----:B------:R-:W-:Y:S02]  /*0510*/  IADD3.X R9, PT, PT, R5, UR15, RZ, P1, !PT ;  /* 0x0000000f05097c10 */ /* 0x000fe40008ffe4ff */
[----:B------:R-:W-:Y:S02]  /*0520*/  IADD3 R6, P1, PT, R8, UR10, RZ ;  /* 0x0000000a08067c10 */ /* 0x000fe4000ff3e0ff */
[----:B------:R-:W-:Y:S01]  /*0530*/  PRMT R17, RZ, 0x7610, R17 ;  /* 0x00007610ff117816 */ /* 0x000fe20000000011 */
[----:B------:R-:W4:Y:S01]  /*0540*/  @!P5 LDG.E.U16 R15, desc[UR12][R8.64] ;  /* 0x0000000c080fd981 */ /* 0x000f22000c1e1500 */
[----:B------:R-:W-:-:S05]  /*0550*/  IADD3.X R7, PT, PT, R9, UR15, RZ, P1, !PT ;  /* 0x0000000f09077c10 */ /* 0x000fca0008ffe4ff */
[----:B------:R-:W5:Y:S01]  /*0560*/  @!P4 LDG.E.U16 R17, desc[UR12][R6.64] ;  /* 0x0000000c0611c981 */ /* 0x000f62000c1e1500 */
[----:B------:R-:W0:Y:S08]  /*0570*/  @!P2 LDC.U16 R19, c[0x0][0x10aa] ;  /* 0x00042a80ff13ab82 */ /* 0x000e300000000400 */
[----:B------:R-:W1:Y:S08]  /*0580*/  @!P3 LDC.U16 R22, c[0x0][0x10aa] ;  /* 0x00042a80ff16bb82 */ /* 0x000e700000000400 */
[----:B------:R-:W1:Y:S08]  /*0590*/  @!P5 LDC.U16 R3, c[0x0][0x10aa] ;  /* 0x00042a80ff03db82 */ /* 0x000e700000000400 */
[----:B------:R-:W3:Y:S01]  /*05a0*/  @!P4 LDC.U16 R16, c[0x0][0x10aa] ;  /* 0x00042a80ff10cb82 */ /* 0x000ee20000000400 */
[----:B------:R-:W-:-:S04]  /*05b0*/  IADD3 R20, P6, PT, R20, UR11, RZ ;  /* 0x0000000b14147c10 */ /* 0x000fc8000ffde0ff */
[----:B------:R-:W-:Y:S02]  /*05c0*/  ISETP.GE.U32.AND P1, PT, R20, UR16, PT ;  /* 0x0000001014007c0c */ /* 0x000fe4000bf26070 */
[----:B0-----:R-:W-:Y:S02]  /*05d0*/  @!P2 PRMT R19, R19, 0x9910, RZ ;  /* 0x000099101313a816 */ /* 0x001fe400000000ff */
[----:B-1----:R-:W-:Y:S02]  /*05e0*/  @!P3 PRMT R23, R22, 0x9910, RZ ;  /* 0x000099101617b816 */ /* 0x002fe400000000ff */
[----:B------:R-:W-:Y:S01]  /*05f0*/  @!P5 PRMT R3, R3, 0x9910, RZ ;  /* 0x000099100303d816 */ /* 0x000fe200000000ff */
[----:B------:R-:W-:Y:S02]  /*0600*/  IMAD.X R21, RZ, RZ, R21, P6 ;  /* 0x000000ffff157224 */ /* 0x000fe400030e0615 */
[----:B------:R-:W-:-:S03]  /*0610*/  IMAD.U32 R25, RZ, RZ, UR11 ;  /* 0x0000000bff197e24 */ /* 0x000fc6000f8e00ff */
[----:B------:R-:W-:Y:S01]  /*0620*/  ISETP.GE.AND.EX P1, PT, R21, UR17, PT, P1 ;  /* 0x0000001115007c0c */ /* 0x000fe2000bf26310 */
[----:B------:R-:W-:Y:S01]  /*0630*/  IMAD.U32 R21, RZ, RZ, UR11 ;  /* 0x0000000bff157e24 */ /* 0x000fe2000f8e00ff */
[----:B--2---:R-:W-:Y:S02]  /*0640*/  @!P2 PRMT R18, R18, 0x9910, RZ ;  /* 0x000099101212a816 */ /* 0x004fe400000000ff */
[----:B---3--:R-:W-:-:S03]  /*0650*/  @!P3 PRMT R20, R2, 0x9910, RZ ;  /* 0x000099100214b816 */ /* 0x008fc600000000ff */
[----:B------:R-:W-:Y:S02]  /*0660*/  @!P2 IMAD.MOV.U32 R2, RZ, RZ, R18 ;  /* 0x000000ffff02a224 */ /* 0x000fe400078e0012 */
[----:B------:R-:W-:Y:S02]  /*0670*/  @!P3 IMAD.MOV.U32 R18, RZ, RZ, R20 ;  /* 0x000000ffff12b224 */ /* 0x000fe400078e0014 */
[----:B------:R-:W-:Y:S01]  /*0680*/  @!P2 IMAD R19, R19, R2, RZ ;  /* 0x000000021313a224 */ /* 0x000fe200078e02ff */
[----:B------:R-:W-:Y:S01]  /*0690*/  @!P4 PRMT R20, R16, 0x9910, RZ ;  /* 0x000099101014c816 */ /* 0x000fe200000000ff */
[----:B------:R-:W-:Y:S02]  /*06a0*/  @!P3 IMAD R18, R23, R18, RZ ;  /* 0x000000121712b224 */ /* 0x000fe400078e02ff */
[----:B------:R-:W-:Y:S01]  /*06b0*/  @!P5 IMAD.MOV.U32 R16, RZ, RZ, R3 ;  /* 0x000000ffff10d224 */ /* 0x000fe200078e0003 */
[----:B----4-:R-:W-:Y:S01]  /*06c0*/  @!P5 PRMT R15, R15, 0x9910, RZ ;  /* 0x000099100f0fd816 */ /* 0x010fe200000000ff */
[----:B------:R-:W-:Y:S01]  /*06d0*/  @!P2 STG.E.U16 desc[UR12][R10.64], R19 ;  /* 0x000000130a00a986 */ /* 0x000fe2000c10150c */
[----:B------:R-:W-:-:S03]  /*06e0*/  IADD3 R14, P2, PT, R14, UR11, RZ ;  /* 0x0000000b0e0e7c10 */ /* 0x000fc6000ff5e0ff */
[----:B------:R0:W-:Y:S01]  /*06f0*/  @!P3 STG.E.U16 desc[UR12][R4.64], R18 ;  /* 0x000000120400b986 */ /* 0x0001e2000c10150c */
[----:B------:R-:W-:Y:S01]  /*0700*/  @!P5 IMAD R15, R16, R15, RZ ;  /* 0x0000000f100fd224 */ /* 0x000fe200078e02ff */
[----:B-----5:R-:W-:Y:S01]  /*0710*/  @!P4 PRMT R17, R17, 0x9910, RZ ;  /* 0x000099101111c816 */ /* 0x020fe200000000ff */
[----:B------:R-:W-:Y:S01]  /*0720*/  IMAD.X R13, RZ, RZ, R13, P2 ;  /* 0x000000ffff0d7224 */ /* 0x000fe200010e060d */
[----:B------:R-:W-:Y:S01]  /*0730*/  LEA R2, P6, R25, R10, 0x1 ;  /* 0x0000000a19027211 */ /* 0x000fe200078c08ff */
[----:B0-----:R-:W-:Y:S02]  /*0740*/  @!P5 IMAD.MOV.U32 R4, RZ, RZ, R8 ;  /* 0x000000ffff04d224 */ /* 0x001fe400078e0008 */
[----:B------:R-:W-:Y:S02]  /*0750*/  @!P5 IMAD.MOV.U32 R5, RZ, RZ, R9 ;  /* 0x000000ffff05d224 */ /* 0x000fe400078e0009 */
[----:B------:R-:W-:-:S03]  /*0760*/  @!P4 IMAD R17, R20, R17, RZ ;  /* 0x000000111411c224 */ /* 0x000fc600078e02ff */
[----:B------:R0:W-:Y:S01]  /*0770*/  @!P5 STG.E.U16 desc[UR12][R4.64], R15 ;  /* 0x0000000f0400d986 */ /* 0x0001e2000c10150c */
[C---:B------:R-:W-:Y:S02]  /*0780*/  IADD3 R9, P5, PT, R14.reuse, UR14, RZ ;  /* 0x0000000e0e097c10 */ /* 0x040fe4000ffbe0ff */
[----:B------:R-:W-:Y:S01]  /*0790*/  LEA.HI.X R3, R21, R11, RZ, 0x1, P6 ;  /* 0x0000000b15037211 */ /* 0x000fe200030f0cff */
[----:B------:R1:W-:Y:S01]  /*07a0*/  @!P4 STG.E.U16 desc[UR12][R6.64], R17 ;  /* 0x000000110600c986 */ /* 0x0003e2000c10150c */
[C---:B------:R-:W-:Y:S02]  /*07b0*/  IADD3 R10, P6, PT, R9.reuse, UR14, RZ ;  /* 0x0000000e090a7c10 */ /* 0x040fe4000ffde0ff */
[C---:B------:R-:W-:Y:S02]  /*07c0*/  ISETP.GE.U32.AND P3, PT, R14.reuse, UR16, PT ;  /* 0x000000100e007c0c */ /* 0x040fe4000bf66070 */
[----:B------:R-:W-:Y:S01]  /*07d0*/  ISETP.GE.U32.AND P4, PT, R9, UR16, PT ;  /* 0x0000001009007c0c */ /* 0x000fe2000bf86070 */
[----:B0-----:R-:W-:Y:S01]  /*07e0*/  IMAD.X R4, RZ, RZ, R13, P5 ;  /* 0x000000ffff047224 */ /* 0x001fe200028e060d */
[----:B------:R-:W-:-:S02]  /*07f0*/  LEA R8, P2, R14, UR8, 0x1 ;  /* 0x000000080e087c11 */ /* 0x000fc4000f8408ff */
[----:B------:R-:W-:Y:S02]  /*0800*/  ISETP.GE.AND.EX P3, PT, R13, UR17, PT, P3 ;  /* 0x000000110d007c0c */ /* 0x000fe4000bf66330 */
[----:B------:R-:W-:Y:S01]  /*0810*/  ISETP.GE.AND.EX P4, PT, R4, UR17, PT, P4 ;  /* 0x0000001104007c0c */ /* 0x000fe2000bf86340 */
[----:B------:R-:W-:Y:S01]  /*0820*/  IMAD.X R4, RZ, RZ, R4, P6 ;  /* 0x000000ffff047224 */ /* 0x000fe200030e0604 */
[--C-:B------:R-:W-:Y:S02]  /*0830*/  LEA.HI.X R9, R14, UR9, R13.reuse, 0x1, P2 ;  /* 0x000000090e097c11 */ /* 0x100fe400090f0c0d */
[----:B------:R-:W-:Y:S01]  /*0840*/  ISETP.GE.U32.AND P2, PT, R10, UR16, PT ;  /* 0x000000100a007c0c */ /* 0x000fe2000bf46070 */
[----:B------:R-:W-:Y:S01]  /*0850*/  IMAD.U32 R5, RZ, RZ, UR14 ;  /* 0x0000000eff057e24 */ /* 0x000fe2000f8e00ff */
[----:B------:R-:W-:Y:S02]  /*0860*/  PRMT R13, RZ, 0x7610, R13 ;  /* 0x00007610ff0d7816 */ /* 0x000fe4000000000d */
[----:B-1----:R-:W-:-:S02]  /*0870*/  IADD3 R6, P5, PT, R8, UR10, RZ ;  /* 0x0000000a08067c10 */ /* 0x002fc4000ffbe0ff */
[----:B------:R-:W-:Y:S02]  /*0880*/  ISETP.GE.AND.EX P2, PT, R4, UR17, PT, P2 ;  /* 0x0000001104007c0c */ /* 0x000fe4000bf46320 */
[----:B------:R-:W-:Y:S01]  /*0890*/  PRMT R14, RZ, 0x7610, R14 ;  /* 0x00007610ff0e7816 */ /* 0x000fe2000000000e */
[----:B------:R-:W-:Y:S01]  /*08a0*/  IMAD.U32 R15, RZ, RZ, UR14 ;  /* 0x0000000eff0f7e24 */ /* 0x000fe2000f8e00ff */
[----:B------:R-:W-:Y:S01]  /*08b0*/  LEA R4, P6, R5, R6, 0x1 ;  /* 0x0000000605047211 */ /* 0x000fe200078c08ff */
[----:B------:R-:W2:Y:S01]  /*08c0*/  @!P1 LDG.E.U16 R13, desc[UR12][R2.64] ;  /* 0x0000000c020d9981 */ /* 0x000ea2000c1e1500 */
[----:B------:R-:W-:Y:S02]  /*08d0*/  IADD3.X R7, PT, PT, R9, UR15, RZ, P5, !PT ;  /* 0x0000000f09077c10 */ /* 0x000fe4000affe4ff */
[----:B------:R-:W-:Y:S01]  /*08e0*/  PRMT R11, RZ, 0x7610, R11 ;  /* 0x00007610ff0b7816 */ /* 0x000fe2000000000b */
[----:B------:R-:W3:Y:S01]  /*08f0*/  @!P3 LDG.E.U16 R14, desc[UR12][R8.64] ;  /* 0x0000000c080eb981 */ /* 0x000ee2000c1e1500 */
[----:B------:R-:W-:-:S02]  /*0900*/  PRMT R10, RZ, 0x7610, R10 ;  /* 0x00007610ff0a7816 */ /* 0x000fc4000000000a */
[----:B------:R-:W-:Y:S02]  /*0910*/  LEA.HI.X R5, R15, R7, RZ, 0x1, P6 ;  /* 0x000000070f057211 */ /* 0x000fe400030f0cff */
[----:B------:R-:W4:Y:S04]  /*0920*/  @!P4 LDG.E.U16 R11, desc[UR12][R6.64] ;  /* 0x0000000c060bc981 */ /* 0x000f28000c1e1500 */
[----:B------:R-:W5:Y:S01]  /*0930*/  @!P2 LDG.E.U16 R10, desc[UR12][R4.64] ;  /* 0x0000000c040aa981 */ /* 0x000f62000c1e1500 */
[----:B------:R-:W0:Y:S08]  /*0940*/  @!P1 LDC.U16 R15, c[0x0][0x10aa] ;  /* 0x00042a80ff0f9b82 */ /* 0x000e300000000400 */
[----:B------:R-:W1:Y:S08]  /*0950*/  @!P3 LDC.U16 R17, c[0x0][0x10aa] ;  /* 0x00042a80ff11bb82 */ /* 0x000e700000000400 */
[----:B------:R-:W1:Y:S08]  /*0960*/  @!P2 LDC.U16 R19, c[0x0][0x10aa] ;  /* 0x00042a80ff13ab82 */ /* 0x000e700000000400 */
[----:B------:R-:W1:Y:S01]  /*0970*/  @!P4 LDC.U16 R18, c[0x0][0x10aa] ;  /* 0x00042a80ff12cb82 */ /* 0x000e620000000400 */
[----:B0-----:R-:W-:-:S02]  /*0980*/  @!P1 PRMT R16, R15, 0x9910, RZ ;  /* 0x000099100f109816 */ /* 0x001fc400000000ff */
[----:B-1----:R-:W-:Y:S02]  /*0990*/  @!P3 PRMT R17, R17, 0x9910, RZ ;  /* 0x000099101111b816 */ /* 0x002fe400000000ff */
[----:B------:R-:W-:Y:S01]  /*09a0*/  @!P2 PRMT R19, R19, 0x9910, RZ ;  /* 0x000099101313a816 */ /* 0x000fe200000000ff */
[----:B------:R-:W-:Y:S01]  /*09b0*/  UIADD3 UR4, UP0, UPT, UR4, 0x2, URZ ;  /* 0x0000000204047890 */ /* 0x000fe2000ff1e0ff */
[----:B------:R-:W-:-:S03]  /*09c0*/  @!P4 PRMT R18, R18, 0x9910, RZ ;  /* 0x000099101212c816 */ /* 0x000fc600000000ff */
[----:B------:R-:W-:Y:S02]  /*09d0*/  UIADD3.X UR5, UPT, UPT, URZ, UR5, URZ, UP0, !UPT ;  /* 0x00000005ff057290 */ /* 0x000fe400087fe4ff */
[----:B------:R-:W-:-:S04]  /*09e0*/  ULEA UR6, UP0, UR11, UR6, 0x1 ;  /* 0x000000060b067291 */ /* 0x000fc8000f8008ff */
[----:B------:R-:W-:Y:S01]  /*09f0*/  ULEA.HI.X UR7, UR11, UR7, URZ, 0x1, UP0 ;  /* 0x000000070b077291 */ /* 0x000fe200080f0cff */
[----:B--2---:R-:W-:Y:S02]  /*0a00*/  @!P1 PRMT R13, R13, 0x9910, RZ ;  /* 0x000099100d0d9816 */ /* 0x004fe400000000ff */
[----:B---3--:R-:W-:-:S03]  /*0a10*/  @!P3 PRMT R14, R14, 0x9910, RZ ;  /* 0x000099100e0eb816 */ /* 0x008fc600000000ff */
[----:B------:R-:W-:Y:S02]  /*0a20*/  @!P1 IMAD R13, R16, R13, RZ ;  /* 0x0000000d100d9224 */ /* 0x000fe400078e02ff */
[----:B------:R-:W-:Y:S01]  /*0a30*/  @!P3 IMAD.MOV.U32 R16, RZ, RZ, R17 ;  /* 0x000000ffff10b224 */ /* 0x000fe200078e0011 */
[----:B----4-:R-:W-:Y:S01]  /*0a40*/  @!P4 PRMT R15, R11, 0x9910, RZ ;  /* 0x000099100b0fc816 */ /* 0x010fe200000000ff */
[----:B------:R-:W-:Y:S01]  /*0a50*/  @!P3 IMAD.MOV.U32 R11, RZ, RZ, R14 ;  /* 0x000000ffff0bb224 */ /* 0x000fe200078e000e */
[----:B-----5:R-:W-:Y:S01]  /*0a60*/  @!P2 PRMT R17, R10, 0x9910, RZ ;  /* 0x000099100a11a816 */ /* 0x020fe200000000ff */
[----:B------:R-:W-:Y:S02]  /*0a70*/  @!P2 IMAD.MOV.U32 R10, RZ, RZ, R19 ;  /* 0x000000ffff0aa224 */ /* 0x000fe400078e0013 */
[----:B------:R-:W-:Y:S02]  /*0a80*/  @!P3 IMAD R11, R16, R11, RZ ;  /* 0x0000000b100bb224 */ /* 0x000fe400078e02ff */
[----:B------:R-:W-:-:S02]  /*0a90*/  @!P4 IMAD R15, R18, R15, RZ ;  /* 0x0000000f120fc224 */ /* 0x000fc400078e02ff */
[----:B------:R-:W-:Y:S01]  /*0aa0*/  @!P2 IMAD R17, R10, R17, RZ ;  /* 0x000000110a11a224 */ /* 0x000fe200078e02ff */
[----:B------:R1:W-:Y:S01]  /*0ab0*/  @!P1 STG.E.U16 desc[UR12][R2.64], R13 ;  /* 0x0000000d02009986 */ /* 0x0003e2000c10150c */
[----:B------:R-:W-:-:S03]  /*0ac0*/  ISETP.NE.U32.AND P1, PT, R12, UR4, PT ;  /* 0x000000040c007c0c */ /* 0x000fc6000bf25070 */
[----:B------:R1:W-:Y:S04]  /*0ad0*/  @!P3 STG.E.U16 desc[UR12][R8.64], R11 ;  /* 0x0000000b0800b986 */ /* 0x0003e8000c10150c */
[----:B------:R1:W-:Y:S04]  /*0ae0*/  @!P4 STG.E.U16 desc[UR12][R6.64], R15 ;  /* 0x0000000f0600c986 */ /* 0x0003e8000c10150c */
[----:B------:R1:W-:Y:S01]  /*0af0*/  @!P2 STG.E.U16 desc[UR12][R4.64], R17 ;  /* 0x000000110400a986 */ /* 0x0003e2000c10150c */
[----:B------:R-:W-:-:S13]  /*0b00*/  ISETP.NE.AND.EX P1, PT, RZ, UR5, PT, P1 ;  /* 0x00000005ff007c0c */ /* 0x000fda000bf25310 */
[----:B-1----:R-:W-:Y:S05]  /*0b10*/  @P1 BRA `(.L_x_4427) ;  /* 0xfffffff8000c1947 */ /* 0x002fea000383ffff */
.L_x_4426:
[----:B------:R-:W-:Y:S05]  /*0b20*/  @!P0 EXIT ;  /* 0x000000000000894d */ /* 0x000fea0003800000 */
[----:B0-----:R-:W-:Y:S01]  /*0b30*/  IADD3 R0, P0, PT, R0, UR6, RZ ;  /* 0x0000000600007c10 */ /* 0x001fe2000ff1e0ff */
[----:B------:R-:W-:Y:S01]  /*0b40*/  IMAD.U32 R7, RZ, RZ, UR14 ;  /* 0x0000000eff077e24 */ /* 0x000fe2000f8e00ff */
[----:B------:R-:W-:Y:S01]  /*0b50*/  USHF.L.U32 UR4, UR14, 0x1, URZ ;  /* 0x000000010e047899 */ /* 0x000fe200080006ff */
[----:B------:R-:W-:Y:S01]  /*0b60*/  PRMT R11, RZ, 0x7610, R11 ;  /* 0x00007610ff0b7816 */ /* 0x000fe2000000000b */
[----:B------:R-:W-:Y:S02]  /*0b70*/  USHF.R.U32.HI UR5, URZ, 0x1f, UR14 ;  /* 0x0000001fff057899 */ /* 0x000fe4000801160e */
[C---:B------:R-:W-:Y:S01]  /*0b80*/  IADD3 R2, P3, PT, R0.reuse, UR14, RZ ;  /* 0x0000000e00027c10 */ /* 0x040fe2000ff7e0ff */
[----:B------:R-:W-:Y:S01]  /*0b90*/  IMAD.X R5, RZ, RZ, UR7, P0 ;  /* 0x00000007ff057e24 */ /* 0x000fe200080e06ff */
[----:B------:R-:W-:Y:S02]  /*0ba0*/  ISETP.GE.U32.AND P1, PT, R0, UR16, PT ;  /* 0x0000001000007c0c */ /* 0x000fe4000bf26070 */
[----:B------:R-:W-:-:S02]  /*0bb0*/  IADD3 R3, P4, PT, R2, UR14, RZ ;  /* 0x0000000e02037c10 */ /* 0x000fc4000ff9e0ff */
[----:B------:R-:W-:Y:S02]  /*0bc0*/  ISETP.GE.U32.AND P2, PT, R2, UR16, PT ;  /* 0x0000001002007c0c */ /* 0x000fe4000bf46070 */
[C---:B------:R-:W-:Y:S02]  /*0bd0*/  LEA R2, P6, R0.reuse, UR8, 0x1 ;  /* 0x0000000800027c11 */ /* 0x040fe4000f8c08ff */
[C---:B------:R-:W-:Y:S02]  /*0be0*/  ISETP.GE.U32.AND P0, PT, R3.reuse, UR16, PT ;  /* 0x0000001003007c0c */ /* 0x040fe4000bf06070 */
[----:B------:R-:W-:Y:S02]  /*0bf0*/  IADD3 R4, P5, PT, R3, UR14, RZ ;  /* 0x0000000e03047c10 */ /* 0x000fe4000ffbe0ff */
[----:B------:R-:W-:Y:S02]  /*0c00*/  ISETP.GE.AND.EX P1, PT, R5, UR17, PT, P1 ;  /* 0x0000001105007c0c */ /* 0x000fe4000bf26310 */
[--C-:B------:R-:W-:Y:S01]  /*0c10*/  LEA.HI.X R3, R0, UR9, R5.reuse, 0x1, P6 ;  /* 0x0000000900037c11 */ /* 0x100fe2000b0f0c05 */
[----:B------:R-:W-:Y:S01]  /*0c20*/  IMAD.X R5, RZ, RZ, R5, P3 ;  /* 0x000000ffff057224 */ /* 0x000fe200018e0605 */
[----:B------:R-:W-:-:S02]  /*0c30*/  ISETP.GE.U32.AND P3, PT, R4, UR16, PT ;  /* 0x0000001004007c0c */ /* 0x000fc4000bf66070 */
[----:B------:R-:W-:Y:S01]  /*0c40*/  PRMT R0, RZ, 0x7610, R0 ;  /* 0x00007610ff007816 */ /* 0x000fe20000000000 */
[----:B------:R-:W-:Y:S01]  /*0c50*/  IMAD.WIDE.U32 R6, R7, 0x2, R2 ;  /* 0x0000000207067825 */ /* 0x000fe200078e0002 */
[----:B------:R-:W-:Y:S02]  /*0c60*/  ISETP.GE.AND.EX P2, PT, R5, UR17, PT, P2 ;  /* 0x0000001105007c0c */ /* 0x000fe4000bf46320 */
[----:B------:R-:W-:Y:S01]  /*0c70*/  PRMT R10, RZ, 0x7610, R10 ;  /* 0x00007610ff0a7816 */ /* 0x000fe2000000000a */
[----:B------:R-:W-:Y:S01]  /*0c80*/  IMAD.X R5, RZ, RZ, R5, P4 ;  /* 0x000000ffff057224 */ /* 0x000fe200020e0605 */
[----:B------:R-:W-:Y:S01]  /*0c90*/  IADD3 R8, P4, PT, R6, UR4, RZ ;  /* 0x0000000406087c10 */ /* 0x000fe2000ff9e0ff */
[----:B------:R-:W2:Y:S03]  /*0ca0*/  @!P1 LDG.E.U16 R0, desc[UR12][R2.64] ;  /* 0x0000000c02009981 */ /* 0x000ea6000c1e1500 */
[----:B------:R-:W-:Y:S01]  /*0cb0*/  ISETP.GE.AND.EX P0, PT, R5, UR17, PT, P0 ;  /* 0x0000001105007c0c */ /* 0x000fe2000bf06300 */
[----:B------:R-:W-:Y:S01]  /*0cc0*/  IMAD.X R5, RZ, RZ, R5, P5 ;  /* 0x000000ffff057224 */ /* 0x000fe200028e0605 */
[----:B------:R-:W-:-:S02]  /*0cd0*/  IADD3.X R9, PT, PT, R7, UR5, RZ, P4, !PT ;  /* 0x0000000507097c10 */ /* 0x000fc4000a7fe4ff */
[----:B------:R-:W-:Y:S01]  /*0ce0*/  PRMT R12, RZ, 0x7610, R12 ;  /* 0x00007610ff0c7816 */ /* 0x000fe2000000000c */
[----:B------:R-:W3:Y:S01]  /*0cf0*/  @!P2 LDG.E.U16 R10, desc[UR12][R6.64] ;  /* 0x0000000c060aa981 */ /* 0x000ee2000c1e1500 */
[----:B------:R-:W-:Y:S02]  /*0d00*/  ISETP.GE.AND.EX P3, PT, R5, UR17, PT, P3 ;  /* 0x0000001105007c0c */ /* 0x000fe4000bf66330 */
[----:B------:R-:W-:-:S04]  /*0d10*/  IADD3 R4, P4, PT, R8, UR4, RZ ;  /* 0x0000000408047c10 */ /* 0x000fc8000ff9e0ff */
[----:B------:R-:W-:Y:S01]  /*0d20*/  IADD3.X R5, PT, PT, R9, UR5, RZ, P4, !PT ;  /* 0x0000000509057c10 */ /* 0x000fe2000a7fe4ff */
[----:B------:R-:W4:Y:S06]  /*0d30*/  @!P0 LDG.E.U16 R11, desc[UR12][R8.64] ;  /* 0x0000000c080b8981 */ /* 0x000f2c000c1e1500 */
[----:B------:R-:W5:Y:S01]  /*0d40*/  @!P3 LDG.E.U16 R12, desc[UR12][R4.64] ;  /* 0x0000000c040cb981 */ /* 0x000f62000c1e1500 */
[----:B------:R-:W0:Y:S02]  /*0d50*/  LDCU.U16 UR4, c[0x0][0x10aa] ;  /* 0x00021540ff0477ac */ /* 0x000e240008000400 */
[----:B0-----:R-:W-:Y:S01]  /*0d60*/  UPRMT UR4, UR4, 0x9910, URZ ;  /* 0x0000991004047896 */ /* 0x001fe200080000ff */
[----:B--2---:R-:W-:-:S02]  /*0d70*/  PRMT R0, R0, 0x9910, RZ ;  /* 0x0000991000007816 */ /* 0x004fc400000000ff */
[----:B---3--:R-:W-:Y:S02]  /*0d80*/  PRMT R10, R10, 0x9910, RZ ;  /* 0x000099100a0a7816 */ /* 0x008fe400000000ff */
[----:B----4-:R-:W-:Y:S01]  /*0d90*/  PRMT R13, R11, 0x9910, RZ ;  /* 0x000099100b0d7816 */ /* 0x010fe200000000ff */
[----:B------:R-:W-:-:S04]  /*0da0*/  IMAD R11, R0, UR4, RZ ;  /* 0x00000004000b7c24 */ /* 0x000fc8000f8e02ff */
[----:B------:R-:W-:Y:S01]  /*0db0*/  IMAD.MOV.U32 R0, RZ, RZ, R13 ;  /* 0x000000ffff007224 */ /* 0x000fe200078e000d */
[----:B-----5:R-:W-:Y:S01]  /*0dc0*/  PRMT R12, R12, 0x9910, RZ ;  /* 0x000099100c0c7816 */ /* 0x020fe200000000ff */
[----:B------:R-:W-:Y:S02]  /*0dd0*/  IMAD R13, R10, UR4, RZ ;  /* 0x000000040a0d7c24 */ /* 0x000fe4000f8e02ff */
[----:B------:R-:W-:Y:S02]  /*0de0*/  IMAD R15, R0, UR4, RZ ;  /* 0x00000004000f7c24 */ /* 0x000fe4000f8e02ff */
[----:B------:R-:W-:Y:S01]  /*0df0*/  IMAD.MOV.U32 R0, RZ, RZ, R12 ;  /* 0x000000ffff007224 */ /* 0x000fe200078e000c */
[----:B------:R0:W-:Y:S04]  /*0e00*/  @!P1 STG.E.U16 desc[UR12][R2.64], R11 ;  /* 0x0000000b02009986 */ /* 0x0001e8000c10150c */
[----:B------:R1:W-:Y:S04]  /*0e10*/  @!P2 STG.E.U16 desc[UR12][R6.64], R13 ;  /* 0x0000000d0600a986 */ /* 0x0003e8000c10150c */
[----:B------:R1:W-:Y:S01]  /*0e20*/  @!P0 STG.E.U16 desc[UR12][R8.64], R15 ;  /* 0x0000000f08008986 */ /* 0x0003e2000c10150c */
[----:B0-----:R-:W-:Y:S01]  /*0e30*/  IMAD R3, R0, UR4, RZ ;  /* 0x0000000400037c24 */ /* 0x001fe2000f8e02ff */
[----:B------:R-:W-:Y:S06]  /*0e40*/  @P3 EXIT ;  /* 0x000000000000394d */ /* 0x000fec0003800000 */
[----:B------:R-:W-:Y:S01]  /*0e50*/  STG.E.U16 desc[UR12][R4.64], R3 ;  /* 0x0000000304007986 */ /* 0x000fe2000c10150c */
[----:B------:R-:W-:Y:S05]  /*0e60*/  EXIT ;  /* 0x000000000000794d */ /* 0x000fea0003800000 */
.L_x_4425:
        /* <DEDUP_REMOVED lines=8> */
[----:B0-----:R-:W-:-:S12]  /*0ef0*/  UPRMT UR4, UR4, 0x9910, URZ ;  /* 0x0000991004047896 */ /* 0x001fd800080000ff */
.L_x_4428:
[----:B------:R-:W-:-:S04]  /*0f00*/  LEA R2, P0, R8, UR8, 0x3 ;  /* 0x0000000808027c11 */ /* 0x000fc8000f8018ff */
[----:B------:R-:W-:-:S05]  /*0f10*/  LEA.HI.X R3, R8, UR9, R9, 0x3, P0 ;  /* 0x0000000908037c11 */ /* 0x000fca00080f1c09 */
[----:B------:R-:W2:Y:S01]  /*0f20*/  LDG.E.64 R4, desc[UR12][R2.64] ;  /* 0x0000000c02047981 */ /* 0x000ea2000c1e1b00 */
[----:B-1----:R-:W-:-:S05]  /*0f30*/  IADD3 R8, P0, PT, R8, UR5, RZ ;  /* 0x0000000508087c10 */ /* 0x002fca000ff1e0ff */
[----:B------:R-:W-:Y:S01]  /*0f40*/  IMAD.X R9, RZ, RZ, R9, P0 ;  /* 0x000000ffff097224 */ /* 0x000fe200000e0609 */
[----:B------:R-:W-:-:S04]  /*0f50*/  LOP3.LUT P0, RZ, R8, 0xffffc000, RZ, 0xc0, !PT ;  /* 0xffffc00008ff7812 */ /* 0x000fc8000780c0ff */
[----:B------:R-:W-:Y:S02]  /*0f60*/  LOP3.LUT P0, RZ, R9, 0x3fffffff, RZ, 0xc0, P0 ;  /* 0x3fffffff09ff7812 */ /* 0x000fe4000000c0ff */
[C---:B--2---:R-:W-:Y:S02]  /*0f70*/  PRMT R0, R4.reuse, 0x9910, RZ ;  /* 0x0000991004007816 */ /* 0x044fe400000000ff */
[----:B------:R-:W-:Y:S02]  /*0f80*/  PRMT R4, R4, 0xbb32, RZ ;  /* 0x0000bb3204047816 */ /* 0x000fe400000000ff */
[C---:B------:R-:W-:Y:S01]  /*0f90*/  PRMT R6, R5.reuse, 0x9910, RZ ;  /* 0x0000991005067816 */ /* 0x040fe200000000ff */
[----:B------:R-:W-:Y:S01]  /*0fa0*/  IMAD R0, R0, UR4, RZ ;  /* 0x0000000400007c24 */ /* 0x000fe2000f8e02ff */
[----:B------:R-:W-:Y:S01]  /*0fb0*/  PRMT R7, R5, 0xbb32, RZ ;  /* 0x0000bb3205077816 */ /* 0x000fe200000000ff */
[----:B------:R-:W-:Y:S02]  /*0fc0*/  IMAD.MOV.U32 R5, RZ, RZ, R4 ;  /* 0x000000ffff057224 */ /* 0x000fe400078e0004 */
[----:B------:R-:W-:-:S02]  /*0fd0*/  IMAD.MOV.U32 R4, RZ, RZ, R6 ;  /* 0x000000ffff047224 */ /* 0x000fc400078e0006 */
[----:B------:R-:W-:Y:S02]  /*0fe0*/  IMAD R5, R5, UR4, RZ ;  /* 0x0000000405057c24 */ /* 0x000fe4000f8e02ff */
[----:B------:R-:W-:Y:S02]  /*0ff0*/  IMAD R4, R4, UR4, RZ ;  /* 0x0000000404047c24 */ /* 0x000fe4000f8e02ff */
[----:B------:R-:W-:Y:S01]  /*1000*/  IMAD R7, R7, UR4, RZ ;  /* 0x0000000407077c24 */ /* 0x000fe2000f8e02ff */
[----:B------:R-:W-:Y:S01]  /*1010*/  PRMT R6, R0, 0x5410, R5 ;  /* 0x0000541000067816 */ /* 0x000fe20000000005 */
[----:B------:R-:W-:-:S03]  /*1020*/  IMAD.SHL.U32 R0, R8, 0x4, RZ ;  /* 0x0000000408007824 */ /* 0x000fc600078e00ff */
[----:B------:R-:W-:Y:S02]  /*1030*/  PRMT R7, R4, 0x5410, R7 ;  /* 0x0000541004077816 */ /* 0x000fe40000000007 */
[----:B------:R-:W-:Y:S02]  /*1040*/  ISETP.LT.U32.AND P1, PT, R0, UR15, PT ;  /* 0x0000000f00007c0c */ /* 0x000fe4000bf21070 */
[----:B------:R-:W-:Y:S01]  /*1050*/  SHF.L.U64.HI R0, R8, 0x2, R9 ;  /* 0x0000000208007819 */ /* 0x000fe20000010209 */
[----:B------:R0:W-:Y:S03]  /*1060*/  STG.E.64 desc[UR12][R2.64], R6 ;  /* 0x0000000602007986 */ /* 0x0001e6000c101b0c */
[----:B------:R-:W-:-:S13]  /*1070*/  ISETP.LT.AND.EX P1, PT, R0, UR10, PT, P1 ;  /* 0x0000000a00007c0c */ /* 0x000fda000bf21310 */
[----:B0-----:R-:W-:Y:S05]  /*1080*/  @!P0 BRA P1, `(.L_x_4428) ;  /* 0xfffffffc009c8947 */ /* 0x001fea000083ffff */
[----:B------:R-:W-:Y:S05]  /*1090*/  EXIT ;  /* 0x000000000000794d */ /* 0x000fea0003800000 */
        .weak           $__internal_100_$__cuda_sm20_div_u16
        .type           $__internal_100_$__cuda_sm20_div_u16,@function
        .size           $__internal_100_$__cuda_sm20_div_u16,(.L_x_4808 - $__internal_100_$__cuda_sm20_div_u16)
$__internal_100_$__cuda_sm20_div_u16:
        /* <DEDUP_REMOVED lines=18> */
[----:B------:R-:W-:Y:S06]  /*11c0*/  RET.REL.NODEC R2 `(_ZN2at6native57_GLOBAL__N__f3eca4a2_24_ForeachBinaryOpScalar_cu_86b9896c25multi_tensor_apply_kernelINS1_18TensorListMetadataILi1EEENS1_21BinaryOpScalarFunctorIsLi1ELi1ELi0EEEJSt10multipliesIsEsEEEvT_T0_DpT1_) ;  /* 0xffffffec028c7950 */ /* 0x000fec0003c3ffff */
.L_x_4429:
        /* <DEDUP_REMOVED lines=11> */
.L_x_4808:


//--------------------- .text._ZN2at6native57_GLOBAL__N__f3eca4a2_24_ForeachBinaryOpScalar_cu_86b9896c25multi_tensor_apply_kernelINS1_18TensorListMetadataILi1EEENS1_21BinaryOpScalarFunctorIlLi1ELi1ELi0EEEJSt10multipliesIlElEEEvT_T0_DpT1_ --------------------------
	.section	.text._ZN2at6native57_GLOBAL__N__f3eca4a2_24_ForeachBinaryOpScalar_cu_86b9896c25multi_tensor_apply_kernelINS1_18TensorListMetadataILi1EEENS1_21BinaryOpScalarFunctorIlLi1ELi1ELi0EEEJSt10multipliesIlElEEEvT_T0_DpT1_,"ax",@progbits
	.align	128
.text._ZN2at6native57_GLOBAL__N__f3eca4a2_24_ForeachBinaryOpScalar_cu_86b9896c25multi_tensor_apply_kernelINS1_18TensorListMetadataILi1EEENS1_21BinaryOpScalarFunctorIlLi1ELi1ELi0EEEJSt10multipliesIlElEEEvT_T0_DpT1_:
        .type           _ZN2at6native57_GLOBAL__N__f3eca4a2_24_ForeachBinaryOpScalar_cu_86b9896c25multi_tensor_apply_kernelINS1_18TensorListMetadataILi1EEENS1_21BinaryOpScalarFunctorIlLi1ELi1ELi0EEEJSt10multipliesIlElEEEvT_T0_DpT1_,@function
        .size           _ZN2at6native57_GLOBAL__N__f3eca4a2_24_ForeachBinaryOpScalar_cu_86b9896c25multi_tensor_apply_kernelINS1_18TensorListMetadataILi1EEENS1_21BinaryOpScalarFunctorIlLi1ELi1ELi0EEEJSt10multipliesIlElEEEvT_T0_DpT1_,(.L_x_4810 - _ZN2at6native57_GLOBAL__N__f3eca4a2_24_ForeachBinaryOpScalar_cu_86b9896c25multi_tensor_apply_kernelINS1_18TensorListMetadataILi1EEENS1_21BinaryOpScalarFunctorIlLi1ELi1ELi0EEEJSt10multipliesIlElEEEvT_T0_DpT1_)
        .other          _ZN2at6native57_GLOBAL__N__f3eca4a2_24_ForeachBinaryOpScalar_cu_86b9896c25multi_tensor_apply_kernelINS1_18TensorListMetadataILi1EEENS1_21BinaryOpScalarFunctorIlLi1ELi1ELi0EEEJSt10multipliesIlElEEEvT_T0_DpT1_,@"STO_CUDA_ENTRY STV_DEFAULT"
_ZN2at6native57_GLOBAL__N__f3eca4a2_24_ForeachBinaryOpScalar_cu_86b9896c25multi_tensor_apply_kernelINS1_18TensorListMetadataILi1EEENS1_21BinaryOpScalarFunctorIlLi1ELi1ELi0EEEJSt10multipliesIlElEEEvT_T0_DpT1_:
        /* <DEDUP_REMOVED lines=35> */
[----:B------:R-:W-:Y:S05]  /*0230*/  CALL.REL.NOINC `($__internal_101_$__cuda_sm20_div_u16) ;  /* 0x0000001000387944 */ /* 0x000fea0003c00000 */
        /* <DEDUP_REMOVED lines=14> */
.L_x_4438:
[----:B0-2---:R-:W-:Y:S01]  /*0320*/  IADD3 R3, P1, PT, R0, UR6, RZ ;  /* 0x0000000600037c10 */ /* 0x005fe2000ff3e0ff */
[----:B------:R-:W-:Y:S02]  /*0330*/  USHF.L.U32 UR11, UR14, 0x3, URZ ;  /* 0x000000030e0b7899 */ /* 0x000fe400080006ff */
[----:B------:R-:W-:Y:S01]  /*0340*/  USHF.R.U32.HI UR15, URZ, 0x1d, UR14 ;  /* 0x0000001dff0f7899 */ /* 0x000fe2000801160e */
[C---:B------:R-:W-:Y:S01]  /*0350*/  ISETP.GE.U32.AND P0, PT, R3.reuse, R22, PT ;  /* 0x000000160300720c */ /* 0x040fe20003f06070 */
[----:B------:R-:W-:Y:S01]  /*0360*/  IMAD.X R21, RZ, RZ, UR7, P1 ;  /* 0x00000007ff157e24 */ /* 0x000fe200088e06ff */
[----:B------:R-:W-:-:S04]  /*0370*/  IADD3 R5, P1, PT, R3, UR14, RZ ;  /* 0x0000000e03057c10 */ /* 0x000fc8000ff3e0ff */
[----:B------:R-:W-:Y:S01]  /*0380*/  ISETP.GE.U32.AND P4, PT, R5, R22, PT ;  /* 0x000000160500720c */ /* 0x000fe20003f86070 */
[--C-:B------:R-:W-:Y:S01]  /*0390*/  IMAD.X R13, RZ, RZ, R21.reuse, P1 ;  /* 0x000000ffff0d7224 */ /* 0x100fe200008e0615 */
[----:B------:R-:W-:Y:S02]  /*03a0*/  ISETP.GE.AND.EX P0, PT, R21, R20, PT, P0 ;  /* 0x000000141500720c */ /* 0x000fe40003f06300 */
[----:B------:R-:W-:Y:S02]  /*03b0*/  LEA R6, P1, R3, R8, 0x3 ;  /* 0x0000000803067211 */ /* 0x000fe400078218ff */
[----:B------:R-:W-:Y:S02]  /*03c0*/  ISETP.GE.AND.EX P4, PT, R13, R20, PT, P4 ;  /* 0x000000140d00720c */ /* 0x000fe40003f86340 */
[----:B------:R-:W-:Y:S02]  /*03d0*/  LEA.HI.X R7, R3, R9, R21, 0x3, P1 ;  /* 0x0000000903077211 */ /* 0x000fe400008f1c15 */
[----:B------:R-:W-:-:S02]  /*03e0*/  CS2R R2, SRZ ;  /* 0x0000000000027805 */ /* 0x000fc4000001ff00 */
[----:B------:R-:W-:Y:S02]  /*03f0*/  IADD3 R10, P1, PT, R6, UR11, RZ ;  /* 0x0000000b060a7c10 */ /* 0x000fe4000ff3e0ff */
[----:B------:R-:W-:Y:S02]  /*0400*/  CS2R R14, SRZ ;  /* 0x00000000000e7805 */ /* 0x000fe4000001ff00 */
[----:B------:R-:W-:Y:S01]  /*0410*/  IADD3.X R11, PT, PT, R7, UR15, RZ, P1, !PT ;  /* 0x0000000f070b7c10 */ /* 0x000fe20008ffe4ff */
[----:B------:R-:W2:Y:S04]  /*0420*/  @!P0 LDG.E.64 R2, desc[UR12][R6.64] ;  /* 0x0000000c06028981 */ /* 0x000ea8000c1e1b00 */
[----:B------:R0:W3:Y:S01]  /*0430*/  @!P4 LDG.E.64 R14, desc[UR12][R10.64] ;  /* 0x0000000c0a0ec981 */ /* 0x0000e2000c1e1b00 */
[----:B------:R-:W-:Y:S01]  /*0440*/  IADD3 R17, P1, PT, R5, UR14, RZ ;  /* 0x0000000e05117c10 */ /* 0x000fe2000ff3e0ff */
[----:B------:R-:W-:Y:S01]  /*0450*/  VIADD R23, R0, UR6 ;  /* 0x0000000600177c36 */ /* 0x000fe20008000000 */
[----:B------:R-:W2:Y:S01]  /*0460*/  @!P0 LDC.64 R4, c[0x0][0x10b0] ;  /* 0x00042c00ff048b82 */ /* 0x000ea20000000a00 */
[----:B------:R-:W-:Y:S01]  /*0470*/  IMAD.U32 R29, RZ, RZ, UR11 ;  /* 0x0000000bff1d7e24 */ /* 0x000fe2000f8e00ff */
[----:B------:R-:W-:Y:S01]  /*0480*/  IADD3 R25, P3, PT, R17, UR14, RZ ;  /* 0x0000000e11197c10 */ /* 0x000fe2000ff7e0ff */
[----:B------:R-:W-:Y:S01]  /*0490*/  IMAD.X R19, RZ, RZ, R13, P1 ;  /* 0x000000ffff137224 */ /* 0x000fe200008e060d */
[----:B------:R-:W-:-:S02]  /*04a0*/  IADD3 R27, P5, PT, R23, UR10, RZ ;  /* 0x0000000a171b7c10 */ /* 0x000fc4000ffbe0ff */
[-C--:B------:R-:W-:Y:S01]  /*04b0*/  ISETP.GE.U32.AND P2, PT, R25, R22.reuse, PT ;  /* 0x000000161900720c */ /* 0x080fe20003f46070 */
[----:B------:R-:W-:Y:S01]  /*04c0*/  IMAD.X R25, RZ, RZ, R19, P3 ;  /* 0x000000ffff197224 */ /* 0x000fe200018e0613 */
[----:B------:R-:W3:Y:S01]  /*04d0*/  @!P4 LDC.64 R12, c[0x0][0x10b0] ;  /* 0x00042c00ff0ccb82 */ /* 0x000ee20000000a00 */
[-C--:B------:R-:W-:Y:S02]  /*04e0*/  ISETP.GE.U32.AND P1, PT, R27, R22.reuse, PT ;  /* 0x000000161b00720c */ /* 0x080fe40003f26070 */
[----:B------:R-:W-:Y:S02]  /*04f0*/  ISETP.GE.U32.AND P3, PT, R17, R22, PT ;  /* 0x000000161100720c */ /* 0x000fe40003f66070 */
[-C--:B------:R-:W-:Y:S01]  /*0500*/  ISETP.GE.AND.EX P2, PT, R25, R20.reuse, PT, P2 ;  /* 0x000000141900720c */ /* 0x080fe20003f46320 */
[----:B------:R-:W-:Y:S01]  /*0510*/  IMAD.X R25, RZ, RZ, R21, P5 ;  /* 0x000000ffff197224 */ /* 0x000fe200028e0615 */
[----:B------:R-:W-:Y:S02]  /*0520*/  IADD3 R24, P5, PT, R10, UR11, RZ ;  /* 0x0000000b0a187c10 */ /* 0x000fe4000ffbe0ff */
[-C--:B------:R-:W-:Y:S01]  /*0530*/  ISETP.GE.AND.EX P3, PT, R19, R20.reuse, PT, P3 ;  /* 0x000000141300720c */ /* 0x080fe20003f66330 */
[----:B------:R-:W-:Y:S01]  /*0540*/  IMAD.U32 R19, RZ, RZ, UR15 ;  /* 0x0000000fff137e24 */ /* 0x000fe2000f8e00ff */
[----:B------:R-:W-:-:S02]  /*0550*/  ISETP.GE.AND.EX P1, PT, R25, R20, PT, P1 ;  /* 0x000000141900720c */ /* 0x000fc40003f26310 */
[----:B------:R-:W-:-:S05]  /*0560*/  IADD3.X R25, PT, PT, R11, UR15, RZ, P5, !PT ;  /* 0x0000000f0b197c10 */ /* 0x000fca000affe4ff */
[----:B------:R-:W-:-:S04]  /*0570*/  @!P2 IADD3 R18, P5, P6, R29, UR11, R6 ;  /* 0x0000000b1d12ac10 */ /* 0x000fc8000febe006 */
[----:B------:R-:W-:Y:S02]  /*0580*/  @!P2 IADD3.X R19, PT, PT, R19, UR15, R7, P5, P6 ;  /* 0x0000000f1313ac10 */ /* 0x000fe4000afec407 */
[----:B------:R-:W-:-:S04]  /*0590*/  @!P2 IADD3 R18, P5, PT, R18, UR11, RZ ;  /* 0x0000000b1212ac10 */ /* 0x000fc8000ffbe0ff */
[----:B------:R-:W-:Y:S01]  /*05a0*/  @!P2 IADD3.X R19, PT, PT, R19, UR15, RZ, P5, !PT ;  /* 0x0000000f1313ac10 */ /* 0x000fe2000affe4ff */
[----:B0-----:R-:W-:Y:S01]  /*05b0*/  VIADD R10, R6, UR11 ;  /* 0x0000000b060a7c36 */ /* 0x001fe20008000000 */
[----:B------:R-:W-:Y:S01]  /*05c0*/  BSSY.RECONVERGENT B0, `(.L_x_4432) ;  /* 0x000002e000007945 */ /* 0x000fe20003800200 */
[-C--:B--2---:R-:W-:Y:S02]  /*05d0*/  @!P0 IMAD R27, R3, R4.reuse, RZ ;  /* 0x00000004031b8224 */ /* 0x084fe400078e02ff */
[----:B------:R-:W-:-:S04]  /*05e0*/  @!P0 IMAD.WIDE.U32 R16, R2, R4, RZ ;  /* 0x0000000402108225 */ /* 0x000fc800078e00ff */
[-C--:B---3--:R-:W-:Y:S01]  /*05f0*/  @!P4 IMAD R29, R15, R12.reuse, RZ ;  /* 0x0000000c0f1dc224 */ /* 0x088fe200078e02ff */
[----:B------:R-:W-:Y:S01]  /*0600*/  IADD3 R15, P5, PT, R23, UR14, RZ ;  /* 0x0000000e170f7c10 */ /* 0x000fe2000ffbe0ff */
[----:B------:R-:W-:Y:S01]  /*0610*/  @!P0 IMAD R27, R2, R5, R27 ;  /* 0x00000005021b8224 */ /* 0x000fe200078e021b */
[----:B------:R-:W-:Y:S01]  /*0620*/  CS2R R4, SRZ ;  /* 0x0000000000047805 */ /* 0x000fe2000001ff00 */
[C---:B------:R-:W-:Y:S01]  /*0630*/  @!P4 IMAD R29, R14.reuse, R13, R29 ;  /* 0x0000000d0e1dc224 */ /* 0x040fe200078e021d */
[----:B------:R-:W-:Y:S01]  /*0640*/  CS2R R2, SRZ ;  /* 0x0000000000027805 */ /* 0x000fe2000001ff00 */
[----:B------:R-:W-:Y:S01]  /*0650*/  @!P4 IMAD.WIDE.U32 R12, R14, R12, RZ ;  /* 0x0000000c0e0cc225 */ /* 0x000fe200078e00ff */
[----:B------:R-:W-:Y:S02]  /*0660*/  IADD3 R15, P6, PT, R15, UR10, RZ ;  /* 0x0000000a0f0f7c10 */ /* 0x000fe4000ffde0ff */
[----:B------:R0:W5:Y:S01]  /*0670*/  @!P3 LDG.E.64 R4, desc[UR12][R24.64] ;  /* 0x0000000c1804b981 */ /* 0x000162000c1e1b00 */
[----:B------:R-:W-:-:S02]  /*0680*/  @!P0 IMAD.IADD R17, R17, 0x1, R27 ;  /* 0x0000000111118824 */ /* 0x000fc400078e021b */
[----:B------:R-:W-:Y:S01]  /*0690*/  @!P4 IMAD.IADD R13, R13, 0x1, R29 ;  /* 0x000000010d0dc824 */ /* 0x000fe200078e021d */
[----:B------:R2:W5:Y:S01]  /*06a0*/  @!P2 LDG.E.64 R2, desc[UR12][R18.64] ;  /* 0x0000000c1202a981 */ /* 0x000562000c1e1b00 */
[----:B------:R-:W-:-:S03]  /*06b0*/  IMAD.X R23, RZ, RZ, R21, P5 ;  /* 0x000000ffff177224 */ /* 0x000fc600028e0615 */
[----:B------:R3:W-:Y:S01]  /*06c0*/  @!P0 STG.E.64 desc[UR12][R6.64], R16 ;  /* 0x0000001006008986 */ /* 0x0007e2000c101b0c */
[----:B------:R-:W-:Y:S01]  /*06d0*/  IMAD.X R23, RZ, RZ, R23, P6 ;  /* 0x000000ffff177224 */ /* 0x000fe200030e0617 */
[----:B0-----:R-:W-:Y:S02]  /*06e0*/  IADD3 R25, P5, PT, R15, UR14, RZ ;  /* 0x0000000e0f197c10 */ /* 0x001fe4000ffbe0ff */
[----:B------:R0:W-:Y:S02]  /*06f0*/  @!P4 STG.E.64 desc[UR12][R10.64], R12 ;  /* 0x0000000c0a00c986 */ /* 0x0001e4000c101b0c */
[C---:B------:R-:W-:Y:S01]  /*0700*/  IADD3 R27, P4, PT, R25.reuse, UR14, RZ ;  /* 0x0000000e191b7c10 */ /* 0x040fe2000ff9e0ff */
[----:B--2---:R-:W-:Y:S01]  /*0710*/  IMAD.X R19, RZ, RZ, R23, P5 ;  /* 0x000000ffff137224 */ /* 0x004fe200028e0617 */
[-C--:B------:R-:W-:Y:S01]  /*0720*/  ISETP.GE.U32.AND P0, PT, R25, R22.reuse, PT ;  /* 0x000000161900720c */ /* 0x080fe20003f06070 */
[----:B------:R-:W-:Y:S01]  /*0730*/  IMAD.U32 R25, RZ, RZ, UR10 ;  /* 0x0000000aff197e24 */ /* 0x000fe2000f8e00ff */
[----:B------:R-:W-:Y:S01]  /*0740*/  ISETP.GE.U32.AND P5, PT, R27, R22, PT ;  /* 0x000000161b00720c */ /* 0x000fe20003fa6070 */
[----:B------:R-:W-:Y:S01]  /*0750*/  IMAD.U32 R27, RZ, RZ, UR10 ;  /* 0x0000000aff1b7e24 */ /* 0x000fe2000f8e00ff */
[----:B------:R-:W-:-:S02]  /*0760*/  ISETP.GE.AND.EX P0, PT, R19, R20, PT, P0 ;  /* 0x000000141300720c */ /* 0x000fc40003f06300 */
[----:B------:R-:W-:Y:S01]  /*0770*/  LEA R18, P6, R25, R6, 0x3 ;  /* 0x0000000619127211 */ /* 0x000fe200078c18ff */
[----:B---3--:R-:W-:Y:S01]  /*0780*/  IMAD.X R17, RZ, RZ, R19, P4 ;  /* 0x000000ffff117224 */ /* 0x008fe200020e0613 */
[----:B------:R-:W-:Y:S02]  /*0790*/  ISETP.GE.U32.AND P4, PT, R15, R22, PT ;  /* 0x000000160f00720c */ /* 0x000fe40003f86070 */
[----:B------:R-:W-:Y:S02]  /*07a0*/  LEA.HI.X R19, R27, R7, RZ, 0x3, P6 ;  /* 0x000000071b137211 */ /* 0x000fe400030f1cff */
[----:B0-----:R-:W-:Y:S02]  /*07b0*/  CS2R R10, SRZ ;  /* 0x00000000000a7805 */ /* 0x001fe4000001ff00 */
[----:B------:R-:W-:Y:S02]  /*07c0*/  LEA R12, P6, R15, R8, 0x3 ;  /* 0x000000080f0c7211 */ /* 0x000fe400078c18ff */
[----:B------:R-:W-:-:S02]  /*07d0*/  ISETP.GE.AND.EX P5, PT, R17, R20, PT, P5 ;  /* 0x000000141100720c */ /* 0x000fc40003fa6350 */
[----:B------:R-:W-:Y:S02]  /*07e0*/  ISETP.GE.AND.EX P4, PT, R23, R20, PT, P4 ;  /* 0x000000141700720c */ /* 0x000fe40003f86340 */
[----:B------:R-:W-:Y:S01]  /*07f0*/  LEA.HI.X R13, R15, R9, R23, 0x3, P6 ;  /* 0x000000090f0d7211 */ /* 0x000fe200030f1c17 */
[----:B------:R-:W-:Y:S10]  /*0800*/  @P3 BRA `(.L_x_4433) ;  /* 0x0000000000243947 */ /* 0x000ff40003800000 */
[----:B-1---5:R-:W-:Y:S02]  /*0810*/  IMAD R5, R5, UR16, RZ ;  /* 0x0000001005057c24 */ /* 0x022fe4000f8e02ff */
[----:B------:R-:W-:Y:S02]  /*0820*/  IMAD.U32 R17, RZ, RZ, UR11 ;  /* 0x0000000bff117e24 */ /* 0x000fe4000f8e00ff */
[----:B------:R-:W-:-:S04]  /*0830*/  IMAD.WIDE.U32 R14, R4, UR16, RZ ;  /* 0x00000010040e7c25 */ /* 0x000fc8000f8e00ff */
[----:B------:R-:W-:Y:S01]  /*0840*/  IMAD R5, R4, UR17, R5 ;  /* 0x0000001104057c24 */ /* 0x000fe2000f8e0205 */
[----:B------:R-:W-:Y:S01]  /*0850*/  IADD3 R4, P3, P6, R17, UR11, R6 ;  /* 0x0000000b11047c10 */ /* 0x000fe2000fe7e006 */
[----:B------:R-:W-:Y:S02]  /*0860*/  IMAD.U32 R23, RZ, RZ, UR15 ;  /* 0x0000000fff177e24 */ /* 0x000fe4000f8e00ff */
[----:B------:R-:W-:-:S03]  /*0870*/  IMAD.IADD R15, R15, 0x1, R5 ;  /* 0x000000010f0f7824 */ /* 0x000fc600078e0205 */
[----:B------:R-:W-:-:S05]  /*0880*/  IADD3.X R5, PT, PT, R23, UR15, R7, P3, P6 ;  /* 0x0000000f17057c10 */ /* 0x000fca0009fec407 */
[----:B------:R0:W-:Y:S02]  /*0890*/  STG.E.64 desc[UR12][R4.64], R14 ;  /* 0x0000000e04007986 */ /* 0x0001e4000c101b0c */
.L_x_4433:
[----:B-1----:R-:W-:Y:S05]  /*08a0*/  BSYNC.RECONVERGENT B0 ;  /* 0x0000000000007941 */ /* 0x002fea0003800200 */
.L_x_4432:
[----:B------:R-:W-:Y:S04]  /*08b0*/  BSSY.RECONVERGENT B0, `(.L_x_4434) ;  /* 0x000000d000007945 */ /* 0x000fe80003800200 */
[----:B------:R-:W-:Y:S05]  /*08c0*/  @P2 BRA `(.L_x_4435) ;  /* 0x00000000002c2947 */ /* 0x000fea0003800000 */
[----:B0----5:R-:W-:Y:S02]  /*08d0*/  IMAD.U32 R5, RZ, RZ, UR11 ;  /* 0x0000000bff057e24 */ /* 0x021fe4000f8e00ff */
[----:B------:R-:W-:Y:S02]  /*08e0*/  IMAD R3, R3, UR16, RZ ;  /* 0x0000001003037c24 */ /* 0x000fe4000f8e02ff */
[----:B------:R-:W-:Y:S01]  /*08f0*/  IMAD.U32 R15, RZ, RZ, UR15 ;  /* 0x0000000fff0f7e24 */ /* 0x000fe2000f8e00ff */
[----:B------:R-:W-:Y:S01]  /*0900*/  IADD3 R4, P2, P3, R5, UR11, R6 ;  /* 0x0000000b05047c10 */ /* 0x000fe2000fb5e006 */
[C---:B------:R-:W-:Y:S02]  /*0910*/  IMAD R5, R2.reuse, UR17, R3 ;  /* 0x0000001102057c24 */ /* 0x040fe4000f8e0203 */
[----:B------:R-:W-:Y:S01]  /*0920*/  IMAD.WIDE.U32 R2, R2, UR16, RZ ;  /* 0x0000001002027c25 */ /* 0x000fe2000f8e00ff */
[----:B------:R-:W-:Y:S02]  /*0930*/  IADD3.X R6, PT, PT, R15, UR15, R7, P2, P3 ;  /* 0x0000000f0f067c10 */ /* 0x000fe400097e6407 */
[----:B------:R-:W-:Y:S01]  /*0940*/  IADD3 R4, P2, PT, R4, UR11, RZ ;  /* 0x0000000b04047c10 */ /* 0x000fe2000ff5e0ff */
[----:B------:R-:W-:-:S03]  /*0950*/  IMAD.IADD R3, R3, 0x1, R5 ;  /* 0x0000000103037824 */ /* 0x000fc600078e0205 */
[----:B------:R-:W-:-:S05]  /*0960*/  IADD3.X R5, PT, PT, R6, UR15, RZ, P2, !PT ;  /* 0x0000000f06057c10 */ /* 0x000fca00097fe4ff */
[----:B------:R1:W-:Y:S04]  /*0970*/  STG.E.64 desc[UR12][R4.64], R2 ;  /* 0x0000000204007986 */ /* 0x0003e8000c101b0c */
.L_x_4435:
[----:B------:R-:W-:Y:S05]  /*0980*/  BSYNC.RECONVERGENT B0 ;  /* 0x0000000000007941 */ /* 0x000fea0003800200 */
.L_x_4434:
[----:B-1---5:R-:W-:Y:S01]  /*0990*/  IMAD.U32 R3, RZ, RZ, UR14 ;  /* 0x0000000eff037e24 */ /* 0x022fe2000f8e00ff */
[----:B0-----:R-:W-:Y:S01]  /*09a0*/  IADD3 R4, P2, PT, R12, UR11, RZ ;  /* 0x0000000b0c047c10 */ /* 0x001fe2000ff5e0ff */
        /* <DEDUP_REMOVED lines=13> */
[----:B0-----:R-:W-:Y:S02]  /*0a80*/  VIADD R19, R0, UR6 ;  /* 0x0000000600137c36 */ /* 0x001fe40008000000 */
[----:B-----5:R-:W-:Y:S02]  /*0a90*/  IMAD R11, R11, UR16, RZ ;  /* 0x000000100b0b7c24 */ /* 0x020fe4000f8e02ff */
[----:B------:R-:W-:Y:S01]  /*0aa0*/  IMAD.U32 R24, RZ, RZ, UR10 ;  /* 0x0000000aff187e24 */ /* 0x000fe2000f8e00ff */
[----:B------:R-:W-:Y:S01]  /*0ab0*/  LEA R23, P1, R19, R8, 0x3 ;  /* 0x0000000813177211 */ /* 0x000fe200078218ff */
[----:B------:R-:W-:-:S03]  /*0ac0*/  IMAD R11, R10, UR17, R11 ;  /* 0x000000110a0b7c24 */ /* 0x000fc6000f8e020b */
[----:B------:R-:W-:Y:S01]  /*0ad0*/  LEA.HI.X R21, R19, R9, R21, 0x3, P1 ;  /* 0x0000000913157211 */ /* 0x000fe200008f1c15 */
[----:B------:R-:W-:Y:S01]  /*0ae0*/  IMAD.WIDE.U32 R18, R10, UR16, RZ ;  /* 0x000000100a127c25 */ /* 0x000fe2000f8e00ff */
[----:B------:R-:W-:-:S03]  /*0af0*/  LEA R10, P1, R24, R23, 0x3 ;  /* 0x00000017180a7211 */ /* 0x000fc600078218ff */
[----:B------:R-:W-:Y:S01]  /*0b00*/  IMAD.IADD R19, R19, 0x1, R11 ;  /* 0x0000000113137824 */ /* 0x000fe200078e020b */
[----:B------:R-:W-:-:S05]  /*0b10*/  LEA.HI.X R11, R24, R21, RZ, 0x3, P1 ;  /* 0x00000015180b7211 */ /* 0x000fca00008f1cff */
[----:B------:R1:W-:Y:S04]  /*0b20*/  STG.E.64 desc[UR12][R10.64], R18 ;  /* 0x000000120a007986 */ /* 0x0003e8000c101b0c */
.L_x_4437:
[----:B------:R-:W-:Y:S05]  /*0b30*/  BSYNC.RECONVERGENT B0 ;  /* 0x0000000000007941 */ /* 0x000fea0003800200 */
.L_x_4436:
[----:B------:R-:W2:Y:S01]  /*0b40*/  @!P4 LDC.64 R24, c[0x0][0x10b0] ;  /* 0x00042c00ff18cb82 */ /* 0x000ea20000000a00 */
[----:B------:R-:W-:Y:S02]  /*0b50*/  UIADD3 UR4, UP0, UPT, UR4, 0x2, URZ ;  /* 0x0000000204047890 */ /* 0x000fe4000ff1e0ff */
[----:B------:R-:W-:Y:S02]  /*0b60*/  ULEA UR6, UP1, UR10, UR6, 0x1 ;  /* 0x000000060a067291 */ /* 0x000fe4000f8208ff */
[----:B------:R-:W-:Y:S02]  /*0b70*/  UIADD3.X UR5, UPT, UPT, URZ, UR5, URZ, UP0, !UPT ;  /* 0x00000005ff057290 */ /* 0x000fe400087fe4ff */
[----:B------:R-:W-:Y:S01]  /*0b80*/  UISETP.NE.U32.AND UP0, UPT, UR4, UR9, UPT ;  /* 0x000000090400728c */ /* 0x000fe2000bf05070 */
[----:B01----:R-:W0:Y:S01]  /*0b90*/  @!P0 LDC.64 R18, c[0x0][0x10b0] ;  /* 0x00042c00ff128b82 */ /* 0x003e220000000a00 */
[----:B------:R-:W-:Y:S02]  /*0ba0*/  ULEA.HI.X UR7, UR10, UR7, URZ, 0x1, UP1 ;  /* 0x000000070a077291 */ /* 0x000fe400088f0cff */
[----:B------:R-:W-:-:S05]  /*0bb0*/  UISETP.NE.AND.EX UP0, UPT, UR5, URZ, UPT, UP0 ;  /* 0x000000ff0500728c */ /* 0x000fca000bf05300 */
[----:B-----5:R-:W1:Y:S01]  /*0bc0*/  @!P5 LDC.64 R10, c[0x0][0x10b0] ;  /* 0x00042c00ff0adb82 */ /* 0x020e620000000a00 */
[----:B--2---:R-:W-:Y:S02]  /*0bd0*/  @!P4 IMAD R17, R17, R24, RZ ;  /* 0x000000181111c224 */ /* 0x004fe400078e02ff */
[----:B0-----:R-:W-:Y:S02]  /*0be0*/  @!P0 IMAD R21, R15, R18, RZ ;  /* 0x000000120f158224 */ /* 0x001fe400078e02ff */
[C---:B------:R-:W-:Y:S02]  /*0bf0*/  @!P4 IMAD R15, R16.reuse, R25, R17 ;  /* 0x00000019100fc224 */ /* 0x040fe400078e0211 */
[----:B------:R-:W-:-:S04]  /*0c00*/  @!P4 IMAD.WIDE.U32 R16, R16, R24, RZ ;  /* 0x000000181010c225 */ /* 0x000fc800078e00ff */
[----:B-1----:R-:W-:Y:S02]  /*0c10*/  @!P5 IMAD R23, R7, R10, RZ ;  /* 0x0000000a0717d224 */ /* 0x002fe400078e02ff */
[C---:B------:R-:W-:Y:S02]  /*0c20*/  @!P0 IMAD R7, R14.reuse, R19, R21 ;  /* 0x000000130e078224 */ /* 0x040fe400078e0215 */
[----:B------:R-:W-:-:S04]  /*0c30*/  @!P0 IMAD.WIDE.U32 R24, R14, R18, RZ ;  /* 0x000000120e188225 */ /* 0x000fc800078e00ff */
[----:B------:R-:W-:-:S04]  /*0c40*/  @!P5 IMAD.WIDE.U32 R18, R6, R10, RZ ;  /* 0x0000000a0612d225 */ /* 0x000fc800078e00ff */
[----:B------:R-:W-:Y:S02]  /*0c50*/  @!P5 IMAD R11, R6, R11, R23 ;  /* 0x0000000b060bd224 */ /* 0x000fe400078e0217 */
[----:B------:R-:W-:Y:S02]  /*0c60*/  @!P4 IMAD.IADD R17, R17, 0x1, R15 ;  /* 0x000000011111c824 */ /* 0x000fe400078e020f */
[----:B------:R-:W-:Y:S02]  /*0c70*/  @!P0 IMAD.IADD R25, R25, 0x1, R7 ;  /* 0x0000000119198824 */ /* 0x000fe400078e0207 */
[----:B------:R-:W-:Y:S01]  /*0c80*/  @!P5 IMAD.IADD R19, R19, 0x1, R11 ;  /* 0x000000011313d824 */ /* 0x000fe200078e020b */
[----:B------:R2:W-:Y:S04]  /*0c90*/  @!P4 STG.E.64 desc[UR12][R12.64], R16 ;  /* 0x000000100c00c986 */ /* 0x0005e8000c101b0c */
[----:B------:R2:W-:Y:S04]  /*0ca0*/  @!P0 STG.E.64 desc[UR12][R4.64], R24 ;  /* 0x0000001804008986 */ /* 0x0005e8000c101b0c */
[----:B------:R2:W-:Y:S01]  /*0cb0*/  @!P5 STG.E.64 desc[UR12][R2.64], R18 ;  /* 0x000000120200d986 */ /* 0x0005e2000c101b0c */
[----:B------:R-:W-:Y:S05]  /*0cc0*/  BRA.U UP0, `(.L_x_4438) ;  /* 0xfffffff500947547 */ /* 0x000fea000b83ffff */
.L_x_4431:
[----:B------:R-:W-:-:S04]  /*0cd0*/  ULOP3.LUT UR11, UR8, 0x1, URZ, 0xc0, !UPT ;  /* 0x00000001080b7892 */ /* 0x000fc8000f8ec0ff */
[----:B------:R-:W-:-:S06]  /*0ce0*/  UISETP.NE.U32.AND UP0, UPT, UR11, 0x1, UPT ;  /* 0x000000010b00788c */ /* 0x000fcc000bf05070 */
[----:B------:R-:W-:-:S13]  /*0cf0*/  PLOP3.LUT P0, PT, PT, PT, UP0, 0x80, 0x8 ;  /* 0x000000000008781c */ /* 0x000fda0003f0f008 */
[----:B------:R-:W-:Y:S05]  /*0d00*/  @!P0 EXIT ;  /* 0x000000000000894d */ /* 0x000fea0003800000 */
[----:B0-2---:R-:W-:Y:S01]  /*0d10*/  IADD3 R3, P0, PT, R0, UR6, RZ ;  /* 0x0000000600037c10 */ /* 0x005fe2000ff1e0ff */
[----:B------:R-:W-:Y:S01]  /*0d20*/  USHF.L.U32 UR4, UR14, 0x3, URZ ;  /* 0x000000030e047899 */ /* 0x000fe200080006ff */
[----:B------:R-:W-:Y:S01]  /*0d30*/  CS2R R16, SRZ ;  /* 0x0000000000107805 */ /* 0x000fe2000001ff00 */
[----:B------:R-:W-:Y:S02]  /*0d40*/  USHF.R.U32.HI UR5, URZ, 0x1d, UR14 ;  /* 0x0000001dff057899 */ /* 0x000fe4000801160e */
[C---:B------:R-:W-:Y:S01]  /*0d50*/  IADD3 R7, P1, PT, R3.reuse, UR14, RZ ;  /* 0x0000000e03077c10 */ /* 0x040fe2000ff3e0ff */
[----:B------:R-:W-:Y:S01]  /*0d60*/  IMAD.X R5, RZ, RZ, UR7, P0 ;  /* 0x00000007ff057e24 */ /* 0x000fe200080e06ff */
[C---:B------:R-:W-:Y:S02]  /*0d70*/  LEA R2, P2, R3.reuse, R8, 0x3 ;  /* 0x0000000803027211 */ /* 0x040fe400078418ff */
[----:B------:R-:W-:Y:S02]  /*0d80*/  CS2R R14, SRZ ;  /* 0x00000000000e7805 */ /* 0x000fe4000001ff00 */
[----:B------:R-:W-:-:S02]  /*0d90*/  ISETP.GE.U32.AND P0, PT, R3, R22, PT ;  /* 0x000000160300720c */ /* 0x000fc40003f06070 */
[----:B------:R-:W-:Y:S02]  /*0da0*/  CS2R R12, SRZ ;  /* 0x00000000000c7805 */ /* 0x000fe4000001ff00 */
[--C-:B------:R-:W-:Y:S01]  /*0db0*/  LEA.HI.X R3, R3, R9, R5.reuse, 0x3, P2 ;  /* 0x0000000903037211 */ /* 0x100fe200010f1c05 */
[----:B------:R-:W-:Y:S01]  /*0dc0*/  IMAD.U32 R9, RZ, RZ, UR14 ;  /* 0x0000000eff097e24 */ /* 0x000fe2000f8e00ff */
[----:B------:R-:W-:Y:S01]  /*0dd0*/  ISETP.GE.AND.EX P0, PT, R5, R20, PT, P0 ;  /* 0x000000140500720c */ /* 0x000fe20003f06300 */
[----:B------:R-:W-:Y:S01]  /*0de0*/  IMAD.X R5, RZ, RZ, R5, P1 ;  /* 0x000000ffff057224 */ /* 0x000fe200008e0605 */
[----:B------:R-:W-:Y:S01]  /*0df0*/  IADD3 R11, P3, PT, R7, UR14, RZ ;  /* 0x0000000e070b7c10 */ /* 0x000fe2000ff7e0ff */
[----:B------:R-:W-:Y:S01]  /*0e00*/  IMAD.WIDE.U32 R8, R9, 0x8, R2 ;  /* 0x0000000809087825 */ /* 0x000fe200078e0002 */
[-C--:B------:R-:W-:Y:S02]  /*0e10*/  ISETP.GE.U32.AND P2, PT, R7, R22.reuse, PT ;  /* 0x000000160700720c */ /* 0x080fe40003f46070 */
[----:B------:R-:W-:-:S02]  /*0e20*/  ISETP.GE.U32.AND P5, PT, R11, R22, PT ;  /* 0x000000160b00720c */ /* 0x000fc40003fa6070 */
[----:B------:R-:W-:Y:S01]  /*0e30*/  ISETP.GE.AND.EX P2, PT, R5, R20, PT, P2 ;  /* 0x000000140500720c */ /* 0x000fe20003f46320 */
[----:B------:R-:W-:Y:S01]  /*0e40*/  IMAD.X R5, RZ, RZ, R5, P3 ;  /* 0x000000ffff057224 */ /* 0x000fe200018e0605 */
[----:B------:R-:W-:-:S03]  /*0e50*/  IADD3 R7, P4, PT, R11, UR14, RZ ;  /* 0x0000000e0b077c10 */ /* 0x000fc6000ff9e0ff */
[----:B------:R-:W2:Y:S01]  /*0e60*/  @!P0 LDG.E.64 R16, desc[UR12][R2.64] ;  /* 0x0000000c02108981 */ /* 0x000ea2000c1e1b00 */
[----:B------:R-:W-:Y:S01]  /*0e70*/  ISETP.GE.AND.EX P3, PT, R5, R20, PT, P5 ;  /* 0x000000140500720c */ /* 0x000fe20003f66350 */
[----:B------:R-:W-:Y:S01]  /*0e80*/  IMAD.X R5, RZ, RZ, R5, P4 ;  /* 0x000000ffff057224 */ /* 0x000fe200020e0605 */
[----:B------:R-:W-:Y:S02]  /*0e90*/  IADD3 R6, P5, PT, R8, UR4, RZ ;  /* 0x0000000408067c10 */ /* 0x000fe4000ffbe0ff */
[----:B------:R-:W-:Y:S02]  /*0ea0*/  ISETP.GE.U32.AND P1, PT, R7, R22, PT ;  /* 0x000000160700720c */ /* 0x000fe40003f26070 */
[----:B------:R-:W-:Y:S01]  /*0eb0*/  IADD3.X R7, PT, PT, R9, UR5, RZ, P5, !PT ;  /* 0x0000000509077c10 */ /* 0x000fe2000affe4ff */
[----:B------:R-:W3:Y:S01]  /*0ec0*/  @!P2 LDG.E.64 R14, desc[UR12][R8.64] ;  /* 0x0000000c080ea981 */ /* 0x000ee2000c1e1b00 */
[----:B------:R-:W-:Y:S02]  /*0ed0*/  ISETP.GE.AND.EX P1, PT, R5, R20, PT, P1 ;  /* 0x000000140500720c */ /* 0x000fe40003f26310 */
[----:B------:R-:W-:-:S03]  /*0ee0*/  IADD3 R4, P4, PT, R6, UR4, RZ ;  /* 0x0000000406047c10 */ /* 0x000fc6000ff9e0ff */
[----:B------:R-:W4:Y:S01]  /*0ef0*/  @!P3 LDG.E.64 R12, desc[UR12][R6.64] ;  /* 0x0000000c060cb981 */ /* 0x000f22000c1e1b00 */
[----:B------:R-:W-:Y:S02]  /*0f00*/  CS2R R10, SRZ ;  /* 0x00000000000a7805 */ /* 0x000fe4000001ff00 */
[----:B------:R-:W-:Y:S01]  /*0f10*/  IADD3.X R5, PT, PT, R7, UR5, RZ, P4, !PT ;  /* 0x0000000507057c10 */ /* 0x000fe2000a7fe4ff */
[----:B------:R-:W2:Y:S04]  /*0f20*/  LDCU.64 UR4, c[0x0][0x10b0] ;  /* 0x00021600ff0477ac */ /* 0x000ea80008000a00 */
[----:B------:R-:W5:Y:S01]  /*0f30*/  @!P1 LDG.E.64 R10, desc[UR12][R4.64] ;  /* 0x0000000c040a9981 */ /* 0x000f62000c1e1b00 */
[----:B--2---:R-:W-:-:S04]  /*0f40*/  IMAD R17, R17, UR4, RZ ;  /* 0x0000000411117c24 */ /* 0x004fc8000f8e02ff */
[C---:B------:R-:W-:Y:S02]  /*0f50*/  IMAD R19, R16.reuse, UR5, R17 ;  /* 0x0000000510137c24 */ /* 0x040fe4000f8e0211 */
[----:B------:R-:W-:-:S04]  /*0f60*/  IMAD.WIDE.U32 R16, R16, UR4, RZ ;  /* 0x0000000410107c25 */ /* 0x000fc8000f8e00ff */
[----:B---3--:R-:W-:Y:S02]  /*0f70*/  IMAD R15, R15, UR4, RZ ;  /* 0x000000040f0f7c24 */ /* 0x008fe4000f8e02ff */
[----:B----4-:R-:W-:Y:S02]  /*0f80*/  IMAD R13, R13, UR4, RZ ;  /* 0x000000040d0d7c24 */ /* 0x010fe4000f8e02ff */
[C---:B------:R-:W-:Y:S02]  /*0f90*/  IMAD R21, R14.reuse, UR5, R15 ;  /* 0x000000050e157c24 */ /* 0x040fe4000f8e020f */
[----:B------:R-:W-:Y:S02]  /*0fa0*/  IMAD.IADD R17, R17, 0x1, R19 ;  /* 0x0000000111117824 */ /* 0x000fe400078e0213 */
[----:B------:R-:W-:-:S04]  /*0fb0*/  IMAD.WIDE.U32 R14, R14, UR4, RZ ;  /* 0x000000040e0e7c25 */ /* 0x000fc8000f8e00ff */
[C---:B------:R-:W-:Y:S02]  /*0fc0*/  IMAD R19, R12.reuse, UR5, R13 ;  /* 0x000000050c137c24 */ /* 0x040fe4000f8e020d */
[----:B------:R-:W-:-:S04]  /*0fd0*/  IMAD.WIDE.U32 R12, R12, UR4, RZ ;  /* 0x000000040c0c7c25 */ /* 0x000fc8000f8e00ff */
[----:B------:R-:W-:Y:S02]  /*0fe0*/  IMAD.IADD R15, R15, 0x1, R21 ;  /* 0x000000010f0f7824 */ /* 0x000fe400078e0215 */
[----:B-----5:R-:W-:Y:S02]  /*0ff0*/  IMAD R11, R11, UR4, RZ ;  /* 0x000000040b0b7c24 */ /* 0x020fe4000f8e02ff */
[----:B------:R-:W-:Y:S01]  /*1000*/  IMAD.IADD R13, R13, 0x1, R19 ;  /* 0x000000010d0d7824 */ /* 0x000fe200078e0213 */
[----:B------:R0:W-:Y:S01]  /*1010*/  @!P0 STG.E.64 desc[UR12][R2.64], R16 ;  /* 0x0000001002008986 */ /* 0x0001e2000c101b0c */
[C---:B------:R-:W-:Y:S02]  /*1020*/  IMAD R19, R10.reuse, UR5, R11 ;  /* 0x000000050a137c24 */ /* 0x040fe4000f8e020b */
[----:B------:R-:W-:Y:S01]  /*1030*/  IMAD.WIDE.U32 R10, R10, UR4, RZ ;  /* 0x000000040a0a7c25 */ /* 0x000fe2000f8e00ff */
[----:B------:R0:W-:Y:S04]  /*1040*/  @!P2 STG.E.64 desc[UR12][R8.64], R14 ;  /* 0x0000000e0800a986 */ /* 0x0001e8000c101b0c */
[----:B------:R0:W-:Y:S01]  /*1050*/  @!P3 STG.E.64 desc[UR12][R6.64], R12 ;  /* 0x0000000c0600b986 */ /* 0x0001e2000c101b0c */
[----:B------:R-:W-:Y:S05]  /*1060*/  @P1 EXIT ;  /* 0x000000000000194d */ /* 0x000fea0003800000 */
[----:B0-----:R-:W-:Y:S02]  /*1070*/  IMAD.IADD R3, R11, 0x1, R19 ;  /* 0x000000010b037824 */ /* 0x001fe400078e0213 */
[----:B------:R-:W-:-:S05]  /*1080*/  IMAD.MOV.U32 R2, RZ, RZ, R10 ;  /* 0x000000ffff027224 */ /* 0x000fca00078e000a */
[----:B------:R-:W-:Y:S01]  /*1090*/  STG.E.64 desc[UR12][R4.64], R2 ;  /* 0x0000000204007986 */ /* 0x000fe2000c101b0c */
[----:B------:R-:W-:Y:S05]  /*10a0*/  EXIT ;  /* 0x000000000000794d */ /* 0x000fea0003800000 */
.L_x_4430:
        /* <DEDUP_REMOVED lines=8> */
.L_x_4439:
[----:B--2---:R-:W-:-:S04]  /*1130*/  LEA R2, P0, R11, R8, 0x5 ;  /* 0x000000080b027211 */ /* 0x004fc800078028ff */
[----:B------:R-:W-:-:S05]  /*1140*/  LEA.HI.X R3, R11, R9, R0, 0x5, P0 ;  /* 0x000000090b037211 */ /* 0x000fca00000f2c00 */
[----:B------:R-:W1:Y:S01]  /*1150*/  LDG.E.ENL2.256 R12, R4, desc[UR12][R2.64] ;  /* 0xfe00000c0204797e */ /* 0x000e62000812190c */
[----:B0-----:R-:W-:-:S05]  /*1160*/  IADD3 R11, P0, PT, R11, UR4, RZ ;  /* 0x000000040b0b7c10 */ /* 0x001fca000ff1e0ff */
[----:B------:R-:W-:Y:S01]  /*1170*/  IMAD.X R0, RZ, RZ, R0, P0 ;  /* 0x000000ffff007224 */ /* 0x000fe200000e0600 */
[----:B------:R-:W-:-:S04]  /*1180*/  LOP3.LUT P0, RZ, R11, 0xffffc000, RZ, 0xc0, !PT ;  /* 0xffffc0000bff7812 */ /* 0x000fc8000780c0ff */
[----:B------:R-:W-:Y:S01]  /*1190*/  LOP3.LUT P0, RZ, R0, 0x3fffffff, RZ, 0xc0, P0 ;  /* 0x3fffffff00ff7812 */ /* 0x000fe2000000c0ff */
[----:B-1----:R-:W-:Y:S02]  /*11a0*/  IMAD R5, R5, UR6, RZ ;  /* 0x0000000605057c24 */ /* 0x002fe4000f8e02ff */
[----:B------:R-:W-:Y:S02]  /*11b0*/  IMAD R7, R7, UR6, RZ ;  /* 0x0000000607077c24 */ /* 0x000fe4000f8e02ff */
[----:B------:R-:W-:Y:S02]  /*11c0*/  IMAD R13, R13, UR6, RZ ;  /* 0x000000060d0d7c24 */ /* 0x000fe4000f8e02ff */
[----:B------:R-:W-:Y:S02]  /*11d0*/  IMAD R15, R15, UR6, RZ ;  /* 0x000000060f0f7c24 */ /* 0x000fe4000f8e02ff */
[----:B------:R-:W-:-:S04]  /*11e0*/  IMAD.WIDE.U32 R16, R4, UR6, RZ ;  /* 0x0000000604107c25 */ /* 0x000fc8000f8e00ff */
[----:B------:R-:W-:Y:S02]  /*11f0*/  IMAD R5, R4, UR7, R5 ;  /* 0x0000000704057c24 */ /* 0x000fe4000f8e0205 */
[----:B------:R-:W-:Y:S02]  /*1200*/  IMAD R19, R6, UR7, R7 ;  /* 0x0000000706137c24 */ /* 0x000fe4000f8e0207 */
[----:B------:R-:W-:Y:S02]  /*1210*/  IMAD R21, R12, UR7, R13 ;  /* 0x000000070c157c24 */ /* 0x000fe4000f8e020d */
[----:B------:R-:W-:Y:S02]  /*1220*/  IMAD R23, R14, UR7, R15 ;  /* 0x000000070e177c24 */ /* 0x000fe4000f8e020f */
[----:B------:R-:W-:-:S04]  /*1230*/  IMAD.WIDE.U32 R6, R6, UR6, RZ ;  /* 0x0000000606067c25 */ /* 0x000fc8000f8e00ff */
[----:B------:R-:W-:-:S04]  /*1240*/  IMAD.WIDE.U32 R12, R12, UR6, RZ ;  /* 0x000000060c0c7c25 */ /* 0x000fc8000f8e00ff */
[----:B------:R-:W-:-:S04]  /*1250*/  IMAD.WIDE.U32 R14, R14, UR6, RZ ;  /* 0x000000060e0e7c25 */ /* 0x000fc8000f8e00ff */
[----:B------:R-:W-:Y:S02]  /*1260*/  IMAD.IADD R5, R17, 0x1, R5 ;  /* 0x0000000111057824 */ /* 0x000fe400078e0205 */
[----:B------:R-:W-:Y:S02]  /*1270*/  IMAD.IADD R7, R7, 0x1, R19 ;  /* 0x0000000107077824 */ /* 0x000fe400078e0213 */
[----:B------:R-:W-:Y:S02]  /*1280*/  IMAD.IADD R13, R13, 0x1, R21 ;  /* 0x000000010d0d7824 */ /* 0x000fe400078e0215 */
[----:B------:R-:W-:Y:S02]  /*1290*/  IMAD.IADD R15, R15, 0x1, R23 ;  /* 0x000000010f0f7824 */ /* 0x000fe400078e0217 */
[----:B------:R-:W-:Y:S02]  /*12a0*/  IMAD.MOV.U32 R4, RZ, RZ, R16 ;  /* 0x000000ffff047224 */ /* 0x000fe400078e0010 */
[----:B------:R-:W-:-:S03]  /*12b0*/  IMAD.SHL.U32 R17, R11, 0x4, RZ ;  /* 0x000000040b117824 */ /* 0x000fc600078e00ff */
[----:B------:R2:W-:Y:S02]  /*12c0*/  STG.E.ENL2.256 desc[UR12][R2.64], R4, R12 ;  /* 0xf8000004020c797f */ /* 0x0005e4000f12180c */
[----:B------:R-:W-:Y:S02]  /*12d0*/  ISETP.LT.U32.AND P1, PT, R17, R22, PT ;  /* 0x000000161100720c */ /* 0x000fe40003f21070 */
[----:B------:R-:W-:-:S04]  /*12e0*/  SHF.L.U64.HI R17, R11, 0x2, R0 ;  /* 0x000000020b117819 */ /* 0x000fc80000010200 */
[----:B------:R-:W-:-:S13]  /*12f0*/  ISETP.LT.AND.EX P1, PT, R17, R20, PT, P1 ;  /* 0x000000141100720c */ /* 0x000fda0003f21310 */
[----:B------:R-:W-:Y:S05]  /*1300*/  @!P0 BRA P1, `(.L_x_4439) ;  /* 0xfffffffc00888947 */ /* 0x000fea000083ffff */
[----:B------:R-:W-:Y:S05]  /*1310*/  EXIT ;  /* 0x000000000000794d */ /* 0x000fea0003800000 */
        .weak           $__internal_101_$__cuda_sm20_div_u16
        .type           $__internal_101_$__cuda_sm20_div_u16,@function
        .size           $__internal_101_$__cuda_sm20_div_u16,(.L_x_4810 - $__internal_101_$__cuda_sm20_div_u16)
$__internal_101_$__cuda_sm20_div_u16:
        /* <DEDUP_REMOVED lines=19> */
[----:B------:R-:W-:Y:S05]  /*1450*/  RET.REL.NODEC R2 `(_ZN2at6native57_GLOBAL__N__f3eca4a2_24_ForeachBinaryOpScalar_cu_86b9896c25multi_tensor_apply_kernelINS1_18TensorListMetadataILi1EEENS1_21BinaryOpScalarFunctorIlLi1ELi1ELi0EEEJSt10multipliesIlElEEEvT_T0_DpT1_) ;  /* 0xffffffe802e87950 */ /* 0x000fea0003c3ffff */
.L_x_4440:
        /* <DEDUP_REMOVED lines=10> */
.L_x_4810:


//--------------------- .text._ZN2at6native57_GLOBAL__N__f3eca4a2_24_ForeachBinaryOpScalar_cu_86b9896c25multi_tensor_apply_kernelINS1_18TensorListMetadataILi1EEENS1_21BinaryOpScalarFunctorIiLi1ELi1ELi0EEEJSt10multipliesIiEiEEEvT_T0_DpT1_ --------------------------
	.section	.text._ZN2at6native57_GLOBAL__N__f3eca4a2_24_ForeachBinaryOpScalar_cu_86b9896c25multi_tensor_apply_kernelINS1_18TensorListMetadataILi1EEENS1_21BinaryOpScalarFunctorIiLi1ELi1ELi0EEEJSt10multipliesIiEiEEEvT_T0_DpT1_,"ax",@progbits
	.align	128
.text._ZN2at6native57_GLOBAL__N__f3eca4a2_24_ForeachBinaryOpScalar_cu_86b9896c25multi_tensor_apply_kernelINS1_18TensorListMetadataILi1EEENS1_21BinaryOpScalarFunctorIiLi1ELi1ELi0EEEJSt10multipliesIiEiEEEvT_T0_DpT1_:
        .type           _ZN2at6native57_GLOBAL__N__f3eca4a2_24_ForeachBinaryOpScalar_cu_86b9896c25multi_tensor_apply_kernelINS1_18TensorListMetadataILi1EEENS1_21BinaryOpScalarFunctorIiLi1ELi1ELi0EEEJSt10multipliesIiEiEEEvT_T0_DpT1_,@function
        .size           _ZN2at6native57_GLOBAL__N__f3eca4a2_24_ForeachBinaryOpScalar_cu_86b9896c25multi_tensor_apply_kernelINS1_18TensorListMetadataILi1EEENS1_21BinaryOpScalarFunctorIiLi1ELi1ELi0EEEJSt10multipliesIiEiEEEvT_T0_DpT1_,(.L_x_4812 - _ZN2at6native57_GLOBAL__N__f3eca4a2_24_ForeachBinaryOpScalar_cu_86b9896c25multi_tensor_apply_kernelINS1_18TensorListMetadataILi1EEENS1_21BinaryOpScalarFunctorIiLi1ELi1ELi0EEEJSt10multipliesIiEiEEEvT_T0_DpT1_)
        .other          _ZN2at6native57_GLOBAL__N__f3eca4a2_24_ForeachBinaryOpScalar_cu_86b9896c25multi_tensor_apply_kernelINS1_18TensorListMetadataILi1EEENS1_21BinaryOpScalarFunctorIiLi1ELi1ELi0EEEJSt10multipliesIiEiEEEvT_T0_DpT1_,@"STO_CUDA_ENTRY STV_DEFAULT"
_ZN2at6native57_GLOBAL__N__f3eca4a2_24_ForeachBinaryOpScalar_cu_86b9896c25multi_tensor_apply_kernelINS1_18TensorListMetadataILi1EEENS1_21BinaryOpScalarFunctorIiLi1ELi1ELi0EEEJSt10multipliesIiEiEEEvT_T0_DpT1_:
        /* <DEDUP_REMOVED lines=35> */
[----:B------:R-:W-:Y:S05]  /*0230*/  CALL.REL.NOINC `($__internal_102_$__cuda_sm20_div_u16) ;  /* 0x0000000800e87944 */ /* 0x000fea0003c00000 */
        /* <DEDUP_REMOVED lines=14> */
.L_x_4443:
        /* <DEDUP_REMOVED lines=37> */
[----:B--2---:R-:W-:-:S07]  /*0570*/  @!P2 IMAD R27, R24, R27, RZ ;  /* 0x0000001b181ba224 */ /* 0x004fce00078e02ff */
[----:B------:R-:W4:Y:S01]  /*0580*/  @!P3 LDC R24, c[0x0][0x10ac] ;  /* 0x00042b00ff18bb82 */ /* 0x000f220000000800 */
[----:B------:R4:W-:Y:S01]  /*0590*/  @!P2 STG.E desc[UR6][R6.64], R27 ;  /* 0x0000001b0600a986 */ /* 0x0009e2000c101906 */
[----:B---3--:R-:W-:Y:S02]  /*05a0*/  @!P4 IMAD R29, R21, R26, RZ ;  /* 0x0000001a151dc224 */ /* 0x008fe400078e02ff */
[----:B------:R-:W-:-:S03]  /*05b0*/  IMAD.SHL.U32 R21, R0, 0x4, RZ ;  /* 0x0000000400157824 */ /* 0x000fc600078e00ff */
[----:B------:R0:W-:Y:S02]  /*05c0*/  @!P4 STG.E desc[UR6][R10.64], R29 ;  /* 0x0000001d0a00c986 */ /* 0x0001e4000c101906 */
[----:B------:R-:W-:Y:S01]  /*05d0*/  IADD3 R26, P2, PT, R21, R28, RZ ;  /* 0x0000001c151a7210 */ /* 0x000fe20007f5e0ff */
[----:B------:R-:W-:Y:S02]  /*05e0*/  IMAD.IADD R28, R0, 0x1, R28 ;  /* 0x00000001001c7824 */ /* 0x000fe400078e021c */
[----:B----4-:R-:W-:Y:S01]  /*05f0*/  @!P3 IMAD R27, R23, R24, RZ ;  /* 0x00000018171bb224 */ /* 0x010fe200078e02ff */
        /* <DEDUP_REMOVED lines=12> */
[----:B-----5:R-:W-:Y:S01]  /*06c0*/  @!P1 IMAD R25, R20, R25, RZ ;  /* 0x0000001914199224 */ /* 0x020fe200078e02ff */
        /* <DEDUP_REMOVED lines=28> */
[----:B0-----:R-:W-:Y:S02]  /*0890*/  @!P2 IMAD R19, R19, R4, RZ ;  /* 0x000000041313a224 */ /* 0x001fe400078e02ff */
[----:B------:R-:W-:Y:S02]  /*08a0*/  VIADD R4, R14, 0x1 ;  /* 0x000000010e047836 */ /* 0x000fe40000000000 */
[----:B--2---:R-:W-:Y:S02]  /*08b0*/  @!P4 IMAD R5, R24, R5, RZ ;  /* 0x000000051805c224 */ /* 0x004fe400078e02ff */
[----:B---3--:R-:W-:-:S03]  /*08c0*/  @!P5 IMAD R25, R20, R25, RZ ;  /* 0x000000191419d224 */ /* 0x008fc600078e02ff */
[----:B------:R1:W-:Y:S01]  /*08d0*/  @!P4 STG.E desc[UR6][R6.64], R5 ;  /* 0x000000050600c986 */ /* 0x0003e2000c101906 */
[----:B------:R-:W-:Y:S01]  /*08e0*/  LOP3.LUT R4, R4, 0x1fffe, RZ, 0xc0, !PT ;  /* 0x0001fffe04047812 */ /* 0x000fe200078ec0ff */
[----:B----4-:R-:W-:Y:S02]  /*08f0*/  @!P3 IMAD R17, R17, R26, RZ ;  /* 0x0000001a1111b224 */ /* 0x010fe400078e02ff */
        /* <DEDUP_REMOVED lines=8> */
.L_x_4442:
        /* <DEDUP_REMOVED lines=34> */
[----:B0-----:R-:W-:Y:S02]  /*0ba0*/  IMAD R15, R10, UR4, RZ ;  /* 0x000000040a0f7c24 */ /* 0x001fe4000f8e02ff */
[----:B--2---:R-:W-:Y:S02]  /*0bb0*/  IMAD R13, R0, UR4, RZ ;  /* 0x00000004000d7c24 */ /* 0x004fe4000f8e02ff */
[----:B---3--:R-:W-:-:S03]  /*0bc0*/  IMAD R11, R11, UR4, RZ ;  /* 0x000000040b0b7c24 */ /* 0x008fc6000f8e02ff */
[----:B------:R0:W-:Y:S04]  /*0bd0*/  @!P0 STG.E desc[UR6][R2.64], R13 ;  /* 0x0000000d02008986 */ /* 0x0001e8000c101906 */
[----:B------:R0:W-:Y:S01]  /*0be0*/  @!P1 STG.E desc[UR6][R4.64], R15 ;  /* 0x0000000f04009986 */ /* 0x0001e2000c101906 */
[----:B----4-:R-:W-:-:S03]  /*0bf0*/  IMAD R17, R12, UR4, RZ ;  /* 0x000000040c117c24 */ /* 0x010fc6000f8e02ff */
[----:B------:R0:W-:Y:S01]  /*0c00*/  @!P2 STG.E desc[UR6][R6.64], R11 ;  /* 0x0000000b0600a986 */ /* 0x0001e2000c101906 */
[----:B------:R-:W-:Y:S05]  /*0c10*/  @P3 EXIT ;  /* 0x000000000000394d */ /* 0x000fea0003800000 */
[----:B------:R-:W-:Y:S01]  /*0c20*/  STG.E desc[UR6][R8.64], R17 ;  /* 0x0000001108007986 */ /* 0x000fe2000c101906 */
[----:B------:R-:W-:Y:S05]  /*0c30*/  EXIT ;  /* 0x000000000000794d */ /* 0x000fea0003800000 */
.L_x_4441:
        /* <DEDUP_REMOVED lines=8> */
.L_x_4444:
        /* <DEDUP_REMOVED lines=14> */
[----:B------:R-:W-:-:S05]  /*0da0*/  IMAD R7, R7, UR5, RZ ;  /* 0x0000000507077c24 */ /* 0x000fca000f8e02ff */
[----:B------:R2:W-:Y:S01]  /*0db0*/  STG.E.128 desc[UR6][R8.64], R4 ;  /* 0x0000000408007986 */ /* 0x0005e2000c101d06 */
[----:B------:R-:W-:Y:S05]  /*0dc0*/  @!P0 BRA P1, `(.L_x_4444) ;  /* 0xfffffffc00bc8947 */ /* 0x000fea000083ffff */
[----:B------:R-:W-:Y:S05]  /*0dd0*/  EXIT ;  /* 0x000000000000794d */ /* 0x000fea0003800000 */
        .weak           $__internal_102_$__cuda_sm20_div_u16
        .type           $__internal_102_$__cuda_sm20_div_u16,@function
        .size           $__internal_102_$__cuda_sm20_div_u16,(.L_x_4812 - $__internal_102_$__cuda_sm20_div_u16)
$__internal_102_$__cuda_sm20_div_u16:
        /* <DEDUP_REMOVED lines=18> */
[----:B------:R-:W-:Y:S06]  /*0f00*/  RET.REL.NODEC R6 `(_ZN2at6native57_GLOBAL__N__f3eca4a2_24_ForeachBinaryOpScalar_cu_86b9896c25multi_tensor_apply_kernelINS1_18TensorListMetadataILi1EEENS1_21BinaryOpScalarFunctorIiLi1ELi1ELi0EEEJSt10multipliesIiEiEEEvT_T0_DpT1_) ;  /* 0xfffffff0063c7950 */ /* 0x000fec0003c3ffff */
.L_x_4445:
        /* <DEDUP_REMOVED lines=15> */
.L_x_4812:


//--------------------- .text._ZN2at6native57_GLOBAL__N__f3eca4a2_24_ForeachBinaryOpScalar_cu_86b9896c25multi_tensor_apply_kernelINS1_18TensorListMetadataILi1EEENS1_21BinaryOpScalarFunctorIaLi1ELi1ELi0EEEJSt10multipliesIaEaEEEvT_T0_DpT1_ --------------------------
	.section	.text._ZN2at6native57_GLOBAL__N__f3eca4a2_24_ForeachBinaryOpScalar_cu_86b9896c25multi_tensor_apply_kernelINS1_18TensorListMetadataILi1EEENS1_21BinaryOpScalarFunctorIaLi1ELi1ELi0EEEJSt10multipliesIaEaEEEvT_T0_DpT1_,"ax",@progbits
	.align	128
.text._ZN2at6native57_GLOBAL__N__f3eca4a2_24_ForeachBinaryOpScalar_cu_86b9896c25multi_tensor_apply_kernelINS1_18TensorListMetadataILi1EEENS1_21BinaryOpScalarFunctorIaLi1ELi1ELi0EEEJSt10multipliesIaEaEEEvT_T0_DpT1_:
        .type           _ZN2at6native57_GLOBAL__N__f3eca4a2_24_ForeachBinaryOpScalar_cu_86b9896c25multi_tensor_apply_kernelINS1_18TensorListMetadataILi1EEENS1_21BinaryOpScalarFunctorIaLi1ELi1ELi0EEEJSt10multipliesIaEaEEEvT_T0_DpT1_,@function
        .size           _ZN2at6native57_GLOBAL__N__f3eca4a2_24_ForeachBinaryOpScalar_cu_86b9896c25multi_tensor_apply_kernelINS1_18TensorListMetadataILi1EEENS1_21BinaryOpScalarFunctorIaLi1ELi1ELi0EEEJSt10multipliesIaEaEEEvT_T0_DpT1_,(.L_x_4814 - _ZN2at6native57_GLOBAL__N__f3eca4a2_24_ForeachBinaryOpScalar_cu_86b9896c25multi_tensor_apply_kernelINS1_18TensorListMetadataILi1EEENS1_21BinaryOpScalarFunctorIaLi1ELi1ELi0EEEJSt10multipliesIaEaEEEvT_T0_DpT1_)
        .other          _ZN2at6native57_GLOBAL__N__f3eca4a2_24_ForeachBinaryOpScalar_cu_86b9896c25multi_tensor_apply_kernelINS1_18TensorListMetadataILi1EEENS1_21BinaryOpScalarFunctorIaLi1ELi1ELi0EEEJSt10multipliesIaEaEEEvT_T0_DpT1_,@"STO_CUDA_ENTRY STV_DEFAULT"
_ZN2at6native57_GLOBAL__N__f3eca4a2_24_ForeachBinaryOpScalar_cu_86b9896c25multi_tensor_apply_kernelINS1_18TensorListMetadataILi1EEENS1_21BinaryOpScalarFunctorIaLi1ELi1ELi0EEEJSt10multipliesIaEaEEEvT_T0_DpT1_:
        /* <DEDUP_REMOVED lines=37> */
[----:B------:R-:W-:Y:S05]  /*0250*/  CALL.REL.NOINC `($__internal_103_$__cuda_sm20_div_u16) ;  /* 0x0000000c00f47944 */ /* 0x000fea0003c00000 */
        /* <DEDUP_REMOVED lines=32> */
.L_x_4448:
        /* <DEDUP_REMOVED lines=10> */
[----:B------:R-:W-:Y:S02]  /*0500*/  PRMT R18, RZ, 0x7610, R18 ;  /* 0x00007610ff127816 */ /* 0x000fe40000000012 */
[----:B------:R-:W-:Y:S02]  /*0510*/  IADD3.X R7, PT, PT, R0, UR38, RZ, P3, !PT ;  /* 0x0000002600077c10 */ /* 0x000fe40009ffe4ff */
[----:B------:R-:W-:Y:S02]  /*0520*/  ISETP.GE.AND.EX P1, PT, R21, UR36, PT, P1 ;  /* 0x0000002415007c0c */ /* 0x000fe4000bf26310 */
[----:B------:R-:W-:Y:S01]  /*0530*/  PRMT R19, RZ, 0x7610, R19 ;  /* 0x00007610ff137816 */ /* 0x000fe20000000013 */
[----:B------:R-:W2:Y:S01]  /*0540*/  @!P2 LDG.E.U8 R18, desc[UR18][R6.64] ;  /* 0x000000120612a981 */ /* 0x000ea2000c1e1100 */
[----:B------:R-:W-:-:S04]  /*0550*/  @!P0 IADD3 R8, P4, PT, R2, UR26, RZ ;  /* 0x0000001a02088c10 */ /* 0x000fc8000ff9e0ff */
[----:B------:R-:W-:Y:S02]  /*0560*/  @!P0 IADD3.X R9, PT, PT, R0, UR27, RZ, P4, !PT ;  /* 0x0000001b00098c10 */ /* 0x000fe4000a7fe4ff */
[----:B------:R-:W-:-:S03]  /*0570*/  IADD3 R13, P5, PT, R12, UR23, RZ ;  /* 0x000000170c0d7c10 */ /* 0x000fc6000ffbe0ff */
[----:B------:R0:W3:Y:S01]  /*0580*/  @!P0 LDG.E.U8 R19, desc[UR18][R8.64] ;  /* 0x0000001208138981 */ /* 0x0000e2000c1e1100 */
[----:B------:R-:W-:Y:S01]  /*0590*/  ISETP.GE.U32.AND P3, PT, R13, UR35, PT ;  /* 0x000000230d007c0c */ /* 0x000fe2000bf66070 */
[----:B------:R-:W-:Y:S01]  /*05a0*/  IMAD.X R5, RZ, RZ, R21, P5 ;  /* 0x000000ffff057224 */ /* 0x000fe200028e0615 */
[----:B------:R-:W-:Y:S02]  /*05b0*/  @!P1 IADD3 R14, P4, PT, R2, UR28, RZ ;  /* 0x0000001c020e9c10 */ /* 0x000fe4000ff9e0ff */
        /* <DEDUP_REMOVED lines=8> */
[----:B------:R-:W-:-:S04]  /*0640*/  ISETP.GE.U32.AND P1, PT, R12, UR35, PT ;  /* 0x000000230c007c0c */ /* 0x000fc8000bf26070 */
[----:B------:R-:W-:Y:S01]  /*0650*/  ISETP.GE.AND.EX P1, PT, R21, UR36, PT, P1 ;  /* 0x0000002415007c0c */ /* 0x000fe2000bf26310 */
[----:B0-----:R-:W0:Y:S08]  /*0660*/  @!P2 LDC.S8 R9, c[0x0][0x10aa] ;  /* 0x00042a80ff09ab82 */ /* 0x001e300000000200 */
[----:B------:R-:W3:Y:S08]  /*0670*/  @!P0 LDC.S8 R20, c[0x0][0x10aa] ;  /* 0x00042a80ff148b82 */ /* 0x000ef00000000200 */
[----:B------:R-:W5:Y:S01]  /*0680*/  @!P1 LDC.S8 R12, c[0x0][0x10aa] ;  /* 0x00042a80ff0c9b82 */ /* 0x000f620000000200 */
[----:B------:R-:W-:Y:S01]  /*0690*/  @!P0 IADD3 R8, P4, PT, R2, UR26, RZ ;  /* 0x0000001a02088c10 */ /* 0x000fe2000ff9e0ff */
[----:B-1----:R-:W-:-:S02]  /*06a0*/  @!P2 IMAD.MOV.U32 R15, RZ, RZ, R7 ;  /* 0x000000ffff0fa224 */ /* 0x002fc400078e0007 */
[----:B-----5:R-:W-:Y:S01]  /*06b0*/  @!P1 IMAD.MOV.U32 R16, RZ, RZ, R12 ;  /* 0x000000ffff109224 */ /* 0x020fe200078e000c */
[----:B--2---:R-:W-:-:S05]  /*06c0*/  @!P2 PRMT R14, R18, 0x9910, RZ ;  /* 0x00009910120ea816 */ /* 0x004fca00000000ff */
[----:B0-----:R-:W-:Y:S01]  /*06d0*/  @!P2 IMAD R17, R9, R14, RZ ;  /* 0x0000000e0911a224 */ /* 0x001fe200078e02ff */
[----:B---3--:R-:W-:Y:S01]  /*06e0*/  @!P0 PRMT R19, R19, 0x9910, RZ ;  /* 0x0000991013138816 */ /* 0x008fe200000000ff */
[----:B------:R-:W-:Y:S01]  /*06f0*/  @!P2 IMAD.MOV.U32 R14, RZ, RZ, R6 ;  /* 0x000000ffff0ea224 */ /* 0x000fe200078e0006 */
[----:B------:R-:W-:Y:S02]  /*0700*/  @!P0 IADD3.X R9, PT, PT, R0, UR27, RZ, P4, !PT ;  /* 0x0000001b00098c10 */ /* 0x000fe4000a7fe4ff */
[----:B------:R-:W-:Y:S01]  /*0710*/  IADD3 R13, P4, PT, R13, UR23, RZ ;  /* 0x000000170d0d7c10 */ /* 0x000fe2000ff9e0ff */
[----:B------:R-:W-:Y:S01]  /*0720*/  @!P0 IMAD R19, R20, R19, RZ ;  /* 0x0000001314138224 */ /* 0x000fe200078e02ff */
[----:B------:R-:W-:Y:S01]  /*0730*/  @!P2 STG.E.U8 desc[UR18][R14.64], R17 ;  /* 0x000000110e00a986 */ /* 0x000fe2000c101112 */
[----:B------:R-:W0:Y:S02]  /*0740*/  @!P3 LDC.S8 R18, c[0x0][0x10aa] ;  /* 0x00042a80ff12bb82 */ /* 0x000e240000000200 */
[----:B------:R-:W-:Y:S01]  /*0750*/  IMAD.X R12, RZ, RZ, R5, P4 ;  /* 0x000000ffff0c7224 */ /* 0x000fe200020e0605 */
[----:B------:R1:W-:Y:S01]  /*0760*/  @!P0 STG.E.U8 desc[UR18][R8.64], R19 ;  /* 0x0000001308008986 */ /* 0x0003e2000c101112 */
[----:B------:R-:W-:-:S02]  /*0770*/  ISETP.GE.U32.AND P0, PT, R13, UR35, PT ;  /* 0x000000230d007c0c */ /* 0x000fc4000bf06070 */
[----:B------:R-:W-:Y:S02]  /*0780*/  IADD3 R13, P2, PT, R13, UR23, RZ ;  /* 0x000000170d0d7c10 */ /* 0x000fe4000ff5e0ff */
[----:B----4-:R-:W-:Y:S02]  /*0790*/  @!P1 PRMT R11, R11, 0x9910, RZ ;  /* 0x000099100b0b9816 */ /* 0x010fe400000000ff */
[----:B------:R-:W-:Y:S02]  /*07a0*/  @!P1 IADD3 R6, P5, PT, R2, UR28, RZ ;  /* 0x0000001c02069c10 */ /* 0x000fe4000ffbe0ff */
[----:B------:R-:W-:Y:S01]  /*07b0*/  ISETP.GE.AND.EX P0, PT, R12, UR36, PT, P0 ;  /* 0x000000240c007c0c */ /* 0x000fe2000bf06300 */
[----:B------:R-:W-:Y:S01]  /*07c0*/  IMAD.X R12, RZ, RZ, R12, P2 ;  /* 0x000000ffff0c7224 */ /* 0x000fe200010e060c */
[C---:B------:R-:W-:Y:S02]  /*07d0*/  ISETP.GE.U32.AND P4, PT, R13.reuse, UR35, PT ;  /* 0x000000230d007c0c */ /* 0x040fe4000bf86070 */
[----:B------:R-:W-:Y:S01]  /*07e0*/  IADD3 R13, P6, PT, R13, UR23, RZ ;  /* 0x000000170d0d7c10 */ /* 0x000fe2000ffde0ff */
[----:B------:R-:W-:Y:S01]  /*07f0*/  @!P1 IMAD R5, R16, R11, RZ ;  /* 0x0000000b10059224 */ /* 0x000fe200078e02ff */
[----:B------:R-:W-:-:S02]  /*0800*/  @!P1 IADD3.X R7, PT, PT, R0, UR14, RZ, P5, !PT ;  /* 0x0000000e00079c10 */ /* 0x000fc4000affe4ff */
[C---:B-1----:R-:W-:Y:S02]  /*0810*/  IADD3 R8, P5, PT, R13.reuse, UR23, RZ ;  /* 0x000000170d087c10 */ /* 0x042fe4000ffbe0ff */
[----:B------:R-:W-:Y:S01]  /*0820*/  ISETP.GE.AND.EX P4, PT, R12, UR36, PT, P4 ;  /* 0x000000240c007c0c */ /* 0x000fe2000bf86340 */
[----:B------:R-:W-:Y:S01]  /*0830*/  IMAD.X R12, RZ, RZ, R12, P6 ;  /* 0x000000ffff0c7224 */ /* 0x000fe200030e060c */
[----:B------:R1:W-:Y:S01]  /*0840*/  @!P1 STG.E.U8 desc[UR18][R6.64], R5 ;  /* 0x0000000506009986 */ /* 0x0003e2000c101112 */
[----:B------:R-:W-:Y:S02]  /*0850*/  ISETP.GE.U32.AND P2, PT, R13, UR35, PT ;  /* 0x000000230d007c0c */ /* 0x000fe4000bf46070 */
[----:B------:R-:W-:Y:S01]  /*0860*/  ISETP.GE.U32.AND P1, PT, R8, UR35, PT ;  /* 0x0000002308007c0c */ /* 0x000fe2000bf26070 */
[----:B------:R-:W-:Y:S01]  /*0870*/  IMAD.X R8, RZ, RZ, R12, P5 ;  /* 0x000000ffff087224 */ /* 0x000fe200028e060c */
[----:B------:R-:W-:Y:S02]  /*0880*/  ISETP.GE.AND.EX P2, PT, R12, UR36, PT, P2 ;  /* 0x000000240c007c0c */ /* 0x000fe4000bf46320 */
[----:B------:R-:W-:-:S02]  /*0890*/  @!P3 PRMT R13, R10, 0x9910, RZ ;  /* 0x000099100a0db816 */ /* 0x000fc400000000ff */
[C---:B------:R-:W-:Y:S02]  /*08a0*/  @!P3 IADD3 R10, P6, PT, R2.reuse, UR29, RZ ;  /* 0x0000001d020abc10 */ /* 0x040fe4000ffde0ff */
[----:B-1----:R-:W-:Y:S02]  /*08b0*/  IADD3 R6, P5, PT, R2, UR33, RZ ;  /* 0x0000002102067c10 */ /* 0x002fe4000ffbe0ff */
[----:B------:R-:W-:Y:S02]  /*08c0*/  ISETP.GE.AND.EX P1, PT, R8, UR36, PT, P1 ;  /* 0x0000002408007c0c */ /* 0x000fe4000bf26310 */
[----:B------:R-:W-:Y:S01]  /*08d0*/  IADD3.X R7, PT, PT, R0, UR34, RZ, P5, !PT ;  /* 0x0000002200077c10 */ /* 0x000fe2000affe4ff */
[----:B0-----:R-:W-:Y:S01]  /*08e0*/  @!P3 IMAD R13, R18, R13, RZ ;  /* 0x0000000d120db224 */ /* 0x001fe200078e02ff */
[----:B------:R-:W-:Y:S02]  /*08f0*/  @!P4 IADD3 R14, P5, PT, R2, UR32, RZ ;  /* 0x00000020020ecc10 */ /* 0x000fe4000ffbe0ff */
[----:B------:R-:W-:-:S02]  /*0900*/  @!P3 IADD3.X R11, PT, PT, R0, UR12, RZ, P6, !PT ;  /* 0x0000000c000bbc10 */ /* 0x000fc4000b7fe4ff */
[----:B------:R-:W-:Y:S02]  /*0910*/  PRMT R9, RZ, 0x7610, R9 ;  /* 0x00007610ff097816 */ /* 0x000fe40000000009 */
[----:B------:R-:W-:Y:S02]  /*0920*/  PRMT R12, RZ, 0x7610, R12 ;  /* 0x00007610ff0c7816 */ /* 0x000fe4000000000c */
[----:B------:R-:W-:Y:S01]  /*0930*/  @!P4 IADD3.X R15, PT, PT, R0, UR17, RZ, P5, !PT ;  /* 0x00000011000fcc10 */ /* 0x000fe2000affe4ff */
[----:B------:R0:W-:Y:S01]  /*0940*/  @!P3 STG.E.U8 desc[UR18][R10.64], R13 ;  /* 0x0000000d0a00b986 */ /* 0x0001e2000c101112 */
[----:B------:R-:W-:-:S03]  /*0950*/  @!P2 IADD3 R16, P3, PT, R2, UR30, RZ ;  /* 0x0000001e0210ac10 */ /* 0x000fc6000ff7e0ff */
[----:B------:R-:W2:Y:S01]  /*0960*/  @!P0 LDG.E.U8 R9, desc[UR18][R6.64] ;  /* 0x0000001206098981 */ /* 0x000ea2000c1e1100 */
[----:B------:R-:W-:-:S03]  /*0970*/  PRMT R8, RZ, 0x7610, R8 ;  /* 0x00007610ff087816 */ /* 0x000fc60000000008 */
[----:B------:R1:W3:Y:S01]  /*0980*/  @!P4 LDG.E.U8 R12, desc[UR18][R14.64] ;  /* 0x000000120e0cc981 */ /* 0x0002e2000c1e1100 */
[----:B------:R-:W-:Y:S02]  /*0990*/  @!P1 IADD3 R18, P4, PT, R2, UR31, RZ ;  /* 0x0000001f02129c10 */ /* 0x000fe4000ff9e0ff */
[C---:B------:R-:W-:Y:S02]  /*09a0*/  @!P2 IADD3.X R17, PT, PT, R0.reuse, UR11, RZ, P3, !PT ;  /* 0x0000000b0011ac10 */ /* 0x040fe40009ffe4ff */
[----:B------:R-:W-:Y:S02]  /*09b0*/  PRMT R5, RZ, 0x7610, R5 ;  /* 0x00007610ff057816 */ /* 0x000fe40000000005 */
[----:B------:R-:W-:Y:S01]  /*09c0*/  @!P1 IADD3.X R19, PT, PT, R0, UR7, RZ, P4, !PT ;  /* 0x0000000700139c10 */ /* 0x000fe2000a7fe4ff */
[----:B------:R-:W4:Y:S04]  /*09d0*/  @!P2 LDG.E.U8 R8, desc[UR18][R16.64] ;  /* 0x000000121008a981 */ /* 0x000f28000c1e1100 */
[----:B------:R-:W5:Y:S01]  /*09e0*/  @!P1 LDG.E.U8 R5, desc[UR18][R18.64] ;  /* 0x0000001212059981 */ /* 0x000f62000c1e1100 */
[----:B0-----:R-:W-:-:S05]  /*09f0*/  IMAD.U32 R10, RZ, RZ, UR23 ;  /* 0x00000017ff0a7e24 */ /* 0x001fca000f8e00ff */
[----:B------:R-:W-:-:S04]  /*0a00*/  IADD3 R3, P1, P3, R10, UR23, R3 ;  /* 0x000000170a037c10 */ /* 0x000fc8000fb3e003 */
[C---:B------:R-:W-:Y:S02]  /*0a10*/  IADD3 R3, P4, P5, R10.reuse, UR23, R3 ;  /* 0x000000170a037c10 */ /* 0x040fe4000fd9e003 */
[----:B------:R-:W-:Y:S02]  /*0a20*/  IADD3.X R4, PT, PT, RZ, RZ, R4, P1, P3 ;  /* 0x000000ffff047210 */ /* 0x000fe40000fe6404 */
[----:B------:R-:W-:Y:S02]  /*0a30*/  ISETP.GE.U32.AND P1, PT, R3, UR35, PT ;  /* 0x0000002303007c0c */ /* 0x000fe4000bf26070 */
[----:B------:R-:W-:Y:S02]  /*0a40*/  IADD3.X R4, PT, PT, RZ, RZ, R4, P4, P5 ;  /* 0x000000ffff047210 */ /* 0x000fe400027ea404 */
[----:B------:R-:W-:Y:S02]  /*0a50*/  IADD3 R3, P4, P5, R10, UR23, R3 ;  /* 0x000000170a037c10 */ /* 0x000fe4000fd9e003 */
[----:B------:R-:W-:-:S02]  /*0a60*/  ISETP.GE.AND.EX P1, PT, R4, UR36, PT, P1 ;  /* 0x0000002404007c0c */ /* 0x000fc4000bf26310 */
[----:B------:R-:W-:Y:S02]  /*0a70*/  ISETP.GE.U32.AND P3, PT, R3, UR35, PT ;  /* 0x0000002303007c0c */ /* 0x000fe4000bf66070 */
[----:B------:R-:W-:Y:S01]  /*0a80*/  IADD3.X R3, PT, PT, RZ, RZ, R4, P4, P5 ;  /* 0x000000ffff037210 */ /* 0x000fe200027ea404 */
[----:B------:R-:W0:Y:S03]  /*0a90*/  @!P0 LDC.S8 R10, c[0x0][0x10aa] ;  /* 0x00042a80ff0a8b82 */ /* 0x000e260000000200 */
[----:B------:R-:W-:-:S05]  /*0aa0*/  ISETP.GE.AND.EX P3, PT, R3, UR36, PT, P3 ;  /* 0x0000002403007c0c */ /* 0x000fca000bf66330 */
[----:B------:R-:W0:Y:S08]  /*0ab0*/  @!P1 LDC.S8 R4, c[0x0][0x10aa] ;  /* 0x00042a80ff049b82 */ /* 0x000e300000000200 */
[----:B------:R-:W5:Y:S08]  /*0ac0*/  @!P2 LDC.S8 R11, c[0x0][0x10aa] ;  /* 0x00042a80ff0bab82 */ /* 0x000f700000000200 */
[----:B-1----:R-:W1:Y:S01]  /*0ad0*/  @!P3 LDC.S8 R14, c[0x0][0x10aa] ;  /* 0x00042a80ff0ebb82 */ /* 0x002e620000000200 */
[----:B------:R-:W-:-:S04]  /*0ae0*/  UIADD3 UR10, UP0, UPT, UR10, -0x2, URZ ;  /* 0xfffffffe0a0a7890 */ /* 0x000fc8000ff1e0ff */
[----:B------:R-:W-:Y:S02]  /*0af0*/  UIADD3.X UR4, UPT, UPT, UR4, -0x1, URZ, UP0, !UPT ;  /* 0xffffffff04047890 */ /* 0x000fe400087fe4ff */
[----:B------:R-:W-:-:S04]  /*0b00*/  UISETP.NE.U32.AND UP0, UPT, UR10, URZ, UPT ;  /* 0x000000ff0a00728c */ /* 0x000fc8000bf05070 */
[----:B------:R-:W-:Y:S02]  /*0b10*/  UISETP.NE.AND.EX UP0, UPT, UR4, URZ, UPT, UP0 ;  /* 0x000000ff0400728c */ /* 0x000fe4000bf05300 */
[----:B------:R-:W-:-:S04]  /*0b20*/  UIADD3 UR5, UP1, UPT, UR24, UR5, URZ ;  /* 0x0000000518057290 */ /* 0x000fc8000ff3e0ff */
[----:B------:R-:W-:Y:S01]  /*0b30*/  UIADD3.X UR6, UPT, UPT, UR25, UR6, URZ, UP1, !UPT ;  /* 0x0000000619067290 */ /* 0x000fe20008ffe4ff */
[----:B--2---:R-:W-:Y:S02]  /*0b40*/  @!P0 PRMT R3, R9, 0x9910, RZ ;  /* 0x0000991009038816 */ /* 0x004fe400000000ff */
[----:B---3--:R-:W-:-:S03]  /*0b50*/  @!P1 PRMT R13, R12, 0x9910, RZ ;  /* 0x000099100c0d9816 */ /* 0x008fc600000000ff */
[----:B0-----:R-:W-:Y:S01]  /*0b60*/  @!P0 IMAD R3, R10, R3, RZ ;  /* 0x000000030a038224 */ /* 0x001fe200078e02ff */
[----:B------:R-:W-:Y:S01]  /*0b70*/  @!P2 IADD3 R10, P4, PT, R2, UR30, RZ ;  /* 0x0000001e020aac10 */ /* 0x000fe2000ff9e0ff */
[----:B------:R-:W-:-:S03]  /*0b80*/  @!P1 IMAD R13, R4, R13, RZ ;  /* 0x0000000d040d9224 */ /* 0x000fc600078e02ff */
[----:B------:R0:W-:Y:S01]  /*0b90*/  @!P0 STG.E.U8 desc[UR18][R6.64], R3 ;  /* 0x0000000306008986 */ /* 0x0001e2000c101112 */
[----:B------:R-:W-:Y:S02]  /*0ba0*/  @!P1 IADD3 R4, P0, PT, R2, UR32, RZ ;  /* 0x0000002002049c10 */ /* 0x000fe4000ff1e0ff */
[----:B----4-:R-:W-:Y:S02]  /*0bb0*/  @!P2 PRMT R9, R8, 0x9910, RZ ;  /* 0x000099100809a816 */ /* 0x010fe400000000ff */
[----:B------:R-:W-:Y:S02]  /*0bc0*/  @!P3 IADD3 R8, P5, PT, R2, UR31, RZ ;  /* 0x0000001f0208bc10 */ /* 0x000fe4000ffbe0ff */
[----:B-----5:R-:W-:Y:S02]  /*0bd0*/  @!P3 PRMT R12, R5, 0x9910, RZ ;  /* 0x00009910050cb816 */ /* 0x020fe400000000ff */
[C---:B------:R-:W-:Y:S01]  /*0be0*/  @!P1 IADD3.X R5, PT, PT, R0.reuse, UR17, RZ, P0, !PT ;  /* 0x0000001100059c10 */ /* 0x040fe200087fe4ff */
[----:B0-----:R-:W-:Y:S01]  /*0bf0*/  @!P2 IMAD R3, R11, R9, RZ ;  /* 0x000000090b03a224 */ /* 0x001fe200078e02ff */
[----:B------:R-:W-:Y:S01]  /*0c00*/  @!P2 IADD3.X R11, PT, PT, R0, UR11, RZ, P4, !PT ;  /* 0x0000000b000bac10 */ /* 0x000fe2000a7fe4ff */
[----:B-1----:R-:W-:Y:S01]  /*0c10*/  @!P3 IMAD R7, R14, R12, RZ ;  /* 0x0000000c0e07b224 */ /* 0x002fe200078e02ff */
[----:B------:R-:W-:Y:S01]  /*0c20*/  @!P3 IADD3.X R9, PT, PT, R0, UR7, RZ, P5, !PT ;  /* 0x000000070009bc10 */ /* 0x000fe2000affe4ff */
[----:B------:R0:W-:Y:S04]  /*0c30*/  @!P1 STG.E.U8 desc[UR18][R4.64], R13 ;  /* 0x0000000d04009986 */ /* 0x0001e8000c101112 */
[----:B------:R0:W-:Y:S04]  /*0c40*/  @!P2 STG.E.U8 desc[UR18][R10.64], R3 ;  /* 0x000000030a00a986 */ /* 0x0001e8000c101112 */
[----:B------:R0:W-:Y:S01]  /*0c50*/  @!P3 STG.E.U8 desc[UR18][R8.64], R7 ;  /* 0x000000070800b986 */ /* 0x0001e2000c101112 */
[----:B------:R-:W-:-:S04]  /*0c60*/  IADD3 R2, P0, PT, R2, UR24, RZ ;  /* 0x0000001802027c10 */ /* 0x000fc8000ff1e0ff */
[----:B------:R-:W-:Y:S01]  /*0c70*/  IADD3.X R0, PT, PT, R0, UR25, RZ, P0, !PT ;  /* 0x0000001900007c10 */ /* 0x000fe200087fe4ff */
[----:B------:R-:W-:Y:S08]  /*0c80*/  BRA.U UP0, `(.L_x_4448) ;  /* 0xfffffff500f47547 */ /* 0x000ff0000b83ffff */
.L_x_4447:
[----:B------:R-:W-:-:S04]  /*0c90*/  ULOP3.LUT UR4, UR16, 0x1, URZ, 0xc0, !UPT ;  /* 0x0000000110047892 */ /* 0x000fc8000f8ec0ff */
[----:B------:R-:W-:-:S06]  /*0ca0*/  UISETP.NE.U32.AND UP0, UPT, UR4, 0x1, UPT ;  /* 0x000000010400788c */ /* 0x000fcc000bf05070 */
[----:B------:R-:W-:-:S13]  /*0cb0*/  PLOP3.LUT P0, PT, PT, PT, UP0, 0x80, 0x8 ;  /* 0x000000000008781c */ /* 0x000fda0003f0f008 */
[----:B------:R-:W-:Y:S05]  /*0cc0*/  @!P0 EXIT ;  /* 0x000000000000894d */ /* 0x000fea0003800000 */
[----:B0-----:R-:W0:Y:S01]  /*0cd0*/  S2R R4, SR_TID.X ;  /* 0x0000000000047919 */ /* 0x001e220000002100 */
[----:B------:R-:W-:Y:S02]  /*0ce0*/  PRMT R11, RZ, 0x7610, R11 ;  /* 0x00007610ff0b7816 */ /* 0x000fe4000000000b */
        /* <DEDUP_REMOVED lines=11> */
[----:B------:R-:W-:Y:S02]  /*0da0*/  IADD3.X R5, PT, PT, R5, UR38, RZ, P2, !PT ;  /* 0x0000002605057c10 */ /* 0x000fe400097fe4ff */
[C---:B------:R-:W-:Y:S02]  /*0db0*/  ISETP.GE.U32.AND P2, PT, R3.reuse, UR35, PT ;  /* 0x0000002303007c0c */ /* 0x040fe4000bf46070 */
[----:B------:R-:W-:Y:S02]  /*0dc0*/  IADD3 R6, P3, PT, R4, UR23, RZ ;  /* 0x0000001704067c10 */ /* 0x000fe4000ff7e0ff */
[----:B------:R-:W-:Y:S02]  /*0dd0*/  IADD3 R3, P4, PT, R3, UR23, RZ ;  /* 0x0000001703037c10 */ /* 0x000fe4000ff9e0ff */
[----:B------:R-:W-:Y:S01]  /*0de0*/  ISETP.GE.AND.EX P2, PT, R2, UR36, PT, P2 ;  /* 0x0000002402007c0c */ /* 0x000fe2000bf46320 */
[----:B------:R-:W-:Y:S01]  /*0df0*/  IMAD.X R7, RZ, RZ, R5, P3 ;  /* 0x000000ffff077224 */ /* 0x000fe200018e0605 */
[----:B------:R-:W-:Y:S01]  /*0e00*/  IADD3 R8, P5, PT, R6, UR23, RZ ;  /* 0x0000001706087c10 */ /* 0x000fe2000ffbe0ff */
[----:B------:R-:W-:Y:S01]  /*0e10*/  IMAD.X R2, RZ, RZ, R2, P4 ;  /* 0x000000ffff027224 */ /* 0x000fe200020e0602 */
[----:B------:R-:W-:-:S02]  /*0e20*/  PRMT R0, RZ, 0x7610, R0 ;  /* 0x00007610ff007816 */ /* 0x000fc40000000000 */
[----:B------:R-:W-:Y:S01]  /*0e30*/  ISETP.GE.U32.AND P3, PT, R3, UR35, PT ;  /* 0x0000002303007c0c */ /* 0x000fe2000bf66070 */
[----:B------:R-:W-:Y:S01]  /*0e40*/  IMAD.X R9, RZ, RZ, R7, P5 ;  /* 0x000000ffff097224 */ /* 0x000fe200028e0607 */
[----:B------:R-:W-:Y:S02]  /*0e50*/  PRMT R10, RZ, 0x7610, R10 ;  /* 0x00007610ff0a7816 */ /* 0x000fe4000000000a */
[----:B------:R-:W-:Y:S01]  /*0e60*/  ISETP.GE.AND.EX P3, PT, R2, UR36, PT, P3 ;  /* 0x0000002402007c0c */ /* 0x000fe2000bf66330 */
[----:B------:R-:W2:Y:S01]  /*0e70*/  @!P0 LDG.E.U8 R0, desc[UR18][R4.64] ;  /* 0x0000001204008981 */ /* 0x000ea2000c1e1100 */
[----:B------:R-:W-:-:S03]  /*0e80*/  IADD3 R2, P4, PT, R8, UR23, RZ ;  /* 0x0000001708027c10 */ /* 0x000fc6000ff9e0ff */
[----:B------:R-:W3:Y:S01]  /*0e90*/  @!P2 LDG.E.U8 R11, desc[UR18][R8.64] ;  /* 0x00000012080ba981 */ /* 0x000ee2000c1e1100 */
[----:B------:R-:W-:Y:S01]  /*0ea0*/  PRMT R12, RZ, 0x7610, R12 ;  /* 0x00007610ff0c7816 */ /* 0x000fe2000000000c */
[----:B------:R-:W-:Y:S02]  /*0eb0*/  IMAD.X R3, RZ, RZ, R9, P4 ;  /* 0x000000ffff037224 */ /* 0x000fe400020e0609 */
[----:B------:R-:W4:Y:S04]  /*0ec0*/  @!P1 LDG.E.U8 R10, desc[UR18][R6.64] ;  /* 0x00000012060a9981 */ /* 0x000f28000c1e1100 */
[----:B------:R-:W5:Y:S01]  /*0ed0*/  @!P3 LDG.E.U8 R12, desc[UR18][R2.64] ;  /* 0x00000012020cb981 */ /* 0x000f62000c1e1100 */
[----:B------:R-:W0:Y:S01]  /*0ee0*/  LDCU.S8 UR4, c[0x0][0x10aa] ;  /* 0x00021540ff0477ac */ /* 0x000e220008000200 */
[----:B--2---:R-:W-:-:S02]  /*0ef0*/  PRMT R0, R0, 0x9910, RZ ;  /* 0x0000991000007816 */ /* 0x004fc400000000ff */
[----:B---3--:R-:W-:-:S03]  /*0f00*/  PRMT R13, R11, 0x9910, RZ ;  /* 0x000099100b0d7816 */ /* 0x008fc600000000ff */
[----:B0-----:R-:W-:Y:S01]  /*0f10*/  IMAD R11, R0, UR4, RZ ;  /* 0x00000004000b7c24 */ /* 0x001fe2000f8e02ff */
[----:B----4-:R-:W-:Y:S01]  /*0f20*/  PRMT R10, R10, 0x9910, RZ ;  /* 0x000099100a0a7816 */ /* 0x010fe200000000ff */
[----:B------:R-:W-:-:S04]  /*0f30*/  IMAD.MOV.U32 R0, RZ, RZ, R13 ;  /* 0x000000ffff007224 */ /* 0x000fc800078e000d */
[----:B------:R-:W-:Y:S02]  /*0f40*/  IMAD R13, R10, UR4, RZ ;  /* 0x000000040a0d7c24 */ /* 0x000fe4000f8e02ff */
[----:B------:R-:W-:Y:S01]  /*0f50*/  IMAD R15, R0, UR4, RZ ;  /* 0x00000004000f7c24 */ /* 0x000fe2000f8e02ff */
[----:B-----5:R-:W-:Y:S01]  /*0f60*/  PRMT R0, R12, 0x9910, RZ ;  /* 0x000099100c007816 */ /* 0x020fe200000000ff */
[----:B------:R0:W-:Y:S04]  /*0f70*/  @!P0 STG.E.U8 desc[UR18][R4.64], R11 ;  /* 0x0000000b04008986 */ /* 0x0001e8000c101112 */
[----:B------:R1:W-:Y:S04]  /*0f80*/  @!P1 STG.E.U8 desc[UR18][R6.64], R13 ;  /* 0x0000000d06009986 */ /* 0x0003e8000c101112 */
[----:B------:R1:W-:Y:S01]  /*0f90*/  @!P2 STG.E.U8 desc[UR18][R8.64], R15 ;  /* 0x0000000f0800a986 */ /* 0x0003e2000c101112 */
[----:B0-----:R-:W-:Y:S01]  /*0fa0*/  IMAD R5, R0, UR4, RZ ;  /* 0x0000000400057c24 */ /* 0x001fe2000f8e02ff */
[----:B------:R-:W-:Y:S06]  /*0fb0*/  @P3 EXIT ;  /* 0x000000000000394d */ /* 0x000fec0003800000 */
[----:B------:R-:W-:Y:S01]  /*0fc0*/  STG.E.U8 desc[UR18][R2.64], R5 ;  /* 0x0000000502007986 */ /* 0x000fe2000c101112 */
[----:B------:R-:W-:Y:S05]  /*0fd0*/  EXIT ;  /* 0x000000000000794d */ /* 0x000fea0003800000 */
.L_x_4446:
        /* <DEDUP_REMOVED lines=8> */
.L_x_4449:
[----:B------:R-:W-:-:S04]  /*1060*/  LEA R2, P0, R8, UR37, 0x2 ;  /* 0x0000002508027c11 */ /* 0x000fc8000f8010ff */
[----:B------:R-:W-:-:S05]  /*1070*/  LEA.HI.X R3, R8, UR38, R9, 0x2, P0 ;  /* 0x0000002608037c11 */ /* 0x000fca00080f1409 */
[----:B------:R-:W2:Y:S01]  /*1080*/  LDG.E R0, desc[UR18][R2.64] ;  /* 0x0000001202007981 */ /* 0x000ea2000c1e1900 */
[----:B-1----:R-:W-:-:S05]  /*1090*/  IADD3 R8, P0, PT, R8, UR5, RZ ;  /* 0x0000000508087c10 */ /* 0x002fca000ff1e0ff */
[----:B------:R-:W-:Y:S01]  /*10a0*/  IMAD.X R9, RZ, RZ, R9, P0 ;  /* 0x000000ffff097224 */ /* 0x000fe200000e0609 */
[----:B------:R-:W-:-:S04]  /*10b0*/  LOP3.LUT P0, RZ, R8, 0xffffc000, RZ, 0xc0, !PT ;  /* 0xffffc00008ff7812 */ /* 0x000fc8000780c0ff */
[----:B------:R-:W-:Y:S02]  /*10c0*/  LOP3.LUT P0, RZ, R9, 0x3fffffff, RZ, 0xc0, P0 ;  /* 0x3fffffff09ff7812 */ /* 0x000fe4000000c0ff */
[C---:B--2---:R-:W-:Y:S02]  /*10d0*/  PRMT R4, R0.reuse, 0x7771, RZ ;  /* 0x0000777100047816 */ /* 0x044fe400000000ff */
[C---:B------:R-:W-:Y:S02]  /*10e0*/  PRMT R6, R0.reuse, 0x7773, RZ ;  /* 0x0000777300067816 */ /* 0x040fe400000000ff */
[----:B------:R-:W-:Y:S01]  /*10f0*/  PRMT R5, R0, 0x7772, RZ ;  /* 0x0000777200057816 */ /* 0x000fe200000000ff */
[----:B0-----:R-:W-:Y:S01]  /*1100*/  IMAD R4, R4, UR4, RZ ;  /* 0x0000000404047c24 */ /* 0x001fe2000f8e02ff */
[----:B------:R-:W-:Y:S01]  /*1110*/  LOP3.LUT R0, R0, 0xff, RZ, 0xc0, !PT ;  /* 0x000000ff00007812 */ /* 0x000fe200078ec0ff */
[----:B------:R-:W-:Y:S02]  /*1120*/  IMAD R6, R6, UR4, RZ ;  /* 0x0000000406067c24 */ /* 0x000fe4000f8e02ff */
[----:B------:R-:W-:Y:S01]  /*1130*/  IMAD R5, R5, UR4, RZ ;  /* 0x0000000405057c24 */ /* 0x000fe2000f8e02ff */
[----:B------:R-:W-:Y:S01]  /*1140*/  LOP3.LUT R4, R4, 0xffff, RZ, 0xc0, !PT ;  /* 0x0000ffff04047812 */ /* 0x000fe200078ec0ff */
[----:B------:R-:W-:Y:S01]  /*1150*/  IMAD R0, R0, UR4, RZ ;  /* 0x0000000400007c24 */ /* 0x000fe2000f8e02ff */
        /* <DEDUP_REMOVED lines=11> */
[----:B--2---:R-:W-:Y:S05]  /*1210*/  @!P0 BRA P1, `(.L_x_4449) ;  /* 0xfffffffc00908947 */ /* 0x004fea000083ffff */
[----:B------:R-:W-:Y:S05]  /*1220*/  EXIT ;  /* 0x000000000000794d */ /* 0x000fea0003800000 */
        .weak           $__internal_103_$__cuda_sm20_div_u16
        .type           $__internal_103_$__cuda_sm20_div_u16,@function
        .size           $__internal_103_$__cuda_sm20_div_u16,(.L_x_4814 - $__internal_103_$__cuda_sm20_div_u16)
$__internal_103_$__cuda_sm20_div_u16:
        /* <DEDUP_REMOVED lines=19> */
[----:B------:R-:W-:Y:S05]  /*1360*/  RET.REL.NODEC R4 `(_ZN2at6native57_GLOBAL__N__f3eca4a2_24_ForeachBinaryOpScalar_cu_86b9896c25multi_tensor_apply_kernelINS1_18TensorListMetadataILi1EEENS1_21BinaryOpScalarFunctorIaLi1ELi1ELi0EEEJSt10multipliesIaEaEEEvT_T0_DpT1_) ;  /* 0xffffffec04247950 */ /* 0x000fea0003c3ffff */
.L_x_4450:
        /* <DEDUP_REMOVED lines=9> */
.L_x_4814:


//--------------------- .text._ZN2at6native57_GLOBAL__N__f3eca4a2_24_ForeachBinaryOpScalar_cu_86b9896c25multi_tensor_apply_kernelINS1_18TensorListMetadataILi1EEENS1_21BinaryOpScalarFunctorIhLi1ELi1ELi0EEEJSt10multipliesIhEhEEEvT_T0_DpT1_ --------------------------
	.section	.text._ZN2at6native57_GLOBAL__N__f3eca4a2_24_ForeachBinaryOpScalar_cu_86b9896c25multi_tensor_apply_kernelINS1_18TensorListMetadataILi1EEENS1_21BinaryOpScalarFunctorIhLi1ELi1ELi0EEEJSt10multipliesIhEhEEEvT_T0_DpT1_,"ax",@progbits
	.align	128
.text._ZN2at6native57_GLOBAL__N__f3eca4a2_24_ForeachBinaryOpScalar_cu_86b9896c25multi_tensor_apply_kernelINS1_18TensorListMetadataILi1EEENS1_21BinaryOpScalarFunctorIhLi1ELi1ELi0EEEJSt10multipliesIhEhEEEvT_T0_DpT1_:
        .type           _ZN2at6native57_GLOBAL__N__f3eca4a2_24_ForeachBinaryOpScalar_cu_86b9896c25multi_tensor_apply_kernelINS1_18TensorListMetadataILi1EEENS1_21BinaryOpScalarFunctorIhLi1ELi1ELi0EEEJSt10multipliesIhEhEEEvT_T0_DpT1_,@function
        .size           _ZN2at6native57_GLOBAL__N__f3eca4a2_24_ForeachBinaryOpScalar_cu_86b9896c25multi_tensor_apply_kernelINS1_18TensorListMetadataILi1EEENS1_21BinaryOpScalarFunctorIhLi1ELi1ELi0EEEJSt10multipliesIhEhEEEvT_T0_DpT1_,(.L_x_4816 - _ZN2at6native57_GLOBAL__N__f3eca4a2_24_ForeachBinaryOpScalar_cu_86b9896c25multi_tensor_apply_kernelINS1_18TensorListMetadataILi1EEENS1_21BinaryOpScalarFunctorIhLi1ELi1ELi0EEEJSt10multipliesIhEhEEEvT_T0_DpT1_)
        .other          _ZN2at6native57_GLOBAL__N__f3eca4a2_24_ForeachBinaryOpScalar_cu_86b9896c25multi_tensor_apply_kernelINS1_18TensorListMetadataILi1EEENS1_21BinaryOpScalarFunctorIhLi1ELi1ELi0EEEJSt10multipliesIhEhEEEvT_T0_DpT1_,@"STO_CUDA_ENTRY STV_DEFAULT"
_ZN2at6native57_GLOBAL__N__f3eca4a2_24_ForeachBinaryOpScalar_cu_86b9896c25multi_tensor_apply_kernelINS1_18TensorListMetadataILi1EEENS1_21BinaryOpScalarFunctorIhLi1ELi1ELi0EEEJSt10multipliesIhEhEEEvT_T0_DpT1_:
        /* <DEDUP_REMOVED lines=38> */
[----:B------:R-:W-:Y:S05]  /*0260*/  CALL.REL.NOINC `($__internal_104_$__cuda_sm20_div_u16) ;  /* 0x0000000c00fc7944 */ /* 0x000fea0003c00000 */
        /* <DEDUP_REMOVED lines=32> */
.L_x_4453:
[C---:B0-----:R-:W-:Y:S02]  /*0470*/  IADD3 R4, P2, PT, R3.reuse, UR23, RZ ;  /* 0x0000001703047c10 */ /* 0x041fe4000ff5e0ff */
[C---:B------:R-:W-:Y:S02]  /*0480*/  ISETP.GE.U32.AND P0, PT, R3.reuse, UR35, PT ;  /* 0x0000002303007c0c */ /* 0x040fe4000bf06070 */
[----:B------:R-:W-:Y:S01]  /*0490*/  ISETP.GE.U32.AND P5, PT, R4, UR35, PT ;  /* 0x0000002304007c0c */ /* 0x000fe2000bfa6070 */
[----:B------:R-:W-:Y:S01]  /*04a0*/  IMAD.X R5, RZ, RZ, R2, P2 ;  /* 0x000000ffff057224 */ /* 0x000fe200010e0602 */
[----:B------:R-:W-:Y:S02]  /*04b0*/  ISETP.GE.AND.EX P0, PT, R2, UR36, PT, P0 ;  /* 0x0000002402007c0c */ /* 0x000fe4000bf06300 */
[----:B------:R-:W-:Y:S02]  /*04c0*/  IADD3 R6, P1, PT, R3, UR37, RZ ;  /* 0x0000002503067c10 */ /* 0x000fe4000ff3e0ff */
[----:B------:R-:W-:-:S02]  /*04d0*/  ISETP.GE.AND.EX P5, PT, R5, UR36, PT, P5 ;  /* 0x0000002405007c0c */ /* 0x000fc4000bfa6350 */
[----:B------:R-:W-:Y:S02]  /*04e0*/  PRMT R18, RZ, 0x7610, R18 ;  /* 0x00007610ff127816 */ /* 0x000fe40000000012 */
[----:B------:R-:W-:Y:S02]  /*04f0*/  IADD3.X R7, PT, PT, R2, UR38, RZ, P1, !PT ;  /* 0x0000002602077c10 */ /* 0x000fe40008ffe4ff */
[----:B------:R-:W-:-:S03]  /*0500*/  IADD3 R19, P2, PT, R4, UR23, RZ ;  /* 0x0000001704137c10 */ /* 0x000fc6000ff5e0ff */
[----:B------:R-:W2:Y:S01]  /*0510*/  @!P0 LDG.E.U8 R18, desc[UR20][R6.64] ;  /* 0x0000001406128981 */ /* 0x000ea2000c1e1100 */
[C---:B------:R-:W-:Y:S01]  /*0520*/  IADD3 R21, P4, PT, R19.reuse, UR23, RZ ;  /* 0x0000001713157c10 */ /* 0x040fe2000ff9e0ff */
[----:B------:R-:W-:Y:S01]  /*0530*/  IMAD.X R20, RZ, RZ, R5, P2 ;  /* 0x000000ffff147224 */ /* 0x000fe200010e0605 */
[----:B------:R-:W-:Y:S02]  /*0540*/  ISETP.GE.U32.AND P1, PT, R19, UR35, PT ;  /* 0x0000002313007c0c */ /* 0x000fe4000bf26070 */
[----:B------:R-:W-:Y:S01]  /*0550*/  @!P5 IADD3 R16, P2, PT, R3, UR26, RZ ;  /* 0x0000001a0310dc10 */ /* 0x000fe2000ff5e0ff */
[----:B------:R-:W-:Y:S01]  /*0560*/  IMAD.X R15, RZ, RZ, R20, P4 ;  /* 0x000000ffff0f7224 */ /* 0x000fe200020e0614 */
[----:B------:R-:W-:Y:S02]  /*0570*/  ISETP.GE.AND.EX P1, PT, R20, UR36, PT, P1 ;  /* 0x0000002414007c0c */ /* 0x000fe4000bf26310 */
[----:B------:R-:W-:Y:S02]  /*0580*/  ISETP.GE.U32.AND P3, PT, R21, UR35, PT ;  /* 0x0000002315007c0c */ /* 0x000fe4000bf66070 */
[----:B------:R-:W-:-:S02]  /*0590*/  PRMT R14, RZ, 0x7610, R14 ;  /* 0x00007610ff0e7816 */ /* 0x000fc4000000000e */
[----:B------:R-:W-:Y:S02]  /*05a0*/  @!P5 IADD3.X R17, PT, PT, R2, UR27, RZ, P2, !PT ;  /* 0x0000001b0211dc10 */ /* 0x000fe400097fe4ff */
[----:B------:R-:W-:-:S03]  /*05b0*/  ISETP.GE.AND.EX P3, PT, R15, UR36, PT, P3 ;  /* 0x000000240f007c0c */ /* 0x000fc6000bf66330 */
[----:B------:R0:W3:Y:S01]  /*05c0*/  @!P5 LDG.E.U8 R14, desc[UR20][R16.64] ;  /* 0x00000014100ed981 */ /* 0x0000e2000c1e1100 */
[----:B------:R-:W-:Y:S02]  /*05d0*/  PRMT R13, RZ, 0x7610, R13 ;  /* 0x00007610ff0d7816 */ /* 0x000fe4000000000d */
[----:B------:R-:W-:-:S04]  /*05e0*/  @!P1 IADD3 R10, P2, PT, R3, UR28, RZ ;  /* 0x0000001c030a9c10 */ /* 0x000fc8000ff5e0ff */
[----:B------:R-:W-:-:S03]  /*05f0*/  @!P1 IADD3.X R11, PT, PT, R2, UR14, RZ, P2, !PT ;  /* 0x0000000e020b9c10 */ /* 0x000fc600097fe4ff */
[----:B------:R-:W-:Y:S02]  /*0600*/  @!P3 IADD3 R8, P2, PT, R3, UR29, RZ ;  /* 0x0000001d0308bc10 */ /* 0x000fe4000ff5e0ff */
[----:B------:R-:W-:Y:S01]  /*0610*/  PRMT R12, RZ, 0x7610, R12 ;  /* 0x00007610ff0c7816 */ /* 0x000fe2000000000c */
[----:B------:R1:W4:Y:S01]  /*0620*/  @!P1 LDG.E.U8 R13, desc[UR20][R10.64] ;  /* 0x000000140a0d9981 */ /* 0x000322000c1e1100 */
[----:B------:R-:W-:-:S05]  /*0630*/  @!P3 IADD3.X R9, PT, PT, R2, UR12, RZ, P2, !PT ;  /* 0x0000000c0209bc10 */ /* 0x000fca00097fe4ff */
[----:B------:R5:W4:Y:S01]  /*0640*/  @!P3 LDG.E.U8 R12, desc[UR20][R8.64] ;  /* 0x00000014080cb981 */ /* 0x000b22000c1e1100 */
[----:B0-----:R-:W-:Y:S02]  /*0650*/  @!P0 PRMT R17, R0, 0x9910, RZ ;  /* 0x0000991000118816 */ /* 0x001fe400000000ff */
[----:B------:R-:W-:Y:S02]  /*0660*/  IADD3 R21, P2, PT, R21, UR23, RZ ;  /* 0x0000001715157c10 */ /* 0x000fe4000ff5e0ff */
[----:B------:R-:W-:-:S03]  /*0670*/  ISETP.GE.U32.AND P4, PT, R19, UR35, PT ;  /* 0x0000002313007c0c */ /* 0x000fc6000bf86070 */
[----:B-1----:R-:W-:Y:S01]  /*0680*/  IMAD.X R10, RZ, RZ, R15, P2 ;  /* 0x000000ffff0a7224 */ /* 0x002fe200010e060f */
[----:B------:R-:W-:Y:S01]  /*0690*/  ISETP.GE.AND.EX P4, PT, R20, UR36, PT, P4 ;  /* 0x0000002414007c0c */ /* 0x000fe2000bf86340 */
[----:B-----5:R-:W-:Y:S01]  /*06a0*/  @!P0 IMAD.MOV.U32 R8, RZ, RZ, R6 ;  /* 0x000000ffff088224 */ /* 0x020fe200078e0006 */
[----:B------:R-:W-:Y:S01]  /*06b0*/  @!P5 IADD3 R6, P6, PT, R3, UR26, RZ ;  /* 0x0000001a0306dc10 */ /* 0x000fe2000ffde0ff */
[----:B------:R-:W-:-:S03]  /*06c0*/  @!P0 IMAD.MOV.U32 R9, RZ, RZ, R7 ;  /* 0x000000ffff098224 */ /* 0x000fc600078e0007 */
[----:B------:R-:W-:Y:S02]  /*06d0*/  @!P5 IADD3.X R7, PT, PT, R2, UR27, RZ, P6, !PT ;  /* 0x0000001b0207dc10 */ /* 0x000fe4000b7fe4ff */
[----:B--2---:R-:W-:-:S05]  /*06e0*/  @!P0 PRMT R16, R18, 0x9910, RZ ;  /* 0x0000991012108816 */ /* 0x004fca00000000ff */
[----:B------:R-:W-:Y:S01]  /*06f0*/  @!P0 IMAD R17, R17, R16, RZ ;  /* 0x0000001011118224 */ /* 0x000fe200078e02ff */
[----:B------:R-:W-:-:S04]  /*0700*/  @!P5 PRMT R16, R0, 0x9910, RZ ;  /* 0x000099100010d816 */ /* 0x000fc800000000ff */
[----:B------:R0:W-:Y:S01]  /*0710*/  @!P0 STG.E.U8 desc[UR20][R8.64], R17 ;  /* 0x0000001108008986 */ /* 0x0001e2000c101114 */
[C---:B------:R-:W-:Y:S02]  /*0720*/  ISETP.GE.U32.AND P0, PT, R21.reuse, UR35, PT ;  /* 0x0000002315007c0c */ /* 0x040fe4000bf06070 */
[----:B------:R-:W-:Y:S02]  /*0730*/  IADD3 R21, P1, PT, R21, UR23, RZ ;  /* 0x0000001715157c10 */ /* 0x000fe4000ff3e0ff */
[----:B------:R-:W-:Y:S02]  /*0740*/  ISETP.GE.AND.EX P0, PT, R10, UR36, PT, P0 ;  /* 0x000000240a007c0c */ /* 0x000fe4000bf06300 */
[C---:B------:R-:W-:Y:S01]  /*0750*/  ISETP.GE.U32.AND P2, PT, R21.reuse, UR35, PT ;  /* 0x0000002315007c0c */ /* 0x040fe2000bf46070 */
[----:B------:R-:W-:Y:S01]  /*0760*/  IMAD.X R11, RZ, RZ, R10, P1 ;  /* 0x000000ffff0b7224 */ /* 0x000fe200008e060a */
[----:B---3--:R-:W-:Y:S02]  /*0770*/  @!P5 PRMT R15, R14, 0x9910, RZ ;  /* 0x000099100e0fd816 */ /* 0x008fe400000000ff */
[----:B------:R-:W-:Y:S01]  /*0780*/  IADD3 R21, P6, PT, R21, UR23, RZ ;  /* 0x0000001715157c10 */ /* 0x000fe2000ffde0ff */
[----:B0-----:R-:W-:Y:S01]  /*0790*/  @!P5 IMAD.MOV.U32 R8, RZ, RZ, R16 ;  /* 0x000000ffff08d224 */ /* 0x001fe200078e0010 */
[----:B------:R-:W-:-:S02]  /*07a0*/  ISETP.GE.AND.EX P2, PT, R11, UR36, PT, P2 ;  /* 0x000000240b007c0c */ /* 0x000fc4000bf46320 */
[----:B------:R-:W-:Y:S01]  /*07b0*/  IADD3 R9, P1, PT, R21, UR23, RZ ;  /* 0x0000001715097c10 */ /* 0x000fe2000ff3e0ff */
[----:B------:R-:W-:Y:S01]  /*07c0*/  @!P5 IMAD R15, R8, R15, RZ ;  /* 0x0000000f080fd224 */ /* 0x000fe200078e02ff */
[----:B------:R-:W-:Y:S01]  /*07d0*/  @!P4 PRMT R14, R0, 0x9910, RZ ;  /* 0x00009910000ec816 */ /* 0x000fe200000000ff */
[----:B------:R-:W-:Y:S01]  /*07e0*/  IMAD.X R18, RZ, RZ, R11, P6 ;  /* 0x000000ffff127224 */ /* 0x000fe200030e060b */
[----:B------:R-:W-:Y:S02]  /*07f0*/  ISETP.GE.U32.AND P6, PT, R9, UR35, PT ;  /* 0x0000002309007c0c */ /* 0x000fe4000bfc6070 */
[----:B------:R0:W-:Y:S01]  /*0800*/  @!P5 STG.E.U8 desc[UR20][R6.64], R15 ;  /* 0x0000000f0600d986 */ /* 0x0001e2000c101114 */
[----:B------:R-:W-:Y:S01]  /*0810*/  @!P4 IADD3 R10, P5, PT, R3, UR28, RZ ;  /* 0x0000001c030acc10 */ /* 0x000fe2000ffbe0ff */
[----:B------:R-:W-:Y:S01]  /*0820*/  IMAD.X R9, RZ, RZ, R18, P1 ;  /* 0x000000ffff097224 */ /* 0x000fe200008e0612 */
[----:B----4-:R-:W-:Y:S02]  /*0830*/  @!P4 PRMT R17, R13, 0x9910, RZ ;  /* 0x000099100d11c816 */ /* 0x010fe400000000ff */
[----:B------:R-:W-:-:S02]  /*0840*/  @!P4 IADD3.X R11, PT, PT, R2, UR14, RZ, P5, !PT ;  /* 0x0000000e020bcc10 */ /* 0x000fc4000affe4ff */
[----:B------:R-:W-:Y:S01]  /*0850*/  @!P3 IADD3 R8, P5, PT, R3, UR29, RZ ;  /* 0x0000001d0308bc10 */ /* 0x000fe2000ffbe0ff */
[----:B------:R-:W-:Y:S01]  /*0860*/  @!P4 IMAD R17, R14, R17, RZ ;  /* 0x000000110e11c224 */ /* 0x000fe200078e02ff */
[----:B------:R-:W-:Y:S02]  /*0870*/  ISETP.GE.AND.EX P6, PT, R9, UR36, PT, P6 ;  /* 0x0000002409007c0c */ /* 0x000fe4000bfc6360 */
[----:B------:R-:W-:Y:S02]  /*0880*/  ISETP.GE.U32.AND P1, PT, R21, UR35, PT ;  /* 0x0000002315007c0c */ /* 0x000fe4000bf26070 */
[----:B------:R-:W-:Y:S01]  /*0890*/  @!P3 PRMT R16, R0, 0x9910, RZ ;  /* 0x000099100010b816 */ /* 0x000fe200000000ff */
[----:B------:R1:W-:Y:S01]  /*08a0*/  @!P4 STG.E.U8 desc[UR20][R10.64], R17 ;  /* 0x000000110a00c986 */ /* 0x0003e2000c101114 */
[----:B------:R-:W-:Y:S02]  /*08b0*/  @!P3 PRMT R23, R12, 0x9910, RZ ;  /* 0x000099100c17b816 */ /* 0x000fe400000000ff */
[----:B------:R-:W-:-:S02]  /*08c0*/  @!P3 IADD3.X R9, PT, PT, R2, UR12, RZ, P5, !PT ;  /* 0x0000000c0209bc10 */ /* 0x000fc4000affe4ff */
[C---:B------:R-:W-:Y:S01]  /*08d0*/  @!P2 IADD3 R12, P5, PT, R3.reuse, UR32, RZ ;  /* 0x00000020030cac10 */ /* 0x040fe2000ffbe0ff */
[----:B------:R-:W-:Y:S01]  /*08e0*/  @!P3 IMAD R23, R16, R23, RZ ;  /* 0x000000171017b224 */ /* 0x000fe200078e02ff */
[----:B------:R-:W-:Y:S02]  /*08f0*/  ISETP.GE.AND.EX P1, PT, R18, UR36, PT, P1 ;  /* 0x0000002412007c0c */ /* 0x000fe4000bf26310 */
[----:B0-----:R-:W-:Y:S02]  /*0900*/  PRMT R15, RZ, 0x7610, R15 ;  /* 0x00007610ff0f7816 */ /* 0x001fe4000000000f */
[----:B------:R-:W-:Y:S01]  /*0910*/  @!P2 IADD3.X R13, PT, PT, R2, UR17, RZ, P5, !PT ;  /* 0x00000011020dac10 */ /* 0x000fe2000affe4ff */
[----:B------:R0:W-:Y:S01]  /*0920*/  @!P3 STG.E.U8 desc[UR20][R8.64], R23 ;  /* 0x000000170800b986 */ /* 0x0001e2000c101114 */
[----:B------:R-:W-:-:S03]  /*0930*/  @!P6 IADD3 R20, P3, PT, R3, UR31, RZ ;  /* 0x0000001f0314ec10 */ /* 0x000fc6000ff7e0ff */
[----:B------:R2:W3:Y:S01]  /*0940*/  @!P2 LDG.E.U8 R15, desc[UR20][R12.64] ;  /* 0x000000140c0fa981 */ /* 0x0004e2000c1e1100 */
[C---:B------:R-:W-:Y:S02]  /*0950*/  IADD3 R6, P2, PT, R3.reuse, UR33, RZ ;  /* 0x0000002103067c10 */ /* 0x040fe4000ff5e0ff */
[----:B------:R-:W-:Y:S02]  /*0960*/  PRMT R16, RZ, 0x7610, R16 ;  /* 0x00007610ff107816 */ /* 0x000fe40000000010 */
[C---:B------:R-:W-:Y:S02]  /*0970*/  @!P6 IADD3.X R21, PT, PT, R2.reuse, UR7, RZ, P3, !PT ;  /* 0x000000070215ec10 */ /* 0x040fe40009ffe4ff */
[----:B------:R-:W-:Y:S02]  /*0980*/  IADD3.X R7, PT, PT, R2, UR34, RZ, P2, !PT ;  /* 0x0000002202077c10 */ /* 0x000fe400097fe4ff */
[----:B------:R-:W-:Y:S01]  /*0990*/  @!P1 IADD3 R18, P2, PT, R3, UR30, RZ ;  /* 0x0000001e03129c10 */ /* 0x000fe2000ff5e0ff */
[----:B------:R-:W4:Y:S01]  /*09a0*/  @!P6 LDG.E.U8 R16, desc[UR20][R20.64] ;  /* 0x000000141410e981 */ /* 0x000f22000c1e1100 */
[----:B------:R-:W-:-:S02]  /*09b0*/  PRMT R14, RZ, 0x7610, R14 ;  /* 0x00007610ff0e7816 */ /* 0x000fc4000000000e */
[----:B-1----:R-:W-:Y:S02]  /*09c0*/  PRMT R10, RZ, 0x7610, R10 ;  /* 0x00007610ff0a7816 */ /* 0x002fe4000000000a */
[----:B------:R-:W-:Y:S02]  /*09d0*/  @!P1 IADD3.X R19, PT, PT, R2, UR11, RZ, P2, !PT ;  /* 0x0000000b02139c10 */ /* 0x000fe400097fe4ff */
[----:B------:R-:W5:Y:S04]  /*09e0*/  @!P0 LDG.E.U8 R14, desc[UR20][R6.64] ;  /* 0x00000014060e8981 */ /* 0x000f68000c1e1100 */
[----:B------:R4:W5:Y:S01]  /*09f0*/  @!P1 LDG.E.U8 R10, desc[UR20][R18.64] ;  /* 0x00000014120a9981 */ /* 0x000962000c1e1100 */
[----:B0-----:R-:W-:-:S05]  /*0a00*/  IMAD.U32 R9, RZ, RZ, UR23 ;  /* 0x00000017ff097e24 */ /* 0x001fca000f8e00ff */
[----:B------:R-:W-:-:S04]  /*0a10*/  IADD3 R4, P2, P3, R9, UR23, R4 ;  /* 0x0000001709047c10 */ /* 0x000fc8000fb5e004 */
[C---:B------:R-:W-:Y:S02]  /*0a20*/  IADD3 R4, P4, P5, R9.reuse, UR23, R4 ;  /* 0x0000001709047c10 */ /* 0x040fe4000fd9e004 */
[----:B------:R-:W-:Y:S02]  /*0a30*/  IADD3.X R5, PT, PT, RZ, RZ, R5, P2, P3 ;  /* 0x000000ffff057210 */ /* 0x000fe400017e6405 */
[----:B------:R-:W-:Y:S02]  /*0a40*/  ISETP.GE.U32.AND P2, PT, R4, UR35, PT ;  /* 0x0000002304007c0c */ /* 0x000fe4000bf46070 */
[----:B------:R-:W-:Y:S02]  /*0a50*/  IADD3.X R5, PT, PT, RZ, RZ, R5, P4, P5 ;  /* 0x000000ffff057210 */ /* 0x000fe400027ea405 */
[----:B------:R-:W-:-:S04]  /*0a60*/  IADD3 R4, P4, P5, R9, UR23, R4 ;  /* 0x0000001709047c10 */ /* 0x000fc8000fd9e004 */
[----:B------:R-:W-:Y:S02]  /*0a70*/  ISETP.GE.U32.AND P3, PT, R4, UR35, PT ;  /* 0x0000002304007c0c */ /* 0x000fe4000bf66070 */
[----:B------:R-:W-:Y:S02]  /*0a80*/  IADD3.X R4, PT, PT, RZ, RZ, R5, P4, P5 ;  /* 0x000000ffff047210 */ /* 0x000fe400027ea405 */
[----:B------:R-:W-:Y:S02]  /*0a90*/  ISETP.GE.AND.EX P2, PT, R5, UR36, PT, P2 ;  /* 0x0000002405007c0c */ /* 0x000fe4000bf46320 */
[----:B------:R-:W-:Y:S02]  /*0aa0*/  ISETP.GE.AND.EX P3, PT, R4, UR36, PT, P3 ;  /* 0x0000002404007c0c */ /* 0x000fe4000bf66330 */
[----:B------:R-:W-:-:S09]  /*0ab0*/  @!P0 PRMT R8, R0, 0x9910, RZ ;  /* 0x0000991000088816 */ /* 0x000fd200000000ff */
[C---:B------:R-:W-:Y:S02]  /*0ac0*/  @!P2 PRMT R4, R0.reuse, 0x9910, RZ ;  /* 0x000099100004a816 */ /* 0x040fe400000000ff */
[----:B------:R-:W-:Y:S02]  /*0ad0*/  @!P3 PRMT R5, R0, 0x9910, RZ ;  /* 0x000099100005b816 */ /* 0x000fe400000000ff */
[----:B--2---:R-:W-:-:S04]  /*0ae0*/  @!P3 IADD3 R12, P6, PT, R3, UR31, RZ ;  /* 0x0000001f030cbc10 */ /* 0x004fc8000ffde0ff */
[----:B------:R-:W-:Y:S01]  /*0af0*/  @!P3 IADD3.X R13, PT, PT, R2, UR7, RZ, P6, !PT ;  /* 0x00000007020dbc10 */ /* 0x000fe2000b7fe4ff */
[----:B------:R-:W-:-:S04]  /*0b00*/  UIADD3 UR10, UP0, UPT, UR10, -0x2, URZ ;  /* 0xfffffffe0a0a7890 */ /* 0x000fc8000ff1e0ff */
[----:B------:R-:W-:Y:S02]  /*0b10*/  UIADD3.X UR4, UPT, UPT, UR4, -0x1, URZ, UP0, !UPT ;  /* 0xffffffff04047890 */ /* 0x000fe400087fe4ff */
[----:B------:R-:W-:-:S04]  /*0b20*/  UISETP.NE.U32.AND UP0, UPT, UR10, URZ, UPT ;  /* 0x000000ff0a00728c */ /* 0x000fc8000bf05070 */
[----:B------:R-:W-:Y:S02]  /*0b30*/  UISETP.NE.AND.EX UP0, UPT, UR4, URZ, UPT, UP0 ;  /* 0x000000ff0400728c */ /* 0x000fe4000bf05300 */
[----:B------:R-:W-:-:S04]  /*0b40*/  UIADD3 UR5, UP1, UPT, UR24, UR5, URZ ;  /* 0x0000000518057290 */ /* 0x000fc8000ff3e0ff */
[----:B------:R-:W-:Y:S01]  /*0b50*/  UIADD3.X UR6, UPT, UPT, UR25, UR6, URZ, UP1, !UPT ;  /* 0x0000000619067290 */ /* 0x000fe20008ffe4ff */
[----:B---3--:R-:W-:-:S05]  /*0b60*/  @!P2 PRMT R9, R15, 0x9910, RZ ;  /* 0x000099100f09a816 */ /* 0x008fca00000000ff */
[----:B------:R-:W-:Y:S02]  /*0b70*/  @!P2 IMAD R9, R4, R9, RZ ;  /* 0x000000090409a224 */ /* 0x000fe400078e02ff */
[----:B------:R-:W-:Y:S01]  /*0b80*/  @!P3 IMAD.MOV.U32 R4, RZ, RZ, R5 ;  /* 0x000000ffff04b224 */ /* 0x000fe200078e0005 */
[----:B----4-:R-:W-:-:S05]  /*0b90*/  @!P3 PRMT R19, R16, 0x9910, RZ ;  /* 0x000099101013b816 */ /* 0x010fca00000000ff */
[----:B------:R-:W-:Y:S01]  /*0ba0*/  @!P3 IMAD R19, R4, R19, RZ ;  /* 0x000000130413b224 */ /* 0x000fe200078e02ff */
[----:B-----5:R-:W-:Y:S02]  /*0bb0*/  @!P0 PRMT R15, R14, 0x9910, RZ ;  /* 0x000099100e0f8816 */ /* 0x020fe400000000ff */
[----:B------:R-:W-:Y:S02]  /*0bc0*/  @!P1 PRMT R14, R0, 0x9910, RZ ;  /* 0x00009910000e9816 */ /* 0x000fe400000000ff */
[----:B------:R-:W-:Y:S02]  /*0bd0*/  @!P1 PRMT R17, R10, 0x9910, RZ ;  /* 0x000099100a119816 */ /* 0x000fe400000000ff */
[C---:B------:R-:W-:Y:S02]  /*0be0*/  @!P2 IADD3 R4, P4, PT, R3.reuse, UR32, RZ ;  /* 0x000000200304ac10 */ /* 0x040fe4000ff9e0ff */
[----:B------:R-:W-:Y:S01]  /*0bf0*/  @!P1 IADD3 R10, P5, PT, R3, UR30, RZ ;  /* 0x0000001e030a9c10 */ /* 0x000fe2000ffbe0ff */
[----:B------:R-:W-:Y:S01]  /*0c00*/  @!P0 IMAD R15, R8, R15, RZ ;  /* 0x0000000f080f8224 */ /* 0x000fe200078e02ff */
[----:B------:R-:W-:Y:S01]  /*0c10*/  @!P2 IADD3.X R5, PT, PT, R2, UR17, RZ, P4, !PT ;  /* 0x000000110205ac10 */ /* 0x000fe2000a7fe4ff */
[----:B------:R-:W-:Y:S01]  /*0c20*/  @!P1 IMAD R17, R14, R17, RZ ;  /* 0x000000110e119224 */ /* 0x000fe200078e02ff */
[----:B------:R-:W-:-:S02]  /*0c30*/  @!P1 IADD3.X R11, PT, PT, R2, UR11, RZ, P5, !PT ;  /* 0x0000000b020b9c10 */ /* 0x000fc4000affe4ff */
[----:B------:R0:W-:Y:S04]  /*0c40*/  @!P0 STG.E.U8 desc[UR20][R6.64], R15 ;  /* 0x0000000f06008986 */ /* 0x0001e8000c101114 */
[----:B------:R0:W-:Y:S04]  /*0c50*/  @!P2 STG.E.U8 desc[UR20][R4.64], R9 ;  /* 0x000000090400a986 */ /* 0x0001e8000c101114 */
[----:B------:R0:W-:Y:S04]  /*0c60*/  @!P1 STG.E.U8 desc[UR20][R10.64], R17 ;  /* 0x000000110a009986 */ /* 0x0001e8000c101114 */
[----:B------:R0:W-:Y:S01]  /*0c70*/  @!P3 STG.E.U8 desc[UR20][R12.64], R19 ;  /* 0x000000130c00b986 */ /* 0x0001e2000c101114 */
[----:B------:R-:W-:-:S04]  /*0c80*/  IADD3 R3, P0, PT, R3, UR24, RZ ;  /* 0x0000001803037c10 */ /* 0x000fc8000ff1e0ff */
[----:B------:R-:W-:Y:S01]  /*0c90*/  IADD3.X R2, PT, PT, R2, UR25, RZ, P0, !PT ;  /* 0x0000001902027c10 */ /* 0x000fe200087fe4ff */
[----:B------:R-:W-:Y:S08]  /*0ca0*/  BRA.U UP0, `(.L_x_4453) ;  /* 0xfffffff500f07547 */ /* 0x000ff0000b83ffff */
.L_x_4452:
        /* <DEDUP_REMOVED lines=15> */
[----:B------:R-:W-:Y:S01]  /*0da0*/  ISETP.GE.AND.EX P1, PT, R3, UR36, PT, P1 ;  /* 0x0000002403007c0c */ /* 0x000fe2000bf26310 */
[----:B------:R-:W-:Y:S01]  /*0db0*/  IMAD.X R3, RZ, RZ, R3, P3 ;  /* 0x000000ffff037224 */ /* 0x000fe200018e0603 */
[----:B------:R-:W-:-:S02]  /*0dc0*/  IADD3.X R7, PT, PT, R4, UR38, RZ, P2, !PT ;  /* 0x0000002604077c10 */ /* 0x000fc400097fe4ff */
[----:B------:R-:W-:Y:S02]  /*0dd0*/  ISETP.GE.U32.AND P2, PT, R2, UR35, PT ;  /* 0x0000002302007c0c */ /* 0x000fe4000bf46070 */
[----:B------:R-:W-:Y:S02]  /*0de0*/  IADD3 R8, P4, PT, R6, UR23, RZ ;  /* 0x0000001706087c10 */ /* 0x000fe4000ff9e0ff */
[----:B------:R-:W-:Y:S02]  /*0df0*/  IADD3 R2, P5, PT, R2, UR23, RZ ;  /* 0x0000001702027c10 */ /* 0x000fe4000ffbe0ff */
[----:B------:R-:W-:Y:S02]  /*0e00*/  ISETP.GE.AND.EX P0, PT, R4, UR36, PT, P0 ;  /* 0x0000002404007c0c */ /* 0x000fe4000bf06300 */
[----:B------:R-:W-:Y:S01]  /*0e10*/  ISETP.GE.AND.EX P2, PT, R3, UR36, PT, P2 ;  /* 0x0000002403007c0c */ /* 0x000fe2000bf46320 */
[----:B------:R-:W-:Y:S01]  /*0e20*/  IMAD.X R9, RZ, RZ, R7, P4 ;  /* 0x000000ffff097224 */ /* 0x000fe200020e0607 */
[----:B------:R-:W-:Y:S01]  /*0e30*/  IADD3 R4, P4, PT, R8, UR23, RZ ;  /* 0x0000001708047c10 */ /* 0x000fe2000ff9e0ff */
[----:B------:R-:W-:Y:S01]  /*0e40*/  IMAD.X R3, RZ, RZ, R3, P5 ;  /* 0x000000ffff037224 */ /* 0x000fe200028e0603 */
[----:B------:R-:W-:-:S02]  /*0e50*/  ISETP.GE.U32.AND P3, PT, R2, UR35, PT ;  /* 0x0000002302007c0c */ /* 0x000fc4000bf66070 */
[----:B------:R-:W-:Y:S01]  /*0e60*/  PRMT R11, RZ, 0x7610, R11 ;  /* 0x00007610ff0b7816 */ /* 0x000fe2000000000b */
[----:B------:R-:W-:Y:S01]  /*0e70*/  IMAD.X R5, RZ, RZ, R9, P4 ;  /* 0x000000ffff057224 */ /* 0x000fe200020e0609 */
[----:B------:R-:W-:Y:S02]  /*0e80*/  ISETP.GE.AND.EX P3, PT, R3, UR36, PT, P3 ;  /* 0x0000002403007c0c */ /* 0x000fe4000bf66330 */
[----:B------:R-:W-:Y:S01]  /*0e90*/  IADD3 R2, P4, PT, R4, UR23, RZ ;  /* 0x0000001704027c10 */ /* 0x000fe2000ff9e0ff */
[----:B------:R-:W2:Y:S01]  /*0ea0*/  @!P0 LDG.E.U8 R10, desc[UR20][R6.64] ;  /* 0x00000014060a8981 */ /* 0x000ea2000c1e1100 */
[----:B------:R-:W-:-:S03]  /*0eb0*/  PRMT R13, RZ, 0x7610, R13 ;  /* 0x00007610ff0d7816 */ /* 0x000fc6000000000d */
[----:B------:R-:W3:Y:S01]  /*0ec0*/  @!P2 LDG.E.U8 R12, desc[UR20][R4.64] ;  /* 0x00000014040ca981 */ /* 0x000ee2000c1e1100 */
[----:B------:R-:W-:-:S03]  /*0ed0*/  IMAD.X R3, RZ, RZ, R5, P4 ;  /* 0x000000ffff037224 */ /* 0x000fc600020e0605 */
[----:B------:R-:W4:Y:S04]  /*0ee0*/  @!P1 LDG.E.U8 R11, desc[UR20][R8.64] ;  /* 0x00000014080b9981 */ /* 0x000f28000c1e1100 */
[----:B------:R-:W5:Y:S01]  /*0ef0*/  @!P3 LDG.E.U8 R13, desc[UR20][R2.64] ;  /* 0x00000014020db981 */ /* 0x000f62000c1e1100 */
[----:B------:R-:W-:Y:S02]  /*0f00*/  PRMT R17, R0, 0x9910, RZ ;  /* 0x0000991000117816 */ /* 0x000fe400000000ff */
[----:B--2---:R-:W-:Y:S02]  /*0f10*/  PRMT R0, R10, 0x9910, RZ ;  /* 0x000099100a007816 */ /* 0x004fe400000000ff */
[----:B---3--:R-:W-:Y:S02]  /*0f20*/  PRMT R12, R12, 0x9910, RZ ;  /* 0x000099100c0c7816 */ /* 0x008fe400000000ff */
[----:B----4-:R-:W-:Y:S01]  /*0f30*/  PRMT R10, R11, 0x9910, RZ ;  /* 0x000099100b0a7816 */ /* 0x010fe200000000ff */
[----:B------:R-:W-:-:S02]  /*0f40*/  IMAD R11, R17, R0, RZ ;  /* 0x00000000110b7224 */ /* 0x000fc400078e02ff */
[----:B------:R-:W-:Y:S02]  /*0f50*/  IMAD.MOV.U32 R0, RZ, RZ, R12 ;  /* 0x000000ffff007224 */ /* 0x000fe400078e000c */
[----:B------:R-:W-:Y:S01]  /*0f60*/  IMAD R15, R17, R10, RZ ;  /* 0x0000000a110f7224 */ /* 0x000fe200078e02ff */
[----:B-----5:R-:W-:Y:S01]  /*0f70*/  PRMT R10, R13, 0x9910, RZ ;  /* 0x000099100d0a7816 */ /* 0x020fe200000000ff */
[C---:B------:R-:W-:Y:S01]  /*0f80*/  IMAD R13, R17.reuse, R0, RZ ;  /* 0x00000000110d7224 */ /* 0x040fe200078e02ff */
[----:B------:R0:W-:Y:S03]  /*0f90*/  @!P0 STG.E.U8 desc[UR20][R6.64], R11 ;  /* 0x0000000b06008986 */ /* 0x0001e6000c101114 */
[----:B------:R-:W-:Y:S01]  /*0fa0*/  IMAD.MOV.U32 R0, RZ, RZ, R10 ;  /* 0x000000ffff007224 */ /* 0x000fe200078e000a */
[----:B------:R0:W-:Y:S04]  /*0fb0*/  @!P1 STG.E.U8 desc[UR20][R8.64], R15 ;  /* 0x0000000f08009986 */ /* 0x0001e8000c101114 */
[----:B------:R0:W-:Y:S01]  /*0fc0*/  @!P2 STG.E.U8 desc[UR20][R4.64], R13 ;  /* 0x0000000d0400a986 */ /* 0x0001e2000c101114 */
[----:B------:R-:W-:Y:S01]  /*0fd0*/  IMAD R17, R17, R0, RZ ;  /* 0x0000000011117224 */ /* 0x000fe200078e02ff */
[----:B------:R-:W-:Y:S06]  /*0fe0*/  @P3 EXIT ;  /* 0x000000000000394d */ /* 0x000fec0003800000 */
[----:B------:R-:W-:Y:S01]  /*0ff0*/  STG.E.U8 desc[UR20][R2.64], R17 ;  /* 0x0000001102007986 */ /* 0x000fe2000c101114 */
[----:B------:R-:W-:Y:S05]  /*1000*/  EXIT ;  /* 0x000000000000794d */ /* 0x000fea0003800000 */
.L_x_4451:
[----:B------:R-:W0:Y:S02]  /*1010*/  S2R R8, SR_TID.X ;  /* 0x0000000000087919 */ /* 0x000e240000002100 */
[----:B0-----:R-:W-:-:S03]  /*1020*/  IMAD.WIDE.U32 R2, R8, 0x4, RZ ;  /* 0x0000000408027825 */ /* 0x001fc600078e00ff */
[----:B------:R-:W-:-:S04]  /*1030*/  ISETP.GE.U32.AND P0, PT, R2, UR10, PT ;  /* 0x0000000a02007c0c */ /* 0x000fc8000bf06070 */
[----:B------:R-:W-:-:S13]  /*1040*/  ISETP.GE.AND.EX P0, PT, R3, UR11, PT, P0 ;  /* 0x0000000b03007c0c */ /* 0x000fda000bf06300 */
[----:B------:R-:W-:Y:S05]  /*1050*/  @P0 EXIT ;  /* 0x000000000000094d */ /* 0x000fea0003800000 */
[----:B------:R-:W-:Y:S01]  /*1060*/  PRMT R11, R0, 0x9910, RZ ;  /* 0x00009910000b7816 */ /* 0x000fe200000000ff */
[----:B------:R-:W-:Y:S01]  /*1070*/  IMAD.MOV.U32 R9, RZ, RZ, RZ ;  /* 0x000000ffff097224 */ /* 0x000fe200078e00ff */
[----:B------:R-:W0:Y:S06]  /*1080*/  LDCU UR4, c[0x0][0x360] ;  /* 0x00006c00ff0477ac */ /* 0x000e2c0008000800 */
.L_x_4454:
        /* <DEDUP_REMOVED lines=9> */
[C---:B------:R-:W-:Y:S01]  /*1120*/  PRMT R5, R0.reuse, 0x7772, RZ ;  /* 0x0000777200057816 */ /* 0x040fe200000000ff */
[C---:B------:R-:W-:Y:S01]  /*1130*/  IMAD R4, R11.reuse, R4, RZ ;  /* 0x000000040b047224 */ /* 0x040fe200078e02ff */
[----:B------:R-:W-:Y:S01]  /*1140*/  LOP3.LUT R0, R0, 0xff, RZ, 0xc0, !PT ;  /* 0x000000ff00007812 */ /* 0x000fe200078ec0ff */
[C---:B------:R-:W-:Y:S02]  /*1150*/  IMAD R6, R11.reuse, R6, RZ ;  /* 0x000000060b067224 */ /* 0x040fe400078e02ff */
[C---:B------:R-:W-:Y:S01]  /*1160*/  IMAD R5, R11.reuse, R5, RZ ;  /* 0x000000050b057224 */ /* 0x040fe200078e02ff */
[----:B------:R-:W-:Y:S01]  /*1170*/  LOP3.LUT R4, R4, 0xffff, RZ, 0xc0, !PT ;  /* 0x0000ffff04047812 */ /* 0x000fe200078ec0ff */
[----:B------:R-:W-:Y:S01]  /*1180*/  IMAD R0, R11, R0, RZ ;  /* 0x000000000b007224 */ /* 0x000fe200078e02ff */
        /* <DEDUP_REMOVED lines=13> */
        .weak           $__internal_104_$__cuda_sm20_div_u16
        .type           $__internal_104_$__cuda_sm20_div_u16,@function
        .size           $__internal_104_$__cuda_sm20_div_u16,(.L_x_4816 - $__internal_104_$__cuda_sm20_div_u16)
$__internal_104_$__cuda_sm20_div_u16:
        /* <DEDUP_REMOVED lines=19> */
[----:B------:R-:W-:Y:S05]  /*1390*/  RET.REL.NODEC R4 `(_ZN2at6native57_GLOBAL__N__f3eca4a2_24_ForeachBinaryOpScalar_cu_86b9896c25multi_tensor_apply_kernelINS1_18TensorListMetadataILi1EEENS1_21BinaryOpScalarFunctorIhLi1ELi1ELi0EEEJSt10multipliesIhEhEEEvT_T0_DpT1_) ;  /* 0xffffffec04187950 */ /* 0x000fea0003c3ffff */
.L_x_4455:
        /* <DEDUP_REMOVED lines=14> */
.L_x_4816:


//--------------------- .text._ZN2at6native57_GLOBAL__N__f3eca4a2_24_ForeachBinaryOpScalar_cu_86b9896c25multi_tensor_apply_kernelINS1_18TensorListMetadataILi2EEENS1_21BinaryOpScalarFunctorIN3c108BFloat16ELi2ELi1ELi1EEEJSt4plusIfEfEEEvT_T0_DpT1_ --------------------------
	.section	.text._ZN2at6native57_GLOBAL__N__f3eca4a2_24_ForeachBinaryOpScalar_cu_86b9896c25multi_tensor_apply_kernelINS1_18TensorListMetadataILi2EEENS1_21BinaryOpScalarFunctorIN3c108BFloat16ELi2ELi1ELi1EEEJSt4plusIfEfEEEvT_T0_DpT1_,"ax",@progbits
	.align	128
.text._ZN2at6native57_GLOBAL__N__f3eca4a2_24_ForeachBinaryOpScalar_cu_86b9896c25multi_tensor_apply_kernelINS1_18TensorListMetadataILi2EEENS1_21BinaryOpScalarFunctorIN3c108BFloat16ELi2ELi1ELi1EEEJSt4plusIfEfEEEvT_T0_DpT1_:
        .type           _ZN2at6native57_GLOBAL__N__f3eca4a2_24_ForeachBinaryOpScalar_cu_86b9896c25multi_tensor_apply_kernelINS1_18TensorListMetadataILi2EEENS1_21BinaryOpScalarFunctorIN3c108BFloat16ELi2ELi1ELi1EEEJSt4plusIfEfEEEvT_T0_DpT1_,@function
        .size           _ZN2at6native57_GLOBAL__N__f3eca4a2_24_ForeachBinaryOpScalar_cu_86b9896c25multi_tensor_apply_kernelINS1_18TensorListMetadataILi2EEENS1_21BinaryOpScalarFunctorIN3c108BFloat16ELi2ELi1ELi1EEEJSt4plusIfEfEEEvT_T0_DpT1_,(.L_x_4818 - _ZN2at6native57_GLOBAL__N__f3eca4a2_24_ForeachBinaryOpScalar_cu_86b9896c25multi_tensor_apply_kernelINS1_18TensorListMetadataILi2EEENS1_21BinaryOpScalarFunctorIN3c108BFloat16ELi2ELi1ELi1EEEJSt4plusIfEfEEEvT_T0_DpT1_)
        .other          _ZN2at6native57_GLOBAL__N__f3eca4a2_24_ForeachBinaryOpScalar_cu_86b9896c25multi_tensor_apply_kernelINS1_18TensorListMetadataILi2EEENS1_21BinaryOpScalarFunctorIN3c108BFloat16ELi2ELi1ELi1EEEJSt4plusIfEfEEEvT_T0_DpT1_,@"STO_CUDA_ENTRY STV_DEFAULT"
_ZN2at6native57_GLOBAL__N__f3eca4a2_24_ForeachBinaryOpScalar_cu_86b9896c25multi_tensor_apply_kernelINS1_18TensorListMetadataILi2EEENS1_21BinaryOpScalarFunctorIN3c108BFloat16ELi2ELi1ELi1EEEJSt4plusIfEfEEEvT_T0_DpT1_:
        /* <DEDUP_REMOVED lines=40> */
[----:B------:R-:W-:Y:S05]  /*0280*/  CALL.REL.NOINC `($__internal_105_$__cuda_sm20_div_u16) ;  /* 0x0000000c00b07944 */ /* 0x000fea0003c00000 */
        /* <DEDUP_REMOVED lines=17> */
.L_x_4458:
        /* <DEDUP_REMOVED lines=38> */
[----:B-1----:R-:W-:-:S05]  /*0600*/  FADD.FTZ R4, R4, UR12 ;  /* 0x0000000c04047e21 */ /* 0x002fca0008010000 */
[----:B------:R-:W-:Y:S02]  /*0610*/  F2FP.BF16.F32.PACK_AB R3, RZ, R4 ;  /* 0x00000004ff03723e */ /* 0x000fe400000010ff */
[----:B------:R-:W-:Y:S02]  /*0620*/  @!P3 LEA R4, P5, R5, UR10, 0x1 ;  /* 0x0000000a0504bc11 */ /* 0x000fe4000f8a08ff */
[----:B------:R-:W-:Y:S01]  /*0630*/  PRMT R9, R3, 0x7610, R9 ;  /* 0x0000761003097816 */ /* 0x000fe20000000009 */
[----:B---3--:R-:W-:Y:S01]  /*0640*/  IMAD.U32 R21, R21, 0x10000, RZ ;  /* 0x0001000015157824 */ /* 0x008fe200078e00ff */
[----:B------:R-:W-:-:S03]  /*0650*/  @!P3 LEA.HI.X R5, R5, UR11, R20, 0x1, P5 ;  /* 0x0000000b0505bc11 */ /* 0x000fc6000a8f0c14 */
[----:B------:R0:W-:Y:S01]  /*0660*/  @!P2 STG.E.U16 desc[UR14][R6.64], R9 ;  /* 0x000000090600a986 */ /* 0x0001e2000c10150e */
[----:B------:R-:W-:Y:S01]  /*0670*/  IADD3 R16, P5, PT, R16, UR13, RZ ;  /* 0x0000000d10107c10 */ /* 0x000fe2000ffbe0ff */
[----:B------:R-:W-:Y:S01]  /*0680*/  FADD.FTZ R21, R21, UR12 ;  /* 0x0000000c15157e21 */ /* 0x000fe20008010000 */
[----:B-----5:R-:W-:Y:S01]  /*0690*/  IMAD.U32 R23, R23, 0x10000, RZ ;  /* 0x0001000017177824 */ /* 0x020fe200078e00ff */
[----:B------:R-:W-:Y:S02]  /*06a0*/  @!P4 LEA R8, P2, R17, UR10, 0x1 ;  /* 0x0000000a1108cc11 */ /* 0x000fe4000f8408ff */
[----:B------:R-:W-:Y:S02]  /*06b0*/  IMAD.X R19, RZ, RZ, R19, P5 ;  /* 0x000000ffff137224 */ /* 0x000fe400028e0613 */
[----:B------:R-:W-:Y:S01]  /*06c0*/  FADD.FTZ R23, R23, UR12 ;  /* 0x0000000c17177e21 */ /* 0x000fe20008010000 */
        /* <DEDUP_REMOVED lines=19> */
[----:B------:R-:W-:Y:S01]  /*0800*/  FADD.FTZ R18, R18, UR12 ;  /* 0x0000000c12127e21 */ /* 0x000fe20008010000 */
        /* <DEDUP_REMOVED lines=36> */
[----:B------:R-:W-:Y:S01]  /*0a50*/  FADD.FTZ R18, R18, UR12 ;  /* 0x0000000c12127e21 */ /* 0x000fe20008010000 */
[----:B----4-:R-:W-:Y:S02]  /*0a60*/  IMAD.U32 R25, R25, 0x10000, RZ ;  /* 0x0001000019197824 */ /* 0x010fe400078e00ff */
[----:B------:R-:W-:Y:S02]  /*0a70*/  FADD.FTZ R24, R24, UR12 ;  /* 0x0000000c18187e21 */ /* 0x000fe40008010000 */
[----:B------:R-:W-:Y:S01]  /*0a80*/  FADD.FTZ R25, R25, UR12 ;  /* 0x0000000c19197e21 */ /* 0x000fe20008010000 */
[----:B-----5:R-:W-:Y:S01]  /*0a90*/  IMAD.U32 R23, R23, 0x10000, RZ ;  /* 0x0001000017177824 */ /* 0x020fe200078e00ff */
[----:B------:R-:W-:-:S03]  /*0aa0*/  F2FP.BF16.F32.PACK_AB R18, RZ, R18 ;  /* 0x00000012ff12723e */ /* 0x000fc600000010ff */
[----:B------:R-:W-:Y:S01]  /*0ab0*/  FADD.FTZ R23, R23, UR12 ;  /* 0x0000000c17177e21 */ /* 0x000fe20008010000 */
        /* <DEDUP_REMOVED lines=8> */
.L_x_4457:
        /* <DEDUP_REMOVED lines=39> */
[----:B0-----:R-:W-:Y:S01]  /*0db0*/  FADD.FTZ R11, R4, UR4 ;  /* 0x00000004040b7e21 */ /* 0x001fe20008010000 */
[----:B------:R-:W-:Y:S01]  /*0dc0*/  @!P1 LEA R4, P4, R5, UR10, 0x1 ;  /* 0x0000000a05049c11 */ /* 0x000fe2000f8808ff */
[----:B------:R-:W-:Y:S01]  /*0dd0*/  FADD.FTZ R19, R19, UR4 ;  /* 0x0000000413137e21 */ /* 0x000fe20008010000 */
[----:B-----5:R-:W-:Y:S02]  /*0de0*/  IMAD.U32 R18, R18, 0x10000, RZ ;  /* 0x0001000012127824 */ /* 0x020fe400078e00ff */
[----:B------:R-:W-:Y:S02]  /*0df0*/  F2FP.BF16.F32.PACK_AB R11, RZ, R11 ;  /* 0x0000000bff0b723e */ /* 0x000fe400000010ff */
[----:B------:R-:W-:Y:S01]  /*0e00*/  FADD.FTZ R18, R18, UR4 ;  /* 0x0000000412127e21 */ /* 0x000fe20008010000 */
[----:B------:R-:W-:Y:S02]  /*0e10*/  @!P1 LEA.HI.X R5, R5, UR11, R10, 0x1, P4 ;  /* 0x0000000b05059c11 */ /* 0x000fe4000a0f0c0a */
[----:B------:R-:W-:-:S02]  /*0e20*/  F2FP.BF16.F32.PACK_AB R19, RZ, R19 ;  /* 0x00000013ff13723e */ /* 0x000fc400000010ff */
[----:B------:R-:W-:Y:S01]  /*0e30*/  F2FP.BF16.F32.PACK_AB R18, RZ, R18 ;  /* 0x00000012ff12723e */ /* 0x000fe200000010ff */
[----:B------:R0:W-:Y:S01]  /*0e40*/  @!P0 STG.E.U16 desc[UR14][R2.64], R11 ;  /* 0x0000000b02008986 */ /* 0x0001e2000c10150e */
[----:B------:R-:W-:-:S03]  /*0e50*/  IMAD.U32 R0, R0, 0x10000, RZ ;  /* 0x0001000000007824 */ /* 0x000fc600078e00ff */
[----:B------:R0:W-:Y:S01]  /*0e60*/  @!P1 STG.E.U16 desc[UR14][R4.64], R19 ;  /* 0x0000001304009986 */ /* 0x0001e2000c10150e */
[----:B------:R-:W-:-:S03]  /*0e70*/  FADD.FTZ R0, R0, UR4 ;  /* 0x0000000400007e21 */ /* 0x000fc60008010000 */
[----:B------:R0:W-:Y:S01]  /*0e80*/  @!P2 STG.E.U16 desc[UR14][R12.64], R18 ;  /* 0x000000120c00a986 */ /* 0x0001e2000c10150e */
[----:B------:R-:W-:Y:S05]  /*0e90*/  @P3 EXIT ;  /* 0x000000000000394d */ /* 0x000fea0003800000 */
[C---:B0-----:R-:W-:Y:S02]  /*0ea0*/  LEA R2, P0, R6.reuse, UR10, 0x1 ;  /* 0x0000000a06027c11 */ /* 0x041fe4000f8008ff */
[----:B------:R-:W-:Y:S02]  /*0eb0*/  F2FP.BF16.F32.PACK_AB R0, RZ, R0 ;  /* 0x00000000ff00723e */ /* 0x000fe400000010ff */
[----:B------:R-:W-:-:S05]  /*0ec0*/  LEA.HI.X R3, R6, UR11, R7, 0x1, P0 ;  /* 0x0000000b06037c11 */ /* 0x000fca00080f0c07 */
[----:B------:R-:W-:Y:S01]  /*0ed0*/  STG.E.U16 desc[UR14][R2.64], R0 ;  /* 0x0000000002007986 */ /* 0x000fe2000c10150e */
[----:B------:R-:W-:Y:S05]  /*0ee0*/  EXIT ;  /* 0x000000000000794d */ /* 0x000fea0003800000 */
.L_x_4456:
        /* <DEDUP_REMOVED lines=8> */
.L_x_4459:
        /* <DEDUP_REMOVED lines=10> */
[----:B-1----:R-:W-:Y:S01]  /*1010*/  FADD.FTZ R5, R5, UR5 ;  /* 0x0000000505057e21 */ /* 0x002fe20008010000 */
[----:B------:R-:W-:Y:S01]  /*1020*/  IMAD.U32 R7, R4, 0x10000, RZ ;  /* 0x0001000004077824 */ /* 0x000fe200078e00ff */
[----:B------:R-:W-:Y:S01]  /*1030*/  IADD3 R4, P0, PT, R8, UR10, RZ ;  /* 0x0000000a08047c10 */ /* 0x000fe2000ff1e0ff */
[----:B------:R-:W-:Y:S01]  /*1040*/  FADD.FTZ R0, R0, UR5 ;  /* 0x0000000500007e21 */ /* 0x000fe20008010000 */
[----:B------:R-:W-:Y:S01]  /*1050*/  FADD.FTZ R6, R6, UR5 ;  /* 0x0000000506067e21 */ /* 0x000fe20008010000 */
[----:B------:R-:W-:-:S03]  /*1060*/  FADD.FTZ R7, R7, UR5 ;  /* 0x0000000507077e21 */ /* 0x000fc60008010000 */
        /* <DEDUP_REMOVED lines=14> */
        .weak           $__internal_105_$__cuda_sm20_div_u16
        .type           $__internal_105_$__cuda_sm20_div_u16,@function
        .size           $__internal_105_$__cuda_sm20_div_u16,(.L_x_4818 - $__internal_105_$__cuda_sm20_div_u16)
$__internal_105_$__cuda_sm20_div_u16:
        /* <DEDUP_REMOVED lines=18> */
[----:B------:R-:W-:Y:S06]  /*1270*/  RET.REL.NODEC R2 `(_ZN2at6native57_GLOBAL__N__f3eca4a2_24_ForeachBinaryOpScalar_cu_86b9896c25multi_tensor_apply_kernelINS1_18TensorListMetadataILi2EEENS1_21BinaryOpScalarFunctorIN3c108BFloat16ELi2ELi1ELi1EEEJSt4plusIfEfEEEvT_T0_DpT1_) ;  /* 0xffffffec02607950 */ /* 0x000fec0003c3ffff */
.L_x_4460:
        /* <DEDUP_REMOVED lines=16> */
.L_x_4818:


//--------------------- .text._ZN2at6native57_GLOBAL__N__f3eca4a2_24_ForeachBinaryOpScalar_cu_86b9896c25multi_tensor_apply_kernelINS1_18TensorListMetadataILi2EEENS1_21BinaryOpScalarFunctorIN3c104HalfELi2ELi1ELi1EEEJSt4plusIfEfEEEvT_T0_DpT1_ --------------------------
	.section	.text._ZN2at6native57_GLOBAL__N__f3eca4a2_24_ForeachBinaryOpScalar_cu_86b9896c25multi_tensor_apply_kernelINS1_18TensorListMetadataILi2EEENS1_21BinaryOpScalarFunctorIN3c104HalfELi2ELi1ELi1EEEJSt4plusIfEfEEEvT_T0_DpT1_,"ax",@progbits
	.align	128
.text._ZN2at6native57_GLOBAL__N__f3eca4a2_24_ForeachBinaryOpScalar_cu_86b9896c25multi_tensor_apply_kernelINS1_18TensorListMetadataILi2EEENS1_21BinaryOpScalarFunctorIN3c104HalfELi2ELi1ELi1EEEJSt4plusIfEfEEEvT_T0_DpT1_:
        .type           _ZN2at6native57_GLOBAL__N__f3eca4a2_24_ForeachBinaryOpScalar_cu_86b9896c25multi_tensor_apply_kernelINS1_18TensorListMetadataILi2EEENS1_21BinaryOpScalarFunctorIN3c104HalfELi2ELi1ELi1EEEJSt4plusIfEfEEEvT_T0_DpT1_,@function
        .size           _ZN2at6native57_GLOBAL__N__f3eca4a2_24_ForeachBinaryOpScalar_cu_86b9896c25multi_tensor_apply_kernelINS1_18TensorListMetadataILi2EEENS1_21BinaryOpScalarFunctorIN3c104HalfELi2ELi1ELi1EEEJSt4plusIfEfEEEvT_T0_DpT1_,(.L_x_4820 - _ZN2at6native57_GLOBAL__N__f3eca4a2_24_ForeachBinaryOpScalar_cu_86b9896c25multi_tensor_apply_kernelINS1_18TensorListMetadataILi2EEENS1_21BinaryOpScalarFunctorIN3c104HalfELi2ELi1ELi1EEEJSt4plusIfEfEEEvT_T0_DpT1_)
        .other          _ZN2at6native57_GLOBAL__N__f3eca4a2_24_ForeachBinaryOpScalar_cu_86b9896c25multi_tensor_apply_kernelINS1_18TensorListMetadataILi2EEENS1_21BinaryOpScalarFunctorIN3c104HalfELi2ELi1ELi1EEEJSt4plusIfEfEEEvT_T0_DpT1_,@"STO_CUDA_ENTRY STV_DEFAULT"
_ZN2at6native57_GLOBAL__N__f3eca4a2_24_ForeachBinaryOpScalar_cu_86b9896c25multi_tensor_apply_kernelINS1_18TensorListMetadataILi2EEENS1_21BinaryOpScalarFunctorIN3c104HalfELi2ELi1ELi1EEEJSt4plusIfEfEEEvT_T0_DpT1_:
        /* <DEDUP_REMOVED lines=40> */
[----:B------:R-:W-:Y:S05]  /*0280*/  CALL.REL.NOINC `($__internal_106_$__cuda_sm20_div_u16) ;  /* 0x0000000c00a87944 */ /* 0x000fea0003c00000 */
        /* <DEDUP_REMOVED lines=17> */
.L_x_4463:
        /* <DEDUP_REMOVED lines=38> */
[----:B-1----:R-:W-:-:S05]  /*0600*/  FADD.FTZ R4, R4, UR12 ;  /* 0x0000000c04047e21 */ /* 0x002fca0008010000 */
        /* <DEDUP_REMOVED lines=8> */
[----:B------:R-:W-:Y:S01]  /*0690*/  FADD.FTZ R21, R21, UR12 ;  /* 0x0000000c15157e21 */ /* 0x000fe20008010000 */
[----:B------:R-:W-:Y:S01]  /*06a0*/  @!P4 LEA R8, P2, R17, UR10, 0x1 ;  /* 0x0000000a1108cc11 */ /* 0x000fe2000f8408ff */
[----:B------:R-:W-:Y:S02]  /*06b0*/  IMAD.X R19, RZ, RZ, R19, P5 ;  /* 0x000000ffff137224 */ /* 0x000fe400028e0613 */
[----:B------:R-:W-:Y:S01]  /*06c0*/  FADD.FTZ R23, R23, UR12 ;  /* 0x0000000c17177e21 */ /* 0x000fe20008010000 */
        /* <DEDUP_REMOVED lines=20> */
[----:B------:R-:W-:Y:S01]  /*0810*/  FADD.FTZ R18, R18, UR12 ;  /* 0x0000000c12127e21 */ /* 0x000fe20008010000 */
        /* <DEDUP_REMOVED lines=36> */
[----:B------:R-:W-:Y:S01]  /*0a60*/  FADD.FTZ R18, R18, UR12 ;  /* 0x0000000c12127e21 */ /* 0x000fe20008010000 */
[----:B------:R-:W-:Y:S01]  /*0a70*/  FADD.FTZ R24, R24, UR12 ;  /* 0x0000000c18187e21 */ /* 0x000fe20008010000 */
[----:B-----5:R-:W-:Y:S02]  /*0a80*/  HADD2.F32 R23, -RZ, R23.H0_H0 ;  /* 0x20000017ff177230 */ /* 0x020fe40000004100 */
[----:B------:R-:W-:Y:S01]  /*0a90*/  FADD.FTZ R25, R25, UR12 ;  /* 0x0000000c19197e21 */ /* 0x000fe20008010000 */
[----:B------:R-:W-:-:S02]  /*0aa0*/  F2FP.F16.F32.PACK_AB R18, RZ, R18 ;  /* 0x00000012ff12723e */ /* 0x000fc400000000ff */
[----:B------:R-:W-:Y:S02]  /*0ab0*/  FADD.FTZ R23, R23, UR12 ;  /* 0x0000000c17177e21 */ /* 0x000fe40008010000 */
        /* <DEDUP_REMOVED lines=8> */
.L_x_4462:
        /* <DEDUP_REMOVED lines=39> */
[----:B0-----:R-:W-:Y:S01]  /*0db0*/  FADD.FTZ R11, R4, UR4 ;  /* 0x00000004040b7e21 */ /* 0x001fe20008010000 */
[----:B------:R-:W-:Y:S01]  /*0dc0*/  @!P1 LEA R4, P4, R5, UR10, 0x1 ;  /* 0x0000000a05049c11 */ /* 0x000fe2000f8808ff */
[----:B------:R-:W-:Y:S01]  /*0dd0*/  FADD.FTZ R19, R19, UR4 ;  /* 0x0000000413137e21 */ /* 0x000fe20008010000 */
[----:B-----5:R-:W-:Y:S02]  /*0de0*/  HADD2.F32 R18, -RZ, R18.H0_H0 ;  /* 0x20000012ff127230 */ /* 0x020fe40000004100 */
[----:B------:R-:W-:-:S03]  /*0df0*/  F2FP.F16.F32.PACK_AB R11, RZ, R11 ;  /* 0x0000000bff0b723e */ /* 0x000fc600000000ff */
[----:B------:R-:W-:Y:S01]  /*0e00*/  FADD.FTZ R18, R18, UR4 ;  /* 0x0000000412127e21 */ /* 0x000fe20008010000 */
[----:B------:R-:W-:Y:S02]  /*0e10*/  @!P1 LEA.HI.X R5, R5, UR11, R10, 0x1, P4 ;  /* 0x0000000b05059c11 */ /* 0x000fe4000a0f0c0a */
[----:B------:R-:W-:Y:S02]  /*0e20*/  F2FP.F16.F32.PACK_AB R19, RZ, R19 ;  /* 0x00000013ff13723e */ /* 0x000fe400000000ff */
[----:B------:R-:W-:Y:S01]  /*0e30*/  F2FP.F16.F32.PACK_AB R18, RZ, R18 ;  /* 0x00000012ff12723e */ /* 0x000fe200000000ff */
[----:B------:R-:W-:Y:S01]  /*0e40*/  HADD2.F32 R0, -RZ, R0.H0_H0 ;  /* 0x20000000ff007230 */ /* 0x000fe20000004100 */
[----:B------:R0:W-:Y:S04]  /*0e50*/  @!P0 STG.E.U16 desc[UR14][R2.64], R11 ;  /* 0x0000000b02008986 */ /* 0x0001e8000c10150e */
[----:B------:R0:W-:Y:S01]  /*0e60*/  @!P1 STG.E.U16 desc[UR14][R4.64], R19 ;  /* 0x0000001304009986 */ /* 0x0001e2000c10150e */
[----:B------:R-:W-:-:S03]  /*0e70*/  FADD.FTZ R0, R0, UR4 ;  /* 0x0000000400007e21 */ /* 0x000fc60008010000 */
[----:B------:R0:W-:Y:S01]  /*0e80*/  @!P2 STG.E.U16 desc[UR14][R12.64], R18 ;  /* 0x000000120c00a986 */ /* 0x0001e2000c10150e */
[----:B------:R-:W-:Y:S05]  /*0e90*/  @P3 EXIT ;  /* 0x000000000000394d */ /* 0x000fea0003800000 */
[C---:B0-----:R-:W-:Y:S02]  /*0ea0*/  LEA R2, P0, R6.reuse, UR10, 0x1 ;  /* 0x0000000a06027c11 */ /* 0x041fe4000f8008ff */
[----:B------:R-:W-:Y:S02]  /*0eb0*/  F2FP.F16.F32.PACK_AB R0, RZ, R0 ;  /* 0x00000000ff00723e */ /* 0x000fe400000000ff */
[----:B------:R-:W-:-:S05]  /*0ec0*/  LEA.HI.X R3, R6, UR11, R7, 0x1, P0 ;  /* 0x0000000b06037c11 */ /* 0x000fca00080f0c07 */
[----:B------:R-:W-:Y:S01]  /*0ed0*/  STG.E.U16 desc[UR14][R2.64], R0 ;  /* 0x0000000002007986 */ /* 0x000fe2000c10150e */
[----:B------:R-:W-:Y:S05]  /*0ee0*/  EXIT ;  /* 0x000000000000794d */ /* 0x000fea0003800000 */
.L_x_4461:
        /* <DEDUP_REMOVED lines=8> */
.L_x_4464:
        /* <DEDUP_REMOVED lines=9> */
[----:B-1----:R-:W-:Y:S01]  /*1000*/  FADD.FTZ R0, R0, UR5 ;  /* 0x0000000500007e21 */ /* 0x002fe20008010000 */
[----:B------:R-:W-:Y:S02]  /*1010*/  HADD2.F32 R7, -RZ, R3.H1_H1 ;  /* 0x30000003ff077230 */ /* 0x000fe40000004100 */
[----:B------:R-:W-:Y:S01]  /*1020*/  FADD.FTZ R5, R5, UR5 ;  /* 0x0000000505057e21 */ /* 0x000fe20008010000 */
[----:B------:R-:W-:-:S02]  /*1030*/  FADD.FTZ R6, R6, UR5 ;  /* 0x0000000506067e21 */ /* 0x000fc40008010000 */
[----:B------:R-:W-:Y:S02]  /*1040*/  FADD.FTZ R7, R7, UR5 ;  /* 0x0000000507077e21 */ /* 0x000fe40008010000 */
        /* <DEDUP_REMOVED lines=14> */
        .weak           $__internal_106_$__cuda_sm20_div_u16
        .type           $__internal_106_$__cuda_sm20_div_u16,@function
        .size           $__internal_106_$__cuda_sm20_div_u16,(.L_x_4820 - $__internal_106_$__cuda_sm20_div_u16)
$__internal_106_$__cuda_sm20_div_u16:
        /* <DEDUP_REMOVED lines=18> */
[----:B------:R-:W-:Y:S06]  /*1250*/  RET.REL.NODEC R2 `(_ZN2at6native57_GLOBAL__N__f3eca4a2_24_ForeachBinaryOpScalar_cu_86b9896c25multi_tensor_apply_kernelINS1_18TensorListMetadataILi2EEENS1_21BinaryOpScalarFunctorIN3c104HalfELi2ELi1ELi1EEEJSt4plusIfEfEEEvT_T0_DpT1_) ;  /* 0xffffffec02687950 */ /* 0x000fec0003c3ffff */
.L_x_4465:
        /* <DEDUP_REMOVED lines=10> */
.L_x_4820:


//--------------------- .text._ZN2at6native57_GLOBAL__N__f3eca4a2_24_ForeachBinaryOpScalar_cu_86b9896c25multi_tensor_apply_kernelINS1_18TensorListMetadataILi2EEENS1_21BinaryOpScalarFunctorIbLi2ELi1ELi1EEEJSt4plusIbEbEEEvT_T0_DpT1_ --------------------------
	.section	.text._ZN2at6native57_GLOBAL__N__f3eca4a2_24_ForeachBinaryOpScalar_cu_86b9896c25multi_tensor_apply_kernelINS1_18TensorListMetadataILi2EEENS1_21BinaryOpScalarFunctorIbLi2ELi1ELi1EEEJSt4plusIbEbEEEvT_T0_DpT1_,"ax",@progbits
	.align	128
.text._ZN2at6native57_GLOBAL__N__f3eca4a2_24_ForeachBinaryOpScalar_cu_86b9896c25multi_tensor_apply_kernelINS1_18TensorListMetadataILi2EEENS1_21BinaryOpScalarFunctorIbLi2ELi1ELi1EEEJSt4plusIbEbEEEvT_T0_DpT1_:
        .type           _ZN2at6native57_GLOBAL__N__f3eca4a2_24_ForeachBinaryOpScalar_cu_86b9896c25multi_tensor_apply_kernelINS1_18TensorListMetadataILi2EEENS1_21BinaryOpScalarFunctorIbLi2ELi1ELi1EEEJSt4plusIbEbEEEvT_T0_DpT1_,@function
        .size           _ZN2at6native57_GLOBAL__N__f3eca4a2_24_ForeachBinaryOpScalar_cu_86b9896c25multi_tensor_apply_kernelINS1_18TensorListMetadataILi2EEENS1_21BinaryOpScalarFunctorIbLi2ELi1ELi1EEEJSt4plusIbEbEEEvT_T0_DpT1_,(.L_x_4822 - _ZN2at6native57_GLOBAL__N__f3eca4a2_24_ForeachBinaryOpScalar_cu_86b9896c25multi_tensor_apply_kernelINS1_18TensorListMetadataILi2EEENS1_21BinaryOpScalarFunctorIbLi2ELi1ELi1EEEJSt4plusIbEbEEEvT_T0_DpT1_)
        .other          _ZN2at6native57_GLOBAL__N__f3eca4a2_24_ForeachBinaryOpScalar_cu_86b9896c25multi_tensor_apply_kernelINS1_18TensorListMetadataILi2EEENS1_21BinaryOpScalarFunctorIbLi2ELi1ELi1EEEJSt4plusIbEbEEEvT_T0_DpT1_,@"STO_CUDA_ENTRY STV_DEFAULT"
_ZN2at6native57_GLOBAL__N__f3eca4a2_24_ForeachBinaryOpScalar_cu_86b9896c25multi_tensor_apply_kernelINS1_18TensorListMetadataILi2EEENS1_21BinaryOpScalarFunctorIbLi2ELi1ELi1EEEJSt4plusIbEbEEEvT_T0_DpT1_:
        /* <DEDUP_REMOVED lines=39> */
[----:B------:R-:W-:Y:S05]  /*0270*/  CALL.REL.NOINC `($__internal_107_$__cuda_sm20_div_u16) ;  /* 0x0000001000707944 */ /* 0x000fea0003c00000 */
        /* <DEDUP_REMOVED lines=59> */
.L_x_4468:
        /* <DEDUP_REMOVED lines=10> */
[----:B------:R-:W-:Y:S02]  /*06d0*/  @!P4 IADD3 R4, P0, PT, R2, UR30, RZ ;  /* 0x0000001e0204cc10 */ /* 0x000fe4000ff1e0ff */
[----:B------:R-:W-:Y:S02]  /*06e0*/  IADD3 R0, P2, PT, R6, UR33, RZ ;  /* 0x0000002106007c10 */ /* 0x000fe4000ff5e0ff */
[C---:B------:R-:W-:Y:S02]  /*06f0*/  @!P4 IADD3.X R5, PT, PT, R3.reuse, UR7, RZ, P0, !PT ;  /* 0x000000070305cc10 */ /* 0x040fe400087fe4ff */
[----:B------:R-:W-:Y:S02]  /*0700*/  @!P5 IADD3 R8, P1, PT, R2, UR8, RZ ;  /* 0x000000080208dc10 */ /* 0x000fe4000ff3e0ff */
[----:B------:R-:W-:Y:S01]  /*0710*/  ISETP.GE.U32.AND P0, PT, R6, UR32, PT ;  /* 0x0000002006007c0c */ /* 0x000fe2000bf06070 */
[----:B------:R0:W2:Y:S01]  /*0720*/  @!P4 LDG.E.U8 R15, desc[UR28][R4.64] ;  /* 0x0000001c040fc981 */ /* 0x0000a2000c1e1100 */
[----:B------:R-:W-:-:S02]  /*0730*/  @!P5 IADD3.X R9, PT, PT, R3, UR9, RZ, P1, !PT ;  /* 0x000000090309dc10 */ /* 0x000fc40008ffe4ff */
[----:B------:R-:W-:Y:S01]  /*0740*/  ISETP.GE.U32.AND P1, PT, R0, UR32, PT ;  /* 0x0000002000007c0c */ /* 0x000fe2000bf26070 */
[----:B------:R-:W-:Y:S01]  /*0750*/  IMAD.X R0, RZ, RZ, R14, P2 ;  /* 0x000000ffff007224 */ /* 0x000fe200010e060e */
[----:B------:R-:W-:Y:S02]  /*0760*/  ISETP.GE.AND.EX P0, PT, R14, UR31, PT, P0 ;  /* 0x0000001f0e007c0c */ /* 0x000fe4000bf06300 */
[----:B------:R-:W-:Y:S02]  /*0770*/  PRMT R17, RZ, 0x7610, R17 ;  /* 0x00007610ff117816 */ /* 0x000fe40000000011 */
[----:B------:R-:W-:-:S04]  /*0780*/  ISETP.GE.AND.EX P1, PT, R0, UR31, PT, P1 ;  /* 0x0000001f00007c0c */ /* 0x000fc8000bf26310 */
[----:B------:R1:W3:Y:S01]  /*0790*/  @!P5 LDG.E.U8 R17, desc[UR28][R8.64] ;  /* 0x0000001c0811d981 */ /* 0x0002e2000c1e1100 */
[----:B0-----:R-:W-:-:S04]  /*07a0*/  PRMT R5, RZ, 0x7610, R5 ;  /* 0x00007610ff057816 */ /* 0x001fc80000000005 */
[----:B------:R-:W-:-:S04]  /*07b0*/  @!P0 IADD3 R10, P2, PT, R2, UR43, RZ ;  /* 0x0000002b020a8c10 */ /* 0x000fc8000ff5e0ff */
[C---:B------:R-:W-:Y:S02]  /*07c0*/  @!P0 IADD3.X R11, PT, PT, R3.reuse, UR44, RZ, P2, !PT ;  /* 0x0000002c030b8c10 */ /* 0x040fe400097fe4ff */
[----:B------:R-:W-:Y:S02]  /*07d0*/  @!P1 IADD3 R12, P2, PT, R2, UR40, RZ ;  /* 0x00000028020c9c10 */ /* 0x000fe4000ff5e0ff */
[----:B------:R-:W-:Y:S01]  /*07e0*/  PRMT R7, RZ, 0x7610, R7 ;  /* 0x00007610ff077816 */ /* 0x000fe20000000007 */
[----:B------:R0:W4:Y:S01]  /*07f0*/  @!P0 LDG.E.U8 R5, desc[UR28][R10.64] ;  /* 0x0000001c0a058981 */ /* 0x000122000c1e1100 */
[----:B------:R-:W-:-:S05]  /*0800*/  @!P1 IADD3.X R13, PT, PT, R3, UR41, RZ, P2, !PT ;  /* 0x00000029030d9c10 */ /* 0x000fca00097fe4ff */
[----:B------:R5:W4:Y:S01]  /*0810*/  @!P1 LDG.E.U8 R7, desc[UR28][R12.64] ;  /* 0x0000001c0c079981 */ /* 0x000b22000c1e1100 */
[----:B------:R-:W5:Y:S01]  /*0820*/  LDC.S8 R0, c[0x0][0xfca] ;  /* 0x0003f280ff007b82 */ /* 0x000f620000000200 */
[----:B-1----:R-:W-:Y:S01]  /*0830*/  @!P4 IADD3 R8, P3, PT, R2, UR27, RZ ;  /* 0x0000001b0208cc10 */ /* 0x002fe2000ff7e0ff */
[----:B------:R-:W-:Y:S02]  /*0840*/  IMAD.U32 R19, RZ, RZ, UR33 ;  /* 0x00000021ff137e24 */ /* 0x000fe4000f8e00ff */
[----:B0-----:R-:W-:Y:S01]  /*0850*/  IMAD.U32 R11, RZ, RZ, UR33 ;  /* 0x00000021ff0b7e24 */ /* 0x001fe2000f8e00ff */
[----:B------:R-:W-:Y:S02]  /*0860*/  @!P4 IADD3.X R9, PT, PT, R3, UR10, RZ, P3, !PT ;  /* 0x0000000a0309cc10 */ /* 0x000fe40009ffe4ff */
[----:B-----5:R-:W-:Y:S02]  /*0870*/  PRMT R0, R0, 0x7710, RZ ;  /* 0x0000771000007816 */ /* 0x020fe400000000ff */
[----:B------:R-:W-:-:S02]  /*0880*/  PRMT R21, RZ, 0x7610, R21 ;  /* 0x00007610ff157816 */ /* 0x000fc40000000015 */
[----:B--2---:R-:W-:-:S04]  /*0890*/  LOP3.LUT R15, R15, R0, RZ, 0xfc, !PT ;  /* 0x000000000f0f7212 */ /* 0x004fc800078efcff */
[----:B------:R-:W-:-:S04]  /*08a0*/  @!P4 LOP3.LUT P2, RZ, R15, 0xff, RZ, 0xc0, !PT ;  /* 0x000000ff0fffc812 */ /* 0x000fc8000784c0ff */
[----:B------:R-:W-:Y:S02]  /*08b0*/  @!P4 SEL R15, RZ, 0x1, !P2 ;  /* 0x00000001ff0fc807 */ /* 0x000fe40005000000 */
[----:B------:R-:W-:-:S03]  /*08c0*/  IADD3 R6, P2, P6, R19, UR33, R6 ;  /* 0x0000002113067c10 */ /* 0x000fc6000fe5e006 */
[----:B------:R0:W-:Y:S01]  /*08d0*/  @!P4 STG.E.U8 desc[UR28][R8.64], R15 ;  /* 0x0000000f0800c986 */ /* 0x0001e2000c10111c */
[----:B---3--:R-:W-:Y:S02]  /*08e0*/  LOP3.LUT P3, RZ, R17, 0xff, R0, 0xc8, !PT ;  /* 0x000000ff11ff7812 */ /* 0x008fe4000786c800 */
[----:B------:R-:W-:Y:S02]  /*08f0*/  @!P5 IADD3 R10, P4, PT, R2, UR19, RZ ;  /* 0x00000013020adc10 */ /* 0x000fe4000ff9e0ff */
[----:B------:R-:W-:Y:S02]  /*0900*/  IADD3.X R14, PT, PT, RZ, RZ, R14, P2, P6 ;  /* 0x000000ffff0e7210 */ /* 0x000fe400017ec40e */
[----:B------:R-:W-:Y:S02]  /*0910*/  IADD3 R12, P2, P6, R11, UR33, R6 ;  /* 0x000000210b0c7c10 */ /* 0x000fe4000fe5e006 */
[----:B------:R-:W-:Y:S02]  /*0920*/  @!P5 IADD3.X R11, PT, PT, R3, UR12, RZ, P4, !PT ;  /* 0x0000000c030bdc10 */ /* 0x000fe4000a7fe4ff */
[----:B------:R-:W-:-:S02]  /*0930*/  SEL R17, RZ, 0x1, !P3 ;  /* 0x00000001ff117807 */ /* 0x000fc40005800000 */
[----:B------:R-:W-:Y:S02]  /*0940*/  IADD3 R4, P4, PT, R12, UR33, RZ ;  /* 0x000000210c047c10 */ /* 0x000fe4000ff9e0ff */
[----:B------:R-:W-:Y:S01]  /*0950*/  IADD3.X R13, PT, PT, RZ, RZ, R14, P2, P6 ;  /* 0x000000ffff0d7210 */ /* 0x000fe200017ec40e */
[----:B------:R1:W-:Y:S01]  /*0960*/  @!P5 STG.E.U8 desc[UR28][R10.64], R17 ;  /* 0x000000110a00d986 */ /* 0x0003e2000c10111c */
[----:B------:R-:W-:Y:S02]  /*0970*/  ISETP.GE.U32.AND P3, PT, R4, UR32, PT ;  /* 0x0000002004007c0c */ /* 0x000fe4000bf66070 */
[----:B------:R-:W-:Y:S02]  /*0980*/  @!P0 IADD3 R4, P5, PT, R2, UR42, RZ ;  /* 0x0000002a02048c10 */ /* 0x000fe4000ffbe0ff */
[----:B------:R-:W-:Y:S02]  /*0990*/  ISETP.GE.U32.AND P2, PT, R6, UR32, PT ;  /* 0x0000002006007c0c */ /* 0x000fe4000bf46070 */
[----:B----4-:R-:W-:-:S02]  /*09a0*/  LOP3.LUT P6, RZ, R5, 0xff, R0, 0xc8, !PT ;  /* 0x000000ff05ff7812 */ /* 0x010fc400078cc800 */
[----:B------:R-:W-:Y:S02]  /*09b0*/  @!P0 IADD3.X R5, PT, PT, R3, UR20, RZ, P5, !PT ;  /* 0x0000001403058c10 */ /* 0x000fe4000affe4ff */
[----:B0-----:R-:W-:Y:S01]  /*09c0*/  IADD3 R8, P5, PT, R6, UR33, RZ ;  /* 0x0000002106087c10 */ /* 0x001fe2000ffbe0ff */
[----:B------:R-:W-:Y:S01]  /*09d0*/  IMAD.X R6, RZ, RZ, R13, P4 ;  /* 0x000000ffff067224 */ /* 0x000fe200020e060d */
[----:B------:R-:W-:Y:S02]  /*09e0*/  LOP3.LUT R7, R7, R0, RZ, 0xfc, !PT ;  /* 0x0000000007077212 */ /* 0x000fe400078efcff */
[----:B------:R-:W-:Y:S02]  /*09f0*/  ISETP.GE.AND.EX P2, PT, R14, UR31, PT, P2 ;  /* 0x0000001f0e007c0c */ /* 0x000fe4000bf46320 */
[----:B------:R-:W-:Y:S02]  /*0a00*/  SEL R19, RZ, 0x1, !P6 ;  /* 0x00000001ff137807 */ /* 0x000fe40007000000 */
[----:B------:R-:W-:Y:S01]  /*0a10*/  @!P1 LOP3.LUT P6, RZ, R7, 0xff, RZ, 0xc0, !PT ;  /* 0x000000ff07ff9812 */ /* 0x000fe200078cc0ff */
[----:B------:R-:W-:Y:S01]  /*0a20*/  IMAD.X R7, RZ, RZ, R14, P5 ;  /* 0x000000ffff077224 */ /* 0x000fe200028e060e */
[----:B------:R-:W-:Y:S01]  /*0a30*/  ISETP.GE.U32.AND P4, PT, R8, UR32, PT ;  /* 0x0000002008007c0c */ /* 0x000fe2000bf86070 */
[----:B------:R0:W-:Y:S01]  /*0a40*/  @!P0 STG.E.U8 desc[UR28][R4.64], R19 ;  /* 0x0000001304008986 */ /* 0x0001e2000c10111c */
[----:B------:R-:W-:-:S02]  /*0a50*/  ISETP.GE.U32.AND P0, PT, R12, UR32, PT ;  /* 0x000000200c007c0c */ /* 0x000fc4000bf06070 */
[----:B------:R-:W-:Y:S02]  /*0a60*/  ISETP.GE.AND.EX P4, PT, R7, UR31, PT, P4 ;  /* 0x0000001f07007c0c */ /* 0x000fe4000bf86340 */
[----:B------:R-:W-:Y:S02]  /*0a70*/  ISETP.GE.AND.EX P3, PT, R6, UR31, PT, P3 ;  /* 0x0000001f06007c0c */ /* 0x000fe4000bf66330 */
[C---:B------:R-:W-:Y:S02]  /*0a80*/  @!P1 IADD3 R6, P5, PT, R2.reuse, UR39, RZ ;  /* 0x0000002702069c10 */ /* 0x040fe4000ffbe0ff */
[----:B------:R-:W-:Y:S02]  /*0a90*/  @!P1 SEL R15, RZ, 0x1, !P6 ;  /* 0x00000001ff0f9807 */ /* 0x000fe40007000000 */
[----:B------:R-:W-:Y:S02]  /*0aa0*/  @!P2 IADD3 R8, P6, PT, R2, UR45, RZ ;  /* 0x0000002d0208ac10 */ /* 0x000fe4000ffde0ff */
[----:B------:R-:W-:-:S02]  /*0ab0*/  ISETP.GE.AND.EX P0, PT, R13, UR31, PT, P0 ;  /* 0x0000001f0d007c0c */ /* 0x000fc4000bf06300 */
[C---:B------:R-:W-:Y:S02]  /*0ac0*/  @!P1 IADD3.X R7, PT, PT, R3.reuse, UR22, RZ, P5, !PT ;  /* 0x0000001603079c10 */ /* 0x040fe4000affe4ff */
[----:B-1----:R-:W-:Y:S02]  /*0ad0*/  PRMT R17, RZ, 0x7610, R17 ;  /* 0x00007610ff117816 */ /* 0x002fe40000000011 */
[----:B------:R-:W-:Y:S01]  /*0ae0*/  @!P2 IADD3.X R9, PT, PT, R3, UR46, RZ, P6, !PT ;  /* 0x0000002e0309ac10 */ /* 0x000fe2000b7fe4ff */
[----:B------:R1:W-:Y:S01]  /*0af0*/  @!P1 STG.E.U8 desc[UR28][R6.64], R15 ;  /* 0x0000000f06009986 */ /* 0x0003e2000c10111c */
[C---:B0-----:R-:W-:Y:S02]  /*0b00*/  @!P4 IADD3 R4, P1, PT, R2.reuse, UR38, RZ ;  /* 0x000000260204cc10 */ /* 0x041fe4000ff3e0ff */
[----:B------:R-:W-:Y:S01]  /*0b10*/  @!P3 IADD3 R12, P5, PT, R2, UR34, RZ ;  /* 0x00000022020cbc10 */ /* 0x000fe2000ffbe0ff */
[----:B------:R-:W2:Y:S01]  /*0b20*/  @!P2 LDG.E.U8 R17, desc[UR28][R8.64] ;  /* 0x0000001c0811a981 */ /* 0x000ea2000c1e1100 */
[----:B------:R-:W-:-:S02]  /*0b30*/  PRMT R19, RZ, 0x7610, R19 ;  /* 0x00007610ff137816 */ /* 0x000fc40000000013 */
[C---:B------:R-:W-:Y:S02]  /*0b40*/  @!P4 IADD3.X R5, PT, PT, R3.reuse, UR23, RZ, P1, !PT ;  /* 0x000000170305cc10 */ /* 0x040fe40008ffe4ff */
[C---:B------:R-:W-:Y:S02]  /*0b50*/  @!P0 IADD3 R10, P1, PT, R2.reuse, UR36, RZ ;  /* 0x00000024020a8c10 */ /* 0x040fe4000ff3e0ff */
[C---:B------:R-:W-:Y:S01]  /*0b60*/  @!P3 IADD3.X R13, PT, PT, R3.reuse, UR15, RZ, P5, !PT ;  /* 0x0000000f030dbc10 */ /* 0x040fe2000affe4ff */
[----:B------:R0:W3:Y:S01]  /*0b70*/  @!P4 LDG.E.U8 R19, desc[UR28][R4.64] ;  /* 0x0000001c0413c981 */ /* 0x0000e2000c1e1100 */
[----:B-1----:R-:W-:Y:S02]  /*0b80*/  PRMT R15, RZ, 0x7610, R15 ;  /* 0x00007610ff0f7816 */ /* 0x002fe4000000000f */
[----:B------:R-:W-:Y:S01]  /*0b90*/  @!P0 IADD3.X R11, PT, PT, R3, UR17, RZ, P1, !PT ;  /* 0x00000011030b8c10 */ /* 0x000fe20008ffe4ff */
[----:B------:R-:W4:Y:S04]  /*0ba0*/  @!P3 LDG.E.U8 R21, desc[UR28][R12.64] ;  /* 0x0000001c0c15b981 */ /* 0x000f28000c1e1100 */
[----:B------:R1:W5:Y:S01]  /*0bb0*/  @!P0 LDG.E.U8 R15, desc[UR28][R10.64] ;  /* 0x0000001c0a0f8981 */ /* 0x000362000c1e1100 */
[----:B------:R-:W-:-:S02]  /*0bc0*/  @!P2 IADD3 R6, P5, PT, R2, UR25, RZ ;  /* 0x000000190206ac10 */ /* 0x000fc4000ffbe0ff */
[C---:B0-----:R-:W-:Y:S02]  /*0bd0*/  @!P4 IADD3 R4, P6, PT, R2.reuse, UR37, RZ ;  /* 0x000000250204cc10 */ /* 0x041fe4000ffde0ff */
[C---:B------:R-:W-:Y:S02]  /*0be0*/  @!P2 IADD3.X R7, PT, PT, R3.reuse, UR26, RZ, P5, !PT ;  /* 0x0000001a0307ac10 */ /* 0x040fe4000affe4ff */
        /* <DEDUP_REMOVED lines=8> */
[----:B--2---:R-:W-:-:S04]  /*0c70*/  LOP3.LUT R17, R17, R0, RZ, 0xfc, !PT ;  /* 0x0000000011117212 */ /* 0x004fc800078efcff */
[----:B------:R-:W-:-:S04]  /*0c80*/  @!P2 LOP3.LUT P1, RZ, R17, 0xff, RZ, 0xc0, !PT ;  /* 0x000000ff11ffa812 */ /* 0x000fc8000782c0ff */
[----:B------:R-:W-:Y:S02]  /*0c90*/  @!P2 SEL R13, RZ, 0x1, !P1 ;  /* 0x00000001ff0da807 */ /* 0x000fe40004800000 */
[--C-:B---3--:R-:W-:Y:S02]  /*0ca0*/  LOP3.LUT P5, RZ, R19, 0xff, R0.reuse, 0xc8, !PT ;  /* 0x000000ff13ff7812 */ /* 0x108fe400078ac800 */
[----:B----4-:R-:W-:Y:S01]  /*0cb0*/  LOP3.LUT R21, R21, R0, RZ, 0xfc, !PT ;  /* 0x0000000015157212 */ /* 0x010fe200078efcff */
[----:B------:R0:W-:Y:S01]  /*0cc0*/  @!P2 STG.E.U8 desc[UR28][R6.64], R13 ;  /* 0x0000000d0600a986 */ /* 0x0001e2000c10111c */
[----:B------:R-:W-:Y:S02]  /*0cd0*/  SEL R17, RZ, 0x1, !P5 ;  /* 0x00000001ff117807 */ /* 0x000fe40006800000 */
[----:B------:R-:W-:Y:S02]  /*0ce0*/  @!P0 IADD3 R8, P2, PT, R2, UR35, RZ ;  /* 0x0000002302088c10 */ /* 0x000fe4000ff5e0ff */
[----:B-----5:R-:W-:-:S02]  /*0cf0*/  LOP3.LUT P5, RZ, R15, 0xff, R0, 0xc8, !PT ;  /* 0x000000ff0fff7812 */ /* 0x020fc400078ac800 */
[----:B------:R-:W-:Y:S02]  /*0d00*/  @!P3 LOP3.LUT P1, RZ, R21, 0xff, RZ, 0xc0, !PT ;  /* 0x000000ff15ffb812 */ /* 0x000fe4000782c0ff */
[----:B------:R-:W-:Y:S02]  /*0d10*/  @!P0 IADD3.X R9, PT, PT, R3, UR14, RZ, P2, !PT ;  /* 0x0000000e03098c10 */ /* 0x000fe400097fe4ff */
[----:B------:R-:W-:Y:S02]  /*0d20*/  SEL R19, RZ, 0x1, !P5 ;  /* 0x00000001ff137807 */ /* 0x000fe40006800000 */
[----:B------:R-:W-:Y:S01]  /*0d30*/  @!P3 SEL R15, RZ, 0x1, !P1 ;  /* 0x00000001ff0fb807 */ /* 0x000fe20004800000 */
[----:B------:R1:W-:Y:S04]  /*0d40*/  @!P4 STG.E.U8 desc[UR28][R4.64], R17 ;  /* 0x000000110400c986 */ /* 0x0003e8000c10111c */
[----:B------:R1:W-:Y:S04]  /*0d50*/  @!P0 STG.E.U8 desc[UR28][R8.64], R19 ;  /* 0x0000001308008986 */ /* 0x0003e8000c10111c */
[----:B------:R1:W-:Y:S01]  /*0d60*/  @!P3 STG.E.U8 desc[UR28][R10.64], R15 ;  /* 0x0000000f0a00b986 */ /* 0x0003e2000c10111c */
[----:B0-----:R-:W-:-:S04]  /*0d70*/  IMAD.U32 R7, RZ, RZ, UR33 ;  /* 0x00000021ff077e24 */ /* 0x001fc8000f8e00ff */
[----:B------:R-:W-:Y:S01]  /*0d80*/  IMAD.WIDE.U32 R2, R7, 0x8, R2 ;  /* 0x0000000807027825 */ /* 0x000fe200078e0002 */
[----:B------:R-:W-:Y:S06]  /*0d90*/  BRA.U UP0, `(.L_x_4468) ;  /* 0xfffffff900247547 */ /* 0x000fec000b83ffff */
.L_x_4467:
[----:B------:R-:W-:-:S04]  /*0da0*/  ULOP3.LUT UR6, UR11, 0x1, URZ, 0xc0, !UPT ;  /* 0x000000010b067892 */ /* 0x000fc8000f8ec0ff */
[----:B------:R-:W-:-:S06]  /*0db0*/  UISETP.NE.U32.AND UP0, UPT, UR6, 0x1, UPT ;  /* 0x000000010600788c */ /* 0x000fcc000bf05070 */
[----:B------:R-:W-:-:S13]  /*0dc0*/  PLOP3.LUT P0, PT, PT, PT, UP0, 0x80, 0x8 ;  /* 0x000000000008781c */ /* 0x000fda0003f0f008 */
[----:B------:R-:W-:Y:S05]  /*0dd0*/  @!P0 EXIT ;  /* 0x000000000000894d */ /* 0x000fea0003800000 */
[----:B------:R-:W0:Y:S01]  /*0de0*/  S2R R14, SR_TID.X ;  /* 0x00000000000e7919 */ /* 0x000e220000002100 */
[----:B------:R-:W2:Y:S01]  /*0df0*/  LDCU UR6, c[0x0][0x360] ;  /* 0x00006c00ff0677ac */ /* 0x000ea20008000800 */
[----:B-1----:R-:W-:Y:S02]  /*0e00*/  PRMT R10, RZ, 0x7610, R10 ;  /* 0x00007610ff0a7816 */ /* 0x002fe4000000000a */
[----:B0-----:R-:W-:-:S04]  /*0e10*/  IADD3 R14, P1, PT, R14, UR4, RZ ;  /* 0x000000040e0e7c10 */ /* 0x001fc8000ff3e0ff */
        /* <DEDUP_REMOVED lines=18> */
[----:B------:R0:W2:Y:S01]  /*0f40*/  @!P0 LDG.E.U8 R10, desc[UR28][R6.64] ;  /* 0x0000001c060a8981 */ /* 0x0000a2000c1e1100 */
[----:B------:R-:W-:-:S02]  /*0f50*/  PRMT R11, RZ, 0x7610, R11 ;  /* 0x00007610ff0b7816 */ /* 0x000fc4000000000b */
[----:B------:R-:W-:Y:S02]  /*0f60*/  @!P2 IADD3 R8, P5, PT, R17, UR30, RZ ;  /* 0x0000001e1108ac10 */ /* 0x000fe4000ffbe0ff */
[----:B------:R-:W-:Y:S02]  /*0f70*/  @!P1 IADD3.X R3, PT, PT, R21, UR7, RZ, P4, !PT ;  /* 0x0000000715039c10 */ /* 0x000fe4000a7fe4ff */
[----:B------:R-:W-:Y:S02]  /*0f80*/  PRMT R12, RZ, 0x7610, R12 ;  /* 0x00007610ff0c7816 */ /* 0x000fe4000000000c */
[----:B------:R-:W-:Y:S01]  /*0f90*/  @!P2 IADD3.X R9, PT, PT, R19, UR7, RZ, P5, !PT ;  /* 0x000000071309ac10 */ /* 0x000fe2000affe4ff */
[----:B------:R1:W3:Y:S01]  /*0fa0*/  @!P1 LDG.E.U8 R11, desc[UR28][R2.64] ;  /* 0x0000001c020b9981 */ /* 0x0002e2000c1e1100 */
[----:B------:R-:W-:-:S03]  /*0fb0*/  @!P3 IADD3 R4, P4, PT, R0, UR30, RZ ;  /* 0x0000001e0004bc10 */ /* 0x000fc6000ff9e0ff */
[----:B------:R-:W4:Y:S01]  /*0fc0*/  @!P2 LDG.E.U8 R12, desc[UR28][R8.64] ;  /* 0x0000001c080ca981 */ /* 0x000f22000c1e1100 */
[----:B------:R-:W-:Y:S02]  /*0fd0*/  PRMT R13, RZ, 0x7610, R13 ;  /* 0x00007610ff0d7816 */ /* 0x000fe4000000000d */
[----:B------:R-:W-:-:S05]  /*0fe0*/  @!P3 IADD3.X R5, PT, PT, R18, UR7, RZ, P4, !PT ;  /* 0x000000071205bc10 */ /* 0x000fca000a7fe4ff */
[----:B------:R5:W5:Y:S01]  /*0ff0*/  @!P3 LDG.E.U8 R13, desc[UR28][R4.64] ;  /* 0x0000001c040db981 */ /* 0x000b62000c1e1100 */
[----:B0-----:R-:W0:Y:S01]  /*1000*/  LDC.S8 R6, c[0x0][0xfca] ;  /* 0x0003f280ff067b82 */ /* 0x001e220000000200 */
[----:B-1----:R-:W-:Y:S02]  /*1010*/  @!P1 IADD3 R2, P6, PT, R16, UR27, RZ ;  /* 0x0000001b10029c10 */ /* 0x002fe4000ffde0ff */
[----:B0-----:R-:W-:Y:S02]  /*1020*/  PRMT R20, R6, 0x7710, RZ ;  /* 0x0000771006147816 */ /* 0x001fe400000000ff */
[----:B------:R-:W-:-:S04]  /*1030*/  @!P0 IADD3 R6, P5, PT, R14, UR27, RZ ;  /* 0x0000001b0e068c10 */ /* 0x000fc8000ffbe0ff */
[----:B------:R-:W-:Y:S02]  /*1040*/  @!P0 IADD3.X R7, PT, PT, R15, UR10, RZ, P5, !PT ;  /* 0x0000000a0f078c10 */ /* 0x000fe4000affe4ff */
[----:B------:R-:W-:Y:S02]  /*1050*/  @!P1 IADD3.X R3, PT, PT, R21, UR10, RZ, P6, !PT ;  /* 0x0000000a15039c10 */ /* 0x000fe4000b7fe4ff */
[----:B--2---:R-:W-:-:S04]  /*1060*/  LOP3.LUT R10, R10, R20, RZ, 0xfc, !PT ;  /* 0x000000140a0a7212 */ /* 0x004fc800078efcff */
[----:B------:R-:W-:-:S04]  /*1070*/  @!P0 LOP3.LUT P4, RZ, R10, 0xff, RZ, 0xc0, !PT ;  /* 0x000000ff0aff8812 */ /* 0x000fc8000788c0ff */
[----:B------:R-:W-:Y:S02]  /*1080*/  @!P0 SEL R15, RZ, 0x1, !P4 ;  /* 0x00000001ff0f8807 */ /* 0x000fe40006000000 */
[----:B---3--:R-:W-:-:S03]  /*1090*/  LOP3.LUT P5, RZ, R11, 0xff, R20, 0xc8, !PT ;  /* 0x000000ff0bff7812 */ /* 0x008fc600078ac814 */
[----:B------:R0:W-:Y:S01]  /*10a0*/  @!P0 STG.E.U8 desc[UR28][R6.64], R15 ;  /* 0x0000000f06008986 */ /* 0x0001e2000c10111c */
[----:B----4-:R-:W-:Y:S02]  /*10b0*/  LOP3.LUT P4, RZ, R12, 0xff, R20, 0xc8, !PT ;  /* 0x000000ff0cff7812 */ /* 0x010fe4000788c814 */
[----:B-----5:R-:W-:Y:S02]  /*10c0*/  @!P2 IADD3 R4, P0, PT, R17, UR27, RZ ;  /* 0x0000001b1104ac10 */ /* 0x020fe4000ff1e0ff */
[----:B------:R-:W-:Y:S02]  /*10d0*/  SEL R9, RZ, 0x1, !P5 ;  /* 0x00000001ff097807 */ /* 0x000fe40006800000 */
[----:B------:R-:W-:Y:S02]  /*10e0*/  @!P2 IADD3.X R5, PT, PT, R19, UR10, RZ, P0, !PT ;  /* 0x0000000a1305ac10 */ /* 0x000fe400087fe4ff */
[----:B------:R-:W-:Y:S01]  /*10f0*/  SEL R11, RZ, 0x1, !P4 ;  /* 0x00000001ff0b7807 */ /* 0x000fe20006000000 */
[----:B------:R0:W-:Y:S01]  /*1100*/  @!P1 STG.E.U8 desc[UR28][R2.64], R9 ;  /* 0x0000000902009986 */ /* 0x0001e2000c10111c */
[----:B------:R-:W-:-:S03]  /*1110*/  LOP3.LUT R13, R13, R20, RZ, 0xfc, !PT ;  /* 0x000000140d0d7212 */ /* 0x000fc600078efcff */
[----:B------:R0:W-:Y:S01]  /*1120*/  @!P2 STG.E.U8 desc[UR28][R4.64], R11 ;  /* 0x0000000b0400a986 */ /* 0x0001e2000c10111c */
[----:B------:R-:W-:Y:S05]  /*1130*/  @P3 EXIT ;  /* 0x000000000000394d */ /* 0x000fea0003800000 */
[----:B0-----:R-:W-:Y:S02]  /*1140*/  IADD3 R2, P1, PT, R0, UR27, RZ ;  /* 0x0000001b00027c10 */ /* 0x001fe4000ff3e0ff */
[----:B------:R-:W-:Y:S02]  /*1150*/  LOP3.LUT P0, RZ, R13, 0xff, RZ, 0xc0, !PT ;  /* 0x000000ff0dff7812 */ /* 0x000fe4000780c0ff */
[----:B------:R-:W-:Y:S02]  /*1160*/  IADD3.X R3, PT, PT, R18, UR10, RZ, P1, !PT ;  /* 0x0000000a12037c10 */ /* 0x000fe40008ffe4ff */
[----:B------:R-:W-:-:S05]  /*1170*/  SEL R5, RZ, 0x1, !P0 ;  /* 0x00000001ff057807 */ /* 0x000fca0004000000 */
[----:B------:R-:W-:Y:S01]  /*1180*/  STG.E.U8 desc[UR28][R2.64], R5 ;  /* 0x0000000502007986 */ /* 0x000fe2000c10111c */
[----:B------:R-:W-:Y:S05]  /*1190*/  EXIT ;  /* 0x000000000000794d */ /* 0x000fea0003800000 */
.L_x_4466:
[----:B------:R-:W0:Y:S02]  /*11a0*/  S2R R8, SR_TID.X ;  /* 0x0000000000087919 */ /* 0x000e240000002100 */
[----:B0-----:R-:W-:-:S03]  /*11b0*/  IMAD.WIDE.U32 R2, R8, 0x4, RZ ;  /* 0x0000000408027825 */ /* 0x001fc600078e00ff */
[----:B------:R-:W-:-:S04]  /*11c0*/  ISETP.GE.U32.AND P0, PT, R2, UR12, PT ;  /* 0x0000000c02007c0c */ /* 0x000fc8000bf06070 */
[----:B------:R-:W-:-:S13]  /*11d0*/  ISETP.GE.AND.EX P0, PT, R3, UR5, PT, P0 ;  /* 0x0000000503007c0c */ /* 0x000fda000bf06300 */
[----:B------:R-:W-:Y:S05]  /*11e0*/  @P0 EXIT ;  /* 0x000000000000094d */ /* 0x000fea0003800000 */
[----:B------:R-:W0:Y:S01]  /*11f0*/  LDC.S8 R0, c[0x0][0xfca] ;  /* 0x0003f280ff007b82 */ /* 0x000e220000000200 */
[----:B------:R-:W-:Y:S01]  /*1200*/  IMAD.MOV.U32 R9, RZ, RZ, RZ ;  /* 0x000000ffff097224 */ /* 0x000fe200078e00ff */
[----:B------:R-:W1:Y:S02]  /*1210*/  LDCU UR4, c[0x0][0x360] ;  /* 0x00006c00ff0477ac */ /* 0x000e640008000800 */
[----:B01----:R-:W-:-:S07]  /*1220*/  PRMT R11, R0, 0x7710, RZ ;  /* 0x00007710000b7816 */ /* 0x003fce00000000ff */
.L_x_4469:
        /* <DEDUP_REMOVED lines=9> */
[----:B------:R-:W-:-:S02]  /*12c0*/  LOP3.LUT P0, RZ, R0, 0xff, R11, 0xc8, !PT ;  /* 0x000000ff00ff7812 */ /* 0x000fc4000780c80b */
[--C-:B------:R-:W-:Y:S02]  /*12d0*/  LOP3.LUT P3, RZ, R6, 0xff, R11.reuse, 0xc8, !PT ;  /* 0x000000ff06ff7812 */ /* 0x100fe4000786c80b */
[--C-:B------:R-:W-:Y:S02]  /*12e0*/  LOP3.LUT P2, RZ, R5, 0xff, R11.reuse, 0xc8, !PT ;  /* 0x000000ff05ff7812 */ /* 0x100fe4000784c80b */
[----:B------:R-:W-:Y:S02]  /*12f0*/  LOP3.LUT P1, RZ, R4, 0xff, R11, 0xc8, !PT ;  /* 0x000000ff04ff7812 */ /* 0x000fe4000782c80b */
        /* <DEDUP_REMOVED lines=8> */
[----:B------:R-:W-:-:S02]  /*1380*/  IADD3 R8, P0, PT, R8, UR4, RZ ;  /* 0x0000000408087c10 */ /* 0x000fc4000ff1e0ff */
        /* <DEDUP_REMOVED lines=11> */
        .weak           $__internal_107_$__cuda_sm20_div_u16
        .type           $__internal_107_$__cuda_sm20_div_u16,@function
        .size           $__internal_107_$__cuda_sm20_div_u16,(.L_x_4822 - $__internal_107_$__cuda_sm20_div_u16)
$__internal_107_$__cuda_sm20_div_u16:
        /* <DEDUP_REMOVED lines=19> */
[----:B------:R-:W-:Y:S05]  /*1570*/  RET.REL.NODEC R2 `(_ZN2at6native57_GLOBAL__N__f3eca4a2_24_ForeachBinaryOpScalar_cu_86b9896c25multi_tensor_apply_kernelINS1_18TensorListMetadataILi2EEENS1_21BinaryOpScalarFunctorIbLi2ELi1ELi1EEEJSt4plusIbEbEEEvT_T0_DpT1_) ;  /* 0xffffffe802a07950 */ /* 0x000fea0003c3ffff */
.L_x_4470:
        /* <DEDUP_REMOVED lines=16> */
.L_x_4822:


//--------------------- .text._ZN2at6native57_GLOBAL__N__f3eca4a2_24_ForeachBinaryOpScalar_cu_86b9896c25multi_tensor_apply_kernelINS1_18TensorListMetadataILi2EEENS1_21BinaryOpScalarFunctorIN3c107complexIfEELi2ELi1ELi1EEEJSt4plusIS8_ES8_EEEvT_T0_DpT1_ --------------------------
	.section	.text._ZN2at6native57_GLOBAL__N__f3eca4a2_24_ForeachBinaryOpScalar_cu_86b9896c25multi_tensor_apply_kernelINS1_18TensorListMetadataILi2EEENS1_21BinaryOpScalarFunctorIN3c107complexIfEELi2ELi1ELi1EEEJSt4plusIS8_ES8_EEEvT_T0_DpT1_,"ax",@progbits
	.align	128
.text._ZN2at6native57_GLOBAL__N__f3eca4a2_24_ForeachBinaryOpScalar_cu_86b9896c25multi_tensor_apply_kernelINS1_18TensorListMetadataILi2EEENS1_21BinaryOpScalarFunctorIN3c107complexIfEELi2ELi1ELi1EEEJSt4plusIS8_ES8_EEEvT_T0_DpT1_:
        .type           _ZN2at6native57_GLOBAL__N__f3eca4a2_24_ForeachBinaryOpScalar_cu_86b9896c25multi_tensor_apply_kernelINS1_18TensorListMetadataILi2EEENS1_21BinaryOpScalarFunctorIN3c107complexIfEELi2ELi1ELi1EEEJSt4plusIS8_ES8_EEEvT_T0_DpT1_,@function
        .size           _ZN2at6native57_GLOBAL__N__f3eca4a2_24_ForeachBinaryOpScalar_cu_86b9896c25multi_tensor_apply_kernelINS1_18TensorListMetadataILi2EEENS1_21BinaryOpScalarFunctorIN3c107complexIfEELi2ELi1ELi1EEEJSt4plusIS8_ES8_EEEvT_T0_DpT1_,(.L_x_4824 - _ZN2at6native57_GLOBAL__N__f3eca4a2_24_ForeachBinaryOpScalar_cu_86b9896c25multi_tensor_apply_kernelINS1_18TensorListMetadataILi2EEENS1_21BinaryOpScalarFunctorIN3c107complexIfEELi2ELi1ELi1EEEJSt4plusIS8_ES8_EEEvT_T0_DpT1_)
        .other          _ZN2at6native57_GLOBAL__N__f3eca4a2_24_ForeachBinaryOpScalar_cu_86b9896c25multi_tensor_apply_kernelINS1_18TensorListMetadataILi2EEENS1_21BinaryOpScalarFunctorIN3c107complexIfEELi2ELi1ELi1EEEJSt4plusIS8_ES8_EEEvT_T0_DpT1_,@"STO_CUDA_ENTRY STV_DEFAULT"
_ZN2at6native57_GLOBAL__N__f3eca4a2_24_ForeachBinaryOpScalar_cu_86b9896c25multi_tensor_apply_kernelINS1_18TensorListMetadataILi2EEENS1_21BinaryOpScalarFunctorIN3c107complexIfEELi2ELi1ELi1EEEJSt4plusIS8_ES8_EEEvT_T0_DpT1_:
        /* <DEDUP_REMOVED lines=39> */
[----:B------:R-:W-:Y:S05]  /*0270*/  CALL.REL.NOINC `($__internal_108_$__cuda_sm20_div_u16) ;  /* 0x0000000c00907944 */ /* 0x000fea0003c00000 */
        /* <DEDUP_REMOVED lines=14> */
.L_x_4473:
        /* <DEDUP_REMOVED lines=44> */
[----:B0-----:R-:W-:Y:S01]  /*0620*/  @!P1 FADD.FTZ R22, R20, R22 ;  /* 0x0000001614169221 */ /* 0x001fe20000010000 */
[----:B------:R-:W-:Y:S02]  /*0630*/  @!P1 FADD.FTZ R23, R21, R23 ;  /* 0x0000001715179221 */ /* 0x000fe40000010000 */
[----:B------:R-:W5:Y:S03]  /*0640*/  @!P4 LDC.64 R20, c[0x0][0xfd0] ;  /* 0x0003f400ff14cb82 */ /* 0x000f660000000a00 */
[----:B------:R0:W-:Y:S01]  /*0650*/  @!P1 STG.E.64 desc[UR14][R24.64], R22 ;  /* 0x0000001618009986 */ /* 0x0001e2000c101b0e */
[----:B--2---:R-:W-:-:S04]  /*0660*/  @!P3 LEA R28, P1, R4, UR10, 0x3 ;  /* 0x0000000a041cbc11 */ /* 0x004fc8000f8218ff */
[----:B------:R-:W-:Y:S01]  /*0670*/  @!P3 LEA.HI.X R29, R4, UR11, R5, 0x3, P1 ;  /* 0x0000000b041dbc11 */ /* 0x000fe200088f1c05 */
[----:B-1----:R-:W-:Y:S01]  /*0680*/  @!P3 FADD.FTZ R10, R10, R12 ;  /* 0x0000000c0a0ab221 */ /* 0x002fe20000010000 */
[----:B------:R-:W-:Y:S01]  /*0690*/  @!P3 FADD.FTZ R11, R11, R13 ;  /* 0x0000000d0b0bb221 */ /* 0x000fe20000010000 */
[----:B0-----:R-:W-:-:S04]  /*06a0*/  @!P4 LEA R24, P1, R7, UR10, 0x3 ;  /* 0x0000000a0718cc11 */ /* 0x001fc8000f8218ff */
[----:B------:R-:W-:Y:S02]  /*06b0*/  @!P4 LEA.HI.X R25, R7, UR11, R6, 0x3, P1 ;  /* 0x0000000b0719cc11 */ /* 0x000fe400088f1c06 */
[----:B------:R-:W-:Y:S01]  /*06c0*/  ISETP.GE.U32.AND P1, PT, R3, UR17, PT ;  /* 0x0000001103007c0c */ /* 0x000fe2000bf26070 */
[----:B------:R0:W-:Y:S01]  /*06d0*/  @!P3 STG.E.64 desc[UR14][R28.64], R10 ;  /* 0x0000000a1c00b986 */ /* 0x0001e2000c101b0e */
[----:B----4-:R-:W-:Y:S02]  /*06e0*/  @!P2 FADD.FTZ R16, R16, R18 ;  /* 0x000000121010a221 */ /* 0x010fe40000010000 */
[----:B------:R-:W-:Y:S01]  /*06f0*/  ISETP.GE.AND.EX P1, PT, R8, UR18, PT, P1 ;  /* 0x0000001208007c0c */ /* 0x000fe2000bf26310 */
[----:B------:R-:W-:Y:S01]  /*0700*/  @!P2 FADD.FTZ R17, R17, R19 ;  /* 0x000000131111a221 */ /* 0x000fe20000010000 */
[----:B------:R-:W-:Y:S01]  /*0710*/  IADD3 R4, P3, PT, R4, UR12, RZ ;  /* 0x0000000c04047c10 */ /* 0x000fe2000ff7e0ff */
[----:B-----5:R-:W-:Y:S01]  /*0720*/  @!P4 FADD.FTZ R20, R14, R20 ;  /* 0x000000140e14c221 */ /* 0x020fe20000010000 */
[----:B------:R-:W-:-:S02]  /*0730*/  @!P4 FADD.FTZ R21, R15, R21 ;  /* 0x000000150f15c221 */ /* 0x000fc40000010000 */
        /* <DEDUP_REMOVED lines=43> */
[----:B--2---:R-:W-:Y:S01]  /*09f0*/  @!P1 FADD.FTZ R6, R6, R16 ;  /* 0x0000001006069221 */ /* 0x004fe20000010000 */
[----:B------:R-:W-:Y:S01]  /*0a00*/  @!P2 LEA R16, P6, R4, UR10, 0x3 ;  /* 0x0000000a0410ac11 */ /* 0x000fe2000f8c18ff */
[----:B------:R-:W-:-:S03]  /*0a10*/  @!P1 FADD.FTZ R7, R7, R17 ;  /* 0x0000001107079221 */ /* 0x000fc60000010000 */
[----:B------:R-:W-:Y:S02]  /*0a20*/  @!P2 LEA.HI.X R17, R4, UR11, R5, 0x3, P6 ;  /* 0x0000000b0411ac11 */ /* 0x000fe4000b0f1c05 */
[C---:B------:R-:W-:Y:S01]  /*0a30*/  @!P4 LEA R4, P6, R29.reuse, UR10, 0x3 ;  /* 0x0000000a1d04cc11 */ /* 0x040fe2000f8c18ff */
[----:B------:R1:W-:Y:S03]  /*0a40*/  @!P1 STG.E.64 desc[UR14][R26.64], R6 ;  /* 0x000000061a009986 */ /* 0x0003e6000c101b0e */
[----:B------:R-:W-:Y:S01]  /*0a50*/  @!P4 LEA.HI.X R5, R29, UR11, R24, 0x3, P6 ;  /* 0x0000000b1d05cc11 */ /* 0x000fe2000b0f1c18 */
[----:B---3--:R-:W-:Y:S01]  /*0a60*/  @!P2 FADD.FTZ R10, R10, R18 ;  /* 0x000000120a0aa221 */ /* 0x008fe20000010000 */
[----:B------:R-:W-:Y:S01]  /*0a70*/  @!P2 FADD.FTZ R11, R11, R19 ;  /* 0x000000130b0ba221 */ /* 0x000fe20000010000 */
[----:B----4-:R-:W-:Y:S01]  /*0a80*/  @!P3 FADD.FTZ R12, R12, R20 ;  /* 0x000000140c0cb221 */ /* 0x010fe20000010000 */
[----:B------:R-:W-:-:S03]  /*0a90*/  @!P3 FADD.FTZ R13, R13, R21 ;  /* 0x000000150d0db221 */ /* 0x000fc60000010000 */
[----:B------:R1:W-:Y:S01]  /*0aa0*/  @!P2 STG.E.64 desc[UR14][R16.64], R10 ;  /* 0x0000000a1000a986 */ /* 0x0003e2000c101b0e */
[----:B0-----:R-:W-:Y:S01]  /*0ab0*/  @!P4 FADD.FTZ R14, R14, R22 ;  /* 0x000000160e0ec221 */ /* 0x001fe20000010000 */
[----:B------:R-:W-:Y:S02]  /*0ac0*/  @!P4 FADD.FTZ R15, R15, R23 ;  /* 0x000000170f0fc221 */ /* 0x000fe40000010000 */
[----:B------:R1:W-:Y:S01]  /*0ad0*/  @!P3 STG.E.64 desc[UR14][R8.64], R12 ;  /* 0x0000000c0800b986 */ /* 0x0003e2000c101b0e */
[----:B------:R-:W-:-:S03]  /*0ae0*/  ISETP.NE.U32.AND P1, PT, R3, UR4, PT ;  /* 0x0000000403007c0c */ /* 0x000fc6000bf25070 */
[----:B------:R1:W-:Y:S01]  /*0af0*/  @!P4 STG.E.64 desc[UR14][R4.64], R14 ;  /* 0x0000000e0400c986 */ /* 0x0003e2000c101b0e */
[----:B------:R-:W-:-:S13]  /*0b00*/  ISETP.NE.AND.EX P1, PT, RZ, UR5, PT, P1 ;  /* 0x00000005ff007c0c */ /* 0x000fda000bf25310 */
[----:B-1----:R-:W-:Y:S05]  /*0b10*/  @P1 BRA `(.L_x_4473) ;  /* 0xfffffff800101947 */ /* 0x002fea000383ffff */
.L_x_4472:
        /* <DEDUP_REMOVED lines=40> */
[----:B0-----:R-:W-:Y:S01]  /*0da0*/  FADD.FTZ R2, R2, UR4 ;  /* 0x0000000402027e21 */ /* 0x001fe20008010000 */
[----:B------:R-:W-:Y:S01]  /*0db0*/  FADD.FTZ R3, R3, UR5 ;  /* 0x0000000503037e21 */ /* 0x000fe20008010000 */
[----:B--2---:R-:W-:Y:S01]  /*0dc0*/  FADD.FTZ R4, R4, UR4 ;  /* 0x0000000404047e21 */ /* 0x004fe20008010000 */
[----:B------:R-:W-:-:S03]  /*0dd0*/  FADD.FTZ R5, R5, UR5 ;  /* 0x0000000505057e21 */ /* 0x000fc60008010000 */
[----:B------:R0:W-:Y:S01]  /*0de0*/  @!P0 STG.E.64 desc[UR14][R16.64], R2 ;  /* 0x0000000210008986 */ /* 0x0001e2000c101b0e */
[----:B---3--:R-:W-:Y:S01]  /*0df0*/  FADD.FTZ R6, R6, UR4 ;  /* 0x0000000406067e21 */ /* 0x008fe20008010000 */
[----:B------:R-:W-:Y:S02]  /*0e00*/  FADD.FTZ R7, R7, UR5 ;  /* 0x0000000507077e21 */ /* 0x000fe40008010000 */
[----:B------:R0:W-:Y:S04]  /*0e10*/  @!P1 STG.E.64 desc[UR14][R18.64], R4 ;  /* 0x0000000412009986 */ /* 0x0001e8000c101b0e */
[----:B------:R0:W-:Y:S01]  /*0e20*/  @!P2 STG.E.64 desc[UR14][R14.64], R6 ;  /* 0x000000060e00a986 */ /* 0x0001e2000c101b0e */
[----:B----4-:R-:W-:Y:S01]  /*0e30*/  FADD.FTZ R10, R10, UR4 ;  /* 0x000000040a0a7e21 */ /* 0x010fe20008010000 */
[----:B------:R-:W-:Y:S01]  /*0e40*/  FADD.FTZ R11, R11, UR5 ;  /* 0x000000050b0b7e21 */ /* 0x000fe20008010000 */
[----:B------:R-:W-:Y:S06]  /*0e50*/  @P3 EXIT ;  /* 0x000000000000394d */ /* 0x000fec0003800000 */
[----:B0-----:R-:W-:-:S04]  /*0e60*/  LEA R2, P0, R0, UR10, 0x3 ;  /* 0x0000000a00027c11 */ /* 0x001fc8000f8018ff */
[----:B------:R-:W-:-:S05]  /*0e70*/  LEA.HI.X R3, R0, UR11, R9, 0x3, P0 ;  /* 0x0000000b00037c11 */ /* 0x000fca00080f1c09 */
[----:B------:R-:W-:Y:S01]  /*0e80*/  STG.E.64 desc[UR14][R2.64], R10 ;  /* 0x0000000a02007986 */ /* 0x000fe2000c101b0e */
[----:B------:R-:W-:Y:S05]  /*0e90*/  EXIT ;  /* 0x000000000000794d */ /* 0x000fea0003800000 */
.L_x_4471:
        /* <DEDUP_REMOVED lines=8> */
.L_x_4474:
        /* <DEDUP_REMOVED lines=15> */
[----:B-1----:R-:W-:Y:S01]  /*1010*/  FADD.FTZ R8, R8, UR6 ;  /* 0x0000000608087e21 */ /* 0x002fe20008010000 */
[----:B------:R-:W-:Y:S01]  /*1020*/  FADD.FTZ R9, R9, UR7 ;  /* 0x0000000709097e21 */ /* 0x000fe20008010000 */
[----:B------:R-:W-:Y:S01]  /*1030*/  FADD.FTZ R10, R10, UR6 ;  /* 0x000000060a0a7e21 */ /* 0x000fe20008010000 */
[----:B------:R-:W-:Y:S01]  /*1040*/  FADD.FTZ R11, R11, UR7 ;  /* 0x000000070b0b7e21 */ /* 0x000fe20008010000 */
[----:B------:R-:W-:Y:S01]  /*1050*/  FADD.FTZ R12, R4, UR6 ;  /* 0x00000006040c7e21 */ /* 0x000fe20008010000 */
[----:B------:R-:W-:Y:S01]  /*1060*/  FADD.FTZ R13, R5, UR7 ;  /* 0x00000007050d7e21 */ /* 0x000fe20008010000 */
[----:B------:R-:W-:Y:S01]  /*1070*/  FADD.FTZ R14, R6, UR6 ;  /* 0x00000006060e7e21 */ /* 0x000fe20008010000 */
[----:B------:R-:W-:-:S05]  /*1080*/  FADD.FTZ R15, R7, UR7 ;  /* 0x00000007070f7e21 */ /* 0x000fca0008010000 */
[----:B------:R2:W-:Y:S01]  /*1090*/  STG.E.ENL2.256 desc[UR14][R2.64], R8, R12 ;  /* 0xf8000008020c797f */ /* 0x0005e2000f12180e */
[----:B------:R-:W-:Y:S05]  /*10a0*/  @!P0 BRA P1, `(.L_x_4474) ;  /* 0xfffffffc009c8947 */ /* 0x000fea000083ffff */
[----:B------:R-:W-:Y:S05]  /*10b0*/  EXIT ;  /* 0x000000000000794d */ /* 0x000fea0003800000 */
        .weak           $__internal_108_$__cuda_sm20_div_u16
        .type           $__internal_108_$__cuda_sm20_div_u16,@function
        .size           $__internal_108_$__cuda_sm20_div_u16,(.L_x_4824 - $__internal_108_$__cuda_sm20_div_u16)
$__internal_108_$__cuda_sm20_div_u16:
        /* <DEDUP_REMOVED lines=18> */
[----:B------:R-:W-:Y:S06]  /*11e0*/  RET.REL.NODEC R2 `(_ZN2at6native57_GLOBAL__N__f3eca4a2_24_ForeachBinaryOpScalar_cu_86b9896c25multi_tensor_apply_kernelINS1_18TensorListMetadataILi2EEENS1_21BinaryOpScalarFunctorIN3c107complexIfEELi2ELi1ELi1EEEJSt4plusIS8_ES8_EEEvT_T0_DpT1_) ;  /* 0xffffffec02847950 */ /* 0x000fec0003c3ffff */
.L_x_4475:
        /* <DEDUP_REMOVED lines=9> */
.L_x_4824:


//--------------------- .text._ZN2at6native57_GLOBAL__N__f3eca4a2_24_ForeachBinaryOpScalar_cu_86b9896c25multi_tensor_apply_kernelINS1_18TensorListMetadataILi2EEENS1_21BinaryOpScalarFunctorIN3c107complexIdEELi2ELi1ELi1EEEJSt4plusIS8_ES8_EEEvT_T0_DpT1_ --------------------------
	.section	.text._ZN2at6native57_GLOBAL__N__f3eca4a2_24_ForeachBinaryOpScalar_cu_86b9896c25multi_tensor_apply_kernelINS1_18TensorListMetadataILi2EEENS1_21BinaryOpScalarFunctorIN3c107complexIdEELi2ELi1ELi1EEEJSt4plusIS8_ES8_EEEvT_T0_DpT1_,"ax",@progbits
	.align	128
.text._ZN2at6native57_GLOBAL__N__f3eca4a2_24_ForeachBinaryOpScalar_cu_86b9896c25multi_tensor_apply_kernelINS1_18TensorListMetadataILi2EEENS1_21BinaryOpScalarFunctorIN3c107complexIdEELi2ELi1ELi1EEEJSt4plusIS8_ES8_EEEvT_T0_DpT1_:
        .type           _ZN2at6native57_GLOBAL__N__f3eca4a2_24_ForeachBinaryOpScalar_cu_86b9896c25multi_tensor_apply_kernelINS1_18TensorListMetadataILi2EEENS1_21BinaryOpScalarFunctorIN3c107complexIdEELi2ELi1ELi1EEEJSt4plusIS8_ES8_EEEvT_T0_DpT1_,@function
        .size           _ZN2at6native57_GLOBAL__N__f3eca4a2_24_ForeachBinaryOpScalar_cu_86b9896c25multi_tensor_apply_kernelINS1_18TensorListMetadataILi2EEENS1_21BinaryOpScalarFunctorIN3c107complexIdEELi2ELi1ELi1EEEJSt4plusIS8_ES8_EEEvT_T0_DpT1_,(.L_x_4826 - _ZN2at6native57_GLOBAL__N__f3eca4a2_24_ForeachBinaryOpScalar_cu_86b9896c25multi_tensor_apply_kernelINS1_18TensorListMetadataILi2EEENS1_21BinaryOpScalarFunctorIN3c107complexIdEELi2ELi1ELi1EEEJSt4plusIS8_ES8_EEEvT_T0_DpT1_)
        .other          _ZN2at6native57_GLOBAL__N__f3eca4a2_24_ForeachBinaryOpScalar_cu_86b9896c25multi_tensor_apply_kernelINS1_18TensorListMetadataILi2EEENS1_21BinaryOpScalarFunctorIN3c107complexIdEELi2ELi1ELi1EEEJSt4plusIS8_ES8_EEEvT_T0_DpT1_,@"STO_CUDA_ENTRY STV_DEFAULT"
_ZN2at6native57_GLOBAL__N__f3eca4a2_24_ForeachBinaryOpScalar_cu_86b9896c25multi_tensor_apply_kernelINS1_18TensorListMetadataILi2EEENS1_21BinaryOpScalarFunctorIN3c107complexIdEELi2ELi1ELi1EEEJSt4plusIS8_ES8_EEEvT_T0_DpT1_:
        /* <DEDUP_REMOVED lines=39> */
[----:B------:R-:W-:Y:S05]  /*0270*/  CALL.REL.NOINC `($__internal_109_$__cuda_sm20_div_u16) ;  /* 0x0000001400707944 */ /* 0x000fea0003c00000 */
        /* <DEDUP_REMOVED lines=13> */
.L_x_4478:
        /* <DEDUP_REMOVED lines=34> */
[----:B0-----:R0:W-:Y:S02]  /*0570*/  @!P1 DADD R12, R12, R10 ;  /* 0x000000000c0c9229 */ /* 0x0011e4000000000a */
[----:B0-----:R-:W-:-:S06]  /*0580*/  CS2R R10, SRZ ;  /* 0x00000000000a7805 */ /* 0x001fcc000001ff00 */
[----:B------:R0:W2:-:S15]  /*0590*/  @!P2 LDG.E.128 R8, desc[UR16][R28.64] ;  /* 0x000000101c08a981 */ /* 0x00009e000c1e1d00 */
[----:B------:R-:W-:-:S15]  /*05a0*/  NOP ;  /* 0x0000000000007918 */ /* 0x000fde0000000000 */
[----:B------:R-:W-:-:S15]  /*05b0*/  NOP ;  /* 0x0000000000007918 */ /* 0x000fde0000000000 */
[----:B------:R-:W-:-:S11]  /*05c0*/  NOP ;  /* 0x0000000000007918 */ /* 0x000fd60000000000 */
[----:B-1----:R1:W4:Y:S02]  /*05d0*/  @!P1 DADD R14, R14, R16 ;  /* 0x000000000e0e9229 */ /* 0x0023240000000010 */
        /* <DEDUP_REMOVED lines=16> */
[----:B---3--:R0:W-:Y:S02]  /*06e0*/  @!P0 DADD R4, R4, R26 ;  /* 0x0000000004048229 */ /* 0x0081e4000000001a */
[----:B0-----:R-:W0:-:S15]  /*06f0*/  LDC.64 R26, c[0x0][0xfd8] ;  /* 0x0003f600ff1a7b82 */ /* 0x001e1e0000000a00 */
[----:B------:R-:W-:-:S15]  /*0700*/  NOP ;  /* 0x0000000000007918 */ /* 0x000fde0000000000 */
[----:B------:R-:W-:-:S15]  /*0710*/  NOP ;  /* 0x0000000000007918 */ /* 0x000fde0000000000 */
[----:B------:R-:W-:-:S15]  /*0720*/  NOP ;  /* 0x0000000000007918 */ /* 0x000fde0000000000 */
[----:B------:R-:W-:-:S02]  /*0730*/  NOP ;  /* 0x0000000000007918 */ /* 0x000fc40000000000 */
[----:B0-----:R0:W1:Y:S02]  /*0740*/  @!P0 DADD R6, R6, R26 ;  /* 0x0000000006068229 */ /* 0x001064000000001a */
        /* <DEDUP_REMOVED lines=10> */
[----:B--2---:R0:W-:Y:S02]  /*07f0*/  @!P2 DADD R8, R8, R26 ;  /* 0x000000000808a229 */ /* 0x0041e4000000001a */
[----:B0-----:R-:W0:-:S15]  /*0800*/  LDC.64 R26, c[0x0][0xfd8] ;  /* 0x0003f600ff1a7b82 */ /* 0x001e1e0000000a00 */
[----:B------:R-:W-:-:S15]  /*0810*/  NOP ;  /* 0x0000000000007918 */ /* 0x000fde0000000000 */
[----:B------:R-:W-:-:S15]  /*0820*/  NOP ;  /* 0x0000000000007918 */ /* 0x000fde0000000000 */
[----:B------:R-:W-:-:S15]  /*0830*/  NOP ;  /* 0x0000000000007918 */ /* 0x000fde0000000000 */
[----:B------:R-:W-:-:S02]  /*0840*/  NOP ;  /* 0x0000000000007918 */ /* 0x000fc40000000000 */
[----:B0-----:R0:W1:Y:S02]  /*0850*/  @!P2 DADD R10, R10, R26 ;  /* 0x000000000a0aa229 */ /* 0x001064000000001a */
[----:B0-----:R-:W5:Y:S01]  /*0860*/  LDC.64 R26, c[0x0][0xfd0] ;  /* 0x0003f400ff1a7b82 */ /* 0x001f620000000a00 */
[----:B-1----:R0:W-:-:S15]  /*0870*/  @!P2 STG.E.128 desc[UR16][R4.64], R8 ;  /* 0x000000080400a986 */ /* 0x0021de000c101d10 */
[----:B------:R-:W-:-:S15]  /*0880*/  NOP ;  /* 0x0000000000007918 */ /* 0x000fde0000000000 */
[----:B------:R-:W-:-:S15]  /*0890*/  NOP ;  /* 0x0000000000007918 */ /* 0x000fde0000000000 */
[----:B------:R-:W-:-:S15]  /*08a0*/  NOP ;  /* 0x0000000000007918 */ /* 0x000fde0000000000 */
[----:B------:R-:W-:-:S01]  /*08b0*/  NOP ;  /* 0x0000000000007918 */ /* 0x000fc20000000000 */
[----:B-----5:R1:W-:Y:S01]  /*08c0*/  @!P3 DADD R16, R16, R26 ;  /* 0x000000001010b229 */ /* 0x0203e2000000001a */
[----:B------:R-:W-:Y:S01]  /*08d0*/  IADD3 R2, P0, PT, R2, UR14, RZ ;  /* 0x0000000e02027c10 */ /* 0x000fe2000ff1e0ff */
[----:B-1----:R-:W1:Y:S01]  /*08e0*/  LDC.64 R26, c[0x0][0xfd8] ;  /* 0x0003f600ff1a7b82 */ /* 0x002e620000000a00 */
[----:B------:R-:W-:-:S07]  /*08f0*/  CS2R R6, SRZ ;  /* 0x0000000000067805 */ /* 0x000fce000001ff00 */
[----:B0-----:R-:W0:-:S15]  /*0900*/  LDC.64 R8, c[0x0][0xfd0] ;  /* 0x0003f400ff087b82 */ /* 0x001e1e0000000a00 */
[----:B------:R-:W-:-:S15]  /*0910*/  NOP ;  /* 0x0000000000007918 */ /* 0x000fde0000000000 */
[----:B------:R-:W-:-:S15]  /*0920*/  NOP ;  /* 0x0000000000007918 */ /* 0x000fde0000000000 */
[----:B------:R-:W-:-:S09]  /*0930*/  NOP ;  /* 0x0000000000007918 */ /* 0x000fd20000000000 */
[----:B-1----:R-:W1:Y:S02]  /*0940*/  @!P3 DADD R18, R18, R26 ;  /* 0x000000001212b229 */ /* 0x002e64000000001a */
        /* <DEDUP_REMOVED lines=32> */
[----:B0-----:R0:W1:Y:S02]  /*0b50*/  @!P1 DADD R14, R14, R16 ;  /* 0x000000000e0e9229 */ /* 0x0010640000000010 */
        /* <DEDUP_REMOVED lines=13> */
[----:B----4-:R1:W-:Y:S02]  /*0c30*/  @!P0 DADD R4, R4, R22 ;  /* 0x0000000004048229 */ /* 0x0103e40000000016 */
[----:B-1----:R-:W1:-:S15]  /*0c40*/  LDC.64 R22, c[0x0][0xfd8] ;  /* 0x0003f600ff167b82 */ /* 0x002e5e0000000a00 */
[----:B------:R-:W-:-:S15]  /*0c50*/  NOP ;  /* 0x0000000000007918 */ /* 0x000fde0000000000 */
[----:B------:R-:W-:-:S15]  /*0c60*/  NOP ;  /* 0x0000000000007918 */ /* 0x000fde0000000000 */
[----:B------:R-:W-:-:S15]  /*0c70*/  NOP ;  /* 0x0000000000007918 */ /* 0x000fde0000000000 */
[----:B------:R-:W-:-:S02]  /*0c80*/  NOP ;  /* 0x0000000000007918 */ /* 0x000fc40000000000 */
[----:B-1----:R1:W4:Y:S02]  /*0c90*/  @!P0 DADD R6, R6, R22 ;  /* 0x0000000006068229 */ /* 0x0023240000000016 */
[----:B-1----:R-:W2:-:S15]  /*0ca0*/  LDC.64 R22, c[0x0][0xfd0] ;  /* 0x0003f400ff167b82 */ /* 0x002e9e0000000a00 */
[----:B------:R-:W-:-:S15]  /*0cb0*/  NOP ;  /* 0x0000000000007918 */ /* 0x000fde0000000000 */
[----:B------:R-:W-:-:S15]  /*0cc0*/  NOP ;  /* 0x0000000000007918 */ /* 0x000fde0000000000 */
[----:B------:R-:W-:-:S15]  /*0cd0*/  NOP ;  /* 0x0000000000007918 */ /* 0x000fde0000000000 */
[----:B------:R-:W-:-:S02]  /*0ce0*/  NOP ;  /* 0x0000000000007918 */ /* 0x000fc40000000000 */
[----:B--2---:R1:W-:Y:S02]  /*0cf0*/  @!P2 DADD R8, R8, R22 ;  /* 0x000000000808a229 */ /* 0x0043e40000000016 */
[----:B-1----:R-:W1:-:S15]  /*0d00*/  LDC.64 R22, c[0x0][0xfd8] ;  /* 0x0003f600ff167b82 */ /* 0x002e5e0000000a00 */
[----:B------:R-:W-:-:S15]  /*0d10*/  NOP ;  /* 0x0000000000007918 */ /* 0x000fde0000000000 */
[----:B------:R-:W-:-:S15]  /*0d20*/  NOP ;  /* 0x0000000000007918 */ /* 0x000fde0000000000 */
[----:B------:R-:W-:-:S15]  /*0d30*/  NOP ;  /* 0x0000000000007918 */ /* 0x000fde0000000000 */
[----:B------:R-:W-:-:S02]  /*0d40*/  NOP ;  /* 0x0000000000007918 */ /* 0x000fc40000000000 */
[----:B-1----:R1:W2:Y:S02]  /*0d50*/  @!P2 DADD R10, R10, R22 ;  /* 0x000000000a0aa229 */ /* 0x0022a40000000016 */
[----:B-1----:R-:W3:-:S15]  /*0d60*/  LDC.64 R22, c[0x0][0xfd0] ;  /* 0x0003f400ff167b82 */ /* 0x002ede0000000a00 */
[----:B------:R-:W-:-:S15]  /*0d70*/  NOP ;  /* 0x0000000000007918 */ /* 0x000fde0000000000 */
[----:B------:R-:W-:-:S15]  /*0d80*/  NOP ;  /* 0x0000000000007918 */ /* 0x000fde0000000000 */
[----:B------:R-:W-:-:S15]  /*0d90*/  NOP ;  /* 0x0000000000007918 */ /* 0x000fde0000000000 */
[----:B------:R-:W-:-:S02]  /*0da0*/  NOP ;  /* 0x0000000000007918 */ /* 0x000fc40000000000 */
[----:B---3--:R1:W-:Y:S02]  /*0db0*/  @!P3 DADD R16, R16, R22 ;  /* 0x000000001010b229 */ /* 0x0083e40000000016 */
        /* <DEDUP_REMOVED lines=9> */
[----:B0-----:R-:W0:Y:S02]  /*0e50*/  @!P3 DADD R18, R18, R12 ;  /* 0x000000001212b229 */ /* 0x001e24000000000c */
[----:B0-----:R1:W-:Y:S01]  /*0e60*/  @!P3 STG.E.128 desc[UR16][R2.64], R16 ;  /* 0x000000100200b986 */ /* 0x0013e2000c101d10 */
[----:B------:R-:W-:Y:S05]  /*0e70*/  BRA.U UP0, `(.L_x_4478) ;  /* 0xfffffff500347547 */ /* 0x000fea000b83ffff */
.L_x_4477:
        /* <DEDUP_REMOVED lines=48> */
[----:B0-----:R-:W-:-:S15]  /*1180*/  DADD R12, R12, UR4 ;  /* 0x000000040c0c7e29 */ /* 0x001fde0008000000 */
[----:B------:R-:W-:-:S15]  /*1190*/  NOP ;  /* 0x0000000000007918 */ /* 0x000fde0000000000 */
[----:B------:R-:W-:-:S15]  /*11a0*/  NOP ;  /* 0x0000000000007918 */ /* 0x000fde0000000000 */
[----:B------:R-:W-:-:S15]  /*11b0*/  NOP ;  /* 0x0000000000007918 */ /* 0x000fde0000000000 */
[----:B------:R-:W-:-:S04]  /*11c0*/  NOP ;  /* 0x0000000000007918 */ /* 0x000fc80000000000 */
[----:B------:R-:W0:Y:S02]  /*11d0*/  DADD R14, R14, UR6 ;  /* 0x000000060e0e7e29 */ /* 0x000e240008000000 */
[----:B0-----:R0:W-:-:S15]  /*11e0*/  @!P0 STG.E.128 desc[UR16][R24.64], R12 ;  /* 0x0000000c18008986 */ /* 0x0011de000c101d10 */
[----:B------:R-:W-:-:S15]  /*11f0*/  NOP ;  /* 0x0000000000007918 */ /* 0x000fde0000000000 */
[----:B------:R-:W-:-:S15]  /*1200*/  NOP ;  /* 0x0000000000007918 */ /* 0x000fde0000000000 */
[----:B------:R-:W-:-:S15]  /*1210*/  NOP ;  /* 0x0000000000007918 */ /* 0x000fde0000000000 */
[----:B------:R-:W-:-:S02]  /*1220*/  NOP ;  /* 0x0000000000007918 */ /* 0x000fc40000000000 */
[----:B---3--:R-:W-:-:S15]  /*1230*/  DADD R8, R8, UR4 ;  /* 0x0000000408087e29 */ /* 0x008fde0008000000 */
[----:B------:R-:W-:-:S15]  /*1240*/  NOP ;  /* 0x0000000000007918 */ /* 0x000fde0000000000 */
[----:B------:R-:W-:-:S15]  /*1250*/  NOP ;  /* 0x0000000000007918 */ /* 0x000fde0000000000 */
[----:B------:R-:W-:-:S15]  /*1260*/  NOP ;  /* 0x0000000000007918 */ /* 0x000fde0000000000 */
[----:B------:R-:W-:-:S04]  /*1270*/  NOP ;  /* 0x0000000000007918 */ /* 0x000fc80000000000 */
[----:B------:R-:W1:Y:S02]  /*1280*/  DADD R10, R10, UR6 ;  /* 0x000000060a0a7e29 */ /* 0x000e640008000000 */
[----:B-1----:R0:W-:-:S15]  /*1290*/  @!P1 STG.E.128 desc[UR16][R22.64], R8 ;  /* 0x0000000816009986 */ /* 0x0021de000c101d10 */
[----:B------:R-:W-:-:S15]  /*12a0*/  NOP ;  /* 0x0000000000007918 */ /* 0x000fde0000000000 */
[----:B------:R-:W-:-:S15]  /*12b0*/  NOP ;  /* 0x0000000000007918 */ /* 0x000fde0000000000 */
[----:B------:R-:W-:-:S15]  /*12c0*/  NOP ;  /* 0x0000000000007918 */ /* 0x000fde0000000000 */
[----:B------:R-:W-:-:S02]  /*12d0*/  NOP ;  /* 0x0000000000007918 */ /* 0x000fc40000000000 */
[----:B----4-:R-:W-:-:S15]  /*12e0*/  DADD R16, R16, UR4 ;  /* 0x0000000410107e29 */ /* 0x010fde0008000000 */
        /* <DEDUP_REMOVED lines=10> */
[----:B--2---:R-:W1:-:S15]  /*1390*/  DADD R4, R4, UR4 ;  /* 0x0000000404047e29 */ /* 0x004e5e0008000000 */
[----:B------:R-:W-:-:S15]  /*13a0*/  NOP ;  /* 0x0000000000007918 */ /* 0x000fde0000000000 */
[----:B------:R-:W-:-:S15]  /*13b0*/  NOP ;  /* 0x0000000000007918 */ /* 0x000fde0000000000 */
[----:B------:R-:W-:-:S15]  /*13c0*/  NOP ;  /* 0x0000000000007918 */ /* 0x000fde0000000000 */
[----:B------:R-:W-:-:S04]  /*13d0*/  NOP ;  /* 0x0000000000007918 */ /* 0x000fc80000000000 */
[----:B------:R-:W2:Y:S02]  /*13e0*/  DADD R6, R6, UR6 ;  /* 0x0000000606067e29 */ /* 0x000ea40008000000 */
[----:B012---:R-:W-:Y:S05]  /*13f0*/  @P3 EXIT ;  /* 0x000000000000394d */ /* 0x007fea0003800000 */
[----:B------:R-:W-:-:S04]  /*1400*/  LEA R2, P0, R3, UR10, 0x4 ;  /* 0x0000000a03027c11 */ /* 0x000fc8000f8020ff */
[----:B------:R-:W-:-:S05]  /*1410*/  LEA.HI.X R3, R3, UR11, R0, 0x4, P0 ;  /* 0x0000000b03037c11 */ /* 0x000fca00080f2400 */
[----:B------:R-:W-:Y:S01]  /*1420*/  STG.E.128 desc[UR16][R2.64], R4 ;  /* 0x0000000402007986 */ /* 0x000fe2000c101d10 */
[----:B------:R-:W-:Y:S05]  /*1430*/  EXIT ;  /* 0x000000000000794d */ /* 0x000fea0003800000 */
.L_x_4476:
        /* <DEDUP_REMOVED lines=8> */
.L_x_4479:
        /* <DEDUP_REMOVED lines=16> */
[----:B-1----:R-:W-:-:S15]  /*15c0*/  DADD R12, R12, UR12 ;  /* 0x0000000c0c0c7e29 */ /* 0x002fde0008000000 */
[----:B------:R-:W-:-:S15]  /*15d0*/  NOP ;  /* 0x0000000000007918 */ /* 0x000fde0000000000 */
[----:B------:R-:W-:-:S15]  /*15e0*/  NOP ;  /* 0x0000000000007918 */ /* 0x000fde0000000000 */
[----:B------:R-:W-:-:S15]  /*15f0*/  NOP ;  /* 0x0000000000007918 */ /* 0x000fde0000000000 */
[----:B------:R-:W-:-:S04]  /*1600*/  NOP ;  /* 0x0000000000007918 */ /* 0x000fc80000000000 */
[----:B------:R-:W-:-:S15]  /*1610*/  DADD R14, R14, UR14 ;  /* 0x0000000e0e0e7e29 */ /* 0x000fde0008000000 */
        /* <DEDUP_REMOVED lines=9> */
[----:B------:R-:W0:Y:S02]  /*16b0*/  DADD R18, R18, UR14 ;  /* 0x0000000e12127e29 */ /* 0x000e240008000000 */
[----:B0-----:R3:W-:-:S15]  /*16c0*/  STG.E.ENL2.256 desc[UR16][R20.64], R12, R16 ;  /* 0xf800000c1410797f */ /* 0x0017de000f121810 */
[----:B------:R-:W-:-:S15]  /*16d0*/  NOP ;  /* 0x0000000000007918 */ /* 0x000fde0000000000 */
[----:B------:R-:W-:-:S15]  /*16e0*/  NOP ;  /* 0x0000000000007918 */ /* 0x000fde0000000000 */
[----:B------:R-:W-:-:S15]  /*16f0*/  NOP ;  /* 0x0000000000007918 */ /* 0x000fde0000000000 */
[----:B------:R-:W-:-:S02]  /*1700*/  NOP ;  /* 0x0000000000007918 */ /* 0x000fc40000000000 */
[----:B--2---:R-:W-:-:S15]  /*1710*/  DADD R4, R4, UR12 ;  /* 0x0000000c04047e29 */ /* 0x004fde0008000000 */
        /* <DEDUP_REMOVED lines=15> */
[----:B0-----:R3:W-:Y:S01]  /*1810*/  STG.E.ENL2.256 desc[UR16][R20.64+0x20], R4, R8 ;  /* 0xf80001041408797f */ /* 0x0017e2000f121810 */
[----:B------:R-:W-:Y:S05]  /*1820*/  @!P0 BRA P1, `(.L_x_4479) ;  /* 0xfffffffc00248947 */ /* 0x000fea000083ffff */
[----:B------:R-:W-:Y:S05]  /*1830*/  EXIT ;  /* 0x000000000000794d */ /* 0x000fea0003800000 */
        .weak           $__internal_109_$__cuda_sm20_div_u16
        .type           $__internal_109_$__cuda_sm20_div_u16,@function
        .size           $__internal_109_$__cuda_sm20_div_u16,(.L_x_4826 - $__internal_109_$__cuda_sm20_div_u16)
$__internal_109_$__cuda_sm20_div_u16:
        /* <DEDUP_REMOVED lines=19> */
[----:B------:R-:W-:Y:S05]  /*1970*/  RET.REL.NODEC R2 `(_ZN2at6native57_GLOBAL__N__f3eca4a2_24_ForeachBinaryOpScalar_cu_86b9896c25multi_tensor_apply_kernelINS1_18TensorListMetadataILi2EEENS1_21BinaryOpScalarFunctorIN3c107complexIdEELi2ELi1ELi1EEEJSt4plusIS8_ES8_EEEvT_T0_DpT1_) ;  /* 0xffffffe402a07950 */ /* 0x000fea0003c3ffff */
.L_x_4480:
        /* <DEDUP_REMOVED lines=16> */
.L_x_4826:


//--------------------- .text._ZN2at6native57_GLOBAL__N__f3eca4a2_24_ForeachBinaryOpScalar_cu_86b9896c25multi_tensor_apply_kernelINS1_18TensorListMetadataILi2EEENS1_21BinaryOpScalarFunctorIfLi2ELi1ELi1EEEJSt4plusIfEfEEEvT_T0_DpT1_ --------------------------
	.section	.text._ZN2at6native57_GLOBAL__N__f3eca4a2_24_ForeachBinaryOpScalar_cu_86b9896c25multi_tensor_apply_kernelINS1_18TensorListMetadataILi2EEENS1_21BinaryOpScalarFunctorIfLi2ELi1ELi1EEEJSt4plusIfEfEEEvT_T0_DpT1_,"ax",@progbits
	.align	128
.text._ZN2at6native57_GLOBAL__N__f3eca4a2_24_ForeachBinaryOpScalar_cu_86b9896c25multi_tensor_apply_kernelINS1_18TensorListMetadataILi2EEENS1_21BinaryOpScalarFunctorIfLi2ELi1ELi1EEEJSt4plusIfEfEEEvT_T0_DpT1_:
        .type           _ZN2at6native57_GLOBAL__N__f3eca4a2_24_ForeachBinaryOpScalar_cu_86b9896c25multi_tensor_apply_kernelINS1_18TensorListMetadataILi2EEENS1_21BinaryOpScalarFunctorIfLi2ELi1ELi1EEEJSt4plusIfEfEEEvT_T0_DpT1_,@function
        .size           _ZN2at6native57_GLOBAL__N__f3eca4a2_24_ForeachBinaryOpScalar_cu_86b9896c25multi_tensor_apply_kernelINS1_18TensorListMetadataILi2EEENS1_21BinaryOpScalarFunctorIfLi2ELi1ELi1EEEJSt4plusIfEfEEEvT_T0_DpT1_,(.L_x_4828 - _ZN2at6native57_GLOBAL__N__f3eca4a2_24_ForeachBinaryOpScalar_cu_86b9896c25multi_tensor_apply_kernelINS1_18TensorListMetadataILi2EEENS1_21BinaryOpScalarFunctorIfLi2ELi1ELi1EEEJSt4plusIfEfEEEvT_T0_DpT1_)
        .other          _ZN2at6native57_GLOBAL__N__f3eca4a2_24_ForeachBinaryOpScalar_cu_86b9896c25multi_tensor_apply_kernelINS1_18TensorListMetadataILi2EEENS1_21BinaryOpScalarFunctorIfLi2ELi1ELi1EEEJSt4plusIfEfEEEvT_T0_DpT1_,@"STO_CUDA_ENTRY STV_DEFAULT"
_ZN2at6native57_GLOBAL__N__f3eca4a2_24_ForeachBinaryOpScalar_cu_86b9896c25multi_tensor_apply_kernelINS1_18TensorListMetadataILi2EEENS1_21BinaryOpScalarFunctorIfLi2ELi1ELi1EEEJSt4plusIfEfEEEvT_T0_DpT1_:
        /* <DEDUP_REMOVED lines=39> */
[----:B------:R-:W-:Y:S05]  /*0270*/  CALL.REL.NOINC `($__internal_110_$__cuda_sm20_div_u16) ;  /* 0x0000000c003c7944 */ /* 0x000fea0003c00000 */
        /* <DEDUP_REMOVED lines=16> */
.L_x_4483:
        /* <DEDUP_REMOVED lines=45> */
[----:B0-----:R-:W-:-:S05]  /*0650*/  @!P2 FADD.FTZ R23, R20, R23 ;  /* 0x000000171417a221 */ /* 0x001fca0000010000 */
[----:B------:R0:W-:Y:S01]  /*0660*/  @!P2 STG.E desc[UR14][R14.64], R23 ;  /* 0x000000170e00a986 */ /* 0x0001e2000c10190e */
[----:B------:R-:W-:Y:S01]  /*0670*/  IADD3 R6, P2, PT, R17, UR13, RZ ;  /* 0x0000000d11067c10 */ /* 0x000fe2000ff5e0ff */
[----:B--2---:R-:W-:-:S04]  /*0680*/  @!P4 FADD.FTZ R17, R5, R26 ;  /* 0x0000001a0511c221 */ /* 0x004fc80000010000 */
[----:B------:R-:W-:Y:S01]  /*0690*/  IMAD.X R5, RZ, RZ, R16, P2 ;  /* 0x000000ffff057224 */ /* 0x000fe200010e0610 */
[----:B------:R-:W-:Y:S01]  /*06a0*/  ISETP.GE.U32.AND P2, PT, R6, UR17, PT ;  /* 0x0000001106007c0c */ /* 0x000fe2000bf46070 */
[----:B---3--:R-:W-:Y:S01]  /*06b0*/  @!P3 FADD.FTZ R19, R13, R24 ;  /* 0x000000180d13b221 */ /* 0x008fe20000010000 */
        /* <DEDUP_REMOVED lines=14> */
[----:B-1----:R-:W-:Y:S01]  /*07a0*/  @!P1 FADD.FTZ R25, R12, R25 ;  /* 0x000000190c199221 */ /* 0x002fe20000010000 */
        /* <DEDUP_REMOVED lines=34> */
[----:B--2---:R-:W-:Y:S01]  /*09d0*/  @!P2 FADD.FTZ R5, R12, R25 ;  /* 0x000000190c05a221 */ /* 0x004fe20000010000 */
[----:B---3--:R-:W-:-:S04]  /*09e0*/  @!P4 FADD.FTZ R13, R24, R27 ;  /* 0x0000001b180dc221 */ /* 0x008fc80000010000 */
[----:B------:R1:W-:Y:S01]  /*09f0*/  @!P2 STG.E desc[UR14][R8.64], R5 ;  /* 0x000000050800a986 */ /* 0x0003e2000c10190e */
[----:B-----5:R-:W-:-:S03]  /*0a00*/  @!P3 FADD.FTZ R23, R23, R26 ;  /* 0x0000001a1717b221 */ /* 0x020fc60000010000 */
[----:B------:R1:W-:Y:S01]  /*0a10*/  @!P4 STG.E desc[UR14][R2.64], R13 ;  /* 0x0000000d0200c986 */ /* 0x0003e2000c10190e */
[----:B0-----:R-:W-:-:S03]  /*0a20*/  @!P5 FADD.FTZ R17, R17, R28 ;  /* 0x0000001c1111d221 */ /* 0x001fc60000010000 */
[----:B------:R1:W-:Y:S04]  /*0a30*/  @!P3 STG.E desc[UR14][R10.64], R23 ;  /* 0x000000170a00b986 */ /* 0x0003e8000c10190e */
[----:B------:R1:W-:Y:S01]  /*0a40*/  @!P5 STG.E desc[UR14][R6.64], R17 ;  /* 0x000000110600d986 */ /* 0x0003e2000c10190e */
[----:B------:R-:W-:Y:S05]  /*0a50*/  @P1 BRA `(.L_x_4483) ;  /* 0xfffffff800481947 */ /* 0x000fea000383ffff */
.L_x_4482:
        /* <DEDUP_REMOVED lines=38> */
[----:B0-----:R-:W-:Y:S01]  /*0cc0*/  FADD.FTZ R11, R7, UR4 ;  /* 0x00000004070b7e21 */ /* 0x001fe20008010000 */
[----:B------:R-:W-:Y:S01]  /*0cd0*/  @!P2 LEA.HI.X R7, R21, UR11, R22, 0x2, P6 ;  /* 0x0000000b1507ac11 */ /* 0x000fe2000b0f1416 */
[----:B--2---:R-:W-:-:S03]  /*0ce0*/  FADD.FTZ R13, R8, UR4 ;  /* 0x00000004080d7e21 */ /* 0x004fc60008010000 */
[----:B------:R0:W-:Y:S01]  /*0cf0*/  @!P0 STG.E desc[UR14][R2.64], R11 ;  /* 0x0000000b02008986 */ /* 0x0001e2000c10190e */
[----:B---3--:R-:W-:-:S03]  /*0d00*/  FADD.FTZ R15, R16, UR4 ;  /* 0x00000004100f7e21 */ /* 0x008fc60008010000 */
[----:B------:R0:W-:Y:S01]  /*0d10*/  @!P1 STG.E desc[UR14][R4.64], R13 ;  /* 0x0000000d04009986 */ /* 0x0001e2000c10190e */
[----:B----4-:R-:W-:-:S03]  /*0d20*/  FADD.FTZ R17, R17, UR4 ;  /* 0x0000000411117e21 */ /* 0x010fc60008010000 */
[----:B------:R0:W-:Y:S01]  /*0d30*/  @!P2 STG.E desc[UR14][R6.64], R15 ;  /* 0x0000000f0600a986 */ /* 0x0001e2000c10190e */
[----:B------:R-:W-:Y:S05]  /*0d40*/  @P3 EXIT ;  /* 0x000000000000394d */ /* 0x000fea0003800000 */
[----:B0-----:R-:W-:-:S04]  /*0d50*/  LEA R2, P0, R0, UR10, 0x2 ;  /* 0x0000000a00027c11 */ /* 0x001fc8000f8010ff */
[----:B------:R-:W-:-:S05]  /*0d60*/  LEA.HI.X R3, R0, UR11, R9, 0x2, P0 ;  /* 0x0000000b00037c11 */ /* 0x000fca00080f1409 */
[----:B------:R-:W-:Y:S01]  /*0d70*/  STG.E desc[UR14][R2.64], R17 ;  /* 0x0000001102007986 */ /* 0x000fe2000c10190e */
[----:B------:R-:W-:Y:S05]  /*0d80*/  EXIT ;  /* 0x000000000000794d */ /* 0x000fea0003800000 */
.L_x_4481:
        /* <DEDUP_REMOVED lines=8> */
.L_x_4484:
        /* <DEDUP_REMOVED lines=18> */
[----:B------:R-:W-:-:S05]  /*0f30*/  FADD.FTZ R11, R11, UR5 ;  /* 0x000000050b0b7e21 */ /* 0x000fca0008010000 */
[----:B------:R2:W-:Y:S04]  /*0f40*/  STG.E.128 desc[UR14][R4.64], R8 ;  /* 0x0000000804007986 */ /* 0x0005e8000c101d0e */
[----:B------:R-:W-:Y:S05]  /*0f50*/  @!P0 BRA P1, `(.L_x_4484) ;  /* 0xfffffffc00ac8947 */ /* 0x000fea000083ffff */
[----:B------:R-:W-:Y:S05]  /*0f60*/  EXIT ;  /* 0x000000000000794d */ /* 0x000fea0003800000 */
        .weak           $__internal_110_$__cuda_sm20_div_u16
        .type           $__internal_110_$__cuda_sm20_div_u16,@function
        .size           $__internal_110_$__cuda_sm20_div_u16,(.L_x_4828 - $__internal_110_$__cuda_sm20_div_u16)
$__internal_110_$__cuda_sm20_div_u16:
        /* <DEDUP_REMOVED lines=18> */
[----:B------:R-:W-:Y:S06]  /*1090*/  RET.REL.NODEC R2 `(_ZN2at6native57_GLOBAL__N__f3eca4a2_24_ForeachBinaryOpScalar_cu_86b9896c25multi_tensor_apply_kernelINS1_18TensorListMetadataILi2EEENS1_21BinaryOpScalarFunctorIfLi2ELi1ELi1EEEJSt4plusIfEfEEEvT_T0_DpT1_) ;  /* 0xffffffec02d87950 */ /* 0x000fec0003c3ffff */
.L_x_4485:
        /* <DEDUP_REMOVED lines=14> */
.L_x_4828:


//--------------------- .text._ZN2at6native57_GLOBAL__N__f3eca4a2_24_ForeachBinaryOpScalar_cu_86b9896c25multi_tensor_apply_kernelINS1_18TensorListMetadataILi2EEENS1_21BinaryOpScalarFunctorIdLi2ELi1ELi1EEEJSt4plusIdEdEEEvT_T0_DpT1_ --------------------------
	.section	.text._ZN2at6native57_GLOBAL__N__f3eca4a2_24_ForeachBinaryOpScalar_cu_86b9896c25multi_tensor_apply_kernelINS1_18TensorListMetadataILi2EEENS1_21BinaryOpScalarFunctorIdLi2ELi1ELi1EEEJSt4plusIdEdEEEvT_T0_DpT1_,"ax",@progbits
	.align	128
.text._ZN2at6native57_GLOBAL__N__f3eca4a2_24_ForeachBinaryOpScalar_cu_86b9896c25multi_tensor_apply_kernelINS1_18TensorListMetadataILi2EEENS1_21BinaryOpScalarFunctorIdLi2ELi1ELi1EEEJSt4plusIdEdEEEvT_T0_DpT1_:
        .type           _ZN2at6native57_GLOBAL__N__f3eca4a2_24_ForeachBinaryOpScalar_cu_86b9896c25multi_tensor_apply_kernelINS1_18TensorListMetadataILi2EEENS1_21BinaryOpScalarFunctorIdLi2ELi1ELi1EEEJSt4plusIdEdEEEvT_T0_DpT1_,@function
        .size           _ZN2at6native57_GLOBAL__N__f3eca4a2_24_ForeachBinaryOpScalar_cu_86b9896c25multi_tensor_apply_kernelINS1_18TensorListMetadataILi2EEENS1_21BinaryOpScalarFunctorIdLi2ELi1ELi1EEEJSt4plusIdEdEEEvT_T0_DpT1_,(.L_x_4830 - _ZN2at6native57_GLOBAL__N__f3eca4a2_24_ForeachBinaryOpScalar_cu_86b9896c25multi_tensor_apply_kernelINS1_18TensorListMetadataILi2EEENS1_21BinaryOpScalarFunctorIdLi2ELi1ELi1EEEJSt4plusIdEdEEEvT_T0_DpT1_)
        .other          _ZN2at6native57_GLOBAL__N__f3eca4a2_24_ForeachBinaryOpScalar_cu_86b9896c25multi_tensor_apply_kernelINS1_18TensorListMetadataILi2EEENS1_21BinaryOpScalarFunctorIdLi2ELi1ELi1EEEJSt4plusIdEdEEEvT_T0_DpT1_,@"STO_CUDA_ENTRY STV_DEFAULT"
_ZN2at6native57_GLOBAL__N__f3eca4a2_24_ForeachBinaryOpScalar_cu_86b9896c25multi_tensor_apply_kernelINS1_18TensorListMetadataILi2EEENS1_21BinaryOpScalarFunctorIdLi2ELi1ELi1EEEJSt4plusIdEdEEEvT_T0_DpT1_:
        /* <DEDUP_REMOVED lines=38> */
[----:B------:R-:W-:Y:S05]  /*0260*/  CALL.REL.NOINC `($__internal_111_$__cuda_sm20_div_u16) ;  /* 0x0000000c00e87944 */ /* 0x000fea0003c00000 */
        /* <DEDUP_REMOVED lines=13> */
.L_x_4488:
        /* <DEDUP_REMOVED lines=31> */
[----:B--2---:R0:W1:Y:S02]  /*0530*/  @!P0 DADD R14, R12, R14 ;  /* 0x000000000c0e8229 */ /* 0x004064000000000e */
        /* <DEDUP_REMOVED lines=12> */
[----:B---3--:R0:W1:Y:S02]  /*0600*/  @!P1 DADD R14, R16, R14 ;  /* 0x00000000100e9229 */ /* 0x008064000000000e */
[----:B0-----:R-:W4:-:S15]  /*0610*/  @!P2 LDC.64 R16, c[0x0][0xfd0] ;  /* 0x0003f400ff10ab82 */ /* 0x001f1e0000000a00 */
[----:B------:R-:W-:-:S15]  /*0620*/  NOP ;  /* 0x0000000000007918 */ /* 0x000fde0000000000 */
[----:B------:R-:W-:-:S15]  /*0630*/  NOP ;  /* 0x0000000000007918 */ /* 0x000fde0000000000 */
[----:B------:R-:W-:-:S15]  /*0640*/  NOP ;  /* 0x0000000000007918 */ /* 0x000fde0000000000 */
[----:B------:R-:W-:-:S02]  /*0650*/  NOP ;  /* 0x0000000000007918 */ /* 0x000fc40000000000 */
[----:B----4-:R0:W3:Y:S02]  /*0660*/  @!P2 DADD R18, R18, R16 ;  /* 0x000000001212a229 */ /* 0x0100e40000000010 */
        /* <DEDUP_REMOVED lines=13> */
[----:B--2---:R-:W0:Y:S02]  /*0740*/  @!P3 DADD R12, R12, R4 ;  /* 0x000000000c0cb229 */ /* 0x004e240000000004 */
        /* <DEDUP_REMOVED lines=25> */
[----:B---3--:R0:W1:Y:S02]  /*08e0*/  @!P0 DADD R12, R14, R12 ;  /* 0x000000000e0c8229 */ /* 0x008064000000000c */
        /* <DEDUP_REMOVED lines=20> */
[----:B----4-:R0:W1:Y:S02]  /*0a30*/  @!P1 DADD R16, R18, R16 ;  /* 0x0000000012109229 */ /* 0x0100640000000010 */
[----:B0-----:R-:W2:Y:S01]  /*0a40*/  @!P2 LDC.64 R18, c[0x0][0xfd0] ;  /* 0x0003f400ff12ab82 */ /* 0x001ea20000000a00 */
[----:B-1----:R1:W-:-:S15]  /*0a50*/  @!P1 STG.E.64 desc[UR12][R24.64], R16 ;  /* 0x0000001018009986 */ /* 0x0023de000c101b0c */
[----:B------:R-:W-:-:S15]  /*0a60*/  NOP ;  /* 0x0000000000007918 */ /* 0x000fde0000000000 */
[----:B------:R-:W-:-:S15]  /*0a70*/  NOP ;  /* 0x0000000000007918 */ /* 0x000fde0000000000 */
[----:B------:R-:W-:-:S15]  /*0a80*/  NOP ;  /* 0x0000000000007918 */ /* 0x000fde0000000000 */
[----:B------:R-:W-:-:S01]  /*0a90*/  NOP ;  /* 0x0000000000007918 */ /* 0x000fc20000000000 */
[----:B--2---:R0:W2:Y:S02]  /*0aa0*/  @!P2 DADD R18, R20, R18 ;  /* 0x000000001412a229 */ /* 0x0040a40000000012 */
[----:B0-----:R-:W3:Y:S01]  /*0ab0*/  @!P3 LDC.64 R20, c[0x0][0xfd0] ;  /* 0x0003f400ff14bb82 */ /* 0x001ee20000000a00 */
[----:B--2---:R1:W-:-:S15]  /*0ac0*/  @!P2 STG.E.64 desc[UR12][R6.64], R18 ;  /* 0x000000120600a986 */ /* 0x0043de000c101b0c */
[----:B------:R-:W-:-:S15]  /*0ad0*/  NOP ;  /* 0x0000000000007918 */ /* 0x000fde0000000000 */
[----:B------:R-:W-:-:S15]  /*0ae0*/  NOP ;  /* 0x0000000000007918 */ /* 0x000fde0000000000 */
[----:B------:R-:W-:-:S15]  /*0af0*/  NOP ;  /* 0x0000000000007918 */ /* 0x000fde0000000000 */
[----:B------:R-:W-:-:S01]  /*0b00*/  NOP ;  /* 0x0000000000007918 */ /* 0x000fc20000000000 */
[----:B---3--:R-:W0:Y:S02]  /*0b10*/  @!P3 DADD R14, R14, R20 ;  /* 0x000000000e0eb229 */ /* 0x008e240000000014 */
[----:B0-----:R1:W-:Y:S01]  /*0b20*/  @!P3 STG.E.64 desc[UR12][R26.64], R14 ;  /* 0x0000000e1a00b986 */ /* 0x0013e2000c101b0c */
[----:B------:R-:W-:Y:S05]  /*0b30*/  BRA.U UP0, `(.L_x_4488) ;  /* 0xfffffff900007547 */ /* 0x000fea000b83ffff */
.L_x_4487:
        /* <DEDUP_REMOVED lines=43> */
[----:B0-----:R-:W0:Y:S02]  /*0df0*/  DADD R20, R20, UR4 ;  /* 0x0000000414147e29 */ /* 0x001e240008000000 */
[----:B0-----:R0:W-:-:S15]  /*0e00*/  @!P0 STG.E.64 desc[UR12][R12.64], R20 ;  /* 0x000000140c008986 */ /* 0x0011de000c101b0c */
[----:B------:R-:W-:-:S15]  /*0e10*/  NOP ;  /* 0x0000000000007918 */ /* 0x000fde0000000000 */
[----:B------:R-:W-:-:S15]  /*0e20*/  NOP ;  /* 0x0000000000007918 */ /* 0x000fde0000000000 */
[----:B------:R-:W-:-:S15]  /*0e30*/  NOP ;  /* 0x0000000000007918 */ /* 0x000fde0000000000 */
[----:B------:R-:W-:-:S02]  /*0e40*/  NOP ;  /* 0x0000000000007918 */ /* 0x000fc40000000000 */
[----:B---3--:R-:W1:Y:S02]  /*0e50*/  DADD R26, R26, UR4 ;  /* 0x000000041a1a7e29 */ /* 0x008e640008000000 */
[----:B-1----:R0:W-:-:S15]  /*0e60*/  @!P1 STG.E.64 desc[UR12][R6.64], R26 ;  /* 0x0000001a06009986 */ /* 0x0021de000c101b0c */
[----:B------:R-:W-:-:S15]  /*0e70*/  NOP ;  /* 0x0000000000007918 */ /* 0x000fde0000000000 */
[----:B------:R-:W-:-:S15]  /*0e80*/  NOP ;  /* 0x0000000000007918 */ /* 0x000fde0000000000 */
[----:B------:R-:W-:-:S15]  /*0e90*/  NOP ;  /* 0x0000000000007918 */ /* 0x000fde0000000000 */
[----:B------:R-:W-:-:S02]  /*0ea0*/  NOP ;  /* 0x0000000000007918 */ /* 0x000fc40000000000 */
[----:B--2---:R-:W1:Y:S02]  /*0eb0*/  DADD R28, R28, UR4 ;  /* 0x000000041c1c7e29 */ /* 0x004e640008000000 */
[----:B-1----:R0:W-:-:S15]  /*0ec0*/  @!P2 STG.E.64 desc[UR12][R14.64], R28 ;  /* 0x0000001c0e00a986 */ /* 0x0021de000c101b0c */
[----:B------:R-:W-:-:S15]  /*0ed0*/  NOP ;  /* 0x0000000000007918 */ /* 0x000fde0000000000 */
[----:B------:R-:W-:-:S15]  /*0ee0*/  NOP ;  /* 0x0000000000007918 */ /* 0x000fde0000000000 */
[----:B------:R-:W-:-:S15]  /*0ef0*/  NOP ;  /* 0x0000000000007918 */ /* 0x000fde0000000000 */
[----:B------:R-:W-:-:S02]  /*0f00*/  NOP ;  /* 0x0000000000007918 */ /* 0x000fc40000000000 */
[----:B----4-:R-:W1:Y:S02]  /*0f10*/  DADD R10, R10, UR4 ;  /* 0x000000040a0a7e29 */ /* 0x010e640008000000 */
[----:B01----:R-:W-:Y:S05]  /*0f20*/  @P3 EXIT ;  /* 0x000000000000394d */ /* 0x003fea0003800000 */
[----:B------:R-:W-:-:S04]  /*0f30*/  LEA R2, P0, R3, R8, 0x3 ;  /* 0x0000000803027211 */ /* 0x000fc800078018ff */
[----:B------:R-:W-:-:S05]  /*0f40*/  LEA.HI.X R3, R3, R9, R0, 0x3, P0 ;  /* 0x0000000903037211 */ /* 0x000fca00000f1c00 */
[----:B------:R-:W-:Y:S01]  /*0f50*/  STG.E.64 desc[UR12][R2.64], R10 ;  /* 0x0000000a02007986 */ /* 0x000fe2000c101b0c */
[----:B------:R-:W-:Y:S05]  /*0f60*/  EXIT ;  /* 0x000000000000794d */ /* 0x000fea0003800000 */
.L_x_4486:
        /* <DEDUP_REMOVED lines=8> */
.L_x_4489:
        /* <DEDUP_REMOVED lines=34> */
        .weak           $__internal_111_$__cuda_sm20_div_u16
        .type           $__internal_111_$__cuda_sm20_div_u16,@function
        .size           $__internal_111_$__cuda_sm20_div_u16,(.L_x_4830 - $__internal_111_$__cuda_sm20_div_u16)
$__internal_111_$__cuda_sm20_div_u16:
        /* <DEDUP_REMOVED lines=19> */
[----:B------:R-:W-:Y:S05]  /*1340*/  RET.REL.NODEC R4 `(_ZN2at6native57_GLOBAL__N__f3eca4a2_24_ForeachBinaryOpScalar_cu_86b9896c25multi_tensor_apply_kernelINS1_18TensorListMetadataILi2EEENS1_21BinaryOpScalarFunctorIdLi2ELi1ELi1EEEJSt4plusIdEdEEEvT_T0_DpT1_) ;  /* 0xffffffec042c7950 */ /* 0x000fea0003c3ffff */
.L_x_4490:
        /* <DEDUP_REMOVED lines=11> */
.L_x_4830:


//--------------------- .text._ZN2at6native57_GLOBAL__N__f3eca4a2_24_ForeachBinaryOpScalar_cu_86b9896c25multi_tensor_apply_kernelINS1_18TensorListMetadataILi2EEENS1_21BinaryOpScalarFunctorIsLi2ELi1ELi1EEEJSt4plusIsEsEEEvT_T0_DpT1_ --------------------------
	.section	.text._ZN2at6native57_GLOBAL__N__f3eca4a2_24_ForeachBinaryOpScalar_cu_86b9896c25multi_tensor_apply_kernelINS1_18TensorListMetadataILi2EEENS1_21BinaryOpScalarFunctorIsLi2ELi1ELi1EEEJSt4plusIsEsEEEvT_T0_DpT1_,"ax",@progbits
	.align	128
.text._ZN2at6native57_GLOBAL__N__f3eca4a2_24_ForeachBinaryOpScalar_cu_86b9896c25multi_tensor_apply_kernelINS1_18TensorListMetadataILi2EEENS1_21BinaryOpScalarFunctorIsLi2ELi1ELi1EEEJSt4plusIsEsEEEvT_T0_DpT1_:
        .type           _ZN2at6native57_GLOBAL__N__f3eca4a2_24_ForeachBinaryOpScalar_cu_86b9896c25multi_tensor_apply_kernelINS1_18TensorListMetadataILi2EEENS1_21BinaryOpScalarFunctorIsLi2ELi1ELi1EEEJSt4plusIsEsEEEvT_T0_DpT1_,@function
        .size           _ZN2at6native57_GLOBAL__N__f3eca4a2_24_ForeachBinaryOpScalar_cu_86b9896c25multi_tensor_apply_kernelINS1_18TensorListMetadataILi2EEENS1_21BinaryOpScalarFunctorIsLi2ELi1ELi1EEEJSt4plusIsEsEEEvT_T0_DpT1_,(.L_x_4832 - _ZN2at6native57_GLOBAL__N__f3eca4a2_24_ForeachBinaryOpScalar_cu_86b9896c25multi_tensor_apply_kernelINS1_18TensorListMetadataILi2EEENS1_21BinaryOpScalarFunctorIsLi2ELi1ELi1EEEJSt4plusIsEsEEEvT_T0_DpT1_)
        .other          _ZN2at6native57_GLOBAL__N__f3eca4a2_24_ForeachBinaryOpScalar_cu_86b9896c25multi_tensor_apply_kernelINS1_18TensorListMetadataILi2EEENS1_21BinaryOpScalarFunctorIsLi2ELi1ELi1EEEJSt4plusIsEsEEEvT_T0_DpT1_,@"STO_CUDA_ENTRY STV_DEFAULT"
_ZN2at6native57_GLOBAL__N__f3eca4a2_24_ForeachBinaryOpScalar_cu_86b9896c25multi_tensor_apply_kernelINS1_18TensorListMetadataILi2EEENS1_21BinaryOpScalarFunctorIsLi2ELi1ELi1EEEJSt4plusIsEsEEEvT_T0_DpT1_:
        /* <DEDUP_REMOVED lines=40> */
[----:B------:R-:W-:Y:S05]  /*0280*/  CALL.REL.NOINC `($__internal_112_$__cuda_sm20_div_u16) ;  /* 0x0000000c002c7944 */ /* 0x000fea0003c00000 */
        /* <DEDUP_REMOVED lines=16> */
.L_x_4493:
[----:B01----:R-:W-:Y:S02]  /*0390*/  IADD3 R6, P1, PT, R0, UR6, RZ ;  /* 0x0000000600067c10 */ /* 0x003fe4000ff3e0ff */
        /* <DEDUP_REMOVED lines=12> */
[C---:B------:R-:W-:Y:S02]  /*0460*/  @!P2 LEA R10, P1, R6.reuse, UR8, 0x1 ;  /* 0x00000008060aac11 */ /* 0x040fe4000f8208ff */
[----:B------:R-:W-:Y:S02]  /*0470*/  IADD3 R24, P5, PT, R3, UR15, RZ ;  /* 0x0000000f03187c10 */ /* 0x000fe4000ffbe0ff */
[----:B------:R-:W-:-:S03]  /*0480*/  @!P2 LEA.HI.X R11, R6, UR9, R5, 0x1, P1 ;  /* 0x00000009060bac11 */ /* 0x000fc600088f0c05 */
[C---:B------:R-:W-:Y:S01]  /*0490*/  @!P4 LEA R8, P1, R16.reuse, UR8, 0x1 ;  /* 0x000000081008cc11 */ /* 0x040fe2000f8208ff */
[--C-:B------:R-:W-:Y:S01]  /*04a0*/  IMAD.X R7, RZ, RZ, R18.reuse, P5 ;  /* 0x000000ffff077224 */ /* 0x100fe200028e0612 */
[----:B------:R0:W2:Y:S01]  /*04b0*/  @!P2 LDG.E.U16 R2, desc[UR16][R10.64] ;  /* 0x000000100a02a981 */ /* 0x0000a2000c1e1500 */
[----:B------:R-:W-:Y:S02]  /*04c0*/  PRMT R19, RZ, 0x7610, R19 ;  /* 0x00007610ff137816 */ /* 0x000fe40000000013 */
[C---:B------:R-:W-:Y:S02]  /*04d0*/  @!P3 LEA R20, P5, R3.reuse, UR8, 0x1 ;  /* 0x000000080314bc11 */ /* 0x040fe4000f8a08ff */
[----:B------:R-:W-:Y:S02]  /*04e0*/  @!P4 LEA.HI.X R9, R16, UR9, R13, 0x1, P1 ;  /* 0x000000091009cc11 */ /* 0x000fe400088f0c0d */
[----:B------:R-:W-:Y:S02]  /*04f0*/  PRMT R17, RZ, 0x7610, R17 ;  /* 0x00007610ff117816 */ /* 0x000fe40000000011 */
[----:B------:R-:W-:Y:S01]  /*0500*/  @!P3 LEA.HI.X R21, R3, UR9, R18, 0x1, P5 ;  /* 0x000000090315bc11 */ /* 0x000fe2000a8f0c12 */
[----:B------:R1:W3:Y:S01]  /*0510*/  @!P4 LDG.E.U16 R19, desc[UR16][R8.64] ;  /* 0x000000100813c981 */ /* 0x0002e2000c1e1500 */
[----:B------:R-:W-:-:S03]  /*0520*/  ISETP.GE.U32.AND P1, PT, R24, UR18, PT ;  /* 0x0000001218007c0c */ /* 0x000fc6000bf26070 */
[----:B------:R-:W4:Y:S01]  /*0530*/  @!P3 LDG.E.U16 R17, desc[UR16][R20.64] ;  /* 0x000000101411b981 */ /* 0x000f22000c1e1500 */
[----:B------:R-:W-:Y:S02]  /*0540*/  ISETP.GE.AND.EX P1, PT, R7, UR19, PT, P1 ;  /* 0x0000001307007c0c */ /* 0x000fe4000bf26310 */
[----:B------:R-:W-:-:S11]  /*0550*/  PRMT R12, RZ, 0x7610, R12 ;  /* 0x00007610ff0c7816 */ /* 0x000fd6000000000c */
[----:B------:R-:W-:-:S04]  /*0560*/  @!P1 LEA R22, P5, R24, UR8, 0x1 ;  /* 0x0000000818169c11 */ /* 0x000fc8000f8a08ff */
[----:B------:R-:W-:-:S05]  /*0570*/  @!P1 LEA.HI.X R23, R24, UR9, R7, 0x1, P5 ;  /* 0x0000000918179c11 */ /* 0x000fca000a8f0c07 */
[----:B------:R5:W5:Y:S01]  /*0580*/  @!P1 LDG.E.U16 R12, desc[UR16][R22.64] ;  /* 0x00000010160c9981 */ /* 0x000b62000c1e1500 */
[C---:B------:R-:W-:Y:S02]  /*0590*/  @!P2 LEA R14, P5, R6.reuse, UR10, 0x1 ;  /* 0x0000000a060eac11 */ /* 0x040fe4000f8a08ff */
[C---:B0-----:R-:W-:Y:S02]  /*05a0*/  @!P3 LEA R10, P6, R3.reuse, UR10, 0x1 ;  /* 0x0000000a030abc11 */ /* 0x041fe4000f8c08ff */
[C---:B------:R-:W-:Y:S02]  /*05b0*/  @!P2 LEA.HI.X R15, R6.reuse, UR11, R5, 0x1, P5 ;  /* 0x0000000b060fac11 */ /* 0x040fe4000a8f0c05 */
[----:B------:R-:W-:Y:S02]  /*05c0*/  @!P3 LEA.HI.X R11, R3, UR11, R18, 0x1, P6 ;  /* 0x0000000b030bbc11 */ /* 0x000fe4000b0f0c12 */
[----:B------:R-:W-:-:S05]  /*05d0*/  IADD3 R6, P6, PT, R6, UR13, RZ ;  /* 0x0000000d06067c10 */ /* 0x000fca000ffde0ff */
[----:B------:R-:W-:Y:S02]  /*05e0*/  IMAD.X R5, RZ, RZ, R5, P6 ;  /* 0x000000ffff057224 */ /* 0x000fe400030e0605 */
[----:B--2---:R-:W-:Y:S01]  /*05f0*/  @!P2 VIADD R25, R2, UR14 ;  /* 0x0000000e0219ac36 */ /* 0x004fe20008000000 */
[----:B------:R-:W-:-:S04]  /*0600*/  @!P1 LEA R2, P5, R24, UR10, 0x1 ;  /* 0x0000000a18029c11 */ /* 0x000fc8000f8a08ff */
[----:B------:R0:W-:Y:S01]  /*0610*/  @!P2 STG.E.U16 desc[UR16][R14.64], R25 ;  /* 0x000000190e00a986 */ /* 0x0001e2000c101510 */
[----:B-1----:R-:W-:Y:S02]  /*0620*/  @!P4 LEA R8, P2, R16, UR10, 0x1 ;  /* 0x0000000a1008cc11 */ /* 0x002fe4000f8408ff */
[----:B------:R-:W-:Y:S02]  /*0630*/  @!P1 LEA.HI.X R3, R24, UR11, R7, 0x1, P5 ;  /* 0x0000000b18039c11 */ /* 0x000fe4000a8f0c07 */
[C---:B------:R-:W-:Y:S01]  /*0640*/  IADD3 R7, P5, PT, R16.reuse, UR13, RZ ;  /* 0x0000000d10077c10 */ /* 0x040fe2000ffbe0ff */
[----:B---3--:R-:W-:Y:S01]  /*0650*/  @!P4 VIADD R19, R19, UR14 ;  /* 0x0000000e1313cc36 */ /* 0x008fe20008000000 */
[--C-:B------:R-:W-:Y:S01]  /*0660*/  @!P4 LEA.HI.X R9, R16, UR11, R13.reuse, 0x1, P2 ;  /* 0x0000000b1009cc11 */ /* 0x100fe200090f0c0d */
[----:B----4-:R-:W-:Y:S01]  /*0670*/  @!P3 VIADD R17, R17, UR14 ;  /* 0x0000000e1111bc36 */ /* 0x010fe20008000000 */
[----:B------:R-:W-:Y:S01]  /*0680*/  ISETP.GE.U32.AND P2, PT, R6, UR18, PT ;  /* 0x0000001206007c0c */ /* 0x000fe2000bf46070 */
[----:B-----5:R-:W-:Y:S01]  /*0690*/  IMAD.X R22, RZ, RZ, R13, P5 ;  /* 0x000000ffff167224 */ /* 0x020fe200028e060d */
[----:B------:R-:W-:Y:S01]  /*06a0*/  IADD3 R13, P5, PT, R7, UR15, RZ ;  /* 0x0000000f070d7c10 */ /* 0x000fe2000ffbe0ff */
[----:B------:R1:W-:Y:S01]  /*06b0*/  @!P4 STG.E.U16 desc[UR16][R8.64], R19 ;  /* 0x000000130800c986 */ /* 0x0003e2000c101510 */
[----:B------:R-:W-:-:S03]  /*06c0*/  ISETP.GE.AND.EX P2, PT, R5, UR19, PT, P2 ;  /* 0x0000001305007c0c */ /* 0x000fc6000bf46320 */
[----:B------:R2:W-:Y:S01]  /*06d0*/  @!P3 STG.E.U16 desc[UR16][R10.64], R17 ;  /* 0x000000110a00b986 */ /* 0x0005e2000c101510 */
[----:B0-----:R-:W-:Y:S01]  /*06e0*/  IADD3 R14, P3, PT, R13, UR15, RZ ;  /* 0x0000000f0d0e7c10 */ /* 0x001fe2000ff7e0ff */
[----:B------:R-:W-:Y:S01]  /*06f0*/  IMAD.X R16, RZ, RZ, R22, P5 ;  /* 0x000000ffff107224 */ /* 0x000fe200028e0616 */
[----:B------:R-:W-:Y:S02]  /*0700*/  ISETP.GE.U32.AND P4, PT, R7, UR18, PT ;  /* 0x0000001207007c0c */ /* 0x000fe4000bf86070 */
[----:B------:R-:W-:Y:S01]  /*0710*/  ISETP.GE.U32.AND P6, PT, R13, UR18, PT ;  /* 0x000000120d007c0c */ /* 0x000fe2000bfc6070 */
[----:B------:R-:W-:Y:S01]  /*0720*/  IMAD.X R15, RZ, RZ, R16, P3 ;  /* 0x000000ffff0f7224 */ /* 0x000fe200018e0610 */
[----:B------:R-:W-:Y:S02]  /*0730*/  ISETP.GE.AND.EX P4, PT, R22, UR19, PT, P4 ;  /* 0x0000001316007c0c */ /* 0x000fe4000bf86340 */
[----:B------:R-:W-:Y:S02]  /*0740*/  ISETP.GE.U32.AND P5, PT, R14, UR18, PT ;  /* 0x000000120e007c0c */ /* 0x000fe4000bfa6070 */
[----:B------:R-:W-:-:S02]  /*0750*/  ISETP.GE.AND.EX P3, PT, R16, UR19, PT, P6 ;  /* 0x0000001310007c0c */ /* 0x000fc4000bf66360 */
[----:B------:R-:W-:Y:S02]  /*0760*/  ISETP.GE.AND.EX P5, PT, R15, UR19, PT, P5 ;  /* 0x000000130f007c0c */ /* 0x000fe4000bfa6350 */
[----:B-1----:R-:W-:Y:S01]  /*0770*/  @!P2 LEA R8, P6, R6, UR8, 0x1 ;  /* 0x000000080608ac11 */ /* 0x002fe2000f8c08ff */
[----:B------:R-:W-:-:S03]  /*0780*/  @!P1 VIADD R23, R12, UR14 ;  /* 0x0000000e0c179c36 */ /* 0x000fc60008000000 */
[----:B------:R-:W-:Y:S02]  /*0790*/  @!P2 LEA.HI.X R9, R6, UR9, R5, 0x1, P6 ;  /* 0x000000090609ac11 */ /* 0x000fe4000b0f0c05 */
[----:B--2---:R-:W-:Y:S01]  /*07a0*/  @!P4 LEA R10, P6, R7, UR8, 0x1 ;  /* 0x00000008070acc11 */ /* 0x004fe2000f8c08ff */
[----:B------:R0:W-:Y:S01]  /*07b0*/  @!P1 STG.E.U16 desc[UR16][R2.64], R23 ;  /* 0x0000001702009986 */ /* 0x0001e2000c101510 */
[----:B------:R-:W-:Y:S02]  /*07c0*/  PRMT R12, RZ, 0x7610, R12 ;  /* 0x00007610ff0c7816 */ /* 0x000fe4000000000c */
[----:B------:R-:W-:Y:S02]  /*07d0*/  @!P3 LEA R20, P1, R13, UR8, 0x1 ;  /* 0x000000080d14bc11 */ /* 0x000fe4000f8208ff */
[----:B------:R-:W-:Y:S02]  /*07e0*/  @!P4 LEA.HI.X R11, R7, UR9, R22, 0x1, P6 ;  /* 0x00000009070bcc11 */ /* 0x000fe4000b0f0c16 */
[----:B------:R-:W-:Y:S01]  /*07f0*/  @!P5 LEA R18, P6, R14, UR8, 0x1 ;  /* 0x000000080e12dc11 */ /* 0x000fe2000f8c08ff */
[----:B------:R1:W2:Y:S01]  /*0800*/  @!P2 LDG.E.U16 R12, desc[UR16][R8.64] ;  /* 0x00000010080ca981 */ /* 0x0002a2000c1e1500 */
[----:B------:R-:W-:-:S02]  /*0810*/  PRMT R25, RZ, 0x7610, R25 ;  /* 0x00007610ff197816 */ /* 0x000fc40000000019 */
[----:B------:R-:W-:Y:S02]  /*0820*/  PRMT R24, RZ, 0x7610, R24 ;  /* 0x00007610ff187816 */ /* 0x000fe40000000018 */
[----:B------:R-:W-:Y:S02]  /*0830*/  @!P3 LEA.HI.X R21, R13, UR9, R16, 0x1, P1 ;  /* 0x000000090d15bc11 */ /* 0x000fe400088f0c10 */
[----:B------:R-:W-:Y:S01]  /*0840*/  PRMT R17, RZ, 0x7610, R17 ;  /* 0x00007610ff117816 */ /* 0x000fe20000000011 */
[----:B------:R-:W3:Y:S01]  /*0850*/  @!P4 LDG.E.U16 R25, desc[UR16][R10.64] ;  /* 0x000000100a19c981 */ /* 0x000ee2000c1e1500 */
[----:B------:R-:W-:-:S03]  /*0860*/  @!P5 LEA.HI.X R19, R14, UR9, R15, 0x1, P6 ;  /* 0x000000090e13dc11 */ /* 0x000fc6000b0f0c0f */
[----:B------:R-:W4:Y:S04]  /*0870*/  @!P3 LDG.E.U16 R24, desc[UR16][R20.64] ;  /* 0x000000101418b981 */ /* 0x000f28000c1e1500 */
[----:B------:R-:W5:Y:S01]  /*0880*/  @!P5 LDG.E.U16 R17, desc[UR16][R18.64] ;  /* 0x000000101211d981 */ /* 0x000f62000c1e1500 */
[C---:B-1----:R-:W-:Y:S02]  /*0890*/  @!P2 LEA R8, P1, R6.reuse, UR10, 0x1 ;  /* 0x0000000a0608ac11 */ /* 0x042fe4000f8208ff */
[C---:B0-----:R-:W-:Y:S02]  /*08a0*/  @!P4 LEA R2, P6, R7.reuse, UR10, 0x1 ;  /* 0x0000000a0702cc11 */ /* 0x041fe4000f8c08ff */
[----:B------:R-:W-:Y:S02]  /*08b0*/  @!P2 LEA.HI.X R9, R6, UR11, R5, 0x1, P1 ;  /* 0x0000000b0609ac11 */ /* 0x000fe400088f0c05 */
[----:B------:R-:W-:-:S02]  /*08c0*/  @!P4 LEA.HI.X R3, R7, UR11, R22, 0x1, P6 ;  /* 0x0000000b0703cc11 */ /* 0x000fc4000b0f0c16 */
[C---:B------:R-:W-:Y:S02]  /*08d0*/  @!P3 LEA R22, P1, R13.reuse, UR10, 0x1 ;  /* 0x0000000a0d16bc11 */ /* 0x040fe4000f8208ff */
[C---:B------:R-:W-:Y:S01]  /*08e0*/  @!P5 LEA R6, P6, R14.reuse, UR10, 0x1 ;  /* 0x0000000a0e06dc11 */ /* 0x040fe2000f8c08ff */
        /* <DEDUP_REMOVED lines=8> */
[----:B--2---:R-:W-:Y:S02]  /*0970*/  @!P2 VIADD R5, R12, UR14 ;  /* 0x0000000e0c05ac36 */ /* 0x004fe40008000000 */
[----:B---3--:R-:W-:-:S03]  /*0980*/  @!P4 VIADD R25, R25, UR14 ;  /* 0x0000000e1919cc36 */ /* 0x008fc60008000000 */
[----:B------:R1:W-:Y:S01]  /*0990*/  @!P2 STG.E.U16 desc[UR16][R8.64], R5 ;  /* 0x000000050800a986 */ /* 0x0003e2000c101510 */
[----:B----4-:R-:W-:-:S03]  /*09a0*/  @!P3 VIADD R11, R24, UR14 ;  /* 0x0000000e180bbc36 */ /* 0x010fc60008000000 */
[----:B------:R1:W-:Y:S01]  /*09b0*/  @!P4 STG.E.U16 desc[UR16][R2.64], R25 ;  /* 0x000000190200c986 */ /* 0x0003e2000c101510 */
[----:B-----5:R-:W-:-:S03]  /*09c0*/  @!P5 VIADD R17, R17, UR14 ;  /* 0x0000000e1111dc36 */ /* 0x020fc60008000000 */
[----:B------:R1:W-:Y:S04]  /*09d0*/  @!P3 STG.E.U16 desc[UR16][R22.64], R11 ;  /* 0x0000000b1600b986 */ /* 0x0003e8000c101510 */
[----:B------:R1:W-:Y:S01]  /*09e0*/  @!P5 STG.E.U16 desc[UR16][R6.64], R17 ;  /* 0x000000110600d986 */ /* 0x0003e2000c101510 */
[----:B------:R-:W-:Y:S05]  /*09f0*/  @P1 BRA `(.L_x_4493) ;  /* 0xfffffff800641947 */ /* 0x000fea000383ffff */
.L_x_4492:
[----:B------:R-:W-:Y:S05]  /*0a00*/  @!P0 EXIT ;  /* 0x000000000000894d */ /* 0x000fea0003800000 */
[----:B01----:R-:W-:Y:S02]  /*0a10*/  IADD3 R3, P0, PT, R0, UR6, RZ ;  /* 0x0000000600037c10 */ /* 0x003fe4000ff1e0ff */
[----:B------:R-:W-:Y:S02]  /*0a20*/  PRMT R5, RZ, 0x7610, R5 ;  /* 0x00007610ff057816 */ /* 0x000fe40000000005 */
[C---:B------:R-:W-:Y:S01]  /*0a30*/  IADD3 R19, P2, PT, R3.reuse, UR15, RZ ;  /* 0x0000000f03137c10 */ /* 0x040fe2000ff5e0ff */
[----:B------:R-:W-:Y:S01]  /*0a40*/  IMAD.X R18, RZ, RZ, UR7, P0 ;  /* 0x00000007ff127e24 */ /* 0x000fe200080e06ff */
[----:B------:R-:W-:Y:S02]  /*0a50*/  ISETP.GE.U32.AND P0, PT, R3, UR18, PT ;  /* 0x0000001203007c0c */ /* 0x000fe4000bf06070 */
[C---:B------:R-:W-:Y:S01]  /*0a60*/  IADD3 R21, P3, PT, R19.reuse, UR15, RZ ;  /* 0x0000000f13157c10 */ /* 0x040fe2000ff7e0ff */
[----:B------:R-:W-:Y:S01]  /*0a70*/  IMAD.X R20, RZ, RZ, R18, P2 ;  /* 0x000000ffff147224 */ /* 0x000fe200010e0612 */
[----:B------:R-:W-:-:S02]  /*0a80*/  ISETP.GE.U32.AND P1, PT, R19, UR18, PT ;  /* 0x0000001213007c0c */ /* 0x000fc4000bf26070 */
[----:B------:R-:W-:Y:S01]  /*0a90*/  ISETP.GE.AND.EX P0, PT, R18, UR19, PT, P0 ;  /* 0x0000001312007c0c */ /* 0x000fe2000bf06300 */
[----:B------:R-:W-:Y:S01]  /*0aa0*/  IMAD.X R22, RZ, RZ, R20, P3 ;  /* 0x000000ffff167224 */ /* 0x000fe200018e0614 */
[C---:B------:R-:W-:Y:S02]  /*0ab0*/  ISETP.GE.U32.AND P2, PT, R21.reuse, UR18, PT ;  /* 0x0000001215007c0c */ /* 0x040fe4000bf46070 */
[----:B------:R-:W-:Y:S02]  /*0ac0*/  IADD3 R0, P5, PT, R21, UR15, RZ ;  /* 0x0000000f15007c10 */ /* 0x000fe4000ffbe0ff */
[----:B------:R-:W-:Y:S02]  /*0ad0*/  ISETP.GE.AND.EX P1, PT, R20, UR19, PT, P1 ;  /* 0x0000001314007c0c */ /* 0x000fe4000bf26310 */
[----:B------:R-:W-:Y:S01]  /*0ae0*/  ISETP.GE.AND.EX P2, PT, R22, UR19, PT, P2 ;  /* 0x0000001316007c0c */ /* 0x000fe2000bf46320 */
[----:B------:R-:W-:Y:S01]  /*0af0*/  IMAD.X R9, RZ, RZ, R22, P5 ;  /* 0x000000ffff097224 */ /* 0x000fe200028e0616 */
[----:B------:R-:W-:-:S02]  /*0b00*/  ISETP.GE.U32.AND P3, PT, R0, UR18, PT ;  /* 0x0000001200007c0c */ /* 0x000fc4000bf66070 */
[----:B------:R-:W-:Y:S02]  /*0b10*/  PRMT R8, RZ, 0x7610, R8 ;  /* 0x00007610ff087816 */ /* 0x000fe40000000008 */
[----:B------:R-:W-:Y:S02]  /*0b20*/  @!P0 LEA R6, P4, R3, UR8, 0x1 ;  /* 0x0000000803068c11 */ /* 0x000fe4000f8808ff */
[----:B------:R-:W-:Y:S02]  /*0b30*/  ISETP.GE.AND.EX P3, PT, R9, UR19, PT, P3 ;  /* 0x0000001309007c0c */ /* 0x000fe4000bf66330 */
[----:B------:R-:W-:Y:S02]  /*0b40*/  @!P0 LEA.HI.X R7, R3, UR9, R18, 0x1, P4 ;  /* 0x0000000903078c11 */ /* 0x000fe4000a0f0c12 */
[----:B------:R-:W-:Y:S02]  /*0b50*/  @!P1 LEA R10, P5, R19, UR8, 0x1 ;  /* 0x00000008130a9c11 */ /* 0x000fe4000f8a08ff */
[----:B------:R-:W-:Y:S01]  /*0b60*/  @!P2 LEA R12, P4, R21, UR8, 0x1 ;  /* 0x00000008150cac11 */ /* 0x000fe2000f8808ff */
[----:B------:R0:W2:Y:S01]  /*0b70*/  @!P0 LDG.E.U16 R5, desc[UR16][R6.64] ;  /* 0x0000001006058981 */ /* 0x0000a2000c1e1500 */
[----:B------:R-:W-:-:S02]  /*0b80*/  @!P1 LEA.HI.X R11, R19, UR9, R20, 0x1, P5 ;  /* 0x00000009130b9c11 */ /* 0x000fc4000a8f0c14 */
[----:B------:R-:W-:Y:S02]  /*0b90*/  PRMT R16, RZ, 0x7610, R16 ;  /* 0x00007610ff107816 */ /* 0x000fe40000000010 */
[----:B------:R-:W-:Y:S01]  /*0ba0*/  @!P2 LEA.HI.X R13, R21, UR9, R22, 0x1, P4 ;  /* 0x00000009150dac11 */ /* 0x000fe2000a0f0c16 */
[----:B------:R-:W3:Y:S01]  /*0bb0*/  @!P1 LDG.E.U16 R8, desc[UR16][R10.64] ;  /* 0x000000100a089981 */ /* 0x000ee2000c1e1500 */
[----:B------:R-:W-:-:S03]  /*0bc0*/  @!P3 LEA R14, P4, R0, UR8, 0x1 ;  /* 0x00000008000ebc11 */ /* 0x000fc6000f8808ff */
[----:B------:R-:W4:Y:S01]  /*0bd0*/  @!P2 LDG.E.U16 R16, desc[UR16][R12.64] ;  /* 0x000000100c10a981 */ /* 0x000f22000c1e1500 */
[----:B------:R-:W-:Y:S02]  /*0be0*/  PRMT R17, RZ, 0x7610, R17 ;  /* 0x00007610ff117816 */ /* 0x000fe40000000011 */
[----:B------:R-:W-:-:S05]  /*0bf0*/  @!P3 LEA.HI.X R15, R0, UR9, R9, 0x1, P4 ;  /* 0x00000009000fbc11 */ /* 0x000fca000a0f0c09 */
[----:B------:R-:W5:Y:S01]  /*0c00*/  @!P3 LDG.E.U16 R17, desc[UR16][R14.64] ;  /* 0x000000100e11b981 */ /* 0x000f62000c1e1500 */
[----:B------:R-:W-:Y:S02]  /*0c10*/  @!P0 LEA R2, P4, R3, UR10, 0x1 ;  /* 0x0000000a03028c11 */ /* 0x000fe4000f8808ff */
[----:B------:R-:W-:Y:S02]  /*0c20*/  @!P1 LEA R4, P5, R19, UR10, 0x1 ;  /* 0x0000000a13049c11 */ /* 0x000fe4000f8a08ff */
[----:B0-----:R-:W-:Y:S02]  /*0c30*/  @!P2 LEA R6, P6, R21, UR10, 0x1 ;  /* 0x0000000a1506ac11 */ /* 0x001fe4000f8c08ff */
[----:B------:R-:W-:Y:S02]  /*0c40*/  @!P0 LEA.HI.X R3, R3, UR11, R18, 0x1, P4 ;  /* 0x0000000b03038c11 */ /* 0x000fe4000a0f0c12 */
[----:B------:R-:W-:Y:S01]  /*0c50*/  @!P2 LEA.HI.X R7, R21, UR11, R22, 0x1, P6 ;  /* 0x0000000b1507ac11 */ /* 0x000fe2000b0f0c16 */
        /* <DEDUP_REMOVED lines=13> */
.L_x_4491:
[----:B------:R-:W1:Y:S02]  /*0d30*/  S2R R8, SR_TID.X ;  /* 0x0000000000087919 */ /* 0x000e640000002100 */
[----:B-1----:R-:W-:-:S03]  /*0d40*/  IMAD.WIDE.U32 R2, R8, 0x4, RZ ;  /* 0x0000000408027825 */ /* 0x002fc600078e00ff */
[----:B------:R-:W-:-:S04]  /*0d50*/  ISETP.GE.U32.AND P0, PT, R2, UR20, PT ;  /* 0x0000001402007c0c */ /* 0x000fc8000bf06070 */
[----:B------:R-:W-:-:S13]  /*0d60*/  ISETP.GE.AND.EX P0, PT, R3, UR12, PT, P0 ;  /* 0x0000000c03007c0c */ /* 0x000fda000bf06300 */
[----:B0-----:R-:W-:Y:S05]  /*0d70*/  @P0 EXIT ;  /* 0x000000000000094d */ /* 0x001fea0003800000 */
[----:B------:R-:W-:Y:S01]  /*0d80*/  IMAD.MOV.U32 R11, RZ, RZ, RZ ;  /* 0x000000ffff0b7224 */ /* 0x000fe200078e00ff */
[----:B------:R-:W0:Y:S06]  /*0d90*/  LDCU UR4, c[0x0][0x360] ;  /* 0x00006c00ff0477ac */ /* 0x000e2c0008000800 */
.L_x_4494:
        /* <DEDUP_REMOVED lines=13> */
[----:B0-----:R-:W-:Y:S02]  /*0e70*/  IADD3 R8, P0, PT, R8, UR4, RZ ;  /* 0x0000000408087c10 */ /* 0x001fe4000ff1e0ff */
        /* <DEDUP_REMOVED lines=10> */
[----:B-1----:R-:W-:Y:S05]  /*0f20*/  @!P0 BRA P1, `(.L_x_4494) ;  /* 0xfffffffc009c8947 */ /* 0x002fea000083ffff */
[----:B------:R-:W-:Y:S05]  /*0f30*/  EXIT ;  /* 0x000000000000794d */ /* 0x000fea0003800000 */
        .weak           $__internal_112_$__cuda_sm20_div_u16
        .type           $__internal_112_$__cuda_sm20_div_u16,@function
        .size           $__internal_112_$__cuda_sm20_div_u16,(.L_x_4832 - $__internal_112_$__cuda_sm20_div_u16)
$__internal_112_$__cuda_sm20_div_u16:
        /* <DEDUP_REMOVED lines=18> */
[----:B------:R-:W-:Y:S06]  /*1060*/  RET.REL.NODEC R2 `(_ZN2at6native57_GLOBAL__N__f3eca4a2_24_ForeachBinaryOpScalar_cu_86b9896c25multi_tensor_apply_kernelINS1_18TensorListMetadataILi2EEENS1_21BinaryOpScalarFunctorIsLi2ELi1ELi1EEEJSt4plusIsEsEEEvT_T0_DpT1_) ;  /* 0xffffffec02e47950 */ /* 0x000fec0003c3ffff */
.L_x_4495:
        /* <DEDUP_REMOVED lines=9> */
.L_x_4832:


//--------------------- .text._ZN2at6native57_GLOBAL__N__f3eca4a2_24_ForeachBinaryOpScalar_cu_86b9896c25multi_tensor_apply_kernelINS1_18TensorListMetadataILi2EEENS1_21BinaryOpScalarFunctorIlLi2ELi1ELi1EEEJSt4plusIlElEEEvT_T0_DpT1_ --------------------------
	.section	.text._ZN2at6native57_GLOBAL__N__f3eca4a2_24_ForeachBinaryOpScalar_cu_86b9896c25multi_tensor_apply_kernelINS1_18TensorListMetadataILi2EEENS1_21BinaryOpScalarFunctorIlLi2ELi1ELi1EEEJSt4plusIlElEEEvT_T0_DpT1_,"ax",@progbits
	.align	128
.text._ZN2at6native57_GLOBAL__N__f3eca4a2_24_ForeachBinaryOpScalar_cu_86b9896c25multi_tensor_apply_kernelINS1_18TensorListMetadataILi2EEENS1_21BinaryOpScalarFunctorIlLi2ELi1ELi1EEEJSt4plusIlElEEEvT_T0_DpT1_:
        .type           _ZN2at6native57_GLOBAL__N__f3eca4a2_24_ForeachBinaryOpScalar_cu_86b9896c25multi_tensor_apply_kernelINS1_18TensorListMetadataILi2EEENS1_21BinaryOpScalarFunctorIlLi2ELi1ELi1EEEJSt4plusIlElEEEvT_T0_DpT1_,@function
        .size           _ZN2at6native57_GLOBAL__N__f3eca4a2_24_ForeachBinaryOpScalar_cu_86b9896c25multi_tensor_apply_kernelINS1_18TensorListMetadataILi2EEENS1_21BinaryOpScalarFunctorIlLi2ELi1ELi1EEEJSt4plusIlElEEEvT_T0_DpT1_,(.L_x_4834 - _ZN2at6native57_GLOBAL__N__f3eca4a2_24_ForeachBinaryOpScalar_cu_86b9896c25multi_tensor_apply_kernelINS1_18TensorListMetadataILi2EEENS1_21BinaryOpScalarFunctorIlLi2ELi1ELi1EEEJSt4plusIlElEEEvT_T0_DpT1_)
        .other          _ZN2at6native57_GLOBAL__N__f3eca4a2_24_ForeachBinaryOpScalar_cu_86b9896c25multi_tensor_apply_kernelINS1_18TensorListMetadataILi2EEENS1_21BinaryOpScalarFunctorIlLi2ELi1ELi1EEEJSt4plusIlElEEEvT_T0_DpT1_,@"STO_CUDA_ENTRY STV_DEFAULT"
_ZN2at6native57_GLOBAL__N__f3eca4a2_24_ForeachBinaryOpScalar_cu_86b9896c25multi_tensor_apply_kernelINS1_18TensorListMetadataILi2EEENS1_21BinaryOpScalarFunctorIlLi2ELi1ELi1EEEJSt4plusIlElEEEvT_T0_DpT1_:
        /* <DEDUP_REMOVED lines=38> */
[----:B------:R-:W-:Y:S05]  /*0260*/  CALL.REL.NOINC `($__internal_113_$__cuda_sm20_div_u16) ;  /* 0x0000000c00907944 */ /* 0x000fea0003c00000 */
        /* <DEDUP_REMOVED lines=13> */
.L_x_4498:
        /* <DEDUP_REMOVED lines=35> */
[----:B--2---:R-:W-:-:S05]  /*0570*/  @!P0 IADD3 R12, P4, PT, R18, R12, RZ ;  /* 0x0000000c120c8210 */ /* 0x004fca0007f9e0ff */
[----:B------:R-:W-:Y:S01]  /*0580*/  @!P0 IMAD.X R13, R19, 0x1, R13, P4 ;  /* 0x00000001130d8824 */ /* 0x000fe200020e060d */
[----:B------:R-:W-:-:S04]  /*0590*/  @!P0 LEA R18, P4, R26, R8, 0x3 ;  /* 0x000000081a128211 */ /* 0x000fc800078818ff */
[C---:B------:R-:W-:Y:S02]  /*05a0*/  @!P0 LEA.HI.X R19, R26.reuse, R9, R23, 0x3, P4 ;  /* 0x000000091a138211 */ /* 0x040fe400020f1c17 */
[----:B------:R-:W-:-:S03]  /*05b0*/  IADD3 R26, P4, PT, R26, UR10, RZ ;  /* 0x0000000a1a1a7c10 */ /* 0x000fc6000ff9e0ff */
[----:B------:R0:W-:Y:S01]  /*05c0*/  @!P0 STG.E.64 desc[UR12][R18.64], R12 ;  /* 0x0000000c12008986 */ /* 0x0001e2000c101b0c */
[----:B---3--:R-:W-:Y:S01]  /*05d0*/  @!P1 IADD3 R28, P0, PT, R16, R28, RZ ;  /* 0x0000001c101c9210 */ /* 0x008fe20007f1e0ff */
[----:B------:R-:W-:-:S04]  /*05e0*/  IMAD.X R23, RZ, RZ, R23, P4 ;  /* 0x000000ffff177224 */ /* 0x000fc800020e0617 */
[----:B------:R-:W-:Y:S01]  /*05f0*/  @!P1 IMAD.X R29, R17, 0x1, R29, P0 ;  /* 0x00000001111d9824 */ /* 0x000fe200000e061d */
        /* <DEDUP_REMOVED lines=12> */
[----:B----4-:R-:W-:Y:S02]  /*06c0*/  @!P2 IADD3 R18, P4, PT, R24, R18, RZ ;  /* 0x000000121812a210 */ /* 0x010fe40007f9e0ff */
[----:B------:R-:W-:Y:S02]  /*06d0*/  @!P3 LEA.HI.X R5, R20, R9, R5, 0x3, P1 ;  /* 0x000000091405b211 */ /* 0x000fe400008f1c05 */
[----:B------:R-:W0:Y:S01]  /*06e0*/  @!P0 LDC.64 R20, c[0x0][0xfd0] ;  /* 0x0003f400ff148b82 */ /* 0x000e220000000a00 */
[----:B------:R-:W-:Y:S01]  /*06f0*/  @!P2 IMAD.X R19, R25, 0x1, R19, P4 ;  /* 0x000000011913a824 */ /* 0x000fe200020e0613 */
[----:B-----5:R-:W-:-:S02]  /*0700*/  @!P3 IADD3 R12, P4, PT, R14, R12, RZ ;  /* 0x0000000c0e0cb210 */ /* 0x020fc40007f9e0ff */
[C---:B------:R-:W-:Y:S02]  /*0710*/  @!P0 LEA R14, P5, R26.reuse, R10, 0x3 ;  /* 0x0000000a1a0e8211 */ /* 0x040fe400078a18ff */
[----:B------:R1:W-:Y:S01]  /*0720*/  @!P2 STG.E.64 desc[UR12][R16.64], R18 ;  /* 0x000000121000a986 */ /* 0x0003e2000c101b0c */
[----:B------:R-:W-:Y:S01]  /*0730*/  @!P3 IMAD.X R13, R15, 0x1, R13, P4 ;  /* 0x000000010f0db824 */ /* 0x000fe200020e060d */
        /* <DEDUP_REMOVED lines=25> */
[----:B0-----:R-:W-:Y:S02]  /*08d0*/  @!P0 IADD3 R20, P5, PT, R18, R20, RZ ;  /* 0x0000001412148210 */ /* 0x001fe40007fbe0ff */
[----:B------:R-:W-:-:S03]  /*08e0*/  @!P3 LEA R18, P4, R25, R10, 0x3 ;  /* 0x0000000a1912b211 */ /* 0x000fc600078818ff */
[----:B------:R-:W-:Y:S01]  /*08f0*/  @!P0 IMAD.X R21, R19, 0x1, R21, P5 ;  /* 0x0000000113158824 */ /* 0x000fe200028e0615 */
        /* <DEDUP_REMOVED lines=16> */
[----:B--2---:R-:W-:-:S05]  /*0a00*/  @!P1 IADD3 R18, P0, PT, R12, R18, RZ ;  /* 0x000000120c129210 */ /* 0x004fca0007f1e0ff */
[----:B------:R-:W-:Y:S01]  /*0a10*/  @!P1 IMAD.X R19, R13, 0x1, R19, P0 ;  /* 0x000000010d139824 */ /* 0x000fe200000e0613 */
[----:B------:R-:W-:-:S04]  /*0a20*/  @!P1 LEA R12, P0, R5, R8, 0x3 ;  /* 0x00000008050c9211 */ /* 0x000fc800078018ff */
[-C--:B------:R-:W-:Y:S02]  /*0a30*/  @!P1 LEA.HI.X R13, R5, R9.reuse, R7, 0x3, P0 ;  /* 0x00000009050d9211 */ /* 0x080fe400000f1c07 */
[----:B------:R-:W-:Y:S02]  /*0a40*/  @!P2 LEA R28, P0, R6, R8, 0x3 ;  /* 0x00000008061ca211 */ /* 0x000fe400078018ff */
[----:B---3--:R-:W-:Y:S01]  /*0a50*/  @!P2 IADD3 R20, P4, PT, R14, R20, RZ ;  /* 0x000000140e14a210 */ /* 0x008fe20007f9e0ff */
[----:B------:R1:W-:Y:S01]  /*0a60*/  @!P1 STG.E.64 desc[UR12][R12.64], R18 ;  /* 0x000000120c009986 */ /* 0x0003e2000c101b0c */
[----:B------:R-:W-:-:S03]  /*0a70*/  @!P2 LEA.HI.X R29, R6, R9, R4, 0x3, P0 ;  /* 0x00000009061da211 */ /* 0x000fc600000f1c04 */
[----:B------:R-:W-:-:S05]  /*0a80*/  @!P2 IMAD.X R21, R15, 0x1, R21, P4 ;  /* 0x000000010f15a824 */ /* 0x000fca00020e0615 */
[----:B------:R1:W-:Y:S01]  /*0a90*/  @!P2 STG.E.64 desc[UR12][R28.64], R20 ;  /* 0x000000141c00a986 */ /* 0x0003e2000c101b0c */
[----:B----4-:R-:W-:-:S05]  /*0aa0*/  @!P3 IADD3 R22, P6, PT, R16, R22, RZ ;  /* 0x000000161016b210 */ /* 0x010fca0007fde0ff */
[----:B------:R-:W-:-:S05]  /*0ab0*/  @!P3 IMAD.X R23, R17, 0x1, R23, P6 ;  /* 0x000000011117b824 */ /* 0x000fca00030e0617 */
[----:B------:R1:W-:Y:S01]  /*0ac0*/  @!P3 STG.E.64 desc[UR12][R26.64], R22 ;  /* 0x000000161a00b986 */ /* 0x0003e2000c101b0c */
[----:B------:R-:W-:Y:S05]  /*0ad0*/  BRA.U UP0, `(.L_x_4498) ;  /* 0xfffffff900187547 */ /* 0x000fea000b83ffff */
.L_x_4497:
        /* <DEDUP_REMOVED lines=43> */
[----:B0-----:R-:W-:-:S04]  /*0d90*/  IADD3 R18, P4, PT, R18, UR4, RZ ;  /* 0x0000000412127c10 */ /* 0x001fc8000ff9e0ff */
[----:B------:R-:W-:Y:S02]  /*0da0*/  IADD3.X R19, PT, PT, R19, UR5, RZ, P4, !PT ;  /* 0x0000000513137c10 */ /* 0x000fe4000a7fe4ff */
[----:B---3--:R-:W-:-:S03]  /*0db0*/  IADD3 R12, P4, PT, R16, UR4, RZ ;  /* 0x00000004100c7c10 */ /* 0x008fc6000ff9e0ff */
[----:B------:R0:W-:Y:S01]  /*0dc0*/  @!P0 STG.E.64 desc[UR12][R10.64], R18 ;  /* 0x000000120a008986 */ /* 0x0001e2000c101b0c */
[----:B------:R-:W-:Y:S02]  /*0dd0*/  IADD3.X R13, PT, PT, R17, UR5, RZ, P4, !PT ;  /* 0x00000005110d7c10 */ /* 0x000fe4000a7fe4ff */
[----:B----4-:R-:W-:-:S04]  /*0de0*/  IADD3 R14, P5, PT, R14, UR4, RZ ;  /* 0x000000040e0e7c10 */ /* 0x010fc8000ffbe0ff */
[----:B------:R-:W-:Y:S01]  /*0df0*/  IADD3.X R15, PT, PT, R15, UR5, RZ, P5, !PT ;  /* 0x000000050f0f7c10 */ /* 0x000fe2000affe4ff */
[----:B------:R0:W-:Y:S01]  /*0e00*/  @!P1 STG.E.64 desc[UR12][R20.64], R12 ;  /* 0x0000000c14009986 */ /* 0x0001e2000c101b0c */
[----:B--2---:R-:W-:-:S03]  /*0e10*/  IADD3 R4, P0, PT, R22, UR4, RZ ;  /* 0x0000000416047c10 */ /* 0x004fc6000ff1e0ff */
[----:B------:R0:W-:Y:S01]  /*0e20*/  @!P2 STG.E.64 desc[UR12][R6.64], R14 ;  /* 0x0000000e0600a986 */ /* 0x0001e2000c101b0c */
[----:B------:R-:W-:Y:S01]  /*0e30*/  IADD3.X R5, PT, PT, R23, UR5, RZ, P0, !PT ;  /* 0x0000000517057c10 */ /* 0x000fe200087fe4ff */
[----:B------:R-:W-:Y:S08]  /*0e40*/  @P3 EXIT ;  /* 0x000000000000394d */ /* 0x000ff00003800000 */
[----:B------:R-:W-:-:S04]  /*0e50*/  LEA R2, P0, R3, R8, 0x3 ;  /* 0x0000000803027211 */ /* 0x000fc800078018ff */
[----:B------:R-:W-:-:S05]  /*0e60*/  LEA.HI.X R3, R3, R9, R0, 0x3, P0 ;  /* 0x0000000903037211 */ /* 0x000fca00000f1c00 */
[----:B------:R-:W-:Y:S01]  /*0e70*/  STG.E.64 desc[UR12][R2.64], R4 ;  /* 0x0000000402007986 */ /* 0x000fe2000c101b0c */
[----:B------:R-:W-:Y:S05]  /*0e80*/  EXIT ;  /* 0x000000000000794d */ /* 0x000fea0003800000 */
.L_x_4496:
        /* <DEDUP_REMOVED lines=8> */
.L_x_4499:
[C---:B--2---:R-:W-:Y:S01]  /*0f10*/  IMAD.SHL.U32 R3, R18.reuse, 0x20, RZ ;  /* 0x0000002012037824 */ /* 0x044fe200078e00ff */
[----:B------:R-:W-:-:S04]  /*0f20*/  SHF.L.U64.HI R19, R18, 0x5, R17 ;  /* 0x0000000512137819 */ /* 0x000fc80000010211 */
[----:B------:R-:W-:-:S05]  /*0f30*/  IADD3 R4, P0, PT, R10, R3, RZ ;  /* 0x000000030a047210 */ /* 0x000fca0007f1e0ff */
[----:B------:R-:W-:-:S06]  /*0f40*/  IMAD.X R5, R11, 0x1, R19, P0 ;  /* 0x000000010b057824 */ /* 0x000fcc00000e0613 */
[----:B------:R-:W1:Y:S01]  /*0f50*/  LDG.E.ENL2.256 R12, R4, desc[UR12][R4.64] ;  /* 0xfe00000c0404797e */ /* 0x000e62000812190c */
[----:B------:R-:W-:-:S05]  /*0f60*/  IADD3 R2, P3, PT, R8, R3, RZ ;  /* 0x0000000308027210 */ /* 0x000fca0007f7e0ff */
[----:B------:R-:W-:Y:S01]  /*0f70*/  IMAD.X R3, R9, 0x1, R19, P3 ;  /* 0x0000000109037824 */ /* 0x000fe200018e0613 */
[----:B-1----:R-:W-:Y:S02]  /*0f80*/  IADD3 R4, P0, PT, R4, UR6, RZ ;  /* 0x0000000604047c10 */ /* 0x002fe4000ff1e0ff */
[----:B------:R-:W-:Y:S02]  /*0f90*/  IADD3 R6, P1, PT, R6, UR6, RZ ;  /* 0x0000000606067c10 */ /* 0x000fe4000ff3e0ff */
[----:B------:R-:W-:Y:S02]  /*0fa0*/  IADD3.X R5, PT, PT, R5, UR7, RZ, P0, !PT ;  /* 0x0000000705057c10 */ /* 0x000fe400087fe4ff */
[----:B------:R-:W-:Y:S02]  /*0fb0*/  IADD3 R12, P0, PT, R12, UR6, RZ ;  /* 0x000000060c0c7c10 */ /* 0x000fe4000ff1e0ff */
[----:B------:R-:W-:Y:S02]  /*0fc0*/  IADD3 R14, P2, PT, R14, UR6, RZ ;  /* 0x000000060e0e7c10 */ /* 0x000fe4000ff5e0ff */
[----:B------:R-:W-:-:S02]  /*0fd0*/  IADD3.X R13, PT, PT, R13, UR7, RZ, P0, !PT ;  /* 0x000000070d0d7c10 */ /* 0x000fc400087fe4ff */
[----:B0-----:R-:W-:Y:S02]  /*0fe0*/  IADD3 R18, P0, PT, R18, UR4, RZ ;  /* 0x0000000412127c10 */ /* 0x001fe4000ff1e0ff */
[----:B------:R-:W-:Y:S02]  /*0ff0*/  IADD3.X R7, PT, PT, R7, UR7, RZ, P1, !PT ;  /* 0x0000000707077c10 */ /* 0x000fe40008ffe4ff */
[----:B------:R-:W-:Y:S01]  /*1000*/  IADD3.X R15, PT, PT, R15, UR7, RZ, P2, !PT ;  /* 0x000000070f0f7c10 */ /* 0x000fe200097fe4ff */
        /* <DEDUP_REMOVED lines=10> */
        .weak           $__internal_113_$__cuda_sm20_div_u16
        .type           $__internal_113_$__cuda_sm20_div_u16,@function
        .size           $__internal_113_$__cuda_sm20_div_u16,(.L_x_4834 - $__internal_113_$__cuda_sm20_div_u16)
$__internal_113_$__cuda_sm20_div_u16:
        /* <DEDUP_REMOVED lines=19> */
[----:B------:R-:W-:Y:S05]  /*11e0*/  RET.REL.NODEC R4 `(_ZN2at6native57_GLOBAL__N__f3eca4a2_24_ForeachBinaryOpScalar_cu_86b9896c25multi_tensor_apply_kernelINS1_18TensorListMetadataILi2EEENS1_21BinaryOpScalarFunctorIlLi2ELi1ELi1EEEJSt4plusIlElEEEvT_T0_DpT1_) ;  /* 0xffffffec04847950 */ /* 0x000fea0003c3ffff */
.L_x_4500:
        /* <DEDUP_REMOVED lines=9> */
.L_x_4834:


//--------------------- .text._ZN2at6native57_GLOBAL__N__f3eca4a2_24_ForeachBinaryOpScalar_cu_86b9896c25multi_tensor_apply_kernelINS1_18TensorListMetadataILi2EEENS1_21BinaryOpScalarFunctorIiLi2ELi1ELi1EEEJSt4plusIiEiEEEvT_T0_DpT1_ --------------------------
	.section	.text._ZN2at6native57_GLOBAL__N__f3eca4a2_24_ForeachBinaryOpScalar_cu_86b9896c25multi_tensor_apply_kernelINS1_18TensorListMetadataILi2EEENS1_21BinaryOpScalarFunctorIiLi2ELi1ELi1EEEJSt4plusIiEiEEEvT_T0_DpT1_,"ax",@progbits
	.align	128
.text._ZN2at6native57_GLOBAL__N__f3eca4a2_24_ForeachBinaryOpScalar_cu_86b9896c25multi_tensor_apply_kernelINS1_18TensorListMetadataILi2EEENS1_21BinaryOpScalarFunctorIiLi2ELi1ELi1EEEJSt4plusIiEiEEEvT_T0_DpT1_:
        .type           _ZN2at6native57_GLOBAL__N__f3eca4a2_24_ForeachBinaryOpScalar_cu_86b9896c25multi_tensor_apply_kernelINS1_18TensorListMetadataILi2EEENS1_21BinaryOpScalarFunctorIiLi2ELi1ELi1EEEJSt4plusIiEiEEEvT_T0_DpT1_,@function
        .size           _ZN2at6native57_GLOBAL__N__f3eca4a2_24_ForeachBinaryOpScalar_cu_86b9896c25multi_tensor_apply_kernelINS1_18TensorListMetadataILi2EEENS1_21BinaryOpScalarFunctorIiLi2ELi1ELi1EEEJSt4plusIiEiEEEvT_T0_DpT1_,(.L_x_4836 - _ZN2at6native57_GLOBAL__N__f3eca4a2_24_ForeachBinaryOpScalar_cu_86b9896c25multi_tensor_apply_kernelINS1_18TensorListMetadataILi2EEENS1_21BinaryOpScalarFunctorIiLi2ELi1ELi1EEEJSt4plusIiEiEEEvT_T0_DpT1_)
        .other          _ZN2at6native57_GLOBAL__N__f3eca4a2_24_ForeachBinaryOpScalar_cu_86b9896c25multi_tensor_apply_kernelINS1_18TensorListMetadataILi2EEENS1_21BinaryOpScalarFunctorIiLi2ELi1ELi1EEEJSt4plusIiEiEEEvT_T0_DpT1_,@"STO_CUDA_ENTRY STV_DEFAULT"
_ZN2at6native57_GLOBAL__N__f3eca4a2_24_ForeachBinaryOpScalar_cu_86b9896c25multi_tensor_apply_kernelINS1_18TensorListMetadataILi2EEENS1_21BinaryOpScalarFunctorIiLi2ELi1ELi1EEEJSt4plusIiEiEEEvT_T0_DpT1_:
        /* <DEDUP_REMOVED lines=39> */
[----:B------:R-:W-:Y:S05]  /*0270*/  CALL.REL.NOINC `($__internal_114_$__cuda_sm20_div_u16) ;  /* 0x0000000c003c7944 */ /* 0x000fea0003c00000 */
        /* <DEDUP_REMOVED lines=16> */
.L_x_4503:
        /* <DEDUP_REMOVED lines=45> */
[----:B0-----:R-:W-:-:S05]  /*0650*/  @!P2 IMAD.IADD R23, R20, 0x1, R23 ;  /* 0x000000011417a824 */ /* 0x001fca00078e0217 */
[----:B------:R0:W-:Y:S01]  /*0660*/  @!P2 STG.E desc[UR14][R14.64], R23 ;  /* 0x000000170e00a986 */ /* 0x0001e2000c10190e */
[----:B------:R-:W-:Y:S01]  /*0670*/  IADD3 R6, P2, PT, R17, UR13, RZ ;  /* 0x0000000d11067c10 */ /* 0x000fe2000ff5e0ff */
[----:B--2---:R-:W-:-:S04]  /*0680*/  @!P4 IMAD.IADD R17, R5, 0x1, R26 ;  /* 0x000000010511c824 */ /* 0x004fc800078e021a */
[----:B------:R-:W-:Y:S01]  /*0690*/  IMAD.X R5, RZ, RZ, R16, P2 ;  /* 0x000000ffff057224 */ /* 0x000fe200010e0610 */
[----:B------:R-:W-:Y:S01]  /*06a0*/  ISETP.GE.U32.AND P2, PT, R6, UR17, PT ;  /* 0x0000001106007c0c */ /* 0x000fe2000bf46070 */
[----:B---3--:R-:W-:Y:S01]  /*06b0*/  @!P3 IMAD.IADD R19, R13, 0x1, R24 ;  /* 0x000000010d13b824 */ /* 0x008fe200078e0218 */
        /* <DEDUP_REMOVED lines=14> */
[----:B-1----:R-:W-:Y:S02]  /*07a0*/  @!P1 IMAD.IADD R25, R12, 0x1, R25 ;  /* 0x000000010c199824 */ /* 0x002fe400078e0219 */
        /* <DEDUP_REMOVED lines=34> */
[----:B---3--:R-:W-:Y:S02]  /*09d0*/  @!P2 IMAD.IADD R5, R12, 0x1, R25 ;  /* 0x000000010c05a824 */ /* 0x008fe400078e0219 */
[----:B0-----:R-:W-:-:S03]  /*09e0*/  @!P4 IMAD.IADD R13, R24, 0x1, R27 ;  /* 0x00000001180dc824 */ /* 0x001fc600078e021b */
[----:B------:R1:W-:Y:S01]  /*09f0*/  @!P2 STG.E desc[UR14][R8.64], R5 ;  /* 0x000000050800a986 */ /* 0x0003e2000c10190e */
[----:B----4-:R-:W-:-:S03]  /*0a00*/  @!P3 IMAD.IADD R23, R23, 0x1, R26 ;  /* 0x000000011717b824 */ /* 0x010fc600078e021a */
[----:B------:R1:W-:Y:S01]  /*0a10*/  @!P4 STG.E desc[UR14][R2.64], R13 ;  /* 0x0000000d0200c986 */ /* 0x0003e2000c10190e */
[----:B-----5:R-:W-:-:S03]  /*0a20*/  @!P5 IMAD.IADD R17, R17, 0x1, R28 ;  /* 0x000000011111d824 */ /* 0x020fc600078e021c */
[----:B------:R1:W-:Y:S04]  /*0a30*/  @!P3 STG.E desc[UR14][R10.64], R23 ;  /* 0x000000170a00b986 */ /* 0x0003e8000c10190e */
[----:B------:R1:W-:Y:S01]  /*0a40*/  @!P5 STG.E desc[UR14][R6.64], R17 ;  /* 0x000000110600d986 */ /* 0x0003e2000c10190e */
[----:B------:R-:W-:Y:S05]  /*0a50*/  @P1 BRA `(.L_x_4503) ;  /* 0xfffffff800481947 */ /* 0x000fea000383ffff */
.L_x_4502:
        /* <DEDUP_REMOVED lines=38> */
[----:B0-----:R-:W-:Y:S01]  /*0cc0*/  VIADD R11, R7, UR4 ;  /* 0x00000004070b7c36 */ /* 0x001fe20008000000 */
[----:B------:R-:W-:Y:S01]  /*0cd0*/  @!P2 LEA.HI.X R7, R21, UR11, R22, 0x2, P6 ;  /* 0x0000000b1507ac11 */ /* 0x000fe2000b0f1416 */
[----:B--2---:R-:W-:-:S03]  /*0ce0*/  VIADD R13, R8, UR4 ;  /* 0x00000004080d7c36 */ /* 0x004fc60008000000 */
[----:B------:R0:W-:Y:S01]  /*0cf0*/  @!P0 STG.E desc[UR14][R2.64], R11 ;  /* 0x0000000b02008986 */ /* 0x0001e2000c10190e */
[----:B---3--:R-:W-:-:S03]  /*0d00*/  VIADD R15, R16, UR4 ;  /* 0x00000004100f7c36 */ /* 0x008fc60008000000 */
[----:B------:R0:W-:Y:S01]  /*0d10*/  @!P1 STG.E desc[UR14][R4.64], R13 ;  /* 0x0000000d04009986 */ /* 0x0001e2000c10190e */
[----:B----4-:R-:W-:-:S03]  /*0d20*/  VIADD R17, R17, UR4 ;  /* 0x0000000411117c36 */ /* 0x010fc60008000000 */
[----:B------:R0:W-:Y:S01]  /*0d30*/  @!P2 STG.E desc[UR14][R6.64], R15 ;  /* 0x0000000f0600a986 */ /* 0x0001e2000c10190e */
[----:B------:R-:W-:Y:S05]  /*0d40*/  @P3 EXIT ;  /* 0x000000000000394d */ /* 0x000fea0003800000 */
[----:B0-----:R-:W-:-:S04]  /*0d50*/  LEA R2, P0, R0, UR10, 0x2 ;  /* 0x0000000a00027c11 */ /* 0x001fc8000f8010ff */
[----:B------:R-:W-:-:S05]  /*0d60*/  LEA.HI.X R3, R0, UR11, R9, 0x2, P0 ;  /* 0x0000000b00037c11 */ /* 0x000fca00080f1409 */
[----:B------:R-:W-:Y:S01]  /*0d70*/  STG.E desc[UR14][R2.64], R17 ;  /* 0x0000001102007986 */ /* 0x000fe2000c10190e */
[----:B------:R-:W-:Y:S05]  /*0d80*/  EXIT ;  /* 0x000000000000794d */ /* 0x000fea0003800000 */
.L_x_4501:
        /* <DEDUP_REMOVED lines=8> */
.L_x_4504:
        /* <DEDUP_REMOVED lines=15> */
[----:B-1----:R-:W-:-:S02]  /*0f00*/  VIADD R8, R8, UR5 ;  /* 0x0000000508087c36 */ /* 0x002fc40008000000 */
[----:B------:R-:W-:Y:S02]  /*0f10*/  VIADD R9, R9, UR5 ;  /* 0x0000000509097c36 */ /* 0x000fe40008000000 */
[----:B------:R-:W-:Y:S02]  /*0f20*/  VIADD R10, R10, UR5 ;  /* 0x000000050a0a7c36 */ /* 0x000fe40008000000 */
[----:B------:R-:W-:-:S05]  /*0f30*/  VIADD R11, R11, UR5 ;  /* 0x000000050b0b7c36 */ /* 0x000fca0008000000 */
[----:B------:R2:W-:Y:S01]  /*0f40*/  STG.E.128 desc[UR14][R4.64], R8 ;  /* 0x0000000804007986 */ /* 0x0005e2000c101d0e */
[----:B------:R-:W-:Y:S05]  /*0f50*/  @!P0 BRA P1, `(.L_x_4504) ;  /* 0xfffffffc00ac8947 */ /* 0x000fea000083ffff */
[----:B------:R-:W-:Y:S05]  /*0f60*/  EXIT ;  /* 0x000000000000794d */ /* 0x000fea0003800000 */
        .weak           $__internal_114_$__cuda_sm20_div_u16
        .type           $__internal_114_$__cuda_sm20_div_u16,@function
        .size           $__internal_114_$__cuda_sm20_div_u16,(.L_x_4836 - $__internal_114_$__cuda_sm20_div_u16)
$__internal_114_$__cuda_sm20_div_u16:
        /* <DEDUP_REMOVED lines=18> */
[----:B------:R-:W-:Y:S06]  /*1090*/  RET.REL.NODEC R2 `(_ZN2at6native57_GLOBAL__N__f3eca4a2_24_ForeachBinaryOpScalar_cu_86b9896c25multi_tensor_apply_kernelINS1_18TensorListMetadataILi2EEENS1_21BinaryOpScalarFunctorIiLi2ELi1ELi1EEEJSt4plusIiEiEEEvT_T0_DpT1_) ;  /* 0xffffffec02d87950 */ /* 0x000fec0003c3ffff */
.L_x_4505:
        /* <DEDUP_REMOVED lines=14> */
.L_x_4836:


//--------------------- .text._ZN2at6native57_GLOBAL__N__f3eca4a2_24_ForeachBinaryOpScalar_cu_86b9896c25multi_tensor_apply_kernelINS1_18TensorListMetadataILi2EEENS1_21BinaryOpScalarFunctorIaLi2ELi1ELi1EEEJSt4plusIaEaEEEvT_T0_DpT1_ --------------------------
	.section	.text._ZN2at6native57_GLOBAL__N__f3eca4a2_24_ForeachBinaryOpScalar_cu_86b9896c25multi_tensor_apply_kernelINS1_18TensorListMetadataILi2EEENS1_21BinaryOpScalarFunctorIaLi2ELi1ELi1EEEJSt4plusIaEaEEEvT_T0_DpT1_,"ax",@progbits
	.align	128
.text._ZN2at6native57_GLOBAL__N__f3eca4a2_24_ForeachBinaryOpScalar_cu_86b9896c25multi_tensor_apply_kernelINS1_18TensorListMetadataILi2EEENS1_21BinaryOpScalarFunctorIaLi2ELi1ELi1EEEJSt4plusIaEaEEEvT_T0_DpT1_:
        .type           _ZN2at6native57_GLOBAL__N__f3eca4a2_24_ForeachBinaryOpScalar_cu_86b9896c25multi_tensor_apply_kernelINS1_18TensorListMetadataILi2EEENS1_21BinaryOpScalarFunctorIaLi2ELi1ELi1EEEJSt4plusIaEaEEEvT_T0_DpT1_,@function
        .size           _ZN2at6native57_GLOBAL__N__f3eca4a2_24_ForeachBinaryOpScalar_cu_86b9896c25multi_tensor_apply_kernelINS1_18TensorListMetadataILi2EEENS1_21BinaryOpScalarFunctorIaLi2ELi1ELi1EEEJSt4plusIaEaEEEvT_T0_DpT1_,(.L_x_4838 - _ZN2at6native57_GLOBAL__N__f3eca4a2_24_ForeachBinaryOpScalar_cu_86b9896c25multi_tensor_apply_kernelINS1_18TensorListMetadataILi2EEENS1_21BinaryOpScalarFunctorIaLi2ELi1ELi1EEEJSt4plusIaEaEEEvT_T0_DpT1_)
        .other          _ZN2at6native57_GLOBAL__N__f3eca4a2_24_ForeachBinaryOpScalar_cu_86b9896c25multi_tensor_apply_kernelINS1_18TensorListMetadataILi2EEENS1_21BinaryOpScalarFunctorIaLi2ELi1ELi1EEEJSt4plusIaEaEEEvT_T0_DpT1_,@"STO_CUDA_ENTRY STV_DEFAULT"
_ZN2at6native57_GLOBAL__N__f3eca4a2_24_ForeachBinaryOpScalar_cu_86b9896c25multi_tensor_apply_kernelINS1_18TensorListMetadataILi2EEENS1_21BinaryOpScalarFunctorIaLi2ELi1ELi1EEEJSt4plusIaEaEEEvT_T0_DpT1_:
        /* <DEDUP_REMOVED lines=39> */
[----:B------:R-:W-:Y:S05]  /*0270*/  CALL.REL.NOINC `($__internal_115_$__cuda_sm20_div_u16) ;  /* 0x00000010005c7944 */ /* 0x000fea0003c00000 */
        /* <DEDUP_REMOVED lines=59> */
.L_x_4508:
        /* <DEDUP_REMOVED lines=8> */
[----:B------:R-:W-:Y:S02]  /*06b0*/  IADD3.X R8, PT, PT, RZ, RZ, R3, P4, P5 ;  /* 0x000000ffff087210 */ /* 0x000fe400027ea403 */
[----:B------:R-:W-:Y:S02]  /*06c0*/  ISETP.GE.U32.AND P0, PT, R17, UR32, PT ;  /* 0x0000002011007c0c */ /* 0x000fe4000bf06070 */
[----:B------:R-:W-:Y:S02]  /*06d0*/  PRMT R11, RZ, 0x7610, R11 ;  /* 0x00007610ff0b7816 */ /* 0x000fe4000000000b */
[----:B------:R-:W-:Y:S02]  /*06e0*/  PRMT R10, RZ, 0x7610, R10 ;  /* 0x00007610ff0a7816 */ /* 0x000fe4000000000a */
[----:B------:R-:W-:Y:S02]  /*06f0*/  @!P2 IADD3 R4, P1, PT, R2, UR30, RZ ;  /* 0x0000001e0204ac10 */ /* 0x000fe4000ff3e0ff */
[----:B------:R-:W-:-:S02]  /*0700*/  ISETP.GE.AND.EX P0, PT, R8, UR31, PT, P0 ;  /* 0x0000001f08007c0c */ /* 0x000fc4000bf06300 */
[----:B------:R-:W-:Y:S02]  /*0710*/  @!P3 IADD3 R6, P4, PT, R2, UR10, RZ ;  /* 0x0000000a0206bc10 */ /* 0x000fe4000ff9e0ff */
[C---:B------:R-:W-:Y:S02]  /*0720*/  @!P2 IADD3.X R5, PT, PT, R3.reuse, UR7, RZ, P1, !PT ;  /* 0x000000070305ac10 */ /* 0x040fe40008ffe4ff */
[----:B------:R-:W-:Y:S02]  /*0730*/  @!P3 IADD3.X R7, PT, PT, R3, UR11, RZ, P4, !PT ;  /* 0x0000000b0307bc10 */ /* 0x000fe4000a7fe4ff */
[----:B------:R-:W-:Y:S01]  /*0740*/  IADD3 R0, P4, PT, R17, UR33, RZ ;  /* 0x0000002111007c10 */ /* 0x000fe2000ff9e0ff */
[----:B------:R0:W2:Y:S03]  /*0750*/  @!P2 LDG.E.U8 R11, desc[UR28][R4.64] ;  /* 0x0000001c040ba981 */ /* 0x0000a6000c1e1100 */
[----:B------:R-:W-:Y:S01]  /*0760*/  ISETP.GE.U32.AND P1, PT, R0, UR32, PT ;  /* 0x0000002000007c0c */ /* 0x000fe2000bf26070 */
[----:B------:R1:W3:Y:S01]  /*0770*/  @!P3 LDG.E.U8 R10, desc[UR28][R6.64] ;  /* 0x0000001c060ab981 */ /* 0x0002e2000c1e1100 */
        /* <DEDUP_REMOVED lines=9> */
[----:B------:R3:W5:Y:S01]  /*0810*/  @!P1 LDG.E.U8 R0, desc[UR28][R14.64] ;  /* 0x0000001c0e009981 */ /* 0x000762000c1e1100 */
[----:B------:R-:W1:Y:S01]  /*0820*/  @!P2 LDC.S8 R16, c[0x0][0xfca] ;  /* 0x0003f280ff10ab82 */ /* 0x000e620000000200 */
[C---:B0-----:R-:W-:Y:S01]  /*0830*/  @!P2 IADD3 R4, P4, PT, R2.reuse, UR27, RZ ;  /* 0x0000001b0204ac10 */ /* 0x041fe2000ff9e0ff */
[----:B------:R-:W-:Y:S01]  /*0840*/  IMAD.U32 R20, RZ, RZ, UR33 ;  /* 0x00000021ff147e24 */ /* 0x000fe2000f8e00ff */
[----:B-1----:R-:W-:Y:S02]  /*0850*/  @!P3 IADD3 R6, P5, PT, R2, UR19, RZ ;  /* 0x000000130206bc10 */ /* 0x002fe4000ffbe0ff */
[----:B------:R-:W-:-:S03]  /*0860*/  @!P2 IADD3.X R5, PT, PT, R3, UR8, RZ, P4, !PT ;  /* 0x000000080305ac10 */ /* 0x000fc6000a7fe4ff */
[----:B------:R-:W0:Y:S08]  /*0870*/  @!P3 LDC.S8 R7, c[0x0][0xfca] ;  /* 0x0003f280ff07bb82 */ /* 0x000e300000000200 */
[----:B------:R-:W1:Y:S01]  /*0880*/  @!P0 LDC.S8 R18, c[0x0][0xfca] ;  /* 0x0003f280ff128b82 */ /* 0x000e620000000200 */
[----:B------:R-:W-:Y:S02]  /*0890*/  @!P2 PRMT R16, R16, 0x7710, RZ ;  /* 0x000077101010a816 */ /* 0x000fe400000000ff */
[----:B0-----:R-:W-:-:S02]  /*08a0*/  @!P3 PRMT R19, R7, 0x7710, RZ ;  /* 0x000077100713b816 */ /* 0x001fc400000000ff */
[----:B------:R-:W-:Y:S02]  /*08b0*/  @!P3 IADD3.X R7, PT, PT, R3, UR12, RZ, P5, !PT ;  /* 0x0000000c0307bc10 */ /* 0x000fe4000affe4ff */
[----:B-1----:R-:W-:Y:S01]  /*08c0*/  @!P0 PRMT R18, R18, 0x7710, RZ ;  /* 0x0000771012128816 */ /* 0x002fe200000000ff */
[----:B--2---:R-:W-:Y:S01]  /*08d0*/  @!P2 IMAD.IADD R13, R16, 0x1, R11 ;  /* 0x00000001100da824 */ /* 0x004fe200078e020b */
[----:B------:R-:W-:Y:S01]  /*08e0*/  IADD3 R11, P4, P5, R20, UR33, R17 ;  /* 0x00000021140b7c10 */ /* 0x000fe2000fd9e011 */
[----:B------:R-:W0:Y:S01]  /*08f0*/  @!P1 LDC.S8 R16, c[0x0][0xfca] ;  /* 0x0003f280ff109b82 */ /* 0x000e220000000200 */
[----:B---3--:R-:W-:Y:S02]  /*0900*/  @!P3 IMAD.IADD R15, R19, 0x1, R10 ;  /* 0x00000001130fb824 */ /* 0x008fe400078e020a */
[----:B------:R1:W-:Y:S01]  /*0910*/  @!P2 STG.E.U8 desc[UR28][R4.64], R13 ;  /* 0x0000000d0400a986 */ /* 0x0003e2000c10111c */
[----:B------:R-:W-:Y:S02]  /*0920*/  IADD3.X R14, PT, PT, RZ, RZ, R8, P4, P5 ;  /* 0x000000ffff0e7210 */ /* 0x000fe400027ea408 */
[C---:B------:R-:W-:Y:S01]  /*0930*/  IADD3 R12, P6, PT, R11.reuse, UR33, RZ ;  /* 0x000000210b0c7c10 */ /* 0x040fe2000ffde0ff */
[----:B------:R2:W-:Y:S01]  /*0940*/  @!P3 STG.E.U8 desc[UR28][R6.64], R15 ;  /* 0x0000000f0600b986 */ /* 0x0005e2000c10111c */
[----:B------:R-:W-:-:S02]  /*0950*/  ISETP.GE.U32.AND P2, PT, R11, UR32, PT ;  /* 0x000000200b007c0c */ /* 0x000fc4000bf46070 */
[----:B------:R-:W-:Y:S02]  /*0960*/  @!P0 IADD3 R10, P5, PT, R2, UR42, RZ ;  /* 0x0000002a020a8c10 */ /* 0x000fe4000ffbe0ff */
[----:B------:R-:W-:Y:S02]  /*0970*/  IADD3 R8, P3, P4, R20, UR33, R11 ;  /* 0x0000002114087c10 */ /* 0x000fe4000fc7e00b */
[----:B------:R-:W-:Y:S01]  /*0980*/  @!P0 IADD3.X R11, PT, PT, R3, UR20, RZ, P5, !PT ;  /* 0x00000014030b8c10 */ /* 0x000fe2000affe4ff */
[----:B----4-:R-:W-:Y:S01]  /*0990*/  @!P0 IMAD.IADD R9, R18, 0x1, R9 ;  /* 0x0000000112098824 */ /* 0x010fe200078e0209 */
[----:B------:R-:W-:Y:S02]  /*09a0*/  ISETP.GE.AND.EX P2, PT, R14, UR31, PT, P2 ;  /* 0x0000001f0e007c0c */ /* 0x000fe4000bf46320 */
[--C-:B-1----:R-:W-:Y:S01]  /*09b0*/  IADD3.X R5, PT, PT, RZ, RZ, R14.reuse, P3, P4 ;  /* 0x000000ffff057210 */ /* 0x102fe20001fe840e */
[----:B--2---:R-:W-:Y:S01]  /*09c0*/  IMAD.X R6, RZ, RZ, R14, P6 ;  /* 0x000000ffff067224 */ /* 0x004fe200030e060e */
[----:B------:R-:W-:Y:S01]  /*09d0*/  ISETP.GE.U32.AND P5, PT, R12, UR32, PT ;  /* 0x000000200c007c0c */ /* 0x000fe2000bfa6070 */
[----:B------:R1:W-:Y:S01]  /*09e0*/  @!P0 STG.E.U8 desc[UR28][R10.64], R9 ;  /* 0x000000090a008986 */ /* 0x0003e2000c10111c */
[----:B------:R-:W-:-:S02]  /*09f0*/  IADD3 R4, P6, PT, R8, UR33, RZ ;  /* 0x0000002108047c10 */ /* 0x000fc4000ffde0ff */
[----:B------:R-:W-:Y:S02]  /*0a00*/  ISETP.GE.U32.AND P3, PT, R8, UR32, PT ;  /* 0x0000002008007c0c */ /* 0x000fe4000bf66070 */
[----:B------:R-:W-:Y:S02]  /*0a10*/  ISETP.GE.AND.EX P5, PT, R6, UR31, PT, P5 ;  /* 0x0000001f06007c0c */ /* 0x000fe4000bfa6350 */
[----:B------:R-:W-:Y:S01]  /*0a20*/  ISETP.GE.AND.EX P3, PT, R5, UR31, PT, P3 ;  /* 0x0000001f05007c0c */ /* 0x000fe2000bf66330 */
[----:B------:R-:W-:Y:S01]  /*0a30*/  IMAD.X R5, RZ, RZ, R5, P6 ;  /* 0x000000ffff057224 */ /* 0x000fe200030e0605 */
[----:B------:R-:W-:Y:S02]  /*0a40*/  ISETP.GE.U32.AND P4, PT, R4, UR32, PT ;  /* 0x0000002004007c0c */ /* 0x000fe4000bf86070 */
[----:B0-----:R-:W-:Y:S02]  /*0a50*/  @!P1 PRMT R15, R16, 0x7710, RZ ;  /* 0x00007710100f9816 */ /* 0x001fe400000000ff */
[----:B------:R-:W-:-:S02]  /*0a60*/  ISETP.GE.AND.EX P4, PT, R5, UR31, PT, P4 ;  /* 0x0000001f05007c0c */ /* 0x000fc4000bf86340 */
[C---:B------:R-:W-:Y:S01]  /*0a70*/  @!P2 IADD3 R6, P0, PT, R2.reuse, UR45, RZ ;  /* 0x0000002d0206ac10 */ /* 0x040fe2000ff1e0ff */
[--C-:B-----5:R-:W-:Y:S01]  /*0a80*/  @!P1 IMAD.IADD R15, R15, 0x1, R0.reuse ;  /* 0x000000010f0f9824 */ /* 0x120fe200078e0200 */
[C---:B------:R-:W-:Y:S02]  /*0a90*/  @!P1 IADD3 R4, P6, PT, R2.reuse, UR39, RZ ;  /* 0x0000002702049c10 */ /* 0x040fe4000ffde0ff */
[C---:B------:R-:W-:Y:S02]  /*0aa0*/  @!P2 IADD3.X R7, PT, PT, R3.reuse, UR46, RZ, P0, !PT ;  /* 0x0000002e0307ac10 */ /* 0x040fe400087fe4ff */
[----:B------:R-:W-:Y:S02]  /*0ab0*/  @!P1 IADD3.X R5, PT, PT, R3, UR22, RZ, P6, !PT ;  /* 0x0000001603059c10 */ /* 0x000fe4000b7fe4ff */
[----:B------:R-:W-:Y:S02]  /*0ac0*/  @!P5 IADD3 R8, P0, PT, R2, UR38, RZ ;  /* 0x000000260208dc10 */ /* 0x000fe4000ff1e0ff */
[----:B------:R-:W-:Y:S01]  /*0ad0*/  PRMT R0, RZ, 0x7610, R0 ;  /* 0x00007610ff007816 */ /* 0x000fe20000000000 */
[----:B------:R0:W-:Y:S01]  /*0ae0*/  @!P1 STG.E.U8 desc[UR28][R4.64], R15 ;  /* 0x0000000f04009986 */ /* 0x0001e2000c10111c */
[----:B------:R-:W-:-:S02]  /*0af0*/  PRMT R14, RZ, 0x7610, R14 ;  /* 0x00007610ff0e7816 */ /* 0x000fc4000000000e */
[C---:B-1----:R-:W-:Y:S02]  /*0b00*/  @!P5 IADD3.X R9, PT, PT, R3.reuse, UR23, RZ, P0, !PT ;  /* 0x000000170309dc10 */ /* 0x042fe400087fe4ff */
[C---:B------:R-:W-:Y:S01]  /*0b10*/  @!P3 IADD3 R10, P0, PT, R2.reuse, UR36, RZ ;  /* 0x00000024020abc10 */ /* 0x040fe2000ff1e0ff */
[----:B------:R1:W2:Y:S01]  /*0b20*/  @!P2 LDG.E.U8 R0, desc[UR28][R6.64] ;  /* 0x0000001c0600a981 */ /* 0x0002a2000c1e1100 */
[----:B------:R-:W-:Y:S02]  /*0b30*/  @!P4 IADD3 R12, P1, PT, R2, UR34, RZ ;  /* 0x00000022020ccc10 */ /* 0x000fe4000ff3e0ff */
[----:B------:R-:W-:Y:S01]  /*0b40*/  PRMT R16, RZ, 0x7610, R16 ;  /* 0x00007610ff107816 */ /* 0x000fe20000000010 */
[----:B------:R3:W4:Y:S01]  /*0b50*/  @!P5 LDG.E.U8 R14, desc[UR28][R8.64] ;  /* 0x0000001c080ed981 */ /* 0x000722000c1e1100 */
[----:B------:R-:W-:Y:S02]  /*0b60*/  @!P3 IADD3.X R11, PT, PT, R3, UR17, RZ, P0, !PT ;  /* 0x00000011030bbc10 */ /* 0x000fe400087fe4ff */
[----:B------:R-:W-:-:S02]  /*0b70*/  PRMT R17, RZ, 0x7610, R17 ;  /* 0x00007610ff117816 */ /* 0x000fc40000000011 */
[C---:B------:R-:W-:Y:S01]  /*0b80*/  @!P4 IADD3.X R13, PT, PT, R3.reuse, UR15, RZ, P1, !PT ;  /* 0x0000000f030dcc10 */ /* 0x040fe20008ffe4ff */
[----:B------:R-:W5:Y:S04]  /*0b90*/  @!P3 LDG.E.U8 R16, desc[UR28][R10.64] ;  /* 0x0000001c0a10b981 */ /* 0x000f68000c1e1100 */
[----:B------:R4:W5:Y:S01]  /*0ba0*/  @!P4 LDG.E.U8 R17, desc[UR28][R12.64] ;  /* 0x0000001c0c11c981 */ /* 0x000962000c1e1100 */
[----:B0-----:R-:W0:Y:S01]  /*0bb0*/  @!P2 LDC.S8 R4, c[0x0][0xfca] ;  /* 0x0003f280ff04ab82 */ /* 0x001e220000000200 */
[C---:B-1----:R-:W-:Y:S01]  /*0bc0*/  @!P2 IADD3 R6, P0, PT, R2.reuse, UR25, RZ ;  /* 0x000000190206ac10 */ /* 0x042fe2000ff1e0ff */
[----:B------:R-:W-:Y:S01]  /*0bd0*/  UIADD3 UR24, UP0, UPT, UR24, -0x2, URZ ;  /* 0xfffffffe18187890 */ /* 0x000fe2000ff1e0ff */
[----:B---3--:R-:W-:Y:S01]  /*0be0*/  @!P3 IADD3 R8, P1, PT, R2, UR35, RZ ;  /* 0x000000230208bc10 */ /* 0x008fe2000ff3e0ff */
[----:B------:R-:W-:Y:S01]  /*0bf0*/  UIMAD.WIDE.U32 UR4, UR33, 0x8, UR4 ;  /* 0x00000008210478a5 */ /* 0x000fe2000f8e0004 */
[----:B------:R-:W-:Y:S01]  /*0c00*/  @!P2 IADD3.X R7, PT, PT, R3, UR26, RZ, P0, !PT ;  /* 0x0000001a0307ac10 */ /* 0x000fe200087fe4ff */
[----:B------:R-:W-:-:S02]  /*0c10*/  UIADD3.X UR6, UPT, UPT, UR6, -0x1, URZ, UP0, !UPT ;  /* 0xffffffff06067890 */ /* 0x000fc400087fe4ff */
[----:B------:R-:W1:Y:S01]  /*0c20*/  @!P5 LDC.S8 R5, c[0x0][0xfca] ;  /* 0x0003f280ff05db82 */ /* 0x000e620000000200 */
[----:B------:R-:W-:-:S04]  /*0c30*/  UISETP.NE.U32.AND UP0, UPT, UR24, URZ, UPT ;  /* 0x000000ff1800728c */ /* 0x000fc8000bf05070 */
[----:B------:R-:W-:-:S03]  /*0c40*/  UISETP.NE.AND.EX UP0, UPT, UR6, URZ, UPT, UP0 ;  /* 0x000000ff0600728c */ /* 0x000fc6000bf05300 */
[----:B------:R-:W3:Y:S08]  /*0c50*/  @!P3 LDC.S8 R18, c[0x0][0xfca] ;  /* 0x0003f280ff12bb82 */ /* 0x000ef00000000200 */
[----:B------:R-:W2:Y:S01]  /*0c60*/  @!P4 LDC.S8 R9, c[0x0][0xfca] ;  /* 0x0003f280ff09cb82 */ /* 0x000ea20000000200 */
[----:B0-----:R-:W-:Y:S02]  /*0c70*/  @!P2 PRMT R15, R4, 0x7710, RZ ;  /* 0x00007710040fa816 */ /* 0x001fe400000000ff */
[----:B------:R-:W-:-:S02]  /*0c80*/  @!P5 IADD3 R4, P0, PT, R2, UR37, RZ ;  /* 0x000000250204dc10 */ /* 0x000fc4000ff1e0ff */
[----:B-1----:R-:W-:Y:S02]  /*0c90*/  @!P5 PRMT R5, R5, 0x7710, RZ ;  /* 0x000077100505d816 */ /* 0x002fe400000000ff */
[----:B---3--:R-:W-:Y:S01]  /*0ca0*/  @!P3 PRMT R19, R18, 0x7710, RZ ;  /* 0x000077101213b816 */ /* 0x008fe200000000ff */
[----:B--2---:R-:W-:Y:S01]  /*0cb0*/  @!P2 IMAD.IADD R15, R15, 0x1, R0 ;  /* 0x000000010f0fa824 */ /* 0x004fe200078e0200 */
[----:B------:R-:W-:Y:S02]  /*0cc0*/  @!P4 PRMT R0, R9, 0x7710, RZ ;  /* 0x000077100900c816 */ /* 0x000fe400000000ff */
[----:B------:R-:W-:Y:S01]  /*0cd0*/  @!P3 IADD3.X R9, PT, PT, R3, UR14, RZ, P1, !PT ;  /* 0x0000000e0309bc10 */ /* 0x000fe20008ffe4ff */
[----:B----4-:R-:W-:Y:S01]  /*0ce0*/  @!P5 IMAD.IADD R13, R5, 0x1, R14 ;  /* 0x00000001050dd824 */ /* 0x010fe200078e020e */
[----:B------:R-:W-:Y:S01]  /*0cf0*/  @!P5 IADD3.X R5, PT, PT, R3, UR16, RZ, P0, !PT ;  /* 0x000000100305dc10 */ /* 0x000fe200087fe4ff */
[----:B------:R0:W-:Y:S01]  /*0d00*/  @!P2 STG.E.U8 desc[UR28][R6.64], R15 ;  /* 0x0000000f0600a986 */ /* 0x0001e2000c10111c */
[----:B------:R-:W-:Y:S01]  /*0d10*/  @!P4 IADD3 R10, P0, PT, R2, UR21, RZ ;  /* 0x00000015020acc10 */ /* 0x000fe2000ff1e0ff */
[----:B-----5:R-:W-:-:S03]  /*0d20*/  @!P3 IMAD.IADD R19, R19, 0x1, R16 ;  /* 0x000000011313b824 */ /* 0x020fc600078e0210 */
[----:B------:R-:W-:Y:S01]  /*0d30*/  @!P4 IADD3.X R11, PT, PT, R3, UR13, RZ, P0, !PT ;  /* 0x0000000d030bcc10 */ /* 0x000fe200087fe4ff */
[----:B------:R1:W-:Y:S01]  /*0d40*/  @!P5 STG.E.U8 desc[UR28][R4.64], R13 ;  /* 0x0000000d0400d986 */ /* 0x0003e2000c10111c */
[----:B------:R-:W-:-:S03]  /*0d50*/  @!P4 IMAD.IADD R17, R0, 0x1, R17 ;  /* 0x000000010011c824 */ /* 0x000fc600078e0211 */
[----:B------:R1:W-:Y:S01]  /*0d60*/  @!P3 STG.E.U8 desc[UR28][R8.64], R19 ;  /* 0x000000130800b986 */ /* 0x0003e2000c10111c */
[----:B0-----:R-:W-:-:S03]  /*0d70*/  IMAD.U32 R7, RZ, RZ, UR33 ;  /* 0x00000021ff077e24 */ /* 0x001fc6000f8e00ff */
[----:B------:R1:W-:Y:S01]  /*0d80*/  @!P4 STG.E.U8 desc[UR28][R10.64], R17 ;  /* 0x000000110a00c986 */ /* 0x0003e2000c10111c */
[----:B------:R-:W-:Y:S01]  /*0d90*/  IMAD.WIDE.U32 R2, R7, 0x8, R2 ;  /* 0x0000000807027825 */ /* 0x000fe200078e0002 */
[----:B------:R-:W-:Y:S06]  /*0da0*/  BRA.U UP0, `(.L_x_4508) ;  /* 0xfffffff900207547 */ /* 0x000fec000b83ffff */
.L_x_4507:
[----:B------:R-:W-:-:S04]  /*0db0*/  ULOP3.LUT UR6, UR9, 0x1, URZ, 0xc0, !UPT ;  /* 0x0000000109067892 */ /* 0x000fc8000f8ec0ff */
[----:B------:R-:W-:-:S06]  /*0dc0*/  UISETP.NE.U32.AND UP0, UPT, UR6, 0x1, UPT ;  /* 0x000000010600788c */ /* 0x000fcc000bf05070 */
[----:B------:R-:W-:-:S13]  /*0dd0*/  PLOP3.LUT P0, PT, PT, PT, UP0, 0x80, 0x8 ;  /* 0x000000000008781c */ /* 0x000fda0003f0f008 */
[----:B------:R-:W-:Y:S05]  /*0de0*/  @!P0 EXIT ;  /* 0x000000000000894d */ /* 0x000fea0003800000 */
[----:B------:R-:W0:Y:S01]  /*0df0*/  S2R R2, SR_TID.X ;  /* 0x0000000000027919 */ /* 0x000e220000002100 */
[----:B------:R-:W2:Y:S01]  /*0e00*/  LDCU UR6, c[0x0][0x360] ;  /* 0x00006c00ff0677ac */ /* 0x000ea20008000800 */
[----:B------:R-:W-:Y:S02]  /*0e10*/  PRMT R12, RZ, 0x7610, R12 ;  /* 0x00007610ff0c7816 */ /* 0x000fe4000000000c */
[----:B-1----:R-:W-:Y:S02]  /*0e20*/  PRMT R13, RZ, 0x7610, R13 ;  /* 0x00007610ff0d7816 */ /* 0x002fe4000000000d */
        /* <DEDUP_REMOVED lines=27> */
[----:B------:R-:W4:Y:S01]  /*0fe0*/  @!P2 LDG.E.U8 R14, desc[UR28][R8.64] ;  /* 0x0000001c080ea981 */ /* 0x000f22000c1e1100 */
[----:B------:R-:W-:-:S05]  /*0ff0*/  @!P3 IADD3.X R11, PT, PT, R18, UR7, RZ, P4, !PT ;  /* 0x00000007120bbc10 */ /* 0x000fca000a7fe4ff */
[----:B------:R-:W5:Y:S01]  /*1000*/  @!P3 LDG.E.U8 R15, desc[UR28][R10.64] ;  /* 0x0000001c0a0fb981 */ /* 0x000f62000c1e1100 */
[----:B------:R-:W1:Y:S01]  /*1010*/  LDCU.S8 UR4, c[0x0][0xfca] ;  /* 0x0001f940ff0477ac */ /* 0x000e620008000200 */
[----:B------:R-:W-:-:S04]  /*1020*/  @!P0 IADD3 R2, P4, PT, R2, UR27, RZ ;  /* 0x0000001b02028c10 */ /* 0x000fc8000ff9e0ff */
[----:B------:R-:W-:Y:S02]  /*1030*/  @!P0 IADD3.X R3, PT, PT, R3, UR8, RZ, P4, !PT ;  /* 0x0000000803038c10 */ /* 0x000fe4000a7fe4ff */
[----:B0-----:R-:W-:-:S04]  /*1040*/  @!P1 IADD3 R4, P4, PT, R16, UR27, RZ ;  /* 0x0000001b10049c10 */ /* 0x001fc8000ff9e0ff */
[----:B------:R-:W-:Y:S02]  /*1050*/  @!P1 IADD3.X R5, PT, PT, R20, UR8, RZ, P4, !PT ;  /* 0x0000000814059c10 */ /* 0x000fe4000a7fe4ff */
[----:B-1----:R-:W-:Y:S01]  /*1060*/  @!P2 IADD3 R6, P4, PT, R17, UR27, RZ ;  /* 0x0000001b1106ac10 */ /* 0x002fe2000ff9e0ff */
[----:B------:R-:W-:-:S03]  /*1070*/  UPRMT UR4, UR4, 0x7710, URZ ;  /* 0x0000771004047896 */ /* 0x000fc600080000ff */
[----:B------:R-:W-:-:S03]  /*1080*/  @!P2 IADD3.X R7, PT, PT, R21, UR8, RZ, P4, !PT ;  /* 0x000000081507ac10 */ /* 0x000fc6000a7fe4ff */
[----:B--2---:R-:W-:Y:S02]  /*1090*/  VIADD R19, R12, UR4 ;  /* 0x000000040c137c36 */ /* 0x004fe40008000000 */
[----:B---3--:R-:W-:-:S03]  /*10a0*/  VIADD R13, R13, UR4 ;  /* 0x000000040d0d7c36 */ /* 0x008fc60008000000 */
[----:B------:R0:W-:Y:S01]  /*10b0*/  @!P0 STG.E.U8 desc[UR28][R2.64], R19 ;  /* 0x0000001302008986 */ /* 0x0001e2000c10111c */
[----:B----4-:R-:W-:-:S03]  /*10c0*/  VIADD R9, R14, UR4 ;  /* 0x000000040e097c36 */ /* 0x010fc60008000000 */
[----:B------:R0:W-:Y:S04]  /*10d0*/  @!P1 STG.E.U8 desc[UR28][R4.64], R13 ;  /* 0x0000000d04009986 */ /* 0x0001e8000c10111c */
[----:B------:R0:W-:Y:S01]  /*10e0*/  @!P2 STG.E.U8 desc[UR28][R6.64], R9 ;  /* 0x000000090600a986 */ /* 0x0001e2000c10111c */
[----:B-----5:R-:W-:Y:S01]  /*10f0*/  VIADD R15, R15, UR4 ;  /* 0x000000040f0f7c36 */ /* 0x020fe20008000000 */
[----:B------:R-:W-:Y:S06]  /*1100*/  @P3 EXIT ;  /* 0x000000000000394d */ /* 0x000fec0003800000 */
[----:B0-----:R-:W-:-:S04]  /*1110*/  IADD3 R2, P0, PT, R0, UR27, RZ ;  /* 0x0000001b00027c10 */ /* 0x001fc8000ff1e0ff */
[----:B------:R-:W-:-:S05]  /*1120*/  IADD3.X R3, PT, PT, R18, UR8, RZ, P0, !PT ;  /* 0x0000000812037c10 */ /* 0x000fca00087fe4ff */
[----:B------:R-:W-:Y:S01]  /*1130*/  STG.E.U8 desc[UR28][R2.64], R15 ;  /* 0x0000000f02007986 */ /* 0x000fe2000c10111c */
[----:B------:R-:W-:Y:S05]  /*1140*/  EXIT ;  /* 0x000000000000794d */ /* 0x000fea0003800000 */
.L_x_4506:
        /* <DEDUP_REMOVED lines=9> */
.L_x_4509:
        /* <DEDUP_REMOVED lines=19> */
[----:B-1----:R-:W-:Y:S02]  /*1310*/  IADD3 R9, P0, PT, R9, UR6, RZ ;  /* 0x0000000609097c10 */ /* 0x002fe4000ff1e0ff */
        /* <DEDUP_REMOVED lines=13> */
        .weak           $__internal_115_$__cuda_sm20_div_u16
        .type           $__internal_115_$__cuda_sm20_div_u16,@function
        .size           $__internal_115_$__cuda_sm20_div_u16,(.L_x_4838 - $__internal_115_$__cuda_sm20_div_u16)
$__internal_115_$__cuda_sm20_div_u16:
        /* <DEDUP_REMOVED lines=19> */
[----:B------:R-:W-:Y:S05]  /*1520*/  RET.REL.NODEC R2 `(_ZN2at6native57_GLOBAL__N__f3eca4a2_24_ForeachBinaryOpScalar_cu_86b9896c25multi_tensor_apply_kernelINS1_18TensorListMetadataILi2EEENS1_21BinaryOpScalarFunctorIaLi2ELi1ELi1EEEJSt4plusIaEaEEEvT_T0_DpT1_) ;  /* 0xffffffe802b47950 */ /* 0x000fea0003c3ffff */
.L_x_4510:
        /* <DEDUP_REMOVED lines=13> */
.L_x_4838:


//--------------------- .text._ZN2at6native57_GLOBAL__N__f3eca4a2_24_ForeachBinaryOpScalar_cu_86b9896c25multi_tensor_apply_kernelINS1_18TensorListMetadataILi2EEENS1_21BinaryOpScalarFunctorIhLi2ELi1ELi1EEEJSt4plusIhEhEEEvT_T0_DpT1_ --------------------------
	.section	.text._ZN2at6native57_GLOBAL__N__f3eca4a2_24_ForeachBinaryOpScalar_cu_86b9896c25multi_tensor_apply_kernelINS1_18TensorListMetadataILi2EEENS1_21BinaryOpScalarFunctorIhLi2ELi1ELi1EEEJSt4plusIhEhEEEvT_T0_DpT1_,"ax",@progbits
	.align	128
.text._ZN2at6native57_GLOBAL__N__f3eca4a2_24_ForeachBinaryOpScalar_cu_86b9896c25multi_tensor_apply_kernelINS1_18TensorListMetadataILi2EEENS1_21BinaryOpScalarFunctorIhLi2ELi1ELi1EEEJSt4plusIhEhEEEvT_T0_DpT1_:
        .type           _ZN2at6native57_GLOBAL__N__f3eca4a2_24_ForeachBinaryOpScalar_cu_86b9896c25multi_tensor_apply_kernelINS1_18TensorListMetadataILi2EEENS1_21BinaryOpScalarFunctorIhLi2ELi1ELi1EEEJSt4plusIhEhEEEvT_T0_DpT1_,@function
        .size           _ZN2at6native57_GLOBAL__N__f3eca4a2_24_ForeachBinaryOpScalar_cu_86b9896c25multi_tensor_apply_kernelINS1_18TensorListMetadataILi2EEENS1_21BinaryOpScalarFunctorIhLi2ELi1ELi1EEEJSt4plusIhEhEEEvT_T0_DpT1_,(.L_x_4840 - _ZN2at6native57_GLOBAL__N__f3eca4a2_24_ForeachBinaryOpScalar_cu_86b9896c25multi_tensor_apply_kernelINS1_18TensorListMetadataILi2EEENS1_21BinaryOpScalarFunctorIhLi2ELi1ELi1EEEJSt4plusIhEhEEEvT_T0_DpT1_)
        .other          _ZN2at6native57_GLOBAL__N__f3eca4a2_24_ForeachBinaryOpScalar_cu_86b9896c25multi_tensor_apply_kernelINS1_18TensorListMetadataILi2EEENS1_21BinaryOpScalarFunctorIhLi2ELi1ELi1EEEJSt4plusIhEhEEEvT_T0_DpT1_,@"STO_CUDA_ENTRY STV_DEFAULT"
_ZN2at6native57_GLOBAL__N__f3eca4a2_24_ForeachBinaryOpScalar_cu_86b9896c25multi_tensor_apply_kernelINS1_18TensorListMetadataILi2EEENS1_21BinaryOpScalarFunctorIhLi2ELi1ELi1EEEJSt4plusIhEhEEEvT_T0_DpT1_:
        /* <DEDUP_REMOVED lines=39> */
[----:B------:R-:W-:Y:S05]  /*0270*/  CALL.REL.NOINC `($__internal_116_$__cuda_sm20_div_u16) ;  /* 0x0000001000387944 */ /* 0x000fea0003c00000 */
        /* <DEDUP_REMOVED lines=59> */
.L_x_4513:
[C---:B------:R-:W-:Y:S01]  /*0630*/  ISETP.GE.U32.AND P3, PT, R2.reuse, UR32, PT ;  /* 0x0000002002007c0c */ /* 0x040fe2000bf66070 */
[----:B------:R-:W-:Y:S01]  /*0640*/  IMAD.U32 R5, RZ, RZ, UR33 ;  /* 0x00000021ff057e24 */ /* 0x000fe2000f8e00ff */
        /* <DEDUP_REMOVED lines=11> */
[----:B------:R0:W2:Y:S01]  /*0700*/  @!P3 LDG.E.U8 R14, desc[UR28][R4.64] ;  /* 0x0000001c040eb981 */ /* 0x0000a2000c1e1100 */
[----:B-1----:R-:W-:Y:S02]  /*0710*/  @!P1 IADD3 R6, P2, PT, R2, UR8, RZ ;  /* 0x0000000802069c10 */ /* 0x002fe4000ff5e0ff */
[----:B------:R-:W-:Y:S02]  /*0720*/  IADD3 R0, P4, PT, R16, UR33, RZ ;  /* 0x0000002110007c10 */ /* 0x000fe4000ff9e0ff */
[----:B------:R-:W-:-:S02]  /*0730*/  ISETP.GE.AND.EX P0, PT, R17, UR31, PT, P0 ;  /* 0x0000001f11007c0c */ /* 0x000fc4000bf06300 */
[----:B------:R-:W-:Y:S02]  /*0740*/  @!P1 IADD3.X R7, PT, PT, R3, UR9, RZ, P2, !PT ;  /* 0x0000000903079c10 */ /* 0x000fe400097fe4ff */
[----:B------:R-:W-:Y:S02]  /*0750*/  PRMT R15, RZ, 0x7610, R15 ;  /* 0x00007610ff0f7816 */ /* 0x000fe4000000000f */
[----:B------:R-:W-:Y:S01]  /*0760*/  ISETP.GE.U32.AND P2, PT, R0, UR32, PT ;  /* 0x0000002000007c0c */ /* 0x000fe2000bf46070 */
[----:B------:R-:W-:-:S03]  /*0770*/  IMAD.X R0, RZ, RZ, R17, P4 ;  /* 0x000000ffff007224 */ /* 0x000fc600020e0611 */
[----:B------:R1:W3:Y:S02]  /*0780*/  @!P1 LDG.E.U8 R15, desc[UR28][R6.64] ;  /* 0x0000001c060f9981 */ /* 0x0002e4000c1e1100 */
[----:B------:R-:W-:Y:S02]  /*0790*/  ISETP.GE.AND.EX P2, PT, R0, UR31, PT, P2 ;  /* 0x0000001f00007c0c */ /* 0x000fe4000bf46320 */
[----:B------:R-:W-:Y:S02]  /*07a0*/  @!P0 IADD3 R8, P4, PT, R2, UR43, RZ ;  /* 0x0000002b02088c10 */ /* 0x000fe4000ff9e0ff */
[----:B0-----:R-:W-:Y:S02]  /*07b0*/  PRMT R4, RZ, 0x7610, R4 ;  /* 0x00007610ff047816 */ /* 0x001fe40000000004 */
[----:B------:R-:W-:Y:S02]  /*07c0*/  @!P0 IADD3.X R9, PT, PT, R3, UR44, RZ, P4, !PT ;  /* 0x0000002c03098c10 */ /* 0x000fe4000a7fe4ff */
[----:B------:R-:W-:-:S03]  /*07d0*/  PRMT R0, RZ, 0x7610, R0 ;  /* 0x00007610ff007816 */ /* 0x000fc60000000000 */
[----:B------:R-:W4:Y:S02]  /*07e0*/  @!P0 LDG.E.U8 R4, desc[UR28][R8.64] ;  /* 0x0000001c08048981 */ /* 0x000f24000c1e1100 */
[----:B------:R-:W-:-:S04]  /*07f0*/  @!P2 IADD3 R10, P4, PT, R2, UR40, RZ ;  /* 0x00000028020aac10 */ /* 0x000fc8000ff9e0ff */
[----:B------:R-:W-:-:S05]  /*0800*/  @!P2 IADD3.X R11, PT, PT, R3, UR41, RZ, P4, !PT ;  /* 0x00000029030bac10 */ /* 0x000fca000a7fe4ff */
[----:B------:R0:W5:Y:S01]  /*0810*/  @!P2 LDG.E.U8 R0, desc[UR28][R10.64] ;  /* 0x0000001c0a00a981 */ /* 0x000162000c1e1100 */
[----:B------:R-:W2:Y:S08]  /*0820*/  @!P3 LDC.U8 R5, c[0x0][0xfca] ;  /* 0x0003f280ff05bb82 */ /* 0x000eb00000000000 */
[----:B------:R-:W3:Y:S01]  /*0830*/  @!P1 LDC.U8 R18, c[0x0][0xfca] ;  /* 0x0003f280ff129b82 */ /* 0x000ee20000000000 */
[----:B------:R-:W-:Y:S01]  /*0840*/  @!P3 IADD3 R12, P4, PT, R2, UR27, RZ ;  /* 0x0000001b020cbc10 */ /* 0x000fe2000ff9e0ff */
[----:B-1----:R-:W-:-:S03]  /*0850*/  IMAD.U32 R7, RZ, RZ, UR33 ;  /* 0x00000021ff077e24 */ /* 0x002fc6000f8e00ff */
[----:B------:R-:W-:-:S03]  /*0860*/  @!P3 IADD3.X R13, PT, PT, R3, UR10, RZ, P4, !PT ;  /* 0x0000000a030dbc10 */ /* 0x000fc6000a7fe4ff */
[----:B------:R-:W4:Y:S01]  /*0870*/  @!P0 LDC.U8 R19, c[0x0][0xfca] ;  /* 0x0003f280ff138b82 */ /* 0x000f220000000000 */
[----:B0-----:R-:W-:Y:S02]  /*0880*/  IMAD.U32 R11, RZ, RZ, UR33 ;  /* 0x00000021ff0b7e24 */ /* 0x001fe4000f8e00ff */
[----:B--2---:R-:W-:Y:S01]  /*0890*/  @!P3 IMAD.IADD R5, R5, 0x1, R14 ;  /* 0x000000010505b824 */ /* 0x004fe200078e020e */
[----:B------:R-:W-:-:S04]  /*08a0*/  IADD3 R14, P4, P5, R7, UR33, R16 ;  /* 0x00000021070e7c10 */ /* 0x000fc8000fd9e010 */
[----:B------:R0:W-:Y:S01]  /*08b0*/  @!P3 STG.E.U8 desc[UR28][R12.64], R5 ;  /* 0x000000050c00b986 */ /* 0x0001e2000c10111c */
[----:B------:R-:W-:Y:S02]  /*08c0*/  @!P1 IADD3 R6, P3, PT, R2, UR19, RZ ;  /* 0x0000001302069c10 */ /* 0x000fe4000ff7e0ff */
[----:B------:R-:W-:Y:S02]  /*08d0*/  IADD3.X R9, PT, PT, RZ, RZ, R17, P4, P5 ;  /* 0x000000ffff097210 */ /* 0x000fe400027ea411 */
[----:B------:R-:W5:Y:S01]  /*08e0*/  @!P2 LDC.U8 R17, c[0x0][0xfca] ;  /* 0x0003f280ff11ab82 */ /* 0x000f620000000000 */
[----:B------:R-:W-:Y:S02]  /*08f0*/  @!P1 IADD3.X R7, PT, PT, R3, UR12, RZ, P3, !PT ;  /* 0x0000000c03079c10 */ /* 0x000fe40009ffe4ff */
[----:B------:R-:W-:Y:S01]  /*0900*/  IADD3 R8, P5, PT, R14, UR33, RZ ;  /* 0x000000210e087c10 */ /* 0x000fe2000ffbe0ff */
[----:B---3--:R-:W-:Y:S01]  /*0910*/  @!P1 IMAD.IADD R15, R18, 0x1, R15 ;  /* 0x00000001120f9824 */ /* 0x008fe200078e020f */
[----:B------:R-:W-:-:S02]  /*0920*/  IADD3 R10, P4, P6, R11, UR33, R14 ;  /* 0x000000210b0a7c10 */ /* 0x000fc4000fe9e00e */
[----:B------:R-:W-:Y:S02]  /*0930*/  ISETP.GE.U32.AND P3, PT, R14, UR32, PT ;  /* 0x000000200e007c0c */ /* 0x000fe4000bf66070 */
[----:B------:R4:W-:Y:S01]  /*0940*/  @!P1 STG.E.U8 desc[UR28][R6.64], R15 ;  /* 0x0000000f06009986 */ /* 0x0009e2000c10111c */
[----:B------:R-:W-:Y:S02]  /*0950*/  ISETP.GE.U32.AND P1, PT, R8, UR32, PT ;  /* 0x0000002008007c0c */ /* 0x000fe4000bf26070 */
[--C-:B------:R-:W-:Y:S01]  /*0960*/  IADD3.X R11, PT, PT, RZ, RZ, R9.reuse, P4, P6 ;  /* 0x000000ffff0b7210 */ /* 0x100fe200027ec409 */
[----:B0-----:R-:W-:Y:S01]  /*0970*/  IMAD.X R12, RZ, RZ, R9, P5 ;  /* 0x000000ffff0c7224 */ /* 0x001fe200028e0609 */
[----:B------:R-:W-:Y:S02]  /*0980*/  @!P0 IADD3 R8, P4, PT, R2, UR42, RZ ;  /* 0x0000002a02088c10 */ /* 0x000fe4000ff9e0ff */
[----:B------:R-:W-:Y:S02]  /*0990*/  ISETP.GE.AND.EX P3, PT, R9, UR31, PT, P3 ;  /* 0x0000001f09007c0c */ /* 0x000fe4000bf66330 */
[----:B------:R-:W-:-:S02]  /*09a0*/  IADD3 R5, P6, PT, R10, UR33, RZ ;  /* 0x000000210a057c10 */ /* 0x000fc4000ffde0ff */
[----:B------:R-:W-:Y:S02]  /*09b0*/  @!P0 IADD3.X R9, PT, PT, R3, UR20, RZ, P4, !PT ;  /* 0x0000001403098c10 */ /* 0x000fe4000a7fe4ff */
[----:B------:R-:W-:Y:S01]  /*09c0*/  ISETP.GE.U32.AND P4, PT, R5, UR32, PT ;  /* 0x0000002005007c0c */ /* 0x000fe2000bf86070 */
[----:B------:R-:W-:Y:S01]  /*09d0*/  IMAD.X R5, RZ, RZ, R11, P6 ;  /* 0x000000ffff057224 */ /* 0x000fe200030e060b */
[----:B------:R-:W-:Y:S02]  /*09e0*/  ISETP.GE.U32.AND P5, PT, R10, UR32, PT ;  /* 0x000000200a007c0c */ /* 0x000fe4000bfa6070 */
[----:B------:R-:W-:Y:S01]  /*09f0*/  ISETP.GE.AND.EX P1, PT, R12, UR31, PT, P1 ;  /* 0x0000001f0c007c0c */ /* 0x000fe2000bf26310 */
[----:B----4-:R-:W-:Y:S01]  /*0a00*/  @!P0 IMAD.IADD R15, R19, 0x1, R4 ;  /* 0x00000001130f8824 */ /* 0x010fe200078e0204 */
[----:B------:R-:W-:Y:S02]  /*0a10*/  ISETP.GE.AND.EX P5, PT, R11, UR31, PT, P5 ;  /* 0x0000001f0b007c0c */ /* 0x000fe4000bfa6350 */
[----:B------:R-:W-:-:S02]  /*0a20*/  ISETP.GE.AND.EX P4, PT, R5, UR31, PT, P4 ;  /* 0x0000001f05007c0c */ /* 0x000fc4000bf86340 */
[C---:B------:R-:W-:Y:S01]  /*0a30*/  @!P2 IADD3 R4, P6, PT, R2.reuse, UR39, RZ ;  /* 0x000000270204ac10 */ /* 0x040fe2000ffde0ff */
[----:B------:R0:W-:Y:S01]  /*0a40*/  @!P0 STG.E.U8 desc[UR28][R8.64], R15 ;  /* 0x0000000f08008986 */ /* 0x0001e2000c10111c */
[C---:B------:R-:W-:Y:S01]  /*0a50*/  @!P3 IADD3 R6, P0, PT, R2.reuse, UR45, RZ ;  /* 0x0000002d0206bc10 */ /* 0x040fe2000ff1e0ff */
[--C-:B-----5:R-:W-:Y:S01]  /*0a60*/  @!P2 IMAD.IADD R17, R17, 0x1, R0.reuse ;  /* 0x000000011111a824 */ /* 0x120fe200078e0200 */
[C---:B------:R-:W-:Y:S02]  /*0a70*/  @!P2 IADD3.X R5, PT, PT, R3.reuse, UR22, RZ, P6, !PT ;  /* 0x000000160305ac10 */ /* 0x040fe4000b7fe4ff */
[----:B------:R-:W-:Y:S02]  /*0a80*/  PRMT R0, RZ, 0x7610, R0 ;  /* 0x00007610ff007816 */ /* 0x000fe40000000000 */
[----:B------:R-:W-:Y:S02]  /*0a90*/  @!P3 IADD3.X R7, PT, PT, R3, UR46, RZ, P0, !PT ;  /* 0x0000002e0307bc10 */ /* 0x000fe400087fe4ff */
[C---:B------:R-:W-:Y:S01]  /*0aa0*/  @!P1 IADD3 R10, P0, PT, R2.reuse, UR38, RZ ;  /* 0x00000026020a9c10 */ /* 0x040fe2000ff1e0ff */
[----:B------:R1:W-:Y:S01]  /*0ab0*/  @!P2 STG.E.U8 desc[UR28][R4.64], R17 ;  /* 0x000000110400a986 */ /* 0x0003e2000c10111c */
[----:B------:R-:W-:-:S02]  /*0ac0*/  @!P5 IADD3 R12, P2, PT, R2, UR36, RZ ;  /* 0x00000024020cdc10 */ /* 0x000fc4000ff5e0ff */
[C---:B------:R-:W-:Y:S01]  /*0ad0*/  @!P1 IADD3.X R11, PT, PT, R3.reuse, UR23, RZ, P0, !PT ;  /* 0x00000017030b9c10 */ /* 0x040fe200087fe4ff */
[----:B------:R2:W3:Y:S01]  /*0ae0*/  @!P3 LDG.E.U8 R0, desc[UR28][R6.64] ;  /* 0x0000001c0600b981 */ /* 0x0004e2000c1e1100 */
[----:B------:R-:W-:Y:S02]  /*0af0*/  PRMT R14, RZ, 0x7610, R14 ;  /* 0x00007610ff0e7816 */ /* 0x000fe4000000000e */
[----:B0-----:R-:W-:Y:S02]  /*0b00*/  @!P4 IADD3 R8, P0, PT, R2, UR34, RZ ;  /* 0x000000220208cc10 */ /* 0x001fe4000ff1e0ff */
[----:B------:R-:W-:Y:S02]  /*0b10*/  PRMT R15, RZ, 0x7610, R15 ;  /* 0x00007610ff0f7816 */ /* 0x000fe4000000000f */
[----:B------:R-:W-:Y:S01]  /*0b20*/  @!P5 IADD3.X R13, PT, PT, R3, UR17, RZ, P2, !PT ;  /* 0x00000011030ddc10 */ /* 0x000fe200097fe4ff */
[----:B------:R-:W4:Y:S01]  /*0b30*/  @!P1 LDG.E.U8 R14, desc[UR28][R10.64] ;  /* 0x0000001c0a0e9981 */ /* 0x000f22000c1e1100 */
[----:B------:R-:W-:-:S02]  /*0b40*/  PRMT R16, RZ, 0x7610, R16 ;  /* 0x00007610ff107816 */ /* 0x000fc40000000010 */
[----:B------:R-:W-:Y:S01]  /*0b50*/  @!P4 IADD3.X R9, PT, PT, R3, UR15, RZ, P0, !PT ;  /* 0x0000000f0309cc10 */ /* 0x000fe200087fe4ff */
[----:B------:R-:W5:Y:S04]  /*0b60*/  @!P5 LDG.E.U8 R15, desc[UR28][R12.64] ;  /* 0x0000001c0c0fd981 */ /* 0x000f68000c1e1100 */
[----:B------:R0:W5:Y:S01]  /*0b70*/  @!P4 LDG.E.U8 R16, desc[UR28][R8.64] ;  /* 0x0000001c0810c981 */ /* 0x000162000c1e1100 */
[----:B-1----:R-:W3:Y:S08]  /*0b80*/  @!P3 LDC.U8 R17, c[0x0][0xfca] ;  /* 0x0003f280ff11bb82 */ /* 0x002ef00000000000 */
[----:B--2---:R-:W4:Y:S08]  /*0b90*/  @!P1 LDC.U8 R7, c[0x0][0xfca] ;  /* 0x0003f280ff079b82 */ /* 0x004f300000000000 */
[----:B------:R-:W5:Y:S08]  /*0ba0*/  @!P5 LDC.U8 R18, c[0x0][0xfca] ;  /* 0x0003f280ff12db82 */ /* 0x000f700000000000 */
[----:B------:R-:W1:Y:S01]  /*0bb0*/  @!P4 LDC.U8 R19, c[0x0][0xfca] ;  /* 0x0003f280ff13cb82 */ /* 0x000e620000000000 */
[----:B------:R-:W-:-:S04]  /*0bc0*/  @!P3 IADD3 R4, P0, PT, R2, UR25, RZ ;  /* 0x000000190204bc10 */ /* 0x000fc8000ff1e0ff */
[----:B------:R-:W-:Y:S02]  /*0bd0*/  @!P3 IADD3.X R5, PT, PT, R3, UR26, RZ, P0, !PT ;  /* 0x0000001a0305bc10 */ /* 0x000fe400087fe4ff */
[C---:B------:R-:W-:Y:S02]  /*0be0*/  @!P1 IADD3 R6, P0, PT, R2.reuse, UR37, RZ ;  /* 0x0000002502069c10 */ /* 0x040fe4000ff1e0ff */
[----:B0-----:R-:W-:-:S04]  /*0bf0*/  @!P5 IADD3 R8, P2, PT, R2, UR35, RZ ;  /* 0x000000230208dc10 */ /* 0x001fc8000ff5e0ff */
[----:B------:R-:W-:Y:S01]  /*0c00*/  @!P5 IADD3.X R9, PT, PT, R3, UR14, RZ, P2, !PT ;  /* 0x0000000e0309dc10 */ /* 0x000fe200097fe4ff */
[----:B------:R-:W-:-:S04]  /*0c10*/  UIADD3 UR24, UP0, UPT, UR24, -0x2, URZ ;  /* 0xfffffffe18187890 */ /* 0x000fc8000ff1e0ff */
[----:B------:R-:W-:Y:S02]  /*0c20*/  UIADD3.X UR6, UPT, UPT, UR6, -0x1, URZ, UP0, !UPT ;  /* 0xffffffff06067890 */ /* 0x000fe400087fe4ff */
[----:B------:R-:W-:-:S04]  /*0c30*/  UISETP.NE.U32.AND UP0, UPT, UR24, URZ, UPT ;  /* 0x000000ff1800728c */ /* 0x000fc8000bf05070 */
[----:B------:R-:W-:Y:S02]  /*0c40*/  UISETP.NE.AND.EX UP0, UPT, UR6, URZ, UPT, UP0 ;  /* 0x000000ff0600728c */ /* 0x000fe4000bf05300 */
[----:B------:R-:W-:Y:S01]  /*0c50*/  UIMAD.WIDE.U32 UR4, UR33, 0x8, UR4 ;  /* 0x00000008210478a5 */ /* 0x000fe2000f8e0004 */
[----:B---3--:R-:W-:-:S05]  /*0c60*/  @!P3 IMAD.IADD R17, R17, 0x1, R0 ;  /* 0x000000011111b824 */ /* 0x008fca00078e0200 */
[----:B------:R0:W-:Y:S01]  /*0c70*/  @!P3 STG.E.U8 desc[UR28][R4.64], R17 ;  /* 0x000000110400b986 */ /* 0x0001e2000c10111c */
[----:B------:R-:W-:Y:S01]  /*0c80*/  @!P4 IADD3 R10, P3, PT, R2, UR21, RZ ;  /* 0x00000015020acc10 */ /* 0x000fe2000ff7e0ff */
[----:B----4-:R-:W-:Y:S01]  /*0c90*/  @!P1 IMAD.IADD R13, R7, 0x1, R14 ;  /* 0x00000001070d9824 */ /* 0x010fe200078e020e */
[C---:B------:R-:W-:Y:S02]  /*0ca0*/  @!P1 IADD3.X R7, PT, PT, R3.reuse, UR16, RZ, P0, !PT ;  /* 0x0000001003079c10 */ /* 0x040fe400087fe4ff */
[----:B------:R-:W-:Y:S01]  /*0cb0*/  @!P4 IADD3.X R11, PT, PT, R3, UR13, RZ, P3, !PT ;  /* 0x0000000d030bcc10 */ /* 0x000fe20009ffe4ff */
[----:B-----5:R-:W-:Y:S02]  /*0cc0*/  @!P5 IMAD.IADD R15, R18, 0x1, R15 ;  /* 0x00000001120fd824 */ /* 0x020fe400078e020f */
[----:B-1----:R-:W-:Y:S01]  /*0cd0*/  @!P4 IMAD.IADD R19, R19, 0x1, R16 ;  /* 0x000000011313c824 */ /* 0x002fe200078e0210 */
[----:B------:R1:W-:Y:S04]  /*0ce0*/  @!P1 STG.E.U8 desc[UR28][R6.64], R13 ;  /* 0x0000000d06009986 */ /* 0x0003e8000c10111c */
[----:B------:R1:W-:Y:S04]  /*0cf0*/  @!P5 STG.E.U8 desc[UR28][R8.64], R15 ;  /* 0x0000000f0800d986 */ /* 0x0003e8000c10111c */
[----:B------:R1:W-:Y:S01]  /*0d00*/  @!P4 STG.E.U8 desc[UR28][R10.64], R19 ;  /* 0x000000130a00c986 */ /* 0x0003e2000c10111c */
[----:B0-----:R-:W-:-:S04]  /*0d10*/  IMAD.U32 R5, RZ, RZ, UR33 ;  /* 0x00000021ff057e24 */ /* 0x001fc8000f8e00ff */
[----:B------:R-:W-:Y:S01]  /*0d20*/  IMAD.WIDE.U32 R2, R5, 0x8, R2 ;  /* 0x0000000805027825 */ /* 0x000fe200078e0002 */
[----:B------:R-:W-:Y:S06]  /*0d30*/  BRA.U UP0, `(.L_x_4513) ;  /* 0xfffffff9003c7547 */ /* 0x000fec000b83ffff */
.L_x_4512:
        /* <DEDUP_REMOVED lines=38> */
[----:B------:R-:W2:Y:S01]  /*0fa0*/  LDCU.U8 UR4, c[0x0][0xfca] ;  /* 0x0001f940ff0477ac */ /* 0x000ea20008000000 */
[----:B------:R-:W-:-:S04]  /*0fb0*/  @!P0 IADD3 R2, P4, PT, R2, UR27, RZ ;  /* 0x0000001b02028c10 */ /* 0x000fc8000ff9e0ff */
[----:B------:R-:W-:Y:S02]  /*0fc0*/  @!P0 IADD3.X R3, PT, PT, R3, UR10, RZ, P4, !PT ;  /* 0x0000000a03038c10 */ /* 0x000fe4000a7fe4ff */
[----:B0-----:R-:W-:-:S04]  /*0fd0*/  @!P1 IADD3 R4, P4, PT, R16, UR27, RZ ;  /* 0x0000001b10049c10 */ /* 0x001fc8000ff9e0ff */
[----:B------:R-:W-:Y:S02]  /*0fe0*/  @!P1 IADD3.X R5, PT, PT, R20, UR10, RZ, P4, !PT ;  /* 0x0000000a14059c10 */ /* 0x000fe4000a7fe4ff */
[----:B-1----:R-:W-:-:S04]  /*0ff0*/  @!P2 IADD3 R6, P4, PT, R17, UR27, RZ ;  /* 0x0000001b1106ac10 */ /* 0x002fc8000ff9e0ff */
[----:B------:R-:W-:Y:S01]  /*1000*/  @!P2 IADD3.X R7, PT, PT, R21, UR10, RZ, P4, !PT ;  /* 0x0000000a1507ac10 */ /* 0x000fe2000a7fe4ff */
        /* <DEDUP_REMOVED lines=12> */
.L_x_4511:
        /* <DEDUP_REMOVED lines=8> */
.L_x_4514:
        /* <DEDUP_REMOVED lines=8> */
[----:B-1----:R-:W-:Y:S01]  /*11d0*/  VIADD R0, R0, UR6 ;  /* 0x0000000600007c36 */ /* 0x002fe20008000000 */
        /* <DEDUP_REMOVED lines=10> */
[----:B0-----:R-:W-:Y:S02]  /*1280*/  IADD3 R9, P0, PT, R9, UR4, RZ ;  /* 0x0000000409097c10 */ /* 0x001fe4000ff1e0ff */
        /* <DEDUP_REMOVED lines=11> */
[----:B--2---:R-:W-:Y:S05]  /*1340*/  @!P0 BRA P1, `(.L_x_4514) ;  /* 0xfffffffc00808947 */ /* 0x004fea000083ffff */
[----:B------:R-:W-:Y:S05]  /*1350*/  EXIT ;  /* 0x000000000000794d */ /* 0x000fea0003800000 */
        .weak           $__internal_116_$__cuda_sm20_div_u16
        .type           $__internal_116_$__cuda_sm20_div_u16,@function
        .size           $__internal_116_$__cuda_sm20_div_u16,(.L_x_4840 - $__internal_116_$__cuda_sm20_div_u16)
$__internal_116_$__cuda_sm20_div_u16:
        /* <DEDUP_REMOVED lines=19> */
[----:B------:R-:W-:Y:S05]  /*1490*/  RET.REL.NODEC R2 `(_ZN2at6native57_GLOBAL__N__f3eca4a2_24_ForeachBinaryOpScalar_cu_86b9896c25multi_tensor_apply_kernelINS1_18TensorListMetadataILi2EEENS1_21BinaryOpScalarFunctorIhLi2ELi1ELi1EEEJSt4plusIhEhEEEvT_T0_DpT1_) ;  /* 0xffffffe802d87950 */ /* 0x000fea0003c3ffff */
.L_x_4515:
        /* <DEDUP_REMOVED lines=14> */
.L_x_4840:


//--------------------- .text._ZN2at6native57_GLOBAL__N__f3eca4a2_24_ForeachBinaryOpScalar_cu_86b9896c25multi_tensor_apply_kernelINS1_18TensorListMetadataILi1EEENS1_21BinaryOpScalarFunctorIN3c108BFloat16ELi1ELi1ELi0EEEJSt4plusIfEfEEEvT_T0_DpT1_ --------------------------
	.section	.text._ZN2at6native57_GLOBAL__N__f3eca4a2_24_ForeachBinaryOpScalar_cu_86b9896c25multi_tensor_apply_kernelINS1_18TensorListMetadataILi1EEENS1_21BinaryOpScalarFunctorIN3c108BFloat16ELi1ELi1ELi0EEEJSt4plusIfEfEEEvT_T0_DpT1_,"ax",@progbits
	.align	128
.text._ZN2at6native57_GLOBAL__N__f3eca4a2_24_ForeachBinaryOpScalar_cu_86b9896c25multi_tensor_apply_kernelINS1_18TensorListMetadataILi1EEENS1_21BinaryOpScalarFunctorIN3c108BFloat16ELi1ELi1ELi0EEEJSt4plusIfEfEEEvT_T0_DpT1_:
        .type           _ZN2at6native57_GLOBAL__N__f3eca4a2_24_ForeachBinaryOpScalar_cu_86b9896c25multi_tensor_apply_kernelINS1_18TensorListMetadataILi1EEENS1_21BinaryOpScalarFunctorIN3c108BFloat16ELi1ELi1ELi0EEEJSt4plusIfEfEEEvT_T0_DpT1_,@function
        .size           _ZN2at6native57_GLOBAL__N__f3eca4a2_24_ForeachBinaryOpScalar_cu_86b9896c25multi_tensor_apply_kernelINS1_18TensorListMetadataILi1EEENS1_21BinaryOpScalarFunctorIN3c108BFloat16ELi1ELi1ELi0EEEJSt4plusIfEfEEEvT_T0_DpT1_,(.L_x_4842 - _ZN2at6native57_GLOBAL__N__f3eca4a2_24_ForeachBinaryOpScalar_cu_86b9896c25multi_tensor_apply_kernelINS1_18TensorListMetadataILi1EEENS1_21BinaryOpScalarFunctorIN3c108BFloat16ELi1ELi1ELi0EEEJSt4plusIfEfEEEvT_T0_DpT1_)
        .other          _ZN2at6native57_GLOBAL__N__f3eca4a2_24_ForeachBinaryOpScalar_cu_86b9896c25multi_tensor_apply_kernelINS1_18TensorListMetadataILi1EEENS1_21BinaryOpScalarFunctorIN3c108BFloat16ELi1ELi1ELi0EEEJSt4plusIfEfEEEvT_T0_DpT1_,@"STO_CUDA_ENTRY STV_DEFAULT"
_ZN2at6native57_GLOBAL__N__f3eca4a2_24_ForeachBinaryOpScalar_cu_86b9896c25multi_tensor_apply_kernelINS1_18TensorListMetadataILi1EEENS1_21BinaryOpScalarFunctorIN3c108BFloat16ELi1ELi1ELi0EEEJSt4plusIfEfEEEvT_T0_DpT1_:
        /* <DEDUP_REMOVED lines=37> */
[----:B------:R-:W-:Y:S05]  /*0250*/  CALL.REL.NOINC `($__internal_117_$__cuda_sm20_div_u16) ;  /* 0x0000000c00707944 */ /* 0x000fea0003c00000 */
        /* <DEDUP_REMOVED lines=17> */
.L_x_4518:
        /* <DEDUP_REMOVED lines=40> */
[----:B-1----:R-:W-:-:S05]  /*05f0*/  FADD.FTZ R16, R16, UR18 ;  /* 0x0000001210107e21 */ /* 0x002fca0008010000 */
[----:B------:R-:W-:Y:S01]  /*0600*/  F2FP.BF16.F32.PACK_AB R16, RZ, R16 ;  /* 0x00000010ff10723e */ /* 0x000fe200000010ff */
[----:B---3--:R-:W-:-:S03]  /*0610*/  IMAD.U32 R17, R17, 0x10000, RZ ;  /* 0x0001000011117824 */ /* 0x008fc600078e00ff */
[----:B------:R-:W-:Y:S01]  /*0620*/  PRMT R20, R16, 0x7610, R20 ;  /* 0x0000761010147816 */ /* 0x000fe20000000014 */
[----:B----4-:R-:W-:Y:S02]  /*0630*/  IMAD.U32 R19, R18, 0x10000, RZ ;  /* 0x0001000012137824 */ /* 0x010fe400078e00ff */
[----:B------:R-:W-:Y:S01]  /*0640*/  FADD.FTZ R18, R17, UR18 ;  /* 0x0000001211127e21 */ /* 0x000fe20008010000 */
[----:B------:R-:W-:Y:S02]  /*0650*/  @!P3 IMAD.MOV.U32 R16, RZ, RZ, R2 ;  /* 0x000000ffff10b224 */ /* 0x000fe400078e0002 */
[----:B------:R-:W-:Y:S02]  /*0660*/  @!P3 IMAD.MOV.U32 R17, RZ, RZ, R3 ;  /* 0x000000ffff11b224 */ /* 0x000fe400078e0003 */
[----:B------:R-:W-:Y:S01]  /*0670*/  F2FP.BF16.F32.PACK_AB R18, RZ, R18 ;  /* 0x00000012ff12723e */ /* 0x000fe200000010ff */
[----:B------:R-:W-:Y:S02]  /*0680*/  FADD.FTZ R19, R19, UR18 ;  /* 0x0000001213137e21 */ /* 0x000fe40008010000 */
        /* <DEDUP_REMOVED lines=10> */
[----:B------:R-:W-:Y:S01]  /*0730*/  FADD.FTZ R15, R15, UR18 ;  /* 0x000000120f0f7e21 */ /* 0x000fe20008010000 */
        /* <DEDUP_REMOVED lines=40> */
[----:B------:R-:W-:Y:S01]  /*09c0*/  FADD.FTZ R14, R14, UR18 ;  /* 0x000000120e0e7e21 */ /* 0x000fe20008010000 */
[----:B-----5:R-:W-:Y:S02]  /*09d0*/  IMAD.U32 R16, R16, 0x10000, RZ ;  /* 0x0001000010107824 */ /* 0x020fe400078e00ff */
[----:B------:R-:W-:Y:S01]  /*09e0*/  FADD.FTZ R15, R15, UR18 ;  /* 0x000000120f0f7e21 */ /* 0x000fe20008010000 */
[----:B--2---:R-:W-:Y:S02]  /*09f0*/  IMAD.U32 R17, R17, 0x10000, RZ ;  /* 0x0001000011117824 */ /* 0x004fe400078e00ff */
[----:B------:R-:W-:Y:S01]  /*0a00*/  FADD.FTZ R16, R16, UR18 ;  /* 0x0000001210107e21 */ /* 0x000fe20008010000 */
[----:B------:R-:W-:Y:S01]  /*0a10*/  F2FP.BF16.F32.PACK_AB R14, RZ, R14 ;  /* 0x0000000eff0e723e */ /* 0x000fe200000010ff */
[----:B------:R-:W-:Y:S01]  /*0a20*/  FADD.FTZ R17, R17, UR18 ;  /* 0x0000001211117e21 */ /* 0x000fe20008010000 */
        /* <DEDUP_REMOVED lines=8> */
.L_x_4517:
        /* <DEDUP_REMOVED lines=36> */
[----:B0-----:R-:W-:Y:S01]  /*0cf0*/  FADD.FTZ R10, R10, UR4 ;  /* 0x000000040a0a7e21 */ /* 0x001fe20008010000 */
[----:B---3--:R-:W-:-:S04]  /*0d00*/  IMAD.U32 R11, R11, 0x10000, RZ ;  /* 0x000100000b0b7824 */ /* 0x008fc800078e00ff */
[----:B------:R-:W-:Y:S01]  /*0d10*/  F2FP.BF16.F32.PACK_AB R10, RZ, R10 ;  /* 0x0000000aff0a723e */ /* 0x000fe200000010ff */
[----:B------:R-:W-:Y:S01]  /*0d20*/  FADD.FTZ R11, R11, UR4 ;  /* 0x000000040b0b7e21 */ /* 0x000fe20008010000 */
[----:B----4-:R-:W-:-:S03]  /*0d30*/  IMAD.U32 R12, R12, 0x10000, RZ ;  /* 0x000100000c0c7824 */ /* 0x010fc600078e00ff */
[----:B------:R0:W-:Y:S01]  /*0d40*/  @!P0 STG.E.U16 desc[UR12][R4.64], R10 ;  /* 0x0000000a04008986 */ /* 0x0001e2000c10150c */
[----:B------:R-:W-:Y:S01]  /*0d50*/  FADD.FTZ R12, R12, UR4 ;  /* 0x000000040c0c7e21 */ /* 0x000fe20008010000 */
[----:B------:R-:W-:-:S04]  /*0d60*/  F2FP.BF16.F32.PACK_AB R11, RZ, R11 ;  /* 0x0000000bff0b723e */ /* 0x000fc800000010ff */
[----:B------:R-:W-:Y:S01]  /*0d70*/  F2FP.BF16.F32.PACK_AB R12, RZ, R12 ;  /* 0x0000000cff0c723e */ /* 0x000fe200000010ff */
[----:B-----5:R-:W-:Y:S01]  /*0d80*/  IMAD.U32 R0, R0, 0x10000, RZ ;  /* 0x0001000000007824 */ /* 0x020fe200078e00ff */
[----:B------:R0:W-:Y:S03]  /*0d90*/  @!P1 STG.E.U16 desc[UR12][R6.64], R11 ;  /* 0x0000000b06009986 */ /* 0x0001e6000c10150c */
[----:B------:R-:W-:Y:S01]  /*0da0*/  FADD.FTZ R0, R0, UR4 ;  /* 0x0000000400007e21 */ /* 0x000fe20008010000 */
[----:B------:R0:W-:Y:S01]  /*0db0*/  @!P2 STG.E.U16 desc[UR12][R8.64], R12 ;  /* 0x0000000c0800a986 */ /* 0x0001e2000c10150c */
[----:B------:R-:W-:Y:S05]  /*0dc0*/  @P3 EXIT ;  /* 0x000000000000394d */ /* 0x000fea0003800000 */
[----:B------:R-:W-:-:S05]  /*0dd0*/  F2FP.BF16.F32.PACK_AB R0, RZ, R0 ;  /* 0x00000000ff00723e */ /* 0x000fca00000010ff */
[----:B------:R-:W-:Y:S01]  /*0de0*/  STG.E.U16 desc[UR12][R2.64], R0 ;  /* 0x0000000002007986 */ /* 0x000fe2000c10150c */
[----:B------:R-:W-:Y:S05]  /*0df0*/  EXIT ;  /* 0x000000000000794d */ /* 0x000fea0003800000 */
.L_x_4516:
        /* <DEDUP_REMOVED lines=8> */
.L_x_4519:
        /* <DEDUP_REMOVED lines=12> */
[----:B-1----:R-:W-:Y:S01]  /*0f40*/  FADD.FTZ R5, R5, UR5 ;  /* 0x0000000505057e21 */ /* 0x002fe20008010000 */
[----:B------:R-:W-:-:S02]  /*0f50*/  IMAD.U32 R4, R4, 0x10000, RZ ;  /* 0x0001000004047824 */ /* 0x000fc400078e00ff */
[----:B------:R-:W-:Y:S01]  /*0f60*/  FADD.FTZ R6, R6, UR5 ;  /* 0x0000000506067e21 */ /* 0x000fe20008010000 */
[----:B------:R-:W-:Y:S01]  /*0f70*/  FADD.FTZ R0, R0, UR5 ;  /* 0x0000000500007e21 */ /* 0x000fe20008010000 */
[----:B------:R-:W-:-:S04]  /*0f80*/  FADD.FTZ R7, R4, UR5 ;  /* 0x0000000504077e21 */ /* 0x000fc80008010000 */
        /* <DEDUP_REMOVED lines=9> */
        .weak           $__internal_117_$__cuda_sm20_div_u16
        .type           $__internal_117_$__cuda_sm20_div_u16,@function
        .size           $__internal_117_$__cuda_sm20_div_u16,(.L_x_4842 - $__internal_117_$__cuda_sm20_div_u16)
$__internal_117_$__cuda_sm20_div_u16:
        /* <DEDUP_REMOVED lines=18> */
[----:B------:R-:W-:Y:S06]  /*1140*/  RET.REL.NODEC R2 `(_ZN2at6native57_GLOBAL__N__f3eca4a2_24_ForeachBinaryOpScalar_cu_86b9896c25multi_tensor_apply_kernelINS1_18TensorListMetadataILi1EEENS1_21BinaryOpScalarFunctorIN3c108BFloat16ELi1ELi1ELi0EEEJSt4plusIfEfEEEvT_T0_DpT1_) ;  /* 0xffffffec02ac7950 */ /* 0x000fec0003c3ffff */
.L_x_4520:
        /* <DEDUP_REMOVED lines=11> */
.L_x_4842:


//--------------------- .text._ZN2at6native57_GLOBAL__N__f3eca4a2_24_ForeachBinaryOpScalar_cu_86b9896c25multi_tensor_apply_kernelINS1_18TensorListMetadataILi1EEENS1_21BinaryOpScalarFunctorIN3c104HalfELi1ELi1ELi0EEEJSt4plusIfEfEEEvT_T0_DpT1_ --------------------------
	.section	.text._ZN2at6native57_GLOBAL__N__f3eca4a2_24_ForeachBinaryOpScalar_cu_86b9896c25multi_tensor_apply_kernelINS1_18TensorListMetadataILi1EEENS1_21BinaryOpScalarFunctorIN3c104HalfELi1ELi1ELi0EEEJSt4plusIfEfEEEvT_T0_DpT1_,"ax",@progbits
	.align	128
.text._ZN2at6native57_GLOBAL__N__f3eca4a2_24_ForeachBinaryOpScalar_cu_86b9896c25multi_tensor_apply_kernelINS1_18TensorListMetadataILi1EEENS1_21BinaryOpScalarFunctorIN3c104HalfELi1ELi1ELi0EEEJSt4plusIfEfEEEvT_T0_DpT1_:
        .type           _ZN2at6native57_GLOBAL__N__f3eca4a2_24_ForeachBinaryOpScalar_cu_86b9896c25multi_tensor_apply_kernelINS1_18TensorListMetadataILi1EEENS1_21BinaryOpScalarFunctorIN3c104HalfELi1ELi1ELi0EEEJSt4plusIfEfEEEvT_T0_DpT1_,@function
        .size           _ZN2at6native57_GLOBAL__N__f3eca4a2_24_ForeachBinaryOpScalar_cu_86b9896c25multi_tensor_apply_kernelINS1_18TensorListMetadataILi1EEENS1_21BinaryOpScalarFunctorIN3c104HalfELi1ELi1ELi0EEEJSt4plusIfEfEEEvT_T0_DpT1_,(.L_x_4844 - _ZN2at6native57_GLOBAL__N__f3eca4a2_24_ForeachBinaryOpScalar_cu_86b9896c25multi_tensor_apply_kernelINS1_18TensorListMetadataILi1EEENS1_21BinaryOpScalarFunctorIN3c104HalfELi1ELi1ELi0EEEJSt4plusIfEfEEEvT_T0_DpT1_)
        .other          _ZN2at6native57_GLOBAL__N__f3eca4a2_24_ForeachBinaryOpScalar_cu_86b9896c25multi_tensor_apply_kernelINS1_18TensorListMetadataILi1EEENS1_21BinaryOpScalarFunctorIN3c104HalfELi1ELi1ELi0EEEJSt4plusIfEfEEEvT_T0_DpT1_,@"STO_CUDA_ENTRY STV_DEFAULT"
_ZN2at6native57_GLOBAL__N__f3eca4a2_24_ForeachBinaryOpScalar_cu_86b9896c25multi_tensor_apply_kernelINS1_18TensorListMetadataILi1EEENS1_21BinaryOpScalarFunctorIN3c104HalfELi1ELi1ELi0EEEJSt4plusIfEfEEEvT_T0_DpT1_:
        /* <DEDUP_REMOVED lines=37> */
[----:B------:R-:W-:Y:S05]  /*0250*/  CALL.REL.NOINC `($__internal_118_$__cuda_sm20_div_u16) ;  /* 0x0000000c00687944 */ /* 0x000fea0003c00000 */
        /* <DEDUP_REMOVED lines=17> */
.L_x_4523:
        /* <DEDUP_REMOVED lines=40> */
[----:B-1----:R-:W-:Y:S01]  /*05f0*/  FADD.FTZ R16, R16, UR18 ;  /* 0x0000001210107e21 */ /* 0x002fe20008010000 */
[----:B---3--:R-:W-:-:S04]  /*0600*/  HADD2.F32 R17, -RZ, R17.H0_H0 ;  /* 0x20000011ff117230 */ /* 0x008fc80000004100 */
[----:B------:R-:W-:Y:S01]  /*0610*/  F2FP.F16.F32.PACK_AB R16, RZ, R16 ;  /* 0x00000010ff10723e */ /* 0x000fe200000000ff */
[----:B----4-:R-:W-:Y:S02]  /*0620*/  HADD2.F32 R19, -RZ, R18.H0_H0 ;  /* 0x20000012ff137230 */ /* 0x010fe40000004100 */
[----:B------:R-:W-:Y:S01]  /*0630*/  FADD.FTZ R18, R17, UR18 ;  /* 0x0000001211127e21 */ /* 0x000fe20008010000 */
[----:B------:R-:W-:Y:S01]  /*0640*/  PRMT R20, R16, 0x7610, R20 ;  /* 0x0000761010147816 */ /* 0x000fe20000000014 */
[----:B------:R-:W-:Y:S02]  /*0650*/  @!P3 IMAD.MOV.U32 R16, RZ, RZ, R2 ;  /* 0x000000ffff10b224 */ /* 0x000fe400078e0002 */
[----:B------:R-:W-:Y:S01]  /*0660*/  @!P3 IMAD.MOV.U32 R17, RZ, RZ, R3 ;  /* 0x000000ffff11b224 */ /* 0x000fe200078e0003 */
[----:B------:R-:W-:Y:S01]  /*0670*/  F2FP.F16.F32.PACK_AB R18, RZ, R18 ;  /* 0x00000012ff12723e */ /* 0x000fe200000000ff */
[----:B------:R-:W-:-:S03]  /*0680*/  FADD.FTZ R19, R19, UR18 ;  /* 0x0000001213137e21 */ /* 0x000fc60008010000 */
        /* <DEDUP_REMOVED lines=51> */
[----:B------:R-:W-:Y:S01]  /*09c0*/  FADD.FTZ R14, R14, UR18 ;  /* 0x000000120e0e7e21 */ /* 0x000fe20008010000 */
[----:B-----5:R-:W-:Y:S02]  /*09d0*/  HADD2.F32 R16, -RZ, R16.H0_H0 ;  /* 0x20000010ff107230 */ /* 0x020fe40000004100 */
[----:B------:R-:W-:Y:S01]  /*09e0*/  FADD.FTZ R15, R15, UR18 ;  /* 0x000000120f0f7e21 */ /* 0x000fe20008010000 */
[----:B--2---:R-:W-:Y:S02]  /*09f0*/  HADD2.F32 R17, -RZ, R17.H0_H0 ;  /* 0x20000011ff117230 */ /* 0x004fe40000004100 */
[----:B------:R-:W-:Y:S01]  /*0a00*/  FADD.FTZ R16, R16, UR18 ;  /* 0x0000001210107e21 */ /* 0x000fe20008010000 */
[----:B------:R-:W-:Y:S02]  /*0a10*/  F2FP.F16.F32.PACK_AB R14, RZ, R14 ;  /* 0x0000000eff0e723e */ /* 0x000fe400000000ff */
[----:B------:R-:W-:Y:S01]  /*0a20*/  FADD.FTZ R17, R17, UR18 ;  /* 0x0000001211117e21 */ /* 0x000fe20008010000 */
        /* <DEDUP_REMOVED lines=8> */
.L_x_4522:
        /* <DEDUP_REMOVED lines=36> */
[----:B0-----:R-:W-:Y:S01]  /*0cf0*/  FADD.FTZ R10, R10, UR4 ;  /* 0x000000040a0a7e21 */ /* 0x001fe20008010000 */
[----:B---3--:R-:W-:-:S04]  /*0d00*/  HADD2.F32 R11, -RZ, R11.H0_H0 ;  /* 0x2000000bff0b7230 */ /* 0x008fc80000004100 */
[----:B------:R-:W-:Y:S01]  /*0d10*/  F2FP.F16.F32.PACK_AB R10, RZ, R10 ;  /* 0x0000000aff0a723e */ /* 0x000fe200000000ff */
[----:B----4-:R-:W-:Y:S02]  /*0d20*/  HADD2.F32 R12, -RZ, R12.H0_H0 ;  /* 0x2000000cff0c7230 */ /* 0x010fe40000004100 */
[----:B------:R-:W-:Y:S02]  /*0d30*/  FADD.FTZ R11, R11, UR4 ;  /* 0x000000040b0b7e21 */ /* 0x000fe40008010000 */
[----:B------:R0:W-:Y:S01]  /*0d40*/  @!P0 STG.E.U16 desc[UR12][R4.64], R10 ;  /* 0x0000000a04008986 */ /* 0x0001e2000c10150c */
[----:B------:R-:W-:Y:S02]  /*0d50*/  FADD.FTZ R12, R12, UR4 ;  /* 0x000000040c0c7e21 */ /* 0x000fe40008010000 */
[----:B------:R-:W-:Y:S01]  /*0d60*/  F2FP.F16.F32.PACK_AB R11, RZ, R11 ;  /* 0x0000000bff0b723e */ /* 0x000fe200000000ff */
[----:B-----5:R-:W-:Y:S02]  /*0d70*/  HADD2.F32 R0, -RZ, R0.H0_H0 ;  /* 0x20000000ff007230 */ /* 0x020fe40000004100 */
[----:B------:R-:W-:-:S02]  /*0d80*/  F2FP.F16.F32.PACK_AB R12, RZ, R12 ;  /* 0x0000000cff0c723e */ /* 0x000fc400000000ff */
[----:B------:R0:W-:Y:S01]  /*0d90*/  @!P1 STG.E.U16 desc[UR12][R6.64], R11 ;  /* 0x0000000b06009986 */ /* 0x0001e2000c10150c */
[----:B------:R-:W-:-:S03]  /*0da0*/  FADD.FTZ R0, R0, UR4 ;  /* 0x0000000400007e21 */ /* 0x000fc60008010000 */
[----:B------:R0:W-:Y:S01]  /*0db0*/  @!P2 STG.E.U16 desc[UR12][R8.64], R12 ;  /* 0x0000000c0800a986 */ /* 0x0001e2000c10150c */
[----:B------:R-:W-:Y:S05]  /*0dc0*/  @P3 EXIT ;  /* 0x000000000000394d */ /* 0x000fea0003800000 */
[----:B------:R-:W-:-:S05]  /*0dd0*/  F2FP.F16.F32.PACK_AB R0, RZ, R0 ;  /* 0x00000000ff00723e */ /* 0x000fca00000000ff */
[----:B------:R-:W-:Y:S01]  /*0de0*/  STG.E.U16 desc[UR12][R2.64], R0 ;  /* 0x0000000002007986 */ /* 0x000fe2000c10150c */
[----:B------:R-:W-:Y:S05]  /*0df0*/  EXIT ;  /* 0x000000000000794d */ /* 0x000fea0003800000 */
.L_x_4521:
        /* <DEDUP_REMOVED lines=8> */
.L_x_4524:
        /* <DEDUP_REMOVED lines=24> */
        .weak           $__internal_118_$__cuda_sm20_div_u16
        .type           $__internal_118_$__cuda_sm20_div_u16,@function
        .size           $__internal_118_$__cuda_sm20_div_u16,(.L_x_4844 - $__internal_118_$__cuda_sm20_div_u16)
$__internal_118_$__cuda_sm20_div_u16:
        /* <DEDUP_REMOVED lines=18> */
[----:B------:R-:W-:Y:S06]  /*1120*/  RET.REL.NODEC R2 `(_ZN2at6native57_GLOBAL__N__f3eca4a2_24_ForeachBinaryOpScalar_cu_86b9896c25multi_tensor_apply_kernelINS1_18TensorListMetadataILi1EEENS1_21BinaryOpScalarFunctorIN3c104HalfELi1ELi1ELi0EEEJSt4plusIfEfEEEvT_T0_DpT1_) ;  /* 0xffffffec02b47950 */ /* 0x000fec0003c3ffff */
.L_x_4525:
        /* <DEDUP_REMOVED lines=13> */
.L_x_4844:


//--------------------- .text._ZN2at6native57_GLOBAL__N__f3eca4a2_24_ForeachBinaryOpScalar_cu_86b9896c25multi_tensor_apply_kernelINS1_18TensorListMetadataILi1EEENS1_21BinaryOpScalarFunctorIbLi1ELi1ELi0EEEJSt4plusIbEbEEEvT_T0_DpT1_ --------------------------
	.section	.text._ZN2at6native57_GLOBAL__N__f3eca4a2_24_ForeachBinaryOpScalar_cu_86b9896c25multi_tensor_apply_kernelINS1_18TensorListMetadataILi1EEENS1_21BinaryOpScalarFunctorIbLi1ELi1ELi0EEEJSt4plusIbEbEEEvT_T0_DpT1_,"ax",@progbits
	.align	128
.text._ZN2at6native57_GLOBAL__N__f3eca4a2_24_ForeachBinaryOpScalar_cu_86b9896c25multi_tensor_apply_kernelINS1_18TensorListMetadataILi1EEENS1_21BinaryOpScalarFunctorIbLi1ELi1ELi0EEEJSt4plusIbEbEEEvT_T0_DpT1_:
        .type           _ZN2at6native57_GLOBAL__N__f3eca4a2_24_ForeachBinaryOpScalar_cu_86b9896c25multi_tensor_apply_kernelINS1_18TensorListMetadataILi1EEENS1_21BinaryOpScalarFunctorIbLi1ELi1ELi0EEEJSt4plusIbEbEEEvT_T0_DpT1_,@function
        .size           _ZN2at6native57_GLOBAL__N__f3eca4a2_24_ForeachBinaryOpScalar_cu_86b9896c25multi_tensor_apply_kernelINS1_18TensorListMetadataILi1EEENS1_21BinaryOpScalarFunctorIbLi1ELi1ELi0EEEJSt4plusIbEbEEEvT_T0_DpT1_,(.L_x_4846 - _ZN2at6native57_GLOBAL__N__f3eca4a2_24_ForeachBinaryOpScalar_cu_86b9896c25multi_tensor_apply_kernelINS1_18TensorListMetadataILi1EEENS1_21BinaryOpScalarFunctorIbLi1ELi1ELi0EEEJSt4plusIbEbEEEvT_T0_DpT1_)
        .other          _ZN2at6native57_GLOBAL__N__f3eca4a2_24_ForeachBinaryOpScalar_cu_86b9896c25multi_tensor_apply_kernelINS1_18TensorListMetadataILi1EEENS1_21BinaryOpScalarFunctorIbLi1ELi1ELi0EEEJSt4plusIbEbEEEvT_T0_DpT1_,@"STO_CUDA_ENTRY STV_DEFAULT"
_ZN2at6native57_GLOBAL__N__f3eca4a2_24_ForeachBinaryOpScalar_cu_86b9896c25multi_tensor_apply_kernelINS1_18TensorListMetadataILi1EEENS1_21BinaryOpScalarFunctorIbLi1ELi1ELi0EEEJSt4plusIbEbEEEvT_T0_DpT1_:
        /* <DEDUP_REMOVED lines=37> */
[----:B------:R-:W-:Y:S05]  /*0250*/  CALL.REL.NOINC `($__internal_119_$__cuda_sm20_div_u16) ;  /* 0x0000000c00e47944 */ /* 0x000fea0003c00000 */
        /* <DEDUP_REMOVED lines=32> */
.L_x_4528:
[C---:B0-----:R-:W-:Y:S02]  /*0460*/  IADD3 R3, P0, PT, R2.reuse, UR23, RZ ;  /* 0x0000001702037c10 */ /* 0x041fe4000ff1e0ff */
[----:B------:R-:W-:Y:S02]  /*0470*/  ISETP.GE.U32.AND P5, PT, R2, UR35, PT ;  /* 0x0000002302007c0c */ /* 0x000fe4000bfa6070 */
[C---:B------:R-:W-:Y:S01]  /*0480*/  IADD3 R5, P1, PT, R3.reuse, UR23, RZ ;  /* 0x0000001703057c10 */ /* 0x040fe2000ff3e0ff */
[----:B------:R-:W-:Y:S01]  /*0490*/  IMAD.X R4, RZ, RZ, R0, P0 ;  /* 0x000000ffff047224 */ /* 0x000fe200000e0600 */
[----:B------:R-:W-:Y:S02]  /*04a0*/  ISETP.GE.U32.AND P4, PT, R3, UR35, PT ;  /* 0x0000002303007c0c */ /* 0x000fe4000bf86070 */
[----:B------:R-:W-:Y:S01]  /*04b0*/  ISETP.GE.AND.EX P5, PT, R0, UR36, PT, P5 ;  /* 0x0000002400007c0c */ /* 0x000fe2000bfa6350 */
[----:B------:R-:W-:Y:S01]  /*04c0*/  IMAD.X R11, RZ, RZ, R4, P1 ;  /* 0x000000ffff0b7224 */ /* 0x000fe200008e0604 */
[----:B------:R-:W-:-:S02]  /*04d0*/  ISETP.GE.AND.EX P4, PT, R4, UR36, PT, P4 ;  /* 0x0000002404007c0c */ /* 0x000fc4000bf86340 */
[----:B------:R-:W-:Y:S02]  /*04e0*/  IADD3 R6, P0, PT, R2, UR37, RZ ;  /* 0x0000002502067c10 */ /* 0x000fe4000ff1e0ff */
[C---:B------:R-:W-:Y:S02]  /*04f0*/  ISETP.GE.U32.AND P3, PT, R5.reuse, UR35, PT ;  /* 0x0000002305007c0c */ /* 0x040fe4000bf66070 */
[----:B------:R-:W-:Y:S02]  /*0500*/  PRMT R10, RZ, 0x7610, R10 ;  /* 0x00007610ff0a7816 */ /* 0x000fe4000000000a */
[----:B------:R-:W-:Y:S02]  /*0510*/  IADD3.X R7, PT, PT, R0, UR38, RZ, P0, !PT ;  /* 0x0000002600077c10 */ /* 0x000fe400087fe4ff */
[----:B------:R-:W-:Y:S02]  /*0520*/  IADD3 R19, P1, PT, R5, UR23, RZ ;  /* 0x0000001705137c10 */ /* 0x000fe4000ff3e0ff */
[----:B------:R-:W-:Y:S01]  /*0530*/  ISETP.GE.AND.EX P3, PT, R11, UR36, PT, P3 ;  /* 0x000000240b007c0c */ /* 0x000fe2000bf66330 */
[----:B------:R-:W2:Y:S01]  /*0540*/  @!P5 LDG.E.U8 R10, desc[UR20][R6.64] ;  /* 0x00000014060ad981 */ /* 0x000ea2000c1e1100 */
[----:B------:R-:W-:Y:S01]  /*0550*/  ISETP.GE.U32.AND P2, PT, R19, UR35, PT ;  /* 0x0000002313007c0c */ /* 0x000fe2000bf46070 */
[----:B------:R-:W-:Y:S01]  /*0560*/  IMAD.X R11, RZ, RZ, R11, P1 ;  /* 0x000000ffff0b7224 */ /* 0x000fe200008e060b */
[----:B------:R-:W-:-:S04]  /*0570*/  @!P4 IADD3 R8, P0, PT, R2, UR26, RZ ;  /* 0x0000001a0208cc10 */ /* 0x000fc8000ff1e0ff */
[----:B------:R-:W-:Y:S02]  /*0580*/  ISETP.GE.AND.EX P2, PT, R11, UR36, PT, P2 ;  /* 0x000000240b007c0c */ /* 0x000fe4000bf46320 */
[----:B------:R-:W-:-:S03]  /*0590*/  @!P4 IADD3.X R9, PT, PT, R0, UR27, RZ, P0, !PT ;  /* 0x0000001b0009cc10 */ /* 0x000fc600087fe4ff */
[----:B------:R-:W-:Y:S02]  /*05a0*/  @!P3 IADD3 R14, P0, PT, R2, UR28, RZ ;  /* 0x0000001c020ebc10 */ /* 0x000fe4000ff1e0ff */
[----:B------:R-:W-:Y:S02]  /*05b0*/  PRMT R20, RZ, 0x7610, R20 ;  /* 0x00007610ff147816 */ /* 0x000fe40000000014 */
[----:B------:R-:W-:Y:S02]  /*05c0*/  @!P3 IADD3.X R15, PT, PT, R0, UR14, RZ, P0, !PT ;  /* 0x0000000e000fbc10 */ /* 0x000fe400087fe4ff */
[----:B------:R-:W-:Y:S02]  /*05d0*/  PRMT R18, RZ, 0x7610, R18 ;  /* 0x00007610ff127816 */ /* 0x000fe40000000012 */
[----:B------:R-:W-:Y:S01]  /*05e0*/  @!P2 IADD3 R16, P0, PT, R2, UR29, RZ ;  /* 0x0000001d0210ac10 */ /* 0x000fe2000ff1e0ff */
[----:B------:R-:W3:Y:S01]  /*05f0*/  @!P3 LDG.E.U8 R20, desc[UR20][R14.64] ;  /* 0x000000140e14b981 */ /* 0x000ee2000c1e1100 */
[----:B------:R-:W-:-:S02]  /*0600*/  PRMT R12, RZ, 0x7610, R12 ;  /* 0x00007610ff0c7816 */ /* 0x000fc4000000000c */
[----:B------:R-:W-:Y:S01]  /*0610*/  @!P2 IADD3.X R17, PT, PT, R0, UR12, RZ, P0, !PT ;  /* 0x0000000c0011ac10 */ /* 0x000fe200087fe4ff */
[----:B------:R0:W4:Y:S04]  /*0620*/  @!P4 LDG.E.U8 R18, desc[UR20][R8.64] ;  /* 0x000000140812c981 */ /* 0x000128000c1e1100 */
[----:B------:R1:W5:Y:S01]  /*0630*/  @!P2 LDG.E.U8 R12, desc[UR20][R16.64] ;  /* 0x00000014100ca981 */ /* 0x000362000c1e1100 */
[----:B------:R-:W1:Y:S01]  /*0640*/  LDC.S8 R5, c[0x0][0x10aa] ;  /* 0x00042a80ff057b82 */ /* 0x000e620000000200 */
[----:B------:R-:W-:Y:S02]  /*0650*/  IADD3 R19, P1, PT, R19, UR23, RZ ;  /* 0x0000001713137c10 */ /* 0x000fe4000ff3e0ff */
[----:B0-----:R-:W-:Y:S02]  /*0660*/  @!P4 IADD3 R8, P6, PT, R2, UR26, RZ ;  /* 0x0000001a0208cc10 */ /* 0x001fe4000ffde0ff */
[----:B-1----:R-:W-:-:S02]  /*0670*/  PRMT R5, R5, 0x7710, RZ ;  /* 0x0000771005057816 */ /* 0x002fc400000000ff */
[----:B------:R-:W-:Y:S01]  /*0680*/  @!P4 IADD3.X R9, PT, PT, R0, UR27, RZ, P6, !PT ;  /* 0x0000001b0009cc10 */ /* 0x000fe2000b7fe4ff */
[----:B------:R-:W-:Y:S01]  /*0690*/  IMAD.X R14, RZ, RZ, R11, P1 ;  /* 0x000000ffff0e7224 */ /* 0x000fe200008e060b */
[----:B------:R-:W-:-:S05]  /*06a0*/  IADD3 R16, P6, PT, R19, UR23, RZ ;  /* 0x0000001713107c10 */ /* 0x000fca000ffde0ff */
[----:B------:R-:W-:Y:S01]  /*06b0*/  IMAD.X R17, RZ, RZ, R14, P6 ;  /* 0x000000ffff117224 */ /* 0x000fe200030e060e */
[----:B------:R-:W-:Y:S02]  /*06c0*/  PRMT R22, RZ, 0x7610, R22 ;  /* 0x00007610ff167816 */ /* 0x000fe40000000016 */
[----:B--2---:R-:W-:-:S04]  /*06d0*/  LOP3.LUT R10, R10, R5, RZ, 0xfc, !PT ;  /* 0x000000050a0a7212 */ /* 0x004fc800078efcff */
[----:B------:R-:W-:-:S04]  /*06e0*/  @!P5 LOP3.LUT P0, RZ, R10, 0xff, RZ, 0xc0, !PT ;  /* 0x000000ff0affd812 */ /* 0x000fc8000780c0ff */
[----:B------:R-:W-:-:S05]  /*06f0*/  @!P5 SEL R13, RZ, 0x1, !P0 ;  /* 0x00000001ff0dd807 */ /* 0x000fca0004000000 */
[----:B------:R0:W-:Y:S01]  /*0700*/  @!P5 STG.E.U8 desc[UR20][R6.64], R13 ;  /* 0x0000000d0600d986 */ /* 0x0001e2000c101114 */
[----:B------:R-:W-:-:S04]  /*0710*/  @!P3 IADD3 R10, P5, PT, R2, UR28, RZ ;  /* 0x0000001c020abc10 */ /* 0x000fc8000ffbe0ff */
[----:B------:R-:W-:Y:S02]  /*0720*/  @!P3 IADD3.X R11, PT, PT, R0, UR14, RZ, P5, !PT ;  /* 0x0000000e000bbc10 */ /* 0x000fe4000affe4ff */
[--C-:B---3--:R-:W-:Y:S02]  /*0730*/  LOP3.LUT P1, RZ, R20, 0xff, R5.reuse, 0xc8, !PT ;  /* 0x000000ff14ff7812 */ /* 0x108fe4000782c805 */
[----:B------:R-:W-:Y:S02]  /*0740*/  IADD3 R20, P5, PT, R16, UR23, RZ ;  /* 0x0000001710147c10 */ /* 0x000fe4000ffbe0ff */
[----:B----4-:R-:W-:Y:S02]  /*0750*/  LOP3.LUT P0, RZ, R18, 0xff, R5, 0xc8, !PT ;  /* 0x000000ff12ff7812 */ /* 0x010fe4000780c805 */
[----:B0-----:R-:W-:Y:S01]  /*0760*/  IADD3 R6, P6, PT, R20, UR23, RZ ;  /* 0x0000001714067c10 */ /* 0x001fe2000ffde0ff */
[----:B------:R-:W-:Y:S01]  /*0770*/  IMAD.X R7, RZ, RZ, R17, P5 ;  /* 0x000000ffff077224 */ /* 0x000fe200028e0611 */
[----:B------:R-:W-:-:S02]  /*0780*/  SEL R15, RZ, 0x1, !P0 ;  /* 0x00000001ff0f7807 */ /* 0x000fc40004000000 */
[----:B------:R-:W-:Y:S02]  /*0790*/  SEL R13, RZ, 0x1, !P1 ;  /* 0x00000001ff0d7807 */ /* 0x000fe40004800000 */
[----:B------:R-:W-:Y:S02]  /*07a0*/  ISETP.GE.U32.AND P1, PT, R16, UR35, PT ;  /* 0x0000002310007c0c */ /* 0x000fe4000bf26070 */
[----:B------:R-:W-:Y:S01]  /*07b0*/  ISETP.GE.U32.AND P5, PT, R6, UR35, PT ;  /* 0x0000002306007c0c */ /* 0x000fe2000bfa6070 */
[----:B------:R-:W-:Y:S01]  /*07c0*/  IMAD.X R6, RZ, RZ, R7, P6 ;  /* 0x000000ffff067224 */ /* 0x000fe200030e0607 */
[----:B-----5:R-:W-:Y:S02]  /*07d0*/  LOP3.LUT R12, R12, R5, RZ, 0xfc, !PT ;  /* 0x000000050c0c7212 */ /* 0x020fe400078efcff */
[----:B------:R-:W-:Y:S01]  /*07e0*/  ISETP.GE.U32.AND P0, PT, R19, UR35, PT ;  /* 0x0000002313007c0c */ /* 0x000fe2000bf06070 */
[----:B------:R-:W-:Y:S01]  /*07f0*/  @!P4 STG.E.U8 desc[UR20][R8.64], R15 ;  /* 0x0000000f0800c986 */ /* 0x000fe2000c101114 */
[----:B------:R-:W-:-:S02]  /*0800*/  ISETP.GE.AND.EX P1, PT, R17, UR36, PT, P1 ;  /* 0x0000002411007c0c */ /* 0x000fc4000bf26310 */
[----:B------:R-:W-:Y:S01]  /*0810*/  @!P2 LOP3.LUT P4, RZ, R12, 0xff, RZ, 0xc0, !PT ;  /* 0x000000ff0cffa812 */ /* 0x000fe2000788c0ff */
[----:B------:R0:W-:Y:S01]  /*0820*/  @!P3 STG.E.U8 desc[UR20][R10.64], R13 ;  /* 0x0000000d0a00b986 */ /* 0x0001e2000c101114 */
[----:B------:R-:W-:Y:S02]  /*0830*/  ISETP.GE.AND.EX P0, PT, R14, UR36, PT, P0 ;  /* 0x000000240e007c0c */ /* 0x000fe4000bf06300 */
[----:B------:R-:W-:Y:S02]  /*0840*/  ISETP.GE.U32.AND P3, PT, R20, UR35, PT ;  /* 0x0000002314007c0c */ /* 0x000fe4000bf66070 */
[----:B------:R-:W-:Y:S02]  /*0850*/  ISETP.GE.AND.EX P5, PT, R6, UR36, PT, P5 ;  /* 0x0000002406007c0c */ /* 0x000fe4000bfa6350 */
[----:B------:R-:W-:Y:S02]  /*0860*/  @!P2 IADD3 R18, P6, PT, R2, UR29, RZ ;  /* 0x0000001d0212ac10 */ /* 0x000fe4000ffde0ff */
[----:B------:R-:W-:-:S02]  /*0870*/  @!P2 SEL R21, RZ, 0x1, !P4 ;  /* 0x00000001ff15a807 */ /* 0x000fc40006000000 */
[----:B------:R-:W-:Y:S02]  /*0880*/  IADD3 R6, P4, PT, R2, UR33, RZ ;  /* 0x0000002102067c10 */ /* 0x000fe4000ff9e0ff */
[----:B------:R-:W-:Y:S02]  /*0890*/  ISETP.GE.AND.EX P3, PT, R7, UR36, PT, P3 ;  /* 0x0000002407007c0c */ /* 0x000fe4000bf66330 */
[C---:B------:R-:W-:Y:S02]  /*08a0*/  @!P2 IADD3.X R19, PT, PT, R0.reuse, UR12, RZ, P6, !PT ;  /* 0x0000000c0013ac10 */ /* 0x040fe4000b7fe4ff */
[----:B------:R-:W-:Y:S02]  /*08b0*/  PRMT R20, RZ, 0x7610, R20 ;  /* 0x00007610ff147816 */ /* 0x000fe40000000014 */
[----:B------:R-:W-:Y:S01]  /*08c0*/  IADD3.X R7, PT, PT, R0, UR34, RZ, P4, !PT ;  /* 0x0000002200077c10 */ /* 0x000fe2000a7fe4ff */
[----:B------:R1:W-:Y:S01]  /*08d0*/  @!P2 STG.E.U8 desc[UR20][R18.64], R21 ;  /* 0x000000151200a986 */ /* 0x0003e2000c101114 */
[----:B------:R-:W-:-:S02]  /*08e0*/  @!P1 IADD3 R12, P2, PT, R2, UR32, RZ ;  /* 0x00000020020c9c10 */ /* 0x000fc4000ff5e0ff */
[----:B------:R-:W-:Y:S01]  /*08f0*/  @!P5 IADD3 R16, P4, PT, R2, UR31, RZ ;  /* 0x0000001f0210dc10 */ /* 0x000fe2000ff9e0ff */
[----:B------:R-:W2:Y:S01]  /*0900*/  @!P0 LDG.E.U8 R20, desc[UR20][R6.64] ;  /* 0x0000001406148981 */ /* 0x000ea2000c1e1100 */
[----:B0-----:R-:W-:Y:S02]  /*0910*/  PRMT R10, RZ, 0x7610, R10 ;  /* 0x00007610ff0a7816 */ /* 0x001fe4000000000a */
[----:B------:R-:W-:Y:S02]  /*0920*/  @!P1 IADD3.X R13, PT, PT, R0, UR17, RZ, P2, !PT ;  /* 0x00000011000d9c10 */ /* 0x000fe400097fe4ff */
[----:B------:R-:W-:Y:S02]  /*0930*/  @!P3 IADD3 R14, P2, PT, R2, UR30, RZ ;  /* 0x0000001e020ebc10 */ /* 0x000fe4000ff5e0ff */
[----:B------:R-:W-:Y:S01]  /*0940*/  @!P5 IADD3.X R17, PT, PT, R0, UR7, RZ, P4, !PT ;  /* 0x000000070011dc10 */ /* 0x000fe2000a7fe4ff */
[----:B------:R0:W3:Y:S01]  /*0950*/  @!P1 LDG.E.U8 R10, desc[UR20][R12.64] ;  /* 0x000000140c0a9981 */ /* 0x0000e2000c1e1100 */
[----:B------:R-:W-:-:S02]  /*0960*/  PRMT R8, RZ, 0x7610, R8 ;  /* 0x00007610ff087816 */ /* 0x000fc40000000008 */
        /* <DEDUP_REMOVED lines=11> */
[----:B------:R-:W-:Y:S02]  /*0a20*/  ISETP.GE.AND.EX P1, PT, R4, UR36, PT, P1 ;  /* 0x0000002404007c0c */ /* 0x000fe4000bf26310 */
[----:B------:R-:W-:-:S04]  /*0a30*/  IADD3.X R3, PT, PT, RZ, RZ, R4, P4, P5 ;  /* 0x000000ffff037210 */ /* 0x000fc800027ea404 */
[----:B------:R-:W-:-:S07]  /*0a40*/  ISETP.GE.AND.EX P2, PT, R3, UR36, PT, P2 ;  /* 0x0000002403007c0c */ /* 0x000fce000bf46320 */
[----:B0-----:R-:W-:-:S04]  /*0a50*/  @!P1 IADD3 R12, P6, PT, R2, UR32, RZ ;  /* 0x00000020020c9c10 */ /* 0x001fc8000ffde0ff */
[----:B------:R-:W-:Y:S02]  /*0a60*/  @!P1 IADD3.X R13, PT, PT, R0, UR17, RZ, P6, !PT ;  /* 0x00000011000d9c10 */ /* 0x000fe4000b7fe4ff */
[----:B------:R-:W-:Y:S01]  /*0a70*/  @!P3 IADD3 R4, P6, PT, R2, UR30, RZ ;  /* 0x0000001e0204bc10 */ /* 0x000fe2000ffde0ff */
[----:B------:R-:W-:-:S04]  /*0a80*/  UIADD3 UR10, UP0, UPT, UR10, -0x2, URZ ;  /* 0xfffffffe0a0a7890 */ /* 0x000fc8000ff1e0ff */
[----:B------:R-:W-:Y:S02]  /*0a90*/  UIADD3.X UR4, UPT, UPT, UR4, -0x1, URZ, UP0, !UPT ;  /* 0xffffffff04047890 */ /* 0x000fe400087fe4ff */
[----:B------:R-:W-:-:S04]  /*0aa0*/  UISETP.NE.U32.AND UP0, UPT, UR10, URZ, UPT ;  /* 0x000000ff0a00728c */ /* 0x000fc8000bf05070 */
[----:B------:R-:W-:Y:S02]  /*0ab0*/  UISETP.NE.AND.EX UP0, UPT, UR4, URZ, UPT, UP0 ;  /* 0x000000ff0400728c */ /* 0x000fe4000bf05300 */
[----:B------:R-:W-:-:S04]  /*0ac0*/  UIADD3 UR5, UP1, UPT, UR24, UR5, URZ ;  /* 0x0000000518057290 */ /* 0x000fc8000ff3e0ff */
[----:B------:R-:W-:Y:S01]  /*0ad0*/  UIADD3.X UR6, UPT, UPT, UR25, UR6, URZ, UP1, !UPT ;  /* 0x0000000619067290 */ /* 0x000fe20008ffe4ff */
[----:B--2---:R-:W-:-:S04]  /*0ae0*/  LOP3.LUT R20, R20, R5, RZ, 0xfc, !PT ;  /* 0x0000000514147212 */ /* 0x004fc800078efcff */
[----:B------:R-:W-:-:S04]  /*0af0*/  @!P0 LOP3.LUT P4, RZ, R20, 0xff, RZ, 0xc0, !PT ;  /* 0x000000ff14ff8812 */ /* 0x000fc8000788c0ff */
[----:B------:R-:W-:Y:S02]  /*0b00*/  @!P0 SEL R3, RZ, 0x1, !P4 ;  /* 0x00000001ff038807 */ /* 0x000fe40006000000 */
[--C-:B---3--:R-:W-:Y:S02]  /*0b10*/  LOP3.LUT P5, RZ, R10, 0xff, R5.reuse, 0xc8, !PT ;  /* 0x000000ff0aff7812 */ /* 0x108fe400078ac805 */
[----:B----4-:R-:W-:Y:S01]  /*0b20*/  LOP3.LUT R22, R22, R5, RZ, 0xfc, !PT ;  /* 0x0000000516167212 */ /* 0x010fe200078efcff */
[----:B------:R0:W-:Y:S01]  /*0b30*/  @!P0 STG.E.U8 desc[UR20][R6.64], R3 ;  /* 0x0000000306008986 */ /* 0x0001e2000c101114 */
[----:B-----5:R-:W-:Y:S02]  /*0b40*/  SEL R15, RZ, 0x1, !P5 ;  /* 0x00000001ff0f7807 */ /* 0x020fe40006800000 */
[----:B------:R-:W-:Y:S02]  /*0b50*/  LOP3.LUT P5, RZ, R8, 0xff, R5, 0xc8, !PT ;  /* 0x000000ff08ff7812 */ /* 0x000fe400078ac805 */
[----:B------:R-:W-:-:S02]  /*0b60*/  @!P2 LOP3.LUT P4, RZ, R22, 0xff, RZ, 0xc0, !PT ;  /* 0x000000ff16ffa812 */ /* 0x000fc4000788c0ff */
[----:B------:R-:W-:Y:S02]  /*0b70*/  @!P2 IADD3 R10, P0, PT, R2, UR31, RZ ;  /* 0x0000001f020aac10 */ /* 0x000fe4000ff1e0ff */
[C---:B------:R-:W-:Y:S02]  /*0b80*/  @!P3 IADD3.X R5, PT, PT, R0.reuse, UR11, RZ, P6, !PT ;  /* 0x0000000b0005bc10 */ /* 0x040fe4000b7fe4ff */
[----:B------:R-:W-:Y:S02]  /*0b90*/  SEL R17, RZ, 0x1, !P5 ;  /* 0x00000001ff117807 */ /* 0x000fe40006800000 */
[----:B------:R-:W-:Y:S02]  /*0ba0*/  @!P2 IADD3.X R11, PT, PT, R0, UR7, RZ, P0, !PT ;  /* 0x00000007000bac10 */ /* 0x000fe400087fe4ff */
[----:B------:R-:W-:Y:S01]  /*0bb0*/  @!P2 SEL R9, RZ, 0x1, !P4 ;  /* 0x00000001ff09a807 */ /* 0x000fe20006000000 */
[----:B------:R0:W-:Y:S04]  /*0bc0*/  @!P1 STG.E.U8 desc[UR20][R12.64], R15 ;  /* 0x0000000f0c009986 */ /* 0x0001e8000c101114 */
[----:B------:R0:W-:Y:S04]  /*0bd0*/  @!P3 STG.E.U8 desc[UR20][R4.64], R17 ;  /* 0x000000110400b986 */ /* 0x0001e8000c101114 */
[----:B------:R0:W-:Y:S01]  /*0be0*/  @!P2 STG.E.U8 desc[UR20][R10.64], R9 ;  /* 0x000000090a00a986 */ /* 0x0001e2000c101114 */
[----:B------:R-:W-:-:S04]  /*0bf0*/  IADD3 R2, P0, PT, R2, UR24, RZ ;  /* 0x0000001802027c10 */ /* 0x000fc8000ff1e0ff */
[----:B------:R-:W-:Y:S01]  /*0c00*/  IADD3.X R0, PT, PT, R0, UR25, RZ, P0, !PT ;  /* 0x0000001900007c10 */ /* 0x000fe200087fe4ff */
[----:B------:R-:W-:Y:S08]  /*0c10*/  BRA.U UP0, `(.L_x_4528) ;  /* 0xfffffff900107547 */ /* 0x000ff0000b83ffff */
.L_x_4527:
[----:B------:R-:W-:-:S04]  /*0c20*/  ULOP3.LUT UR4, UR16, 0x1, URZ, 0xc0, !UPT ;  /* 0x0000000110047892 */ /* 0x000fc8000f8ec0ff */
[----:B------:R-:W-:-:S06]  /*0c30*/  UISETP.NE.U32.AND UP0, UPT, UR4, 0x1, UPT ;  /* 0x000000010400788c */ /* 0x000fcc000bf05070 */
[----:B------:R-:W-:-:S13]  /*0c40*/  PLOP3.LUT P0, PT, PT, PT, UP0, 0x80, 0x8 ;  /* 0x000000000008781c */ /* 0x000fda0003f0f008 */
[----:B------:R-:W-:Y:S05]  /*0c50*/  @!P0 EXIT ;  /* 0x000000000000894d */ /* 0x000fea0003800000 */
[----:B------:R-:W1:Y:S01]  /*0c60*/  S2R R8, SR_TID.X ;  /* 0x0000000000087919 */ /* 0x000e620000002100 */
[----:B0-----:R-:W-:Y:S02]  /*0c70*/  PRMT R10, RZ, 0x7610, R10 ;  /* 0x00007610ff0a7816 */ /* 0x001fe4000000000a */
        /* <DEDUP_REMOVED lines=9> */
[----:B------:R-:W-:-:S02]  /*0d10*/  ISETP.GE.AND.EX P0, PT, R2, UR36, PT, P0 ;  /* 0x0000002402007c0c */ /* 0x000fc4000bf06300 */
[----:B------:R-:W-:Y:S01]  /*0d20*/  IADD3.X R9, PT, PT, R2, UR38, RZ, P1, !PT ;  /* 0x0000002602097c10 */ /* 0x000fe20008ffe4ff */
[----:B------:R-:W-:Y:S01]  /*0d30*/  IMAD.X R2, RZ, RZ, R0, P5 ;  /* 0x000000ffff027224 */ /* 0x000fe200028e0600 */
[C---:B------:R-:W-:Y:S02]  /*0d40*/  IADD3 R4, P4, PT, R3.reuse, UR23, RZ ;  /* 0x0000001703047c10 */ /* 0x040fe4000ff9e0ff */
[----:B------:R-:W-:Y:S02]  /*0d50*/  ISETP.GE.U32.AND P3, PT, R3, UR35, PT ;  /* 0x0000002303007c0c */ /* 0x000fe4000bf66070 */
[----:B------:R-:W-:Y:S02]  /*0d60*/  IADD3 R6, P5, PT, R8, UR23, RZ ;  /* 0x0000001708067c10 */ /* 0x000fe4000ffbe0ff */
[----:B------:R-:W-:Y:S02]  /*0d70*/  ISETP.GE.AND.EX P2, PT, R0, UR36, PT, P2 ;  /* 0x0000002400007c0c */ /* 0x000fe4000bf46320 */
[----:B------:R-:W-:Y:S01]  /*0d80*/  ISETP.GE.AND.EX P3, PT, R2, UR36, PT, P3 ;  /* 0x0000002402007c0c */ /* 0x000fe2000bf66330 */
[----:B------:R-:W-:Y:S01]  /*0d90*/  IMAD.X R2, RZ, RZ, R2, P4 ;  /* 0x000000ffff027224 */ /* 0x000fe200020e0602 */
[----:B------:R-:W-:-:S02]  /*0da0*/  PRMT R0, RZ, 0x7610, R0 ;  /* 0x00007610ff007816 */ /* 0x000fc40000000000 */
[----:B------:R-:W-:Y:S01]  /*0db0*/  ISETP.GE.U32.AND P1, PT, R4, UR35, PT ;  /* 0x0000002304007c0c */ /* 0x000fe2000bf26070 */
[----:B------:R-:W-:Y:S01]  /*0dc0*/  IMAD.X R7, RZ, RZ, R9, P5 ;  /* 0x000000ffff077224 */ /* 0x000fe200028e0609 */
[----:B------:R-:W-:Y:S02]  /*0dd0*/  IADD3 R4, P4, PT, R6, UR23, RZ ;  /* 0x0000001706047c10 */ /* 0x000fe4000ff9e0ff */
[----:B------:R-:W-:Y:S01]  /*0de0*/  ISETP.GE.AND.EX P1, PT, R2, UR36, PT, P1 ;  /* 0x0000002402007c0c */ /* 0x000fe2000bf26310 */
[----:B------:R-:W2:Y:S02]  /*0df0*/  @!P0 LDG.E.U8 R0, desc[UR20][R8.64] ;  /* 0x0000001408008981 */ /* 0x000ea4000c1e1100 */
[----:B------:R-:W-:Y:S01]  /*0e00*/  IMAD.X R5, RZ, RZ, R7, P4 ;  /* 0x000000ffff057224 */ /* 0x000fe200020e0607 */
[----:B------:R-:W-:Y:S01]  /*0e10*/  IADD3 R2, P4, PT, R4, UR23, RZ ;  /* 0x0000001704027c10 */ /* 0x000fe2000ff9e0ff */
[----:B------:R-:W3:Y:S01]  /*0e20*/  @!P2 LDG.E.U8 R10, desc[UR20][R6.64] ;  /* 0x00000014060aa981 */ /* 0x000ee2000c1e1100 */
[----:B------:R-:W-:-:S03]  /*0e30*/  PRMT R12, RZ, 0x7610, R12 ;  /* 0x00007610ff0c7816 */ /* 0x000fc6000000000c */
[----:B------:R-:W-:Y:S01]  /*0e40*/  IMAD.X R3, RZ, RZ, R5, P4 ;  /* 0x000000ffff037224 */ /* 0x000fe200020e0605 */
[----:B------:R-:W4:Y:S04]  /*0e50*/  @!P3 LDG.E.U8 R11, desc[UR20][R4.64] ;  /* 0x00000014040bb981 */ /* 0x000f28000c1e1100 */
[----:B------:R-:W5:Y:S01]  /*0e60*/  @!P1 LDG.E.U8 R12, desc[UR20][R2.64] ;  /* 0x00000014020c9981 */ /* 0x000f62000c1e1100 */
[----:B------:R-:W0:Y:S02]  /*0e70*/  LDC.S8 R13, c[0x0][0x10aa] ;  /* 0x00042a80ff0d7b82 */ /* 0x000e240000000200 */
[----:B0-----:R-:W-:-:S04]  /*0e80*/  PRMT R15, R13, 0x7710, RZ ;  /* 0x000077100d0f7816 */ /* 0x001fc800000000ff */
[----:B--2---:R-:W-:-:S04]  /*0e90*/  LOP3.LUT R0, R0, R15, RZ, 0xfc, !PT ;  /* 0x0000000f00007212 */ /* 0x004fc800078efcff */
[----:B------:R-:W-:Y:S02]  /*0ea0*/  @!P0 LOP3.LUT P5, RZ, R0, 0xff, RZ, 0xc0, !PT ;  /* 0x000000ff00ff8812 */ /* 0x000fe400078ac0ff */
[--C-:B---3--:R-:W-:Y:S02]  /*0eb0*/  LOP3.LUT P4, RZ, R10, 0xff, R15.reuse, 0xc8, !PT ;  /* 0x000000ff0aff7812 */ /* 0x108fe4000788c80f */
[----:B------:R-:W-:Y:S02]  /*0ec0*/  @!P0 SEL R13, RZ, 0x1, !P5 ;  /* 0x00000001ff0d8807 */ /* 0x000fe40006800000 */
[----:B----4-:R-:W-:Y:S02]  /*0ed0*/  LOP3.LUT P5, RZ, R11, 0xff, R15, 0xc8, !PT ;  /* 0x000000ff0bff7812 */ /* 0x010fe400078ac80f */
[----:B------:R-:W-:Y:S01]  /*0ee0*/  SEL R11, RZ, 0x1, !P4 ;  /* 0x00000001ff0b7807 */ /* 0x000fe20006000000 */
[----:B------:R0:W-:Y:S01]  /*0ef0*/  @!P0 STG.E.U8 desc[UR20][R8.64], R13 ;  /* 0x0000000d08008986 */ /* 0x0001e2000c101114 */
[----:B-----5:R-:W-:-:S02]  /*0f00*/  LOP3.LUT R12, R12, R15, RZ, 0xfc, !PT ;  /* 0x0000000f0c0c7212 */ /* 0x020fc400078efcff */
[----:B------:R-:W-:Y:S01]  /*0f10*/  SEL R15, RZ, 0x1, !P5 ;  /* 0x00000001ff0f7807 */ /* 0x000fe20006800000 */
[----:B------:R0:W-:Y:S04]  /*0f20*/  @!P2 STG.E.U8 desc[UR20][R6.64], R11 ;  /* 0x0000000b0600a986 */ /* 0x0001e8000c101114 */
[----:B------:R0:W-:Y:S01]  /*0f30*/  @!P3 STG.E.U8 desc[UR20][R4.64], R15 ;  /* 0x0000000f0400b986 */ /* 0x0001e2000c101114 */
[----:B------:R-:W-:Y:S05]  /*0f40*/  @P1 EXIT ;  /* 0x000000000000194d */ /* 0x000fea0003800000 */
[----:B------:R-:W-:-:S04]  /*0f50*/  LOP3.LUT P0, RZ, R12, 0xff, RZ, 0xc0, !PT ;  /* 0x000000ff0cff7812 */ /* 0x000fc8000780c0ff */
[----:B0-----:R-:W-:-:S05]  /*0f60*/  SEL R5, RZ, 0x1, !P0 ;  /* 0x00000001ff057807 */ /* 0x001fca0004000000 */
[----:B------:R-:W-:Y:S01]  /*0f70*/  STG.E.U8 desc[UR20][R2.64], R5 ;  /* 0x0000000502007986 */ /* 0x000fe2000c101114 */
[----:B------:R-:W-:Y:S05]  /*0f80*/  EXIT ;  /* 0x000000000000794d */ /* 0x000fea0003800000 */
.L_x_4526:
        /* <DEDUP_REMOVED lines=9> */
.L_x_4529:
[----:B------:R-:W-:-:S04]  /*1020*/  LEA R2, P0, R8, UR37, 0x2 ;  /* 0x0000002508027c11 */ /* 0x000fc8000f8010ff */
[----:B------:R-:W-:-:S05]  /*1030*/  LEA.HI.X R3, R8, UR38, R9, 0x2, P0 ;  /* 0x0000002608037c11 */ /* 0x000fca00080f1409 */
        /* <DEDUP_REMOVED lines=12> */
[----:B------:R-:W-:Y:S02]  /*1100*/  SEL R5, RZ, 0x1, !P2 ;  /* 0x00000001ff057807 */ /* 0x000fe40005000000 */
[----:B------:R-:W-:Y:S02]  /*1110*/  PRMT R7, R7, 0x3340, R4 ;  /* 0x0000334007077816 */ /* 0x000fe40000000004 */
[----:B------:R-:W-:Y:S02]  /*1120*/  PRMT R0, R5, 0x3340, R0 ;  /* 0x0000334005007816 */ /* 0x000fe40000000000 */
[----:B------:R-:W-:Y:S02]  /*1130*/  IADD3 R8, P0, PT, R8, UR4, RZ ;  /* 0x0000000408087c10 */ /* 0x000fe4000ff1e0ff */
        /* <DEDUP_REMOVED lines=11> */
        .weak           $__internal_119_$__cuda_sm20_div_u16
        .type           $__internal_119_$__cuda_sm20_div_u16,@function
        .size           $__internal_119_$__cuda_sm20_div_u16,(.L_x_4846 - $__internal_119_$__cuda_sm20_div_u16)
$__internal_119_$__cuda_sm20_div_u16:
        /* <DEDUP_REMOVED lines=19> */
[----:B------:R-:W-:Y:S05]  /*1320*/  RET.REL.NODEC R4 `(_ZN2at6native57_GLOBAL__N__f3eca4a2_24_ForeachBinaryOpScalar_cu_86b9896c25multi_tensor_apply_kernelINS1_18TensorListMetadataILi1EEENS1_21BinaryOpScalarFunctorIbLi1ELi1ELi0EEEJSt4plusIbEbEEEvT_T0_DpT1_) ;  /* 0xffffffec04347950 */ /* 0x000fea0003c3ffff */
.L_x_4530:
        /* <DEDUP_REMOVED lines=13> */
.L_x_4846:


//--------------------- .text._ZN2at6native57_GLOBAL__N__f3eca4a2_24_ForeachBinaryOpScalar_cu_86b9896c25multi_tensor_apply_kernelINS1_18TensorListMetadataILi1EEENS1_21BinaryOpScalarFunctorIN3c107complexIfEELi1ELi1ELi0EEEJSt4plusIS8_ES8_EEEvT_T0_DpT1_ --------------------------
	.section	.text._ZN2at6native57_GLOBAL__N__f3eca4a2_24_ForeachBinaryOpScalar_cu_86b9896c25multi_tensor_apply_kernelINS1_18TensorListMetadataILi1EEENS1_21BinaryOpScalarFunctorIN3c107complexIfEELi1ELi1ELi0EEEJSt4plusIS8_ES8_EEEvT_T0_DpT1_,"ax",@progbits
	.align	128
.text._ZN2at6native57_GLOBAL__N__f3eca4a2_24_ForeachBinaryOpScalar_cu_86b9896c25multi_tensor_apply_kernelINS1_18TensorListMetadataILi1EEENS1_21BinaryOpScalarFunctorIN3c107complexIfEELi1ELi1ELi0EEEJSt4plusIS8_ES8_EEEvT_T0_DpT1_:
        .type           _ZN2at6native57_GLOBAL__N__f3eca4a2_24_ForeachBinaryOpScalar_cu_86b9896c25multi_tensor_apply_kernelINS1_18TensorListMetadataILi1EEENS1_21BinaryOpScalarFunctorIN3c107complexIfEELi1ELi1ELi0EEEJSt4plusIS8_ES8_EEEvT_T0_DpT1_,@function
        .size           _ZN2at6native57_GLOBAL__N__f3eca4a2_24_ForeachBinaryOpScalar_cu_86b9896c25multi_tensor_apply_kernelINS1_18TensorListMetadataILi1EEENS1_21BinaryOpScalarFunctorIN3c107complexIfEELi1ELi1ELi0EEEJSt4plusIS8_ES8_EEEvT_T0_DpT1_,(.L_x_4848 - _ZN2at6native57_GLOBAL__N__f3eca4a2_24_ForeachBinaryOpScalar_cu_86b9896c25multi_tensor_apply_kernelINS1_18TensorListMetadataILi1EEENS1_21BinaryOpScalarFunctorIN3c107complexIfEELi1ELi1ELi0EEEJSt4plusIS8_ES8_EEEvT_T0_DpT1_)
        .other          _ZN2at6native57_GLOBAL__N__f3eca4a2_24_ForeachBinaryOpScalar_cu_86b9896c25multi_tensor_apply_kernelINS1_18TensorListMetadataILi1EEENS1_21BinaryOpScalarFunctorIN3c107complexIfEELi1ELi1ELi0EEEJSt4plusIS8_ES8_EEEvT_T0_DpT1_,@"STO_CUDA_ENTRY STV_DEFAULT"
_ZN2at6native57_GLOBAL__N__f3eca4a2_24_ForeachBinaryOpScalar_cu_86b9896c25multi_tensor_apply_kernelINS1_18TensorListMetadataILi1EEENS1_21BinaryOpScalarFunctorIN3c107complexIfEELi1ELi1ELi0EEEJSt4plusIS8_ES8_EEEvT_T0_DpT1_:
        /* <DEDUP_REMOVED lines=36> */
[----:B------:R-:W-:Y:S05]  /*0240*/  CALL.REL.NOINC `($__internal_120_$__cuda_sm20_div_u16) ;  /* 0x0000000c009c7944 */ /* 0x000fea0003c00000 */
        /* <DEDUP_REMOVED lines=12> */
.L_x_4537:
        /* <DEDUP_REMOVED lines=50> */
[----:B--2---:R-:W-:Y:S01]  /*0630*/  @!P0 FADD.FTZ R12, R12, R20 ;  /* 0x000000140c0c8221 */ /* 0x004fe20000010000 */
[----:B------:R-:W-:Y:S02]  /*0640*/  @!P0 FADD.FTZ R13, R13, R21 ;  /* 0x000000150d0d8221 */ /* 0x000fe40000010000 */
[----:B------:R-:W2:Y:S03]  /*0650*/  @!P1 LDC.64 R20, c[0x0][0x10b0] ;  /* 0x00042c00ff149b82 */ /* 0x000ea60000000a00 */
[----:B------:R4:W-:Y:S01]  /*0660*/  @!P0 STG.E.64 desc[UR12][R8.64], R12 ;  /* 0x0000000c08008986 */ /* 0x0009e2000c101b0c */
[----:B------:R-:W-:Y:S01]  /*0670*/  IADD3 R24, P0, PT, R25, R24, RZ ;  /* 0x0000001819187210 */ /* 0x000fe20007f1e0ff */
[----:B---3--:R-:W-:Y:S01]  /*0680*/  @!P3 FADD.FTZ R17, R17, R23 ;  /* 0x000000171111b221 */ /* 0x008fe20000010000 */
[----:B------:R-:W-:-:S03]  /*0690*/  @!P3 FADD.FTZ R16, R16, R22 ;  /* 0x000000161010b221 */ /* 0x000fc60000010000 */
        /* <DEDUP_REMOVED lines=9> */
[----:B--2---:R-:W-:Y:S01]  /*0730*/  @!P1 FADD.FTZ R18, R18, R20 ;  /* 0x0000001412129221 */ /* 0x004fe20000010000 */
[----:B------:R-:W-:Y:S01]  /*0740*/  @!P1 IADD3.X R23, PT, PT, R7, R9, R7, P5, P6 ;  /* 0x0000000907179210 */ /* 0x000fe20002fec407 */
[----:B------:R-:W-:-:S05]  /*0750*/  @!P1 FADD.FTZ R19, R19, R21 ;  /* 0x0000001513139221 */ /* 0x000fca0000010000 */
        /* <DEDUP_REMOVED lines=14> */
[----:B-1---5:R-:W-:Y:S01]  /*0840*/  FADD.FTZ R10, R10, UR18 ;  /* 0x000000120a0a7e21 */ /* 0x022fe20008010000 */
[----:B------:R-:W-:Y:S02]  /*0850*/  FADD.FTZ R11, R11, UR19 ;  /* 0x000000130b0b7e21 */ /* 0x000fe40008010000 */
[----:B------:R-:W-:Y:S02]  /*0860*/  IADD3 R8, P6, PT, R6, R19, RZ ;  /* 0x0000001306087210 */ /* 0x000fe40007fde0ff */
[----:B------:R-:W-:-:S05]  /*0870*/  IADD3.X R18, PT, PT, R7, R9, R7, P1, P2 ;  /* 0x0000000907127210 */ /* 0x000fca0000fe4407 */
[----:B------:R-:W-:-:S05]  /*0880*/  IMAD.X R9, R7, 0x1, R18, P6 ;  /* 0x0000000107097824 */ /* 0x000fca00030e0612 */
[----:B------:R0:W-:Y:S02]  /*0890*/  STG.E.64 desc[UR12][R8.64], R10 ;  /* 0x0000000a08007986 */ /* 0x0001e4000c101b0c */
.L_x_4534:
[----:B-1----:R-:W-:Y:S05]  /*08a0*/  BSYNC.RECONVERGENT B0 ;  /* 0x0000000000007941 */ /* 0x002fea0003800200 */
.L_x_4533:
        /* <DEDUP_REMOVED lines=18> */
[----:B------:R-:W-:Y:S01]  /*09d0*/  FADD.FTZ R16, R16, UR18 ;  /* 0x0000001210107e21 */ /* 0x000fe20008010000 */
[----:B------:R-:W-:Y:S02]  /*09e0*/  FADD.FTZ R17, R17, UR19 ;  /* 0x0000001311117e21 */ /* 0x000fe40008010000 */
[----:B------:R-:W-:Y:S02]  /*09f0*/  LEA.HI.X R5, R4, UR7, R5, 0x3, P0 ;  /* 0x0000000704057c11 */ /* 0x000fe400080f1c05 */
[----:B------:R-:W-:-:S04]  /*0a00*/  LEA R4, P0, R12, R13, 0x3 ;  /* 0x0000000d0c047211 */ /* 0x000fc800078018ff */
[----:B------:R-:W-:-:S05]  /*0a10*/  LEA.HI.X R5, R12, R5, RZ, 0x3, P0 ;  /* 0x000000050c057211 */ /* 0x000fca00000f1cff */
[----:B------:R1:W-:Y:S04]  /*0a20*/  STG.E.64 desc[UR12][R4.64], R16 ;  /* 0x0000001004007986 */ /* 0x0003e8000c101b0c */
.L_x_4536:
[----:B------:R-:W-:Y:S05]  /*0a30*/  BSYNC.RECONVERGENT B0 ;  /* 0x0000000000007941 */ /* 0x000fea0003800200 */
.L_x_4535:
        /* <DEDUP_REMOVED lines=9> */
[----:B-1---5:R-:W-:Y:S01]  /*0ad0*/  @!P5 FADD.FTZ R10, R10, R16 ;  /* 0x000000100a0ad221 */ /* 0x022fe20000010000 */
[----:B------:R-:W-:-:S05]  /*0ae0*/  @!P5 FADD.FTZ R11, R11, R17 ;  /* 0x000000110b0bd221 */ /* 0x000fca0000010000 */
[----:B------:R4:W-:Y:S01]  /*0af0*/  @!P5 STG.E.64 desc[UR12][R14.64], R10 ;  /* 0x0000000a0e00d986 */ /* 0x0009e2000c101b0c */
[----:B--2---:R-:W-:Y:S01]  /*0b00*/  @!P4 FADD.FTZ R8, R8, R22 ;  /* 0x000000160808c221 */ /* 0x004fe20000010000 */
[----:B------:R-:W-:-:S05]  /*0b10*/  @!P4 FADD.FTZ R9, R9, R23 ;  /* 0x000000170909c221 */ /* 0x000fca0000010000 */
[----:B------:R4:W-:Y:S01]  /*0b20*/  @!P4 STG.E.64 desc[UR12][R6.64], R8 ;  /* 0x000000080600c986 */ /* 0x0009e2000c101b0c */
[----:B---3--:R-:W-:Y:S01]  /*0b30*/  @!P3 FADD.FTZ R4, R20, R4 ;  /* 0x000000041404b221 */ /* 0x008fe20000010000 */
[----:B------:R-:W-:-:S05]  /*0b40*/  @!P3 FADD.FTZ R5, R21, R5 ;  /* 0x000000051505b221 */ /* 0x000fca0000010000 */
[----:B------:R4:W-:Y:S01]  /*0b50*/  @!P3 STG.E.64 desc[UR12][R18.64], R4 ;  /* 0x000000041200b986 */ /* 0x0009e2000c101b0c */
[----:B------:R-:W-:Y:S05]  /*0b60*/  BRA.U UP0, `(.L_x_4537) ;  /* 0xfffffff500e87547 */ /* 0x000fea000b83ffff */
.L_x_4532:
        /* <DEDUP_REMOVED lines=41> */
[----:B0-----:R-:W-:Y:S01]  /*0e00*/  FADD.FTZ R8, R8, UR4 ;  /* 0x0000000408087e21 */ /* 0x001fe20008010000 */
[----:B------:R-:W-:Y:S01]  /*0e10*/  FADD.FTZ R9, R9, UR5 ;  /* 0x0000000509097e21 */ /* 0x000fe20008010000 */
[----:B--2---:R-:W-:Y:S01]  /*0e20*/  FADD.FTZ R12, R12, UR4 ;  /* 0x000000040c0c7e21 */ /* 0x004fe20008010000 */
[----:B------:R-:W-:Y:S01]  /*0e30*/  FADD.FTZ R13, R13, UR5 ;  /* 0x000000050d0d7e21 */ /* 0x000fe20008010000 */
[----:B---3--:R-:W-:Y:S01]  /*0e40*/  FADD.FTZ R14, R14, UR4 ;  /* 0x000000040e0e7e21 */ /* 0x008fe20008010000 */
[----:B------:R-:W-:Y:S01]  /*0e50*/  FADD.FTZ R15, R15, UR5 ;  /* 0x000000050f0f7e21 */ /* 0x000fe20008010000 */
[----:B------:R0:W-:Y:S04]  /*0e60*/  @!P2 STG.E.64 desc[UR12][R2.64], R8 ;  /* 0x000000080200a986 */ /* 0x0001e8000c101b0c */
[----:B------:R0:W-:Y:S01]  /*0e70*/  @!P3 STG.E.64 desc[UR12][R4.64], R12 ;  /* 0x0000000c0400b986 */ /* 0x0001e2000c101b0c */
[----:B----4-:R-:W-:Y:S01]  /*0e80*/  FADD.FTZ R16, R16, UR4 ;  /* 0x0000000410107e21 */ /* 0x010fe20008010000 */
[----:B------:R-:W-:-:S02]  /*0e90*/  FADD.FTZ R17, R17, UR5 ;  /* 0x0000000511117e21 */ /* 0x000fc40008010000 */
[----:B------:R0:W-:Y:S01]  /*0ea0*/  @!P0 STG.E.64 desc[UR12][R6.64], R14 ;  /* 0x0000000e06008986 */ /* 0x0001e2000c101b0c */
[----:B------:R-:W-:Y:S05]  /*0eb0*/  @P1 EXIT ;  /* 0x000000000000194d */ /* 0x000fea0003800000 */
[----:B------:R-:W-:Y:S01]  /*0ec0*/  STG.E.64 desc[UR12][R10.64], R16 ;  /* 0x000000100a007986 */ /* 0x000fe2000c101b0c */
[----:B------:R-:W-:Y:S05]  /*0ed0*/  EXIT ;  /* 0x000000000000794d */ /* 0x000fea0003800000 */
.L_x_4531:
        /* <DEDUP_REMOVED lines=8> */
.L_x_4538:
        /* <DEDUP_REMOVED lines=22> */
        .weak           $__internal_120_$__cuda_sm20_div_u16
        .type           $__internal_120_$__cuda_sm20_div_u16,@function
        .size           $__internal_120_$__cuda_sm20_div_u16,(.L_x_4848 - $__internal_120_$__cuda_sm20_div_u16)
$__internal_120_$__cuda_sm20_div_u16:
        /* <DEDUP_REMOVED lines=19> */
[----:B------:R-:W-:Y:S05]  /*11f0*/  RET.REL.NODEC R2 `(_ZN2at6native57_GLOBAL__N__f3eca4a2_24_ForeachBinaryOpScalar_cu_86b9896c25multi_tensor_apply_kernelINS1_18TensorListMetadataILi1EEENS1_21BinaryOpScalarFunctorIN3c107complexIfEELi1ELi1ELi0EEEJSt4plusIS8_ES8_EEEvT_T0_DpT1_) ;  /* 0xffffffec02807950 */ /* 0x000fea0003c3ffff */
.L_x_4539:
        /* <DEDUP_REMOVED lines=16> */
.L_x_4848:


//--------------------- .text._ZN2at6native57_GLOBAL__N__f3eca4a2_24_ForeachBinaryOpScalar_cu_86b9896c25multi_tensor_apply_kernelINS1_18TensorListMetadataILi1EEENS1_21BinaryOpScalarFunctorIN3c107complexIdEELi1ELi1ELi0EEEJSt4plusIS8_ES8_EEEvT_T0_DpT1_ --------------------------
	.section	.text._ZN2at6native57_GLOBAL__N__f3eca4a2_24_ForeachBinaryOpScalar_cu_86b9896c25multi_tensor_apply_kernelINS1_18TensorListMetadataILi1EEENS1_21BinaryOpScalarFunctorIN3c107complexIdEELi1ELi1ELi0EEEJSt4plusIS8_ES8_EEEvT_T0_DpT1_,"ax",@progbits
	.align	128
.text._ZN2at6native57_GLOBAL__N__f3eca4a2_24_ForeachBinaryOpScalar_cu_86b9896c25multi_tensor_apply_kernelINS1_18TensorListMetadataILi1EEENS1_21BinaryOpScalarFunctorIN3c107complexIdEELi1ELi1ELi0EEEJSt4plusIS8_ES8_EEEvT_T0_DpT1_:
        .type           _ZN2at6native57_GLOBAL__N__f3eca4a2_24_ForeachBinaryOpScalar_cu_86b9896c25multi_tensor_apply_kernelINS1_18TensorListMetadataILi1EEENS1_21BinaryOpScalarFunctorIN3c107complexIdEELi1ELi1ELi0EEEJSt4plusIS8_ES8_EEEvT_T0_DpT1_,@function
        .size           _ZN2at6native57_GLOBAL__N__f3eca4a2_24_ForeachBinaryOpScalar_cu_86b9896c25multi_tensor_apply_kernelINS1_18TensorListMetadataILi1EEENS1_21BinaryOpScalarFunctorIN3c107complexIdEELi1ELi1ELi0EEEJSt4plusIS8_ES8_EEEvT_T0_DpT1_,(.L_x_4850 - _ZN2at6native57_GLOBAL__N__f3eca4a2_24_ForeachBinaryOpScalar_cu_86b9896c25multi_tensor_apply_kernelINS1_18TensorListMetadataILi1EEENS1_21BinaryOpScalarFunctorIN3c107complexIdEELi1ELi1ELi0EEEJSt4plusIS8_ES8_EEEvT_T0_DpT1_)
        .other          _ZN2at6native57_GLOBAL__N__f3eca4a2_24_ForeachBinaryOpScalar_cu_86b9896c25multi_tensor_apply_kernelINS1_18TensorListMetadataILi1EEENS1_21BinaryOpScalarFunctorIN3c107complexIdEELi1ELi1ELi0EEEJSt4plusIS8_ES8_EEEvT_T0_DpT1_,@"STO_CUDA_ENTRY STV_DEFAULT"
_ZN2at6native57_GLOBAL__N__f3eca4a2_24_ForeachBinaryOpScalar_cu_86b9896c25multi_tensor_apply_kernelINS1_18TensorListMetadataILi1EEENS1_21BinaryOpScalarFunctorIN3c107complexIdEELi1ELi1ELi0EEEJSt4plusIS8_ES8_EEEvT_T0_DpT1_:
        /* <DEDUP_REMOVED lines=36> */
[----:B------:R-:W-:Y:S05]  /*0240*/  CALL.REL.NOINC `($__internal_121_$__cuda_sm20_div_u16) ;  /* 0x0000001400787944 */ /* 0x000fea0003c00000 */
        /* <DEDUP_REMOVED lines=14> */
.L_x_4548:
        /* <DEDUP_REMOVED lines=19> */
[----:B0-----:R0:W-:Y:S02]  /*0460*/  @!P1 DADD R12, R12, R4 ;  /* 0x000000000c0c9229 */ /* 0x0011e40000000004 */
        /* <DEDUP_REMOVED lines=19> */
[----:B--2---:R2:W4:Y:S02]  /*05a0*/  @!P1 DADD R14, R14, R16 ;  /* 0x000000000e0e9229 */ /* 0x0045240000000010 */
        /* <DEDUP_REMOVED lines=16> */
[----:B--2---:R2:W-:Y:S02]  /*06b0*/  @!P3 DADD R16, R16, R28 ;  /* 0x000000001010b229 */ /* 0x0045e4000000001c */
[----:B--2---:R-:W2:-:S15]  /*06c0*/  LDC.64 R28, c[0x0][0x10b8] ;  /* 0x00042e00ff1c7b82 */ /* 0x004e9e0000000a00 */
[----:B------:R-:W-:-:S15]  /*06d0*/  NOP ;  /* 0x0000000000007918 */ /* 0x000fde0000000000 */
[----:B------:R-:W-:-:S15]  /*06e0*/  NOP ;  /* 0x0000000000007918 */ /* 0x000fde0000000000 */
[----:B------:R-:W-:-:S15]  /*06f0*/  NOP ;  /* 0x0000000000007918 */ /* 0x000fde0000000000 */
[----:B------:R-:W-:-:S02]  /*0700*/  NOP ;  /* 0x0000000000007918 */ /* 0x000fc40000000000 */
[----:B--2---:R2:W4:Y:S02]  /*0710*/  @!P3 DADD R18, R18, R28 ;  /* 0x000000001212b229 */ /* 0x004524000000001c */
[----:B--2---:R-:W3:Y:S01]  /*0720*/  LDC.64 R28, c[0x0][0x10b0] ;  /* 0x00042c00ff1c7b82 */ /* 0x004ee20000000a00 */
[----:B----4-:R2:W-:Y:S01]  /*0730*/  @!P3 STG.E.128 desc[UR12][R24.64], R16 ;  /* 0x000000101800b986 */ /* 0x0105e2000c101d0c */
[----:B------:R-:W-:-:S04]  /*0740*/  IADD3 R27, P3, PT, R13, UR14, RZ ;  /* 0x0000000e0d1b7c10 */ /* 0x000fc8000ff7e0ff */
[----:B------:R-:W-:-:S15]  /*0750*/  ISETP.GE.U32.AND P1, PT, R27, UR15, PT ;  /* 0x0000000f1b007c0c */ /* 0x000fde000bf26070 */
[----:B------:R-:W-:-:S15]  /*0760*/  NOP ;  /* 0x0000000000007918 */ /* 0x000fde0000000000 */
[----:B------:R-:W-:-:S15]  /*0770*/  NOP ;  /* 0x0000000000007918 */ /* 0x000fde0000000000 */
[----:B------:R-:W-:-:S11]  /*0780*/  NOP ;  /* 0x0000000000007918 */ /* 0x000fd60000000000 */
[----:B---3--:R3:W-:Y:S02]  /*0790*/  @!P2 DADD R8, R8, R28 ;  /* 0x000000000808a229 */ /* 0x0087e4000000001c */
[----:B---3--:R-:W3:Y:S01]  /*07a0*/  LDC.64 R28, c[0x0][0x10b8] ;  /* 0x00042e00ff1c7b82 */ /* 0x008ee20000000a00 */
[----:B--2---:R-:W-:Y:S02]  /*07b0*/  CS2R R18, SRZ ;  /* 0x0000000000127805 */ /* 0x004fe4000001ff00 */
[----:B------:R-:W-:-:S15]  /*07c0*/  CS2R R16, SRZ ;  /* 0x0000000000107805 */ /* 0x000fde000001ff00 */
[----:B------:R-:W-:-:S15]  /*07d0*/  NOP ;  /* 0x0000000000007918 */ /* 0x000fde0000000000 */
[----:B------:R-:W-:-:S15]  /*07e0*/  NOP ;  /* 0x0000000000007918 */ /* 0x000fde0000000000 */
[----:B------:R-:W-:-:S14]  /*07f0*/  NOP ;  /* 0x0000000000007918 */ /* 0x000fdc0000000000 */
[----:B---3--:R2:W3:Y:S02]  /*0800*/  @!P2 DADD R10, R10, R28 ;  /* 0x000000000a0aa229 */ /* 0x0084e4000000001c */
        /* <DEDUP_REMOVED lines=11> */
[----:B--2---:R2:W-:Y:S02]  /*08c0*/  @!P0 DADD R4, R4, R28 ;  /* 0x0000000004048229 */ /* 0x0045e4000000001c */
        /* <DEDUP_REMOVED lines=13> */
[----:B0-----:R-:W0:Y:S02]  /*09a0*/  @!P0 DADD R6, R6, R14 ;  /* 0x0000000006068229 */ /* 0x001e24000000000e */
        /* <DEDUP_REMOVED lines=24> */
[----:B--2---:R0:W2:Y:S02]  /*0b30*/  @!P1 DADD R16, R16, R24 ;  /* 0x0000000010109229 */ /* 0x0040a40000000018 */
[----:B0-----:R-:W0:-:S15]  /*0b40*/  LDC.64 R24, c[0x0][0x10b8] ;  /* 0x00042e00ff187b82 */ /* 0x001e1e0000000a00 */
[----:B------:R-:W-:-:S15]  /*0b50*/  NOP ;  /* 0x0000000000007918 */ /* 0x000fde0000000000 */
[----:B------:R-:W-:-:S15]  /*0b60*/  NOP ;  /* 0x0000000000007918 */ /* 0x000fde0000000000 */
[----:B------:R-:W-:-:S15]  /*0b70*/  NOP ;  /* 0x0000000000007918 */ /* 0x000fde0000000000 */
[----:B------:R-:W-:-:S02]  /*0b80*/  NOP ;  /* 0x0000000000007918 */ /* 0x000fc40000000000 */
[----:B0-----:R0:W3:Y:S02]  /*0b90*/  @!P1 DADD R18, R18, R24 ;  /* 0x0000000012129229 */ /* 0x0010e40000000018 */
[----:B0-23--:R-:W-:Y:S05]  /*0ba0*/  @P0 BRA `(.L_x_4543) ;  /* 0x00000000002c0947 */ /* 0x00dfea0003800000 */
[----:B------:R-:W-:Y:S01]  /*0bb0*/  IMAD.IADD R25, R3, 0x1, R0 ;  /* 0x0000000103197824 */ /* 0x000fe200078e0200 */
[----:B-1---5:R-:W-:Y:S04]  /*0bc0*/  DADD R12, R12, UR20 ;  /* 0x000000140c0c7e29 */ /* 0x022fe80008000000 */
[----:B------:R-:W-:-:S04]  /*0bd0*/  LEA R24, P0, R25, UR6, 0x4 ;  /* 0x0000000619187c11 */ /* 0x000fc8000f8020ff */
[----:B------:R-:W-:Y:S02]  /*0be0*/  LEA.HI.X R20, R25, UR7, R20, 0x4, P0 ;  /* 0x0000000719147c11 */ /* 0x000fe400080f2414 */
[----:B------:R-:W-:-:S04]  /*0bf0*/  LEA R24, P0, R21, R24, 0x4 ;  /* 0x0000001815187211 */ /* 0x000fc800078020ff */
[----:B------:R-:W-:-:S15]  /*0c00*/  LEA.HI.X R25, R21, R20, RZ, 0x4, P0 ;  /* 0x0000001415197211 */ /* 0x000fde00000f24ff */
[----:B------:R-:W-:-:S15]  /*0c10*/  NOP ;  /* 0x0000000000007918 */ /* 0x000fde0000000000 */
[----:B------:R-:W-:-:S15]  /*0c20*/  NOP ;  /* 0x0000000000007918 */ /* 0x000fde0000000000 */
[----:B------:R-:W-:-:S05]  /*0c30*/  NOP ;  /* 0x0000000000007918 */ /* 0x000fca0000000000 */
[----:B------:R-:W0:Y:S02]  /*0c40*/  DADD R14, R14, UR22 ;  /* 0x000000160e0e7e29 */ /* 0x000e240008000000 */
[----:B0-----:R0:W-:Y:S02]  /*0c50*/  STG.E.128 desc[UR12][R24.64], R12 ;  /* 0x0000000c18007986 */ /* 0x0011e4000c101d0c */
.L_x_4543:
[----:B-1----:R-:W-:Y:S05]  /*0c60*/  BSYNC.RECONVERGENT B0 ;  /* 0x0000000000007941 */ /* 0x002fea0003800200 */
.L_x_4542:
[----:B------:R-:W-:Y:S04]  /*0c70*/  BSSY.RECONVERGENT B0, `(.L_x_4544) ;  /* 0x000000e000007945 */ /* 0x000fe80003800200 */
[----:B------:R-:W-:Y:S05]  /*0c80*/  @P3 BRA `(.L_x_4545) ;  /* 0x0000000000303947 */ /* 0x000fea0003800000 */
[----:B0----5:R-:W-:Y:S01]  /*0c90*/  IADD3 R12, P0, P3, R0, UR14, R3 ;  /* 0x0000000e000c7c10 */ /* 0x021fe2000fb1e003 */
[----:B------:R-:W-:Y:S03]  /*0ca0*/  DADD R8, R8, UR20 ;  /* 0x0000001408087e29 */ /* 0x000fe60008000000 */
        /* <DEDUP_REMOVED lines=8> */
[----:B------:R-:W0:Y:S02]  /*0d30*/  DADD R10, R10, UR22 ;  /* 0x000000160a0a7e29 */ /* 0x000e240008000000 */
[----:B0-----:R1:W-:Y:S02]  /*0d40*/  STG.E.128 desc[UR12][R12.64], R8 ;  /* 0x000000080c007986 */ /* 0x0013e4000c101d0c */
.L_x_4545:
[----:B------:R-:W-:Y:S05]  /*0d50*/  BSYNC.RECONVERGENT B0 ;  /* 0x0000000000007941 */ /* 0x000fea0003800200 */
.L_x_4544:
[----:B------:R2:W-:Y:S01]  /*0d60*/  @!P1 STG.E.128 desc[UR12][R22.64], R16 ;  /* 0x0000001016009986 */ /* 0x0005e2000c101d0c */
[----:B------:R-:W-:Y:S04]  /*0d70*/  BSSY.RECONVERGENT B0, `(.L_x_4546) ;  /* 0x0000010000007945 */ /* 0x000fe80003800200 */
[----:B------:R-:W-:Y:S05]  /*0d80*/  @P2 BRA `(.L_x_4547) ;  /* 0x0000000000382947 */ /* 0x000fea0003800000 */
[----:B-1---5:R-:W-:Y:S01]  /*0d90*/  IADD3 R8, P0, P1, R0, UR14, R3 ;  /* 0x0000000e00087c10 */ /* 0x022fe2000f91e003 */
[----:B------:R-:W-:Y:S01]  /*0da0*/  IMAD.U32 R11, RZ, RZ, UR14 ;  /* 0x0000000eff0b7e24 */ /* 0x000fe2000f8e00ff */
[----:B------:R-:W-:Y:S02]  /*0db0*/  DADD R4, R4, UR20 ;  /* 0x0000001404047e29 */ /* 0x000fe40008000000 */
        /* <DEDUP_REMOVED lines=9> */
[----:B------:R-:W1:Y:S02]  /*0e50*/  DADD R6, R6, UR22 ;  /* 0x0000001606067e29 */ /* 0x000e640008000000 */
[----:B-1----:R3:W-:Y:S02]  /*0e60*/  STG.E.128 desc[UR12][R8.64], R4 ;  /* 0x0000000408007986 */ /* 0x0027e4000c101d0c */
.L_x_4547:
[----:B------:R-:W-:Y:S05]  /*0e70*/  BSYNC.RECONVERGENT B0 ;  /* 0x0000000000007941 */ /* 0x000fea0003800200 */
.L_x_4546:
[----:B------:R-:W-:Y:S01]  /*0e80*/  UIADD3 UR4, UP0, UPT, UR4, 0x2, URZ ;  /* 0x0000000204047890 */ /* 0x000fe2000ff1e0ff */
[----:B------:R-:W-:-:S03]  /*0e90*/  LEA R0, P0, R21, R0, 0x1 ;  /* 0x0000000015007211 */ /* 0x000fc600078008ff */
[----:B------:R-:W-:Y:S01]  /*0ea0*/  UIADD3.X UR5, UPT, UPT, URZ, UR5, URZ, UP0, !UPT ;  /* 0x00000005ff057290 */ /* 0x000fe200087fe4ff */
[----:B------:R-:W-:Y:S01]  /*0eb0*/  LEA.HI.X R2, R21, R2, RZ, 0x1, P0 ;  /* 0x0000000215027211 */ /* 0x000fe200000f0cff */
[----:B------:R-:W-:-:S04]  /*0ec0*/  UISETP.NE.U32.AND UP0, UPT, UR4, UR9, UPT ;  /* 0x000000090400728c */ /* 0x000fc8000bf05070 */
[----:B------:R-:W-:-:S09]  /*0ed0*/  UISETP.NE.AND.EX UP0, UPT, UR5, URZ, UPT, UP0 ;  /* 0x000000ff0500728c */ /* 0x000fd2000bf05300 */
[----:B------:R-:W-:Y:S05]  /*0ee0*/  BRA.U UP0, `(.L_x_4548) ;  /* 0xfffffff500107547 */ /* 0x000fea000b83ffff */
.L_x_4541:
        /* <DEDUP_REMOVED lines=79> */
[----:B----4-:R-:W1:-:S15]  /*13e0*/  DADD R8, R8, UR8 ;  /* 0x0000000808087e29 */ /* 0x010e5e0008000000 */
[----:B------:R-:W-:-:S15]  /*13f0*/  NOP ;  /* 0x0000000000007918 */ /* 0x000fde0000000000 */
[----:B------:R-:W-:-:S15]  /*1400*/  NOP ;  /* 0x0000000000007918 */ /* 0x000fde0000000000 */
[----:B------:R-:W-:-:S15]  /*1410*/  NOP ;  /* 0x0000000000007918 */ /* 0x000fde0000000000 */
[----:B------:R-:W-:-:S04]  /*1420*/  NOP ;  /* 0x0000000000007918 */ /* 0x000fc80000000000 */
[----:B------:R-:W2:Y:S02]  /*1430*/  DADD R10, R10, UR10 ;  /* 0x0000000a0a0a7e29 */ /* 0x000ea40008000000 */
[----:B012---:R-:W-:Y:S05]  /*1440*/  @P2 EXIT ;  /* 0x000000000000294d */ /* 0x007fea0003800000 */
[----:B------:R-:W-:Y:S01]  /*1450*/  STG.E.128 desc[UR12][R2.64], R8 ;  /* 0x0000000802007986 */ /* 0x000fe2000c101d0c */
[----:B------:R-:W-:Y:S05]  /*1460*/  EXIT ;  /* 0x000000000000794d */ /* 0x000fea0003800000 */
.L_x_4540:
        /* <DEDUP_REMOVED lines=8> */
.L_x_4549:
        /* <DEDUP_REMOVED lines=52> */
        .weak           $__internal_121_$__cuda_sm20_div_u16
        .type           $__internal_121_$__cuda_sm20_div_u16,@function
        .size           $__internal_121_$__cuda_sm20_div_u16,(.L_x_4850 - $__internal_121_$__cuda_sm20_div_u16)
$__internal_121_$__cuda_sm20_div_u16:
        /* <DEDUP_REMOVED lines=19> */
[----:B------:R-:W-:Y:S05]  /*1960*/  RET.REL.NODEC R2 `(_ZN2at6native57_GLOBAL__N__f3eca4a2_24_ForeachBinaryOpScalar_cu_86b9896c25multi_tensor_apply_kernelINS1_18TensorListMetadataILi1EEENS1_21BinaryOpScalarFunctorIN3c107complexIdEELi1ELi1ELi0EEEJSt4plusIS8_ES8_EEEvT_T0_DpT1_) ;  /* 0xffffffe402a47950 */ /* 0x000fea0003c3ffff */
.L_x_4550:
        /* <DEDUP_REMOVED lines=9> */
.L_x_4850:


//--------------------- .text._ZN2at6native57_GLOBAL__N__f3eca4a2_24_ForeachBinaryOpScalar_cu_86b9896c25multi_tensor_apply_kernelINS1_18TensorListMetadataILi1EEENS1_21BinaryOpScalarFunctorIfLi1ELi1ELi0EEEJSt4plusIfEfEEEvT_T0_DpT1_ --------------------------
	.section	.text._ZN2at6native57_GLOBAL__N__f3eca4a2_24_ForeachBinaryOpScalar_cu_86b9896c25multi_tensor_apply_kernelINS1_18TensorListMetadataILi1EEENS1_21BinaryOpScalarFunctorIfLi1ELi1ELi0EEEJSt4plusIfEfEEEvT_T0_DpT1_,"ax",@progbits
	.align	128
.text._ZN2at6native57_GLOBAL__N__f3eca4a2_24_ForeachBinaryOpScalar_cu_86b9896c25multi_tensor_apply_kernelINS1_18TensorListMetadataILi1EEENS1_21BinaryOpScalarFunctorIfLi1ELi1ELi0EEEJSt4plusIfEfEEEvT_T0_DpT1_:
        .type           _ZN2at6native57_GLOBAL__N__f3eca4a2_24_ForeachBinaryOpScalar_cu_86b9896c25multi_tensor_apply_kernelINS1_18TensorListMetadataILi1EEENS1_21BinaryOpScalarFunctorIfLi1ELi1ELi0EEEJSt4plusIfEfEEEvT_T0_DpT1_,@function
        .size           _ZN2at6native57_GLOBAL__N__f3eca4a2_24_ForeachBinaryOpScalar_cu_86b9896c25multi_tensor_apply_kernelINS1_18TensorListMetadataILi1EEENS1_21BinaryOpScalarFunctorIfLi1ELi1ELi0EEEJSt4plusIfEfEEEvT_T0_DpT1_,(.L_x_4852 - _ZN2at6native57_GLOBAL__N__f3eca4a2_24_ForeachBinaryOpScalar_cu_86b9896c25multi_tensor_apply_kernelINS1_18TensorListMetadataILi1EEENS1_21BinaryOpScalarFunctorIfLi1ELi1ELi0EEEJSt4plusIfEfEEEvT_T0_DpT1_)
        .other          _ZN2at6native57_GLOBAL__N__f3eca4a2_24_ForeachBinaryOpScalar_cu_86b9896c25multi_tensor_apply_kernelINS1_18TensorListMetadataILi1EEENS1_21BinaryOpScalarFunctorIfLi1ELi1ELi0EEEJSt4plusIfEfEEEvT_T0_DpT1_,@"STO_CUDA_ENTRY STV_DEFAULT"
_ZN2at6native57_GLOBAL__N__f3eca4a2_24_ForeachBinaryOpScalar_cu_86b9896c25multi_tensor_apply_kernelINS1_18TensorListMetadataILi1EEENS1_21BinaryOpScalarFunctorIfLi1ELi1ELi0EEEJSt4plusIfEfEEEvT_T0_DpT1_:
        /* <DEDUP_REMOVED lines=35> */
[----:B------:R-:W-:Y:S05]  /*0230*/  CALL.REL.NOINC `($__internal_122_$__cuda_sm20_div_u16) ;  /* 0x0000000800e87944 */ /* 0x000fea0003c00000 */
        /* <DEDUP_REMOVED lines=14> */
.L_x_4553:
        /* <DEDUP_REMOVED lines=37> */
[----:B--2---:R-:W-:-:S07]  /*0570*/  @!P2 FADD.FTZ R27, R24, R27 ;  /* 0x0000001b181ba221 */ /* 0x004fce0000010000 */
[----:B------:R-:W4:Y:S01]  /*0580*/  @!P3 LDC R24, c[0x0][0x10ac] ;  /* 0x00042b00ff18bb82 */ /* 0x000f220000000800 */
[----:B------:R4:W-:Y:S01]  /*0590*/  @!P2 STG.E desc[UR6][R6.64], R27 ;  /* 0x0000001b0600a986 */ /* 0x0009e2000c101906 */
[----:B---3--:R-:W-:Y:S01]  /*05a0*/  @!P4 FADD.FTZ R29, R21, R26 ;  /* 0x0000001a151dc221 */ /* 0x008fe20000010000 */
[----:B------:R-:W-:-:S04]  /*05b0*/  IMAD.SHL.U32 R21, R0, 0x4, RZ ;  /* 0x0000000400157824 */ /* 0x000fc800078e00ff */
[----:B------:R0:W-:Y:S01]  /*05c0*/  @!P4 STG.E desc[UR6][R10.64], R29 ;  /* 0x0000001d0a00c986 */ /* 0x0001e2000c101906 */
[----:B------:R-:W-:Y:S01]  /*05d0*/  IADD3 R26, P2, PT, R21, R28, RZ ;  /* 0x0000001c151a7210 */ /* 0x000fe20007f5e0ff */
[----:B------:R-:W-:-:S03]  /*05e0*/  IMAD.IADD R28, R0, 0x1, R28 ;  /* 0x00000001001c7824 */ /* 0x000fc600078e021c */
[----:B------:R-:W-:Y:S01]  /*05f0*/  ISETP.GE.U32.AND P4, PT, R26, R12, PT ;  /* 0x0000000c1a00720c */ /* 0x000fe20003f86070 */
[----:B----4-:R-:W-:Y:S01]  /*0600*/  @!P3 FADD.FTZ R27, R23, R24 ;  /* 0x00000018171bb221 */ /* 0x010fe20000010000 */
        /* <DEDUP_REMOVED lines=11> */
[----:B-----5:R-:W-:Y:S01]  /*06c0*/  @!P1 FADD.FTZ R25, R20, R25 ;  /* 0x0000001914199221 */ /* 0x020fe20000010000 */
        /* <DEDUP_REMOVED lines=28> */
[----:B0-----:R-:W-:Y:S01]  /*0890*/  @!P2 FADD.FTZ R19, R19, R4 ;  /* 0x000000041313a221 */ /* 0x001fe20000010000 */
[----:B------:R-:W-:Y:S02]  /*08a0*/  VIADD R4, R14, 0x1 ;  /* 0x000000010e047836 */ /* 0x000fe40000000000 */
[----:B--2---:R-:W-:Y:S01]  /*08b0*/  @!P4 FADD.FTZ R5, R24, R5 ;  /* 0x000000051805c221 */ /* 0x004fe20000010000 */
[----:B---3--:R-:W-:-:S04]  /*08c0*/  @!P5 FADD.FTZ R25, R20, R25 ;  /* 0x000000191419d221 */ /* 0x008fc80000010000 */
[----:B------:R1:W-:Y:S01]  /*08d0*/  @!P4 STG.E desc[UR6][R6.64], R5 ;  /* 0x000000050600c986 */ /* 0x0003e2000c101906 */
[----:B------:R-:W-:Y:S01]  /*08e0*/  LOP3.LUT R4, R4, 0x1fffe, RZ, 0xc0, !PT ;  /* 0x0001fffe04047812 */ /* 0x000fe200078ec0ff */
[----:B----4-:R-:W-:Y:S02]  /*08f0*/  @!P3 FADD.FTZ R17, R17, R26 ;  /* 0x0000001a1111b221 */ /* 0x010fe40000010000 */
        /* <DEDUP_REMOVED lines=8> */
.L_x_4552:
        /* <DEDUP_REMOVED lines=34> */
[----:B0-----:R-:W-:Y:S01]  /*0ba0*/  FADD.FTZ R15, R10, UR4 ;  /* 0x000000040a0f7e21 */ /* 0x001fe20008010000 */
[----:B--2---:R-:W-:Y:S01]  /*0bb0*/  FADD.FTZ R13, R0, UR4 ;  /* 0x00000004000d7e21 */ /* 0x004fe20008010000 */
[----:B---3--:R-:W-:-:S04]  /*0bc0*/  FADD.FTZ R11, R11, UR4 ;  /* 0x000000040b0b7e21 */ /* 0x008fc80008010000 */
[----:B------:R0:W-:Y:S04]  /*0bd0*/  @!P0 STG.E desc[UR6][R2.64], R13 ;  /* 0x0000000d02008986 */ /* 0x0001e8000c101906 */
[----:B------:R0:W-:Y:S01]  /*0be0*/  @!P1 STG.E desc[UR6][R4.64], R15 ;  /* 0x0000000f04009986 */ /* 0x0001e2000c101906 */
[----:B----4-:R-:W-:-:S03]  /*0bf0*/  FADD.FTZ R17, R12, UR4 ;  /* 0x000000040c117e21 */ /* 0x010fc60008010000 */
[----:B------:R0:W-:Y:S01]  /*0c00*/  @!P2 STG.E desc[UR6][R6.64], R11 ;  /* 0x0000000b0600a986 */ /* 0x0001e2000c101906 */
[----:B------:R-:W-:Y:S05]  /*0c10*/  @P3 EXIT ;  /* 0x000000000000394d */ /* 0x000fea0003800000 */
[----:B------:R-:W-:Y:S01]  /*0c20*/  STG.E desc[UR6][R8.64], R17 ;  /* 0x0000001108007986 */ /* 0x000fe2000c101906 */
[----:B------:R-:W-:Y:S05]  /*0c30*/  EXIT ;  /* 0x000000000000794d */ /* 0x000fea0003800000 */
.L_x_4551:
        /* <DEDUP_REMOVED lines=8> */
.L_x_4554:
        /* <DEDUP_REMOVED lines=11> */
[----:B-1----:R-:W-:Y:S01]  /*0d70*/  FADD.FTZ R4, R4, UR5 ;  /* 0x0000000504047e21 */ /* 0x002fe20008010000 */
[----:B------:R-:W-:Y:S01]  /*0d80*/  FADD.FTZ R5, R5, UR5 ;  /* 0x0000000505057e21 */ /* 0x000fe20008010000 */
[----:B------:R-:W-:Y:S01]  /*0d90*/  FADD.FTZ R6, R6, UR5 ;  /* 0x0000000506067e21 */ /* 0x000fe20008010000 */
[----:B------:R-:W-:-:S05]  /*0da0*/  FADD.FTZ R7, R7, UR5 ;  /* 0x0000000507077e21 */ /* 0x000fca0008010000 */
[----:B------:R2:W-:Y:S04]  /*0db0*/  STG.E.128 desc[UR6][R8.64], R4 ;  /* 0x0000000408007986 */ /* 0x0005e8000c101d06 */
[----:B------:R-:W-:Y:S05]  /*0dc0*/  @!P0 BRA P1, `(.L_x_4554) ;  /* 0xfffffffc00bc8947 */ /* 0x000fea000083ffff */
[----:B------:R-:W-:Y:S05]  /*0dd0*/  EXIT ;  /* 0x000000000000794d */ /* 0x000fea0003800000 */
        .weak           $__internal_122_$__cuda_sm20_div_u16
        .type           $__internal_122_$__cuda_sm20_div_u16,@function
        .size           $__internal_122_$__cuda_sm20_div_u16,(.L_x_4852 - $__internal_122_$__cuda_sm20_div_u16)
$__internal_122_$__cuda_sm20_div_u16:
        /* <DEDUP_REMOVED lines=18> */
[----:B------:R-:W-:Y:S06]  /*0f00*/  RET.REL.NODEC R6 `(_ZN2at6native57_GLOBAL__N__f3eca4a2_24_ForeachBinaryOpScalar_cu_86b9896c25multi_tensor_apply_kernelINS1_18TensorListMetadataILi1EEENS1_21BinaryOpScalarFunctorIfLi1ELi1ELi0EEEJSt4plusIfEfEEEvT_T0_DpT1_) ;  /* 0xfffffff0063c7950 */ /* 0x000fec0003c3ffff */
.L_x_4555:
        /* <DEDUP_REMOVED lines=15> */
.L_x_4852:


//--------------------- .text._ZN2at6native57_GLOBAL__N__f3eca4a2_24_ForeachBinaryOpScalar_cu_86b9896c25multi_tensor_apply_kernelINS1_18TensorListMetadataILi1EEENS1_21BinaryOpScalarFunctorIdLi1ELi1ELi0EEEJSt4plusIdEdEEEvT_T0_DpT1_ --------------------------
	.section	.text._ZN2at6native57_GLOBAL__N__f3eca4a2_24_ForeachBinaryOpScalar_cu_86b9896c25multi_tensor_apply_kernelINS1_18TensorListMetadataILi1EEENS1_21BinaryOpScalarFunctorIdLi1ELi1ELi0EEEJSt4plusIdEdEEEvT_T0_DpT1_,"ax",@progbits
	.align	128
.text._ZN2at6native57_GLOBAL__N__f3eca4a2_24_ForeachBinaryOpScalar_cu_86b9896c25multi_tensor_apply_kernelINS1_18TensorListMetadataILi1EEENS1_21BinaryOpScalarFunctorIdLi1ELi1ELi0EEEJSt4plusIdEdEEEvT_T0_DpT1_:
        .type           _ZN2at6native57_GLOBAL__N__f3eca4a2_24_ForeachBinaryOpScalar_cu_86b9896c25multi_tensor_apply_kernelINS1_18TensorListMetadataILi1EEENS1_21BinaryOpScalarFunctorIdLi1ELi1ELi0EEEJSt4plusIdEdEEEvT_T0_DpT1_,@function
        .size           _ZN2at6native57_GLOBAL__N__f3eca4a2_24_ForeachBinaryOpScalar_cu_86b9896c25multi_tensor_apply_kernelINS1_18TensorListMetadataILi1EEENS1_21BinaryOpScalarFunctorIdLi1ELi1ELi0EEEJSt4plusIdEdEEEvT_T0_DpT1_,(.L_x_4854 - _ZN2at6native57_GLOBAL__N__f3eca4a2_24_ForeachBinaryOpScalar_cu_86b9896c25multi_tensor_apply_kernelINS1_18TensorListMetadataILi1EEENS1_21BinaryOpScalarFunctorIdLi1ELi1ELi0EEEJSt4plusIdEdEEEvT_T0_DpT1_)
        .other          _ZN2at6native57_GLOBAL__N__f3eca4a2_24_ForeachBinaryOpScalar_cu_86b9896c25multi_tensor_apply_kernelINS1_18TensorListMetadataILi1EEENS1_21BinaryOpScalarFunctorIdLi1ELi1ELi0EEEJSt4plusIdEdEEEvT_T0_DpT1_,@"STO_CUDA_ENTRY STV_DEFAULT"
_ZN2at6native57_GLOBAL__N__f3eca4a2_24_ForeachBinaryOpScalar_cu_86b9896c25multi_tensor_apply_kernelINS1_18TensorListMetadataILi1EEENS1_21BinaryOpScalarFunctorIdLi1ELi1ELi0EEEJSt4plusIdEdEEEvT_T0_DpT1_:
        /* <DEDUP_REMOVED lines=35> */
[----:B------:R-:W-:Y:S05]  /*0230*/  CALL.REL.NOINC `($__internal_123_$__cuda_sm20_div_u16) ;  /* 0x00000010000c7944 */ /* 0x000fea0003c00000 */
        /* <DEDUP_REMOVED lines=13> */
.L_x_4558:
        /* <DEDUP_REMOVED lines=47> */
[----:B--2---:R0:W1:Y:S06]  /*0600*/  @!P1 DADD R18, R14, R18 ;  /* 0x000000000e129229 */ /* 0x00406c0000000012 */
[----:B0-----:R-:W3:Y:S01]  /*0610*/  @!P0 LDC.64 R14, c[0x0][0x10b0] ;  /* 0x00042c00ff0e8b82 */ /* 0x001ee20000000a00 */
[----:B-1----:R0:W-:Y:S01]  /*0620*/  @!P1 STG.E.64 desc[UR12][R26.64], R18 ;  /* 0x000000121a009986 */ /* 0x0021e2000c101b0c */
[----:B------:R-:W-:-:S15]  /*0630*/  LEA R22, P1, R23, R26, 0x3 ;  /* 0x0000001a17167211 */ /* 0x000fde00078218ff */
[----:B------:R-:W-:-:S15]  /*0640*/  NOP ;  /* 0x0000000000007918 */ /* 0x000fde0000000000 */
[----:B------:R-:W-:-:S15]  /*0650*/  NOP ;  /* 0x0000000000007918 */ /* 0x000fde0000000000 */
[----:B------:R-:W-:-:S11]  /*0660*/  NOP ;  /* 0x0000000000007918 */ /* 0x000fd60000000000 */
[----:B---3--:R1:W2:Y:S02]  /*0670*/  @!P0 DADD R14, R16, R14 ;  /* 0x00000000100e8229 */ /* 0x0082a4000000000e */
[----:B-1----:R-:W4:-:S15]  /*0680*/  @!P2 LDC.64 R16, c[0x0][0x10b0] ;  /* 0x00042c00ff10ab82 */ /* 0x002f1e0000000a00 */
[----:B------:R-:W-:-:S15]  /*0690*/  NOP ;  /* 0x0000000000007918 */ /* 0x000fde0000000000 */
[----:B------:R-:W-:-:S15]  /*06a0*/  NOP ;  /* 0x0000000000007918 */ /* 0x000fde0000000000 */
[----:B------:R-:W-:-:S15]  /*06b0*/  NOP ;  /* 0x0000000000007918 */ /* 0x000fde0000000000 */
[----:B------:R-:W-:-:S02]  /*06c0*/  NOP ;  /* 0x0000000000007918 */ /* 0x000fc40000000000 */
[----:B----4-:R1:W3:Y:S02]  /*06d0*/  @!P2 DADD R16, R20, R16 ;  /* 0x000000001410a229 */ /* 0x0102e40000000010 */
        /* <DEDUP_REMOVED lines=23> */
[----:B-----5:R2:W3:Y:S02]  /*0850*/  @!P3 DADD R20, R12, R20 ;  /* 0x000000000c14b229 */ /* 0x0204e40000000014 */
        /* <DEDUP_REMOVED lines=39> */
[----:B----4-:R0:W1:Y:S02]  /*0ad0*/  @!P1 DADD R12, R12, R22 ;  /* 0x000000000c0c9229 */ /* 0x0100640000000016 */
[----:B0-----:R-:W5:Y:S02]  /*0ae0*/  @!P0 LDC.64 R22, c[0x0][0x10b0] ;  /* 0x00042c00ff168b82 */ /* 0x001f640000000a00 */
[----:B-1----:R1:W-:-:S15]  /*0af0*/  @!P1 STG.E.64 desc[UR12][R4.64], R12 ;  /* 0x0000000c04009986 */ /* 0x0023de000c101b0c */
[----:B------:R-:W-:-:S15]  /*0b00*/  NOP ;  /* 0x0000000000007918 */ /* 0x000fde0000000000 */
[----:B------:R-:W-:-:S15]  /*0b10*/  NOP ;  /* 0x0000000000007918 */ /* 0x000fde0000000000 */
[----:B------:R-:W-:-:S15]  /*0b20*/  NOP ;  /* 0x0000000000007918 */ /* 0x000fde0000000000 */
[----:B-----5:R0:W4:Y:S02]  /*0b30*/  @!P0 DADD R18, R18, R22 ;  /* 0x0000000012128229 */ /* 0x0201240000000016 */
[----:B0-----:R-:W2:Y:S01]  /*0b40*/  @!P2 LDC.64 R22, c[0x0][0x10b0] ;  /* 0x00042c00ff16ab82 */ /* 0x001ea20000000a00 */
[----:B----4-:R1:W-:-:S15]  /*0b50*/  @!P0 STG.E.64 desc[UR12][R10.64], R18 ;  /* 0x000000120a008986 */ /* 0x0103de000c101b0c */
        /* <DEDUP_REMOVED lines=14> */
.L_x_4557:
        /* <DEDUP_REMOVED lines=39> */
[----:B--2---:R-:W0:Y:S03]  /*0eb0*/  DADD R6, R6, UR4 ;  /* 0x0000000406067e29 */ /* 0x004e260008000000 */
[----:B0-----:R0:W-:-:S15]  /*0ec0*/  @!P0 STG.E.64 desc[UR12][R4.64], R6 ;  /* 0x0000000604008986 */ /* 0x0011de000c101b0c */
[----:B------:R-:W-:-:S15]  /*0ed0*/  NOP ;  /* 0x0000000000007918 */ /* 0x000fde0000000000 */
[----:B------:R-:W-:-:S15]  /*0ee0*/  NOP ;  /* 0x0000000000007918 */ /* 0x000fde0000000000 */
[----:B------:R-:W-:-:S15]  /*0ef0*/  NOP ;  /* 0x0000000000007918 */ /* 0x000fde0000000000 */
[----:B------:R-:W-:-:S01]  /*0f00*/  NOP ;  /* 0x0000000000007918 */ /* 0x000fc20000000000 */
[----:B---3--:R-:W1:Y:S02]  /*0f10*/  DADD R2, R2, UR4 ;  /* 0x0000000402027e29 */ /* 0x008e640008000000 */
[----:B-1----:R0:W-:-:S15]  /*0f20*/  @!P2 STG.E.64 desc[UR12][R14.64], R2 ;  /* 0x000000020e00a986 */ /* 0x0021de000c101b0c */
[----:B------:R-:W-:-:S15]  /*0f30*/  NOP ;  /* 0x0000000000007918 */ /* 0x000fde0000000000 */
[----:B------:R-:W-:-:S15]  /*0f40*/  NOP ;  /* 0x0000000000007918 */ /* 0x000fde0000000000 */
[----:B------:R-:W-:-:S15]  /*0f50*/  NOP ;  /* 0x0000000000007918 */ /* 0x000fde0000000000 */
[----:B------:R-:W-:-:S02]  /*0f60*/  NOP ;  /* 0x0000000000007918 */ /* 0x000fc40000000000 */
[----:B----4-:R-:W1:Y:S02]  /*0f70*/  DADD R8, R8, UR4 ;  /* 0x0000000408087e29 */ /* 0x010e640008000000 */
[----:B-1----:R0:W-:-:S15]  /*0f80*/  @!P3 STG.E.64 desc[UR12][R12.64], R8 ;  /* 0x000000080c00b986 */ /* 0x0021de000c101b0c */
[----:B------:R-:W-:-:S15]  /*0f90*/  NOP ;  /* 0x0000000000007918 */ /* 0x000fde0000000000 */
[----:B------:R-:W-:-:S15]  /*0fa0*/  NOP ;  /* 0x0000000000007918 */ /* 0x000fde0000000000 */
[----:B------:R-:W-:-:S15]  /*0fb0*/  NOP ;  /* 0x0000000000007918 */ /* 0x000fde0000000000 */
[----:B------:R-:W-:-:S02]  /*0fc0*/  NOP ;  /* 0x0000000000007918 */ /* 0x000fc40000000000 */
[----:B-----5:R-:W1:Y:S02]  /*0fd0*/  DADD R10, R10, UR4 ;  /* 0x000000040a0a7e29 */ /* 0x020e640008000000 */
[----:B01----:R-:W-:Y:S05]  /*0fe0*/  @P1 EXIT ;  /* 0x000000000000194d */ /* 0x003fea0003800000 */
[----:B------:R-:W-:Y:S01]  /*0ff0*/  STG.E.64 desc[UR12][R16.64], R10 ;  /* 0x0000000a10007986 */ /* 0x000fe2000c101b0c */
[----:B------:R-:W-:Y:S05]  /*1000*/  EXIT ;  /* 0x000000000000794d */ /* 0x000fea0003800000 */
.L_x_4556:
        /* <DEDUP_REMOVED lines=8> */
.L_x_4559:
        /* <DEDUP_REMOVED lines=30> */
        .weak           $__internal_123_$__cuda_sm20_div_u16
        .type           $__internal_123_$__cuda_sm20_div_u16,@function
        .size           $__internal_123_$__cuda_sm20_div_u16,(.L_x_4854 - $__internal_123_$__cuda_sm20_div_u16)
$__internal_123_$__cuda_sm20_div_u16:
        /* <DEDUP_REMOVED lines=19> */
[----:B------:R-:W-:Y:S05]  /*13a0*/  RET.REL.NODEC R4 `(_ZN2at6native57_GLOBAL__N__f3eca4a2_24_ForeachBinaryOpScalar_cu_86b9896c25multi_tensor_apply_kernelINS1_18TensorListMetadataILi1EEENS1_21BinaryOpScalarFunctorIdLi1ELi1ELi0EEEJSt4plusIdEdEEEvT_T0_DpT1_) ;  /* 0xffffffec04147950 */ /* 0x000fea0003c3ffff */
.L_x_4560:
        /* <DEDUP_REMOVED lines=13> */
.L_x_4854:


//--------------------- .text._ZN2at6native57_GLOBAL__N__f3eca4a2_24_ForeachBinaryOpScalar_cu_86b9896c25multi_tensor_apply_kernelINS1_18TensorListMetadataILi1EEENS1_21BinaryOpScalarFunctorIsLi1ELi1ELi0EEEJSt4plusIsEsEEEvT_T0_DpT1_ --------------------------
	.section	.text._ZN2at6native57_GLOBAL__N__f3eca4a2_24_ForeachBinaryOpScalar_cu_86b9896c25multi_tensor_apply_kernelINS1_18TensorListMetadataILi1EEENS1_21BinaryOpScalarFunctorIsLi1ELi1ELi0EEEJSt4plusIsEsEEEvT_T0_DpT1_,"ax",@progbits
	.align	128
.text._ZN2at6native57_GLOBAL__N__f3eca4a2_24_ForeachBinaryOpScalar_cu_86b9896c25multi_tensor_apply_kernelINS1_18TensorListMetadataILi1EEENS1_21BinaryOpScalarFunctorIsLi1ELi1ELi0EEEJSt4plusIsEsEEEvT_T0_DpT1_:
        .type           _ZN2at6native57_GLOBAL__N__f3eca4a2_24_ForeachBinaryOpScalar_cu_86b9896c25multi_tensor_apply_kernelINS1_18TensorListMetadataILi1EEENS1_21BinaryOpScalarFunctorIsLi1ELi1ELi0EEEJSt4plusIsEsEEEvT_T0_DpT1_,@function
        .size           _ZN2at6native57_GLOBAL__N__f3eca4a2_24_ForeachBinaryOpScalar_cu_86b9896c25multi_tensor_apply_kernelINS1_18TensorListMetadataILi1EEENS1_21BinaryOpScalarFunctorIsLi1ELi1ELi0EEEJSt4plusIsEsEEEvT_T0_DpT1_,(.L_x_4856 - _ZN2at6native57_GLOBAL__N__f3eca4a2_24_ForeachBinaryOpScalar_cu_86b9896c25multi_tensor_apply_kernelINS1_18TensorListMetadataILi1EEENS1_21BinaryOpScalarFunctorIsLi1ELi1ELi0EEEJSt4plusIsEsEEEvT_T0_DpT1_)
        .other          _ZN2at6native57_GLOBAL__N__f3eca4a2_24_ForeachBinaryOpScalar_cu_86b9896c25multi_tensor_apply_kernelINS1_18TensorListMetadataILi1EEENS1_21BinaryOpScalarFunctorIsLi1ELi1ELi0EEEJSt4plusIsEsEEEvT_T0_DpT1_,@"STO_CUDA_ENTRY STV_DEFAULT"
_ZN2at6native57_GLOBAL__N__f3eca4a2_24_ForeachBinaryOpScalar_cu_86b9896c25multi_tensor_apply_kernelINS1_18TensorListMetadataILi1EEENS1_21BinaryOpScalarFunctorIsLi1ELi1ELi0EEEJSt4plusIsEsEEEvT_T0_DpT1_:
[----:B------:R-:W-:Y:S08]  /*0000*/  LDC R1, c[0x0][0x37c] ;  /* 0x0000df00ff017b82 */ /* 0x000ff00000000800 */
[----:B------:R-:W0:Y:S01]  /*0010*/  S2UR UR5, SR_CTAID.X ;  /* 0x00000000000579c3 */ /* 0x000e220000002500 */
[----:B------:R-:W1:Y:S01]  /*0020*/  LDCU.64 UR14, c[0x0][0x358] ;  /* 0x00006b00ff0e77ac */ /* 0x000e620008000a00 */
[----:B------:R-:W2:Y:S01]  /*0030*/  LDCU.U16 UR12, c[0x0][0x10aa] ;  /* 0x00021540ff0c77ac */ /* 0x000ea20008000400 */
[----:B0-----:R-:W0:Y:S01]  /*0040*/  LDCU.U8 UR4, c[0x0][UR5+0xa60] ;  /* 0x00014c00050477ac */ /* 0x001e220008000000 */
[----:B------:R-:W-:-:S12]  /*0050*/  UIMAD UR5, UR5, 0x3, UR5 ;  /* 0x00000003050578a4 */ /* 0x000fd8000f8e0205 */
[----:B------:R-:W3:Y:S01]  /*0060*/  LDCU UR8, c[0x0][UR5+0xba0] ;  /* 0x00017400050877ac */ /* 0x000ee20008000800 */
[----:B0-----:R-:W-:-:S12]  /*0070*/  USHF.L.U32 UR4, UR4, 0x3, URZ ;  /* 0x0000000304047899 */ /* 0x001fd800080006ff */
[----:B------:R-:W0:Y:S01]  /*0080*/  LDCU.64 UR6, c[0x0][UR4+0x380] ;  /* 0x00007000040677ac */ /* 0x000e220008000a00 */
[----:B------:R-:W4:Y:S01]  /*0090*/  LDCU.64 UR4, c[0x0][UR4+0x6f0] ;  /* 0x0000de00040477ac */ /* 0x000f220008000a00 */
[----:B---3--:R-:W-:Y:S02]  /*00a0*/  UIMAD.WIDE UR10, UR8, 0x10000, URZ ;  /* 0x00010000080a78a5 */ /* 0x008fe4000f8e02ff */
[----:B0-----:R-:W-:Y:S02]  /*00b0*/  UIMAD.WIDE UR8, UR8, 0x20000, UR6 ;  /* 0x00020000080878a5 */ /* 0x001fe4000f8e0206 */
[----:B----4-:R-:W-:Y:S02]  /*00c0*/  ULOP3.LUT UR6, UR4, 0x3, URZ, 0xc0, !UPT ;  /* 0x0000000304067892 */ /* 0x010fe4000f8ec0ff */
[----:B------:R-:W-:Y:S02]  /*00d0*/  UIADD3 UR16, UP1, UPT, UR4, -UR10, URZ ;  /* 0x8000000a04107290 */ /* 0x000fe4000ff3e0ff */
[----:B------:R-:W-:-:S02]  /*00e0*/  ULOP3.LUT UP0, URZ, UR6, 0x7, UR8, 0xf8, !UPT ;  /* 0x0000000706ff7892 */ /* 0x000fc4000f80f808 */
[----:B------:R-:W-:Y:S02]  /*00f0*/  UIADD3.X UR10, UPT, UPT, UR5, ~UR11, URZ, UP1, !UPT ;  /* 0x8000000b050a7290 */ /* 0x000fe40008ffe4ff */
[----:B------:R-:W-:-:S09]  /*0100*/  ULOP3.LUT UP0, URZ, URZ, URZ, URZ, 0xfc, UP0 ;  /* 0x000000ffffff7292 */ /* 0x000fd2000800fcff */
[----:B-12---:R-:W-:Y:S05]  /*0110*/  BRA.U !UP0, `(.L_x_4561) ;  /* 0x0000000908c07547 */ /* 0x006fea000b800000 */
        /* <DEDUP_REMOVED lines=19> */
[----:B------:R-:W-:Y:S05]  /*0250*/  CALL.REL.NOINC `($__internal_124_$__cuda_sm20_div_u16) ;  /* 0x0000000800e47944 */ /* 0x000fea0003c00000 */
        /* <DEDUP_REMOVED lines=16> */
.L_x_4563:
[----:B0-----:R-:W-:Y:S01]  /*0360*/  IADD3 R21, P1, PT, R0, UR6, RZ ;  /* 0x0000000600157c10 */ /* 0x001fe2000ff3e0ff */
[----:B------:R-:W-:Y:S01]  /*0370*/  USHF.L.U32 UR10, UR13, 0x1, URZ ;  /* 0x000000010d0a7899 */ /* 0x000fe200080006ff */
[----:B-1----:R-:W-:Y:S01]  /*0380*/  PRMT R2, RZ, 0x7610, R2 ;  /* 0x00007610ff027816 */ /* 0x002fe20000000002 */
[----:B------:R-:W-:Y:S02]  /*0390*/  USHF.R.U32.HI UR16, URZ, 0x1f, UR13 ;  /* 0x0000001fff107899 */ /* 0x000fe4000801160d */
[C---:B------:R-:W-:Y:S01]  /*03a0*/  IADD3 R16, P3, PT, R21.reuse, UR13, RZ ;  /* 0x0000000d15107c10 */ /* 0x040fe2000ff7e0ff */
[----:B------:R-:W-:Y:S01]  /*03b0*/  IMAD.X R14, RZ, RZ, UR7, P1 ;  /* 0x00000007ff0e7e24 */ /* 0x000fe200088e06ff */
[C---:B------:R-:W-:Y:S02]  /*03c0*/  ISETP.GE.U32.AND P2, PT, R21.reuse, UR17, PT ;  /* 0x0000001115007c0c */ /* 0x040fe4000bf46070 */
[----:B------:R-:W-:Y:S01]  /*03d0*/  LEA R12, P1, R21, UR8, 0x1 ;  /* 0x00000008150c7c11 */ /* 0x000fe2000f8208ff */
[----:B------:R-:W-:Y:S01]  /*03e0*/  IMAD.X R15, RZ, RZ, R14, P3 ;  /* 0x000000ffff0f7224 */ /* 0x000fe200018e060e */
[----:B------:R-:W-:-:S02]  /*03f0*/  IADD3 R3, P5, PT, R16, UR13, RZ ;  /* 0x0000000d10037c10 */ /* 0x000fc4000ffbe0ff */
[----:B------:R-:W-:Y:S02]  /*0400*/  ISETP.GE.U32.AND P3, PT, R16, UR17, PT ;  /* 0x0000001110007c0c */ /* 0x000fe4000bf66070 */
[----:B------:R-:W-:Y:S01]  /*0410*/  ISETP.GE.AND.EX P2, PT, R14, UR18, PT, P2 ;  /* 0x000000120e007c0c */ /* 0x000fe2000bf46320 */
[----:B------:R-:W-:Y:S01]  /*0420*/  IMAD.X R4, RZ, RZ, R15, P5 ;  /* 0x000000ffff047224 */ /* 0x000fe200028e060f */
[----:B------:R-:W-:Y:S02]  /*0430*/  LEA.HI.X R13, R21, UR9, R14, 0x1, P1 ;  /* 0x00000009150d7c11 */ /* 0x000fe400088f0c0e */
[----:B------:R-:W-:Y:S02]  /*0440*/  ISETP.GE.AND.EX P3, PT, R15, UR18, PT, P3 ;  /* 0x000000120f007c0c */ /* 0x000fe4000bf66330 */
[----:B------:R-:W-:Y:S02]  /*0450*/  IADD3 R10, P1, PT, R12, UR10, RZ ;  /* 0x0000000a0c0a7c10 */ /* 0x000fe4000ff3e0ff */
[----:B------:R-:W-:-:S02]  /*0460*/  ISETP.GE.U32.AND P4, PT, R3, UR17, PT ;  /* 0x0000001103007c0c */ /* 0x000fc4000bf86070 */
[----:B------:R-:W-:Y:S02]  /*0470*/  IADD3.X R11, PT, PT, R13, UR16, RZ, P1, !PT ;  /* 0x000000100d0b7c10 */ /* 0x000fe40008ffe4ff */
[----:B------:R-:W-:Y:S01]  /*0480*/  IADD3 R5, P5, PT, R3, UR13, RZ ;  /* 0x0000000d03057c10 */ /* 0x000fe2000ffbe0ff */
[----:B------:R-:W2:Y:S01]  /*0490*/  @!P2 LDG.E.U16 R2, desc[UR14][R12.64] ;  /* 0x0000000e0c02a981 */ /* 0x000ea2000c1e1500 */
[----:B------:R-:W-:Y:S02]  /*04a0*/  ISETP.GE.AND.EX P4, PT, R4, UR18, PT, P4 ;  /* 0x0000001204007c0c */ /* 0x000fe4000bf86340 */
[----:B------:R-:W-:Y:S02]  /*04b0*/  IADD3 R8, P1, PT, R10, UR10, RZ ;  /* 0x0000000a0a087c10 */ /* 0x000fe4000ff3e0ff */
[----:B------:R-:W-:Y:S01]  /*04c0*/  PRMT R3, RZ, 0x7610, R3 ;  /* 0x00007610ff037816 */ /* 0x000fe20000000003 */
[----:B------:R-:W-:Y:S01]  /*04d0*/  IMAD.X R4, RZ, RZ, R4, P5 ;  /* 0x000000ffff047224 */ /* 0x000fe200028e0604 */
[----:B------:R-:W-:-:S02]  /*04e0*/  IADD3.X R9, PT, PT, R11, UR16, RZ, P1, !PT ;  /* 0x000000100b097c10 */ /* 0x000fc40008ffe4ff */
[----:B------:R-:W-:Y:S02]  /*04f0*/  ISETP.GE.U32.AND P1, PT, R5, UR17, PT ;  /* 0x0000001105007c0c */ /* 0x000fe4000bf26070 */
[----:B------:R-:W-:Y:S01]  /*0500*/  PRMT R17, RZ, 0x7610, R17 ;  /* 0x00007610ff117816 */ /* 0x000fe20000000011 */
[----:B------:R-:W3:Y:S01]  /*0510*/  @!P3 LDG.E.U16 R3, desc[UR14][R10.64] ;  /* 0x0000000e0a03b981 */ /* 0x000ee2000c1e1500 */
[----:B------:R-:W-:Y:S02]  /*0520*/  ISETP.GE.AND.EX P1, PT, R4, UR18, PT, P1 ;  /* 0x0000001204007c0c */ /* 0x000fe4000bf26310 */
[----:B------:R-:W-:Y:S02]  /*0530*/  IADD3 R4, P5, PT, R8, UR10, RZ ;  /* 0x0000000a08047c10 */ /* 0x000fe4000ffbe0ff */
[----:B------:R-:W4:Y:S01]  /*0540*/  @!P4 LDG.E.U16 R17, desc[UR14][R8.64] ;  /* 0x0000000e0811c981 */ /* 0x000f22000c1e1500 */
[----:B------:R-:W-:Y:S02]  /*0550*/  PRMT R7, RZ, 0x7610, R7 ;  /* 0x00007610ff077816 */ /* 0x000fe40000000007 */
[----:B------:R-:W-:-:S06]  /*0560*/  IADD3.X R5, PT, PT, R9, UR16, RZ, P5, !PT ;  /* 0x0000001009057c10 */ /* 0x000fcc000affe4ff */
[----:B------:R-:W5:Y:S01]  /*0570*/  @!P1 LDG.E.U16 R7, desc[UR14][R4.64] ;  /* 0x0000000e04079981 */ /* 0x000f62000c1e1500 */
[----:B------:R-:W-:Y:S02]  /*0580*/  IMAD.U32 R23, RZ, RZ, UR11 ;  /* 0x0000000bff177e24 */ /* 0x000fe4000f8e00ff */
[----:B------:R-:W-:Y:S01]  /*0590*/  IMAD.U32 R25, RZ, RZ, UR11 ;  /* 0x0000000bff197e24 */ /* 0x000fe2000f8e00ff */
[----:B------:R-:W-:-:S05]  /*05a0*/  IADD3 R18, P5, PT, R21, UR11, RZ ;  /* 0x0000000b15127c10 */ /* 0x000fca000ffbe0ff */
[----:B------:R-:W-:Y:S02]  /*05b0*/  IMAD.X R14, RZ, RZ, R14, P5 ;  /* 0x000000ffff0e7224 */ /* 0x000fe400028e060e */
[----:B--2---:R-:W-:Y:S01]  /*05c0*/  @!P2 VIADD R19, R2, UR12 ;  /* 0x0000000c0213ac36 */ /* 0x004fe20008000000 */
[----:B------:R-:W-:-:S04]  /*05d0*/  LEA R2, P6, R23, R12, 0x1 ;  /* 0x0000000c17027211 */ /* 0x000fc800078c08ff */
[----:B------:R0:W-:Y:S01]  /*05e0*/  @!P2 STG.E.U16 desc[UR14][R12.64], R19 ;  /* 0x000000130c00a986 */ /* 0x0001e2000c10150e */
[----:B---3--:R-:W-:Y:S01]  /*05f0*/  @!P3 VIADD R21, R3, UR12 ;  /* 0x0000000c0315bc36 */ /* 0x008fe20008000000 */
[----:B------:R-:W-:Y:S02]  /*0600*/  LEA.HI.X R3, R25, R13, RZ, 0x1, P6 ;  /* 0x0000000d19037211 */ /* 0x000fe400030f0cff */
[----:B------:R-:W-:Y:S02]  /*0610*/  IADD3 R16, P6, PT, R16, UR11, RZ ;  /* 0x0000000b10107c10 */ /* 0x000fe4000ffde0ff */
[----:B------:R1:W-:Y:S01]  /*0620*/  @!P3 STG.E.U16 desc[UR14][R10.64], R21 ;  /* 0x000000150a00b986 */ /* 0x0003e2000c10150e */
[----:B----4-:R-:W-:Y:S01]  /*0630*/  @!P4 VIADD R17, R17, UR12 ;  /* 0x0000000c1111cc36 */ /* 0x010fe20008000000 */
[----:B0-----:R-:W-:Y:S01]  /*0640*/  IADD3 R12, P3, PT, R16, UR13, RZ ;  /* 0x0000000d100c7c10 */ /* 0x001fe2000ff7e0ff */
[----:B------:R-:W-:Y:S01]  /*0650*/  IMAD.X R15, RZ, RZ, R15, P6 ;  /* 0x000000ffff0f7224 */ /* 0x000fe200030e060f */
[----:B------:R-:W-:-:S02]  /*0660*/  ISETP.GE.U32.AND P2, PT, R18, UR17, PT ;  /* 0x0000001112007c0c */ /* 0x000fc4000bf46070 */
[----:B------:R-:W-:Y:S01]  /*0670*/  IADD3 R18, P6, PT, R12, UR13, RZ ;  /* 0x0000000d0c127c10 */ /* 0x000fe2000ffde0ff */
[----:B-1----:R-:W-:Y:S02]  /*0680*/  @!P4 IMAD.MOV.U32 R10, RZ, RZ, R8 ;  /* 0x000000ffff0ac224 */ /* 0x002fe400078e0008 */
[----:B------:R-:W-:Y:S02]  /*0690*/  @!P4 IMAD.MOV.U32 R11, RZ, RZ, R9 ;  /* 0x000000ffff0bc224 */ /* 0x000fe400078e0009 */
[----:B------:R-:W-:-:S03]  /*06a0*/  IMAD.X R13, RZ, RZ, R15, P3 ;  /* 0x000000ffff0d7224 */ /* 0x000fc600018e060f */
[----:B------:R0:W-:Y:S01]  /*06b0*/  @!P4 STG.E.U16 desc[UR14][R10.64], R17 ;  /* 0x000000110a00c986 */ /* 0x0001e2000c10150e */
[C---:B------:R-:W-:Y:S01]  /*06c0*/  LEA R8, P4, R16.reuse, UR8, 0x1 ;  /* 0x0000000810087c11 */ /* 0x040fe2000f8808ff */
[----:B-----5:R-:W-:Y:S01]  /*06d0*/  @!P1 VIADD R7, R7, UR12 ;  /* 0x0000000c07079c36 */ /* 0x020fe20008000000 */
[C---:B------:R-:W-:Y:S02]  /*06e0*/  ISETP.GE.U32.AND P5, PT, R16.reuse, UR17, PT ;  /* 0x0000001110007c0c */ /* 0x040fe4000bfa6070 */
[----:B------:R-:W-:Y:S02]  /*06f0*/  LEA.HI.X R9, R16, UR9, R15, 0x1, P4 ;  /* 0x0000000910097c11 */ /* 0x000fe4000a0f0c0f */
[----:B------:R-:W-:Y:S02]  /*0700*/  ISETP.GE.U32.AND P3, PT, R12, UR17, PT ;  /* 0x000000110c007c0c */ /* 0x000fe4000bf66070 */
[----:B------:R-:W-:Y:S01]  /*0710*/  ISETP.GE.U32.AND P4, PT, R18, UR17, PT ;  /* 0x0000001112007c0c */ /* 0x000fe2000bf86070 */
[----:B0-----:R-:W-:Y:S01]  /*0720*/  IMAD.X R10, RZ, RZ, R13, P6 ;  /* 0x000000ffff0a7224 */ /* 0x001fe200030e060d */
[----:B------:R-:W-:Y:S01]  /*0730*/  ISETP.GE.AND.EX P2, PT, R14, UR18, PT, P2 ;  /* 0x000000120e007c0c */ /* 0x000fe2000bf46320 */
[----:B------:R0:W-:Y:S01]  /*0740*/  @!P1 STG.E.U16 desc[UR14][R4.64], R7 ;  /* 0x0000000704009986 */ /* 0x0001e2000c10150e */
[----:B------:R-:W-:Y:S01]  /*0750*/  ISETP.GE.AND.EX P5, PT, R15, UR18, PT, P5 ;  /* 0x000000120f007c0c */ /* 0x000fe2000bfa6350 */
[----:B------:R-:W-:Y:S01]  /*0760*/  IMAD.U32 R11, RZ, RZ, UR13 ;  /* 0x0000000dff0b7e24 */ /* 0x000fe2000f8e00ff */
[----:B------:R-:W-:-:S02]  /*0770*/  ISETP.GE.AND.EX P3, PT, R13, UR18, PT, P3 ;  /* 0x000000120d007c0c */ /* 0x000fc4000bf66330 */
[----:B------:R-:W-:Y:S02]  /*0780*/  ISETP.GE.AND.EX P4, PT, R10, UR18, PT, P4 ;  /* 0x000000120a007c0c */ /* 0x000fe4000bf86340 */
[----:B------:R-:W-:Y:S01]  /*0790*/  IADD3 R12, P1, PT, R8, UR10, RZ ;  /* 0x0000000a080c7c10 */ /* 0x000fe2000ff3e0ff */
[----:B------:R-:W-:Y:S01]  /*07a0*/  IMAD.U32 R19, RZ, RZ, UR13 ;  /* 0x0000000dff137e24 */ /* 0x000fe2000f8e00ff */
[----:B------:R-:W-:Y:S02]  /*07b0*/  PRMT R14, RZ, 0x7610, R14 ;  /* 0x00007610ff0e7816 */ /* 0x000fe4000000000e */
[----:B------:R-:W-:Y:S02]  /*07c0*/  LEA R10, P6, R11, R12, 0x1 ;  /* 0x0000000c0b0a7211 */ /* 0x000fe400078c08ff */
[----:B------:R-:W-:Y:S02]  /*07d0*/  IADD3.X R13, PT, PT, R9, UR16, RZ, P1, !PT ;  /* 0x00000010090d7c10 */ /* 0x000fe40008ffe4ff */
[----:B------:R-:W-:Y:S01]  /*07e0*/  PRMT R15, RZ, 0x7610, R15 ;  /* 0x00007610ff0f7816 */ /* 0x000fe2000000000f */
[----:B------:R-:W0:Y:S01]  /*07f0*/  @!P2 LDG.E.U16 R14, desc[UR14][R2.64] ;  /* 0x0000000e020ea981 */ /* 0x000e22000c1e1500 */
[----:B------:R-:W-:-:S02]  /*0800*/  PRMT R16, RZ, 0x7610, R16 ;  /* 0x00007610ff107816 */ /* 0x000fc40000000010 */
[----:B------:R-:W-:Y:S02]  /*0810*/  PRMT R17, RZ, 0x7610, R17 ;  /* 0x00007610ff117816 */ /* 0x000fe40000000011 */
[----:B------:R-:W-:Y:S01]  /*0820*/  LEA.HI.X R11, R19, R13, RZ, 0x1, P6 ;  /* 0x0000000d130b7211 */ /* 0x000fe200030f0cff */
[----:B------:R-:W2:Y:S04]  /*0830*/  @!P5 LDG.E.U16 R15, desc[UR14][R8.64] ;  /* 0x0000000e080fd981 */ /* 0x000ea8000c1e1500 */
[----:B------:R-:W3:Y:S04]  /*0840*/  @!P3 LDG.E.U16 R16, desc[UR14][R12.64] ;  /* 0x0000000e0c10b981 */ /* 0x000ee8000c1e1500 */
[----:B------:R-:W4:Y:S01]  /*0850*/  @!P4 LDG.E.U16 R17, desc[UR14][R10.64] ;  /* 0x0000000e0a11c981 */ /* 0x000f22000c1e1500 */
[----:B------:R-:W-:-:S04]  /*0860*/  UIADD3 UR4, UP0, UPT, UR4, 0x2, URZ ;  /* 0x0000000204047890 */ /* 0x000fc8000ff1e0ff */
[----:B------:R-:W-:Y:S02]  /*0870*/  UIADD3.X UR5, UPT, UPT, URZ, UR5, URZ, UP0, !UPT ;  /* 0x00000005ff057290 */ /* 0x000fe400087fe4ff */
[----:B------:R-:W-:-:S04]  /*0880*/  ISETP.NE.U32.AND P1, PT, R6, UR4, PT ;  /* 0x0000000406007c0c */ /* 0x000fc8000bf25070 */
[----:B------:R-:W-:Y:S01]  /*0890*/  ISETP.NE.AND.EX P1, PT, RZ, UR5, PT, P1 ;  /* 0x00000005ff007c0c */ /* 0x000fe2000bf25310 */
[----:B------:R-:W-:-:S04]  /*08a0*/  ULEA UR6, UP0, UR11, UR6, 0x1 ;  /* 0x000000060b067291 */ /* 0x000fc8000f8008ff */
[----:B------:R-:W-:Y:S01]  /*08b0*/  ULEA.HI.X UR7, UR11, UR7, URZ, 0x1, UP0 ;  /* 0x000000070b077291 */ /* 0x000fe200080f0cff */
[----:B0-----:R-:W-:Y:S02]  /*08c0*/  @!P2 VIADD R5, R14, UR12 ;  /* 0x0000000c0e05ac36 */ /* 0x001fe40008000000 */
[----:B--2---:R-:W-:-:S03]  /*08d0*/  @!P5 VIADD R15, R15, UR12 ;  /* 0x0000000c0f0fdc36 */ /* 0x004fc60008000000 */
[----:B------:R1:W-:Y:S01]  /*08e0*/  @!P2 STG.E.U16 desc[UR14][R2.64], R5 ;  /* 0x000000050200a986 */ /* 0x0003e2000c10150e */
[----:B---3--:R-:W-:-:S03]  /*08f0*/  @!P3 VIADD R7, R16, UR12 ;  /* 0x0000000c1007bc36 */ /* 0x008fc60008000000 */
[----:B------:R1:W-:Y:S01]  /*0900*/  @!P5 STG.E.U16 desc[UR14][R8.64], R15 ;  /* 0x0000000f0800d986 */ /* 0x0003e2000c10150e */
[----:B----4-:R-:W-:-:S03]  /*0910*/  @!P4 VIADD R17, R17, UR12 ;  /* 0x0000000c1111cc36 */ /* 0x010fc60008000000 */
[----:B------:R1:W-:Y:S04]  /*0920*/  @!P3 STG.E.U16 desc[UR14][R12.64], R7 ;  /* 0x000000070c00b986 */ /* 0x0003e8000c10150e */
[----:B------:R1:W-:Y:S01]  /*0930*/  @!P4 STG.E.U16 desc[UR14][R10.64], R17 ;  /* 0x000000110a00c986 */ /* 0x0003e2000c10150e */
[----:B------:R-:W-:Y:S05]  /*0940*/  @P1 BRA `(.L_x_4563) ;  /* 0xfffffff800841947 */ /* 0x000fea000383ffff */
.L_x_4562:
        /* <DEDUP_REMOVED lines=28> */
[----:B------:R-:W-:-:S02]  /*0b10*/  IADD3.X R5, PT, PT, R7, UR5, RZ, P4, !PT ;  /* 0x0000000507057c10 */ /* 0x000fc4000a7fe4ff */
[----:B------:R-:W-:Y:S02]  /*0b20*/  ISETP.GE.AND.EX P3, PT, R8, UR18, PT, P3 ;  /* 0x0000001208007c0c */ /* 0x000fe4000bf66330 */
[----:B------:R-:W-:Y:S01]  /*0b30*/  IADD3 R8, P4, PT, R4, UR4, RZ ;  /* 0x0000000404087c10 */ /* 0x000fe2000ff9e0ff */
[----:B------:R-:W4:Y:S01]  /*0b40*/  @!P2 LDG.E.U16 R11, desc[UR14][R4.64] ;  /* 0x0000000e040ba981 */ /* 0x000f22000c1e1500 */
[----:B------:R-:W-:Y:S02]  /*0b50*/  PRMT R12, RZ, 0x7610, R12 ;  /* 0x00007610ff0c7816 */ /* 0x000fe4000000000c */
[----:B------:R-:W-:-:S07]  /*0b60*/  IADD3.X R9, PT, PT, R5, UR5, RZ, P4, !PT ;  /* 0x0000000505097c10 */ /* 0x000fce000a7fe4ff */
[----:B------:R-:W5:Y:S01]  /*0b70*/  @!P3 LDG.E.U16 R12, desc[UR14][R8.64] ;  /* 0x0000000e080cb981 */ /* 0x000f62000c1e1500 */
[----:B--2---:R-:W-:Y:S02]  /*0b80*/  VIADD R13, R0, UR12 ;  /* 0x0000000c000d7c36 */ /* 0x004fe40008000000 */
[----:B---3--:R-:W-:-:S03]  /*0b90*/  VIADD R15, R10, UR12 ;  /* 0x0000000c0a0f7c36 */ /* 0x008fc60008000000 */
[----:B------:R0:W-:Y:S01]  /*0ba0*/  @!P0 STG.E.U16 desc[UR14][R2.64], R13 ;  /* 0x0000000d02008986 */ /* 0x0001e2000c10150e */
[----:B----4-:R-:W-:-:S03]  /*0bb0*/  VIADD R11, R11, UR12 ;  /* 0x0000000c0b0b7c36 */ /* 0x010fc60008000000 */
[----:B------:R0:W-:Y:S04]  /*0bc0*/  @!P1 STG.E.U16 desc[UR14][R6.64], R15 ;  /* 0x0000000f06009986 */ /* 0x0001e8000c10150e */
[----:B------:R0:W-:Y:S01]  /*0bd0*/  @!P2 STG.E.U16 desc[UR14][R4.64], R11 ;  /* 0x0000000b0400a986 */ /* 0x0001e2000c10150e */
[----:B-----5:R-:W-:Y:S01]  /*0be0*/  VIADD R17, R12, UR12 ;  /* 0x0000000c0c117c36 */ /* 0x020fe20008000000 */
[----:B------:R-:W-:Y:S06]  /*0bf0*/  @P3 EXIT ;  /* 0x000000000000394d */ /* 0x000fec0003800000 */
[----:B------:R-:W-:Y:S01]  /*0c00*/  STG.E.U16 desc[UR14][R8.64], R17 ;  /* 0x0000001108007986 */ /* 0x000fe2000c10150e */
[----:B------:R-:W-:Y:S05]  /*0c10*/  EXIT ;  /* 0x000000000000794d */ /* 0x000fea0003800000 */
.L_x_4561:
[----:B------:R-:W0:Y:S02]  /*0c20*/  S2R R8, SR_TID.X ;  /* 0x0000000000087919 */ /* 0x000e240000002100 */
[----:B0-----:R-:W-:-:S03]  /*0c30*/  IMAD.WIDE.U32 R2, R8, 0x4, RZ ;  /* 0x0000000408027825 */ /* 0x001fc600078e00ff */
[----:B------:R-:W-:-:S04]  /*0c40*/  ISETP.GE.U32.AND P0, PT, R2, UR16, PT ;  /* 0x0000001002007c0c */ /* 0x000fc8000bf06070 */
[----:B------:R-:W-:-:S13]  /*0c50*/  ISETP.GE.AND.EX P0, PT, R3, UR10, PT, P0 ;  /* 0x0000000a03007c0c */ /* 0x000fda000bf06300 */
[----:B------:R-:W-:Y:S05]  /*0c60*/  @P0 EXIT ;  /* 0x000000000000094d */ /* 0x000fea0003800000 */
[----:B------:R-:W-:Y:S01]  /*0c70*/  IMAD.MOV.U32 R9, RZ, RZ, RZ ;  /* 0x000000ffff097224 */ /* 0x000fe200078e00ff */
[----:B------:R-:W0:Y:S06]  /*0c80*/  LDCU UR4, c[0x0][0x360] ;  /* 0x00006c00ff0477ac */ /* 0x000e2c0008000800 */
.L_x_4564:
        /* <DEDUP_REMOVED lines=20> */
[----:B-1----:R-:W-:Y:S05]  /*0dd0*/  @!P0 BRA P1, `(.L_x_4564) ;  /* 0xfffffffc00ac8947 */ /* 0x002fea000083ffff */
[----:B------:R-:W-:Y:S05]  /*0de0*/  EXIT ;  /* 0x000000000000794d */ /* 0x000fea0003800000 */
        .weak           $__internal_124_$__cuda_sm20_div_u16
        .type           $__internal_124_$__cuda_sm20_div_u16,@function
        .size           $__internal_124_$__cuda_sm20_div_u16,(.L_x_4856 - $__internal_124_$__cuda_sm20_div_u16)
$__internal_124_$__cuda_sm20_div_u16:
        /* <DEDUP_REMOVED lines=18> */
[----:B------:R-:W-:Y:S06]  /*0f10*/  RET.REL.NODEC R2 `(_ZN2at6native57_GLOBAL__N__f3eca4a2_24_ForeachBinaryOpScalar_cu_86b9896c25multi_tensor_apply_kernelINS1_18TensorListMetadataILi1EEENS1_21BinaryOpScalarFunctorIsLi1ELi1ELi0EEEJSt4plusIsEsEEEvT_T0_DpT1_) ;  /* 0xfffffff002387950 */ /* 0x000fec0003c3ffff */
.L_x_4565:
        /* <DEDUP_REMOVED lines=14> */
.L_x_4856:


//--------------------- .text._ZN2at6native57_GLOBAL__N__f3eca4a2_24_ForeachBinaryOpScalar_cu_86b9896c25multi_tensor_apply_kernelINS1_18TensorListMetadataILi1EEENS1_21BinaryOpScalarFunctorIlLi1ELi1ELi0EEEJSt4plusIlElEEEvT_T0_DpT1_ --------------------------
	.section	.text._ZN2at6native57_GLOBAL__N__f3eca4a2_24_ForeachBinaryOpScalar_cu_86b9896c25multi_tensor_apply_kernelINS1_18TensorListMetadataILi1EEENS1_21BinaryOpScalarFunctorIlLi1ELi1ELi0EEEJSt4plusIlElEEEvT_T0_DpT1_,"ax",@progbits
	.align	128
.text._ZN2at6native57_GLOBAL__N__f3eca4a2_24_ForeachBinaryOpScalar_cu_86b9896c25multi_tensor_apply_kernelINS1_18TensorListMetadataILi1EEENS1_21BinaryOpScalarFunctorIlLi1ELi1ELi0EEEJSt4plusIlElEEEvT_T0_DpT1_:
        .type           _ZN2at6native57_GLOBAL__N__f3eca4a2_24_ForeachBinaryOpScalar_cu_86b9896c25multi_tensor_apply_kernelINS1_18TensorListMetadataILi1EEENS1_21BinaryOpScalarFunctorIlLi1ELi1ELi0EEEJSt4plusIlElEEEvT_T0_DpT1_,@function
        .size           _ZN2at6native57_GLOBAL__N__f3eca4a2_24_ForeachBinaryOpScalar_cu_86b9896c25multi_tensor_apply_kernelINS1_18TensorListMetadataILi1EEENS1_21BinaryOpScalarFunctorIlLi1ELi1ELi0EEEJSt4plusIlElEEEvT_T0_DpT1_,(.L_x_4858 - _ZN2at6native57_GLOBAL__N__f3eca4a2_24_ForeachBinaryOpScalar_cu_86b9896c25multi_tensor_apply_kernelINS1_18TensorListMetadataILi1EEENS1_21BinaryOpScalarFunctorIlLi1ELi1ELi0EEEJSt4plusIlElEEEvT_T0_DpT1_)
        .other          _ZN2at6native57_GLOBAL__N__f3eca4a2_24_ForeachBinaryOpScalar_cu_86b9896c25multi_tensor_apply_kernelINS1_18TensorListMetadataILi1EEENS1_21BinaryOpScalarFunctorIlLi1ELi1ELi0EEEJSt4plusIlElEEEvT_T0_DpT1_,@"STO_CUDA_ENTRY STV_DEFAULT"
_ZN2at6native57_GLOBAL__N__f3eca4a2_24_ForeachBinaryOpScalar_cu_86b9896c25multi_tensor_apply_kernelINS1_18TensorListMetadataILi1EEENS1_21BinaryOpScalarFunctorIlLi1ELi1ELi0EEEJSt4plusIlElEEEvT_T0_DpT1_:
        /* <DEDUP_REMOVED lines=36> */
[----:B------:R-:W-:Y:S05]  /*0240*/  CALL.REL.NOINC `($__internal_125_$__cuda_sm20_div_u16) ;  /* 0x0000000c00ac7944 */ /* 0x000fea0003c00000 */
        /* <DEDUP_REMOVED lines=12> */
.L_x_4572:
        /* <DEDUP_REMOVED lines=41> */
[----:B--2---:R-:W-:-:S02]  /*05a0*/  @!P1 IADD3 R18, P4, PT, R8, R18, RZ ;  /* 0x0000001208129210 */ /* 0x004fc40007f9e0ff */
[----:B------:R-:W-:Y:S02]  /*05b0*/  @!P3 IADD3.X R8, PT, PT, R27, R7, R27, P5, P6 ;  /* 0x000000071b08b210 */ /* 0x000fe40002fec41b */
[----:B------:R-:W-:Y:S01]  /*05c0*/  @!P3 IADD3 R20, P5, PT, R25, R20, RZ ;  /* 0x000000141914b210 */ /* 0x000fe20007fbe0ff */
[----:B------:R-:W-:-:S04]  /*05d0*/  @!P1 IMAD.X R19, R9, 0x1, R19, P4 ;  /* 0x0000000109139824 */ /* 0x000fc800020e0613 */
[----:B------:R-:W-:Y:S01]  /*05e0*/  @!P3 IMAD.X R21, R27, 0x1, R8, P5 ;  /* 0x000000011b15b824 */ /* 0x000fe200028e0608 */
[----:B------:R-:W-:Y:S02]  /*05f0*/  IADD3 R10, P5, PT, R29, R4, RZ ;  /* 0x000000041d0a7210 */ /* 0x000fe40007fbe0ff */
[----:B------:R-:W-:Y:S02]  /*0600*/  CS2R R8, SRZ ;  /* 0x0000000000087805 */ /* 0x000fe4000001ff00 */
[----:B------:R-:W-:Y:S01]  /*0610*/  IADD3 R24, P6, PT, R4, UR14, RZ ;  /* 0x0000000e04187c10 */ /* 0x000fe2000ffde0ff */
[----:B------:R-:W-:Y:S01]  /*0620*/  IMAD.X R26, RZ, RZ, R5, P5 ;  /* 0x000000ffff1a7224 */ /* 0x000fe200028e0605 */
[----:B---3--:R-:W-:-:S03]  /*0630*/  @!P0 IADD3 R16, P5, PT, R12, R16, RZ ;  /* 0x000000100c108210 */ /* 0x008fc60007fbe0ff */
[----:B------:R-:W-:Y:S01]  /*0640*/  IMAD.X R12, RZ, RZ, R5, P6 ;  /* 0x000000ffff0c7224 */ /* 0x000fe200030e0605 */
[----:B------:R-:W-:Y:S01]  /*0650*/  IADD3 R24, P4, PT, R29, R24, RZ ;  /* 0x000000181d187210 */ /* 0x000fe20007f9e0ff */
[----:B------:R0:W5:Y:S01]  /*0660*/  @!P3 LDG.E.64 R8, desc[UR12][R20.64] ;  /* 0x0000000c1408b981 */ /* 0x000162000c1e1b00 */
[----:B------:R-:W-:-:S03]  /*0670*/  @!P0 IMAD.X R17, R13, 0x1, R17, P5 ;  /* 0x000000010d118824 */ /* 0x000fc600028e0611 */
[----:B------:R-:W-:Y:S01]  /*0680*/  IMAD.X R13, RZ, RZ, R12, P4 ;  /* 0x000000ffff0d7224 */ /* 0x000fe200020e060c */
[----:B----4-:R-:W-:Y:S01]  /*0690*/  @!P2 IADD3 R22, P4, PT, R14, R22, RZ ;  /* 0x000000160e16a210 */ /* 0x010fe20007f9e0ff */
[----:B------:R2:W-:Y:S01]  /*06a0*/  @!P1 STG.E.64 desc[UR12][R6.64], R18 ;  /* 0x0000001206009986 */ /* 0x0005e2000c101b0c */
[----:B------:R-:W-:Y:S01]  /*06b0*/  ISETP.GE.U32.AND P1, PT, R10, UR15, PT ;  /* 0x0000000f0a007c0c */ /* 0x000fe2000bf26070 */
[----:B------:R-:W-:Y:S01]  /*06c0*/  IMAD.IADD R10, R25, 0x1, R6 ;  /* 0x00000001190a7824 */ /* 0x000fe200078e0206 */
[----:B------:R-:W-:Y:S01]  /*06d0*/  IADD3 R12, P5, PT, R24, UR14, RZ ;  /* 0x0000000e180c7c10 */ /* 0x000fe2000ffbe0ff */
[----:B------:R-:W-:Y:S01]  /*06e0*/  @!P2 IMAD.X R23, R15, 0x1, R23, P4 ;  /* 0x000000010f17a824 */ /* 0x000fe200020e0617 */
        /* <DEDUP_REMOVED lines=21> */
[----:B-1---5:R-:W-:Y:S02]  /*0840*/  IADD3 R6, P2, PT, R8, UR18, RZ ;  /* 0x0000001208067c10 */ /* 0x022fe4000ff5e0ff */
[----:B------:R-:W-:Y:S02]  /*0850*/  IADD3.X R18, PT, PT, R27, R7, R27, P3, P6 ;  /* 0x000000071b127210 */ /* 0x000fe40001fec41b */
[----:B------:R-:W-:Y:S02]  /*0860*/  IADD3 R8, P3, PT, R25, R16, RZ ;  /* 0x0000001019087210 */ /* 0x000fe40007f7e0ff */
[----:B------:R-:W-:-:S03]  /*0870*/  IADD3.X R7, PT, PT, R9, UR19, RZ, P2, !PT ;  /* 0x0000001309077c10 */ /* 0x000fc600097fe4ff */
[----:B------:R-:W-:-:S05]  /*0880*/  IMAD.X R9, R27, 0x1, R18, P3 ;  /* 0x000000011b097824 */ /* 0x000fca00018e0612 */
[----:B------:R0:W-:Y:S03]  /*0890*/  STG.E.64 desc[UR12][R8.64], R6 ;  /* 0x0000000608007986 */ /* 0x0001e6000c101b0c */
.L_x_4569:
[----:B-1----:R-:W-:Y:S05]  /*08a0*/  BSYNC.RECONVERGENT B0 ;  /* 0x0000000000007941 */ /* 0x002fea0003800200 */
.L_x_4568:
        /* <DEDUP_REMOVED lines=18> */
[----:B-----5:R-:W-:Y:S02]  /*09d0*/  IADD3 R12, P1, PT, R12, UR18, RZ ;  /* 0x000000120c0c7c10 */ /* 0x020fe4000ff3e0ff */
[----:B------:R-:W-:Y:S02]  /*09e0*/  LEA.HI.X R5, R4, UR7, R5, 0x3, P2 ;  /* 0x0000000704057c11 */ /* 0x000fe400090f1c05 */
[C---:B------:R-:W-:Y:S02]  /*09f0*/  LEA R4, P2, R14.reuse, R15, 0x3 ;  /* 0x0000000f0e047211 */ /* 0x040fe400078418ff */
[----:B------:R-:W-:Y:S02]  /*0a00*/  IADD3.X R13, PT, PT, R13, UR19, RZ, P1, !PT ;  /* 0x000000130d0d7c10 */ /* 0x000fe40008ffe4ff */
[----:B------:R-:W-:-:S05]  /*0a10*/  LEA.HI.X R5, R14, R5, RZ, 0x3, P2 ;  /* 0x000000050e057211 */ /* 0x000fca00010f1cff */
[----:B------:R0:W-:Y:S04]  /*0a20*/  STG.E.64 desc[UR12][R4.64], R12 ;  /* 0x0000000c04007986 */ /* 0x0001e8000c101b0c */
.L_x_4571:
[----:B------:R-:W-:Y:S05]  /*0a30*/  BSYNC.RECONVERGENT B0 ;  /* 0x0000000000007941 */ /* 0x000fea0003800200 */
.L_x_4570:
[----:B0-----:R-:W0:Y:S01]  /*0a40*/  @!P4 LDC.64 R4, c[0x0][0x10b0] ;  /* 0x00042c00ff04cb82 */ /* 0x001e220000000a00 */
[----:B------:R-:W-:-:S04]  /*0a50*/  UIADD3 UR4, UP0, UPT, UR4, 0x2, URZ ;  /* 0x0000000204047890 */ /* 0x000fc8000ff1e0ff */
[----:B------:R-:W-:Y:S02]  /*0a60*/  UIADD3.X UR5, UPT, UPT, URZ, UR5, URZ, UP0, !UPT ;  /* 0x00000005ff057290 */ /* 0x000fe400087fe4ff */
[----:B------:R-:W-:Y:S01]  /*0a70*/  UISETP.NE.U32.AND UP0, UPT, UR4, UR9, UPT ;  /* 0x000000090400728c */ /* 0x000fe2000bf05070 */
[----:B-----5:R-:W2:Y:S03]  /*0a80*/  @!P0 LDC.64 R12, c[0x0][0x10b0] ;  /* 0x00042c00ff0c8b82 */ /* 0x020ea60000000a00 */
[----:B------:R-:W-:-:S05]  /*0a90*/  UISETP.NE.AND.EX UP0, UPT, UR5, URZ, UPT, UP0 ;  /* 0x000000ff0500728c */ /* 0x000fca000bf05300 */
[----:B------:R-:W3:Y:S01]  /*0aa0*/  @!P5 LDC.64 R22, c[0x0][0x10b0] ;  /* 0x00042c00ff16db82 */ /* 0x000ee20000000a00 */
[----:B0-----:R-:W-:-:S05]  /*0ab0*/  @!P4 IADD3 R4, P1, PT, R18, R4, RZ ;  /* 0x000000041204c210 */ /* 0x001fca0007f3e0ff */
[----:B------:R-:W-:Y:S01]  /*0ac0*/  @!P4 IMAD.X R5, R19, 0x1, R5, P1 ;  /* 0x000000011305c824 */ /* 0x000fe200008e0605 */
[----:B--2---:R-:W-:-:S04]  /*0ad0*/  @!P0 IADD3 R12, P2, PT, R20, R12, RZ ;  /* 0x0000000c140c8210 */ /* 0x004fc80007f5e0ff */
[----:B------:R2:W-:Y:S01]  /*0ae0*/  @!P4 STG.E.64 desc[UR12][R10.64], R4 ;  /* 0x000000040a00c986 */ /* 0x0005e2000c101b0c */
[----:B------:R-:W-:Y:S01]  /*0af0*/  @!P0 IMAD.X R13, R21, 0x1, R13, P2 ;  /* 0x00000001150d8824 */ /* 0x000fe200010e060d */
[----:B---3--:R-:W-:-:S04]  /*0b00*/  @!P5 IADD3 R22, P3, PT, R16, R22, RZ ;  /* 0x000000161016d210 */ /* 0x008fc80007f7e0ff */
[----:B------:R2:W-:Y:S01]  /*0b10*/  @!P0 STG.E.64 desc[UR12][R6.64], R12 ;  /* 0x0000000c06008986 */ /* 0x0005e2000c101b0c */
[----:B------:R-:W-:Y:S01]  /*0b20*/  LEA R3, P0, R14, R3, 0x1 ;  /* 0x000000030e037211 */ /* 0x000fe200078008ff */
[----:B------:R-:W-:-:S03]  /*0b30*/  @!P5 IMAD.X R23, R17, 0x1, R23, P3 ;  /* 0x000000011117d824 */ /* 0x000fc600018e0617 */
[----:B------:R-:W-:Y:S02]  /*0b40*/  LEA.HI.X R2, R14, R2, RZ, 0x1, P0 ;  /* 0x000000020e027211 */ /* 0x000fe400000f0cff */
[----:B------:R2:W-:Y:S01]  /*0b50*/  @!P5 STG.E.64 desc[UR12][R8.64], R22 ;  /* 0x000000160800d986 */ /* 0x0005e2000c101b0c */
[----:B------:R-:W-:Y:S06]  /*0b60*/  BRA.U UP0, `(.L_x_4572) ;  /* 0xfffffff500e87547 */ /* 0x000fec000b83ffff */
.L_x_4567:
        /* <DEDUP_REMOVED lines=41> */
[----:B0-----:R-:W-:-:S04]  /*0e00*/  IADD3 R14, P4, PT, R14, UR4, RZ ;  /* 0x000000040e0e7c10 */ /* 0x001fc8000ff9e0ff */
[----:B------:R-:W-:Y:S02]  /*0e10*/  IADD3.X R15, PT, PT, R15, UR5, RZ, P4, !PT ;  /* 0x000000050f0f7c10 */ /* 0x000fe4000a7fe4ff */
[----:B--2---:R-:W-:-:S04]  /*0e20*/  IADD3 R8, P4, PT, R8, UR4, RZ ;  /* 0x0000000408087c10 */ /* 0x004fc8000ff9e0ff */
[----:B------:R-:W-:Y:S02]  /*0e30*/  IADD3.X R9, PT, PT, R9, UR5, RZ, P4, !PT ;  /* 0x0000000509097c10 */ /* 0x000fe4000a7fe4ff */
[----:B---3--:R-:W-:Y:S01]  /*0e40*/  IADD3 R10, P5, PT, R10, UR4, RZ ;  /* 0x000000040a0a7c10 */ /* 0x008fe2000ffbe0ff */
[----:B------:R0:W-:Y:S03]  /*0e50*/  @!P0 STG.E.64 desc[UR12][R2.64], R14 ;  /* 0x0000000e02008986 */ /* 0x0001e6000c101b0c */
[----:B------:R-:W-:Y:S01]  /*0e60*/  IADD3.X R11, PT, PT, R11, UR5, RZ, P5, !PT ;  /* 0x000000050b0b7c10 */ /* 0x000fe2000affe4ff */
[----:B------:R0:W-:Y:S01]  /*0e70*/  @!P1 STG.E.64 desc[UR12][R4.64], R8 ;  /* 0x0000000804009986 */ /* 0x0001e2000c101b0c */
[----:B----4-:R-:W-:-:S03]  /*0e80*/  IADD3 R12, P4, PT, R12, UR4, RZ ;  /* 0x000000040c0c7c10 */ /* 0x010fc6000ff9e0ff */
[----:B------:R0:W-:Y:S01]  /*0e90*/  @!P2 STG.E.64 desc[UR12][R6.64], R10 ;  /* 0x0000000a0600a986 */ /* 0x0001e2000c101b0c */
[----:B------:R-:W-:Y:S01]  /*0ea0*/  IADD3.X R13, PT, PT, R13, UR5, RZ, P4, !PT ;  /* 0x000000050d0d7c10 */ /* 0x000fe2000a7fe4ff */
[----:B------:R-:W-:Y:S08]  /*0eb0*/  @P3 EXIT ;  /* 0x000000000000394d */ /* 0x000ff00003800000 */
[----:B------:R-:W-:Y:S01]  /*0ec0*/  STG.E.64 desc[UR12][R16.64], R12 ;  /* 0x0000000c10007986 */ /* 0x000fe2000c101b0c */
[----:B------:R-:W-:Y:S05]  /*0ed0*/  EXIT ;  /* 0x000000000000794d */ /* 0x000fea0003800000 */
.L_x_4566:
        /* <DEDUP_REMOVED lines=8> */
.L_x_4573:
[----:B--2---:R-:W-:-:S04]  /*0f60*/  LEA R2, P0, R0, UR6, 0x5 ;  /* 0x0000000600027c11 */ /* 0x004fc8000f8028ff */
[----:B------:R-:W-:-:S05]  /*0f70*/  LEA.HI.X R3, R0, UR7, R13, 0x5, P0 ;  /* 0x0000000700037c11 */ /* 0x000fca00080f2c0d */
[----:B------:R-:W1:Y:S02]  /*0f80*/  LDG.E.ENL2.256 R4, R8, desc[UR12][R2.64] ;  /* 0xfe00000c0208797e */ /* 0x000e640008121904 */
[----:B-1----:R-:W-:Y:S02]  /*0f90*/  IADD3 R14, P0, PT, R8, UR8, RZ ;  /* 0x00000008080e7c10 */ /* 0x002fe4000ff1e0ff */
[----:B------:R-:W-:Y:S02]  /*0fa0*/  IADD3 R12, P1, PT, R10, UR8, RZ ;  /* 0x000000080a0c7c10 */ /* 0x000fe4000ff3e0ff */
[----:B------:R-:W-:Y:S02]  /*0fb0*/  IADD3.X R17, PT, PT, R9, UR9, RZ, P0, !PT ;  /* 0x0000000909117c10 */ /* 0x000fe400087fe4ff */
[----:B------:R-:W-:Y:S01]  /*0fc0*/  IADD3 R8, P2, PT, R4, UR8, RZ ;  /* 0x0000000804087c10 */ /* 0x000fe2000ff5e0ff */
[----:B------:R-:W-:Y:S01]  /*0fd0*/  IMAD.MOV.U32 R4, RZ, RZ, R14 ;  /* 0x000000ffff047224 */ /* 0x000fe200078e000e */
[----:B------:R-:W-:Y:S01]  /*0fe0*/  IADD3 R10, P3, PT, R6, UR8, RZ ;  /* 0x00000008060a7c10 */ /* 0x000fe2000ff7e0ff */
[----:B------:R-:W-:Y:S01]  /*0ff0*/  IMAD.MOV.U32 R6, RZ, RZ, R12 ;  /* 0x000000ffff067224 */ /* 0x000fe200078e000c */
[----:B------:R-:W-:-:S02]  /*1000*/  IADD3.X R15, PT, PT, R11, UR9, RZ, P1, !PT ;  /* 0x000000090b0f7c10 */ /* 0x000fc40008ffe4ff */
[----:B0-----:R-:W-:Y:S02]  /*1010*/  IADD3 R0, P0, PT, R0, UR5, RZ ;  /* 0x0000000500007c10 */ /* 0x001fe4000ff1e0ff */
[----:B------:R-:W-:Y:S01]  /*1020*/  IADD3.X R9, PT, PT, R5, UR9, RZ, P2, !PT ;  /* 0x0000000905097c10 */ /* 0x000fe200097fe4ff */
[----:B------:R-:W-:Y:S01]  /*1030*/  IMAD.MOV.U32 R5, RZ, RZ, R17 ;  /* 0x000000ffff057224 */ /* 0x000fe200078e0011 */
[----:B------:R-:W-:Y:S01]  /*1040*/  IADD3.X R11, PT, PT, R7, UR9, RZ, P3, !PT ;  /* 0x00000009070b7c10 */ /* 0x000fe20009ffe4ff */
        /* <DEDUP_REMOVED lines=11> */
        .weak           $__internal_125_$__cuda_sm20_div_u16
        .type           $__internal_125_$__cuda_sm20_div_u16,@function
        .size           $__internal_125_$__cuda_sm20_div_u16,(.L_x_4858 - $__internal_125_$__cuda_sm20_div_u16)
$__internal_125_$__cuda_sm20_div_u16:
        /* <DEDUP_REMOVED lines=19> */
[----:B------:R-:W-:Y:S05]  /*1230*/  RET.REL.NODEC R2 `(_ZN2at6native57_GLOBAL__N__f3eca4a2_24_ForeachBinaryOpScalar_cu_86b9896c25multi_tensor_apply_kernelINS1_18TensorListMetadataILi1EEENS1_21BinaryOpScalarFunctorIlLi1ELi1ELi0EEEJSt4plusIlElEEEvT_T0_DpT1_) ;  /* 0xffffffec02707950 */ /* 0x000fea0003c3ffff */
.L_x_4574:
        /* <DEDUP_REMOVED lines=12> */
.L_x_4858:


//--------------------- .text._ZN2at6native57_GLOBAL__N__f3eca4a2_24_ForeachBinaryOpScalar_cu_86b9896c25multi_tensor_apply_kernelINS1_18TensorListMetadataILi1EEENS1_21BinaryOpScalarFunctorIiLi1ELi1ELi0EEEJSt4plusIiEiEEEvT_T0_DpT1_ --------------------------
	.section	.text._ZN2at6native57_GLOBAL__N__f3eca4a2_24_ForeachBinaryOpScalar_cu_86b9896c25multi_tensor_apply_kernelINS1_18TensorListMetadataILi1EEENS1_21BinaryOpScalarFunctorIiLi1ELi1ELi0EEEJSt4plusIiEiEEEvT_T0_DpT1_,"ax",@progbits
	.align	128
.text._ZN2at6native57_GLOBAL__N__f3eca4a2_24_ForeachBinaryOpScalar_cu_86b9896c25multi_tensor_apply_kernelINS1_18TensorListMetadataILi1EEENS1_21BinaryOpScalarFunctorIiLi1ELi1ELi0EEEJSt4plusIiEiEEEvT_T0_DpT1_:
        .type           _ZN2at6native57_GLOBAL__N__f3eca4a2_24_ForeachBinaryOpScalar_cu_86b9896c25multi_tensor_apply_kernelINS1_18TensorListMetadataILi1EEENS1_21BinaryOpScalarFunctorIiLi1ELi1ELi0EEEJSt4plusIiEiEEEvT_T0_DpT1_,@function
        .size           _ZN2at6native57_GLOBAL__N__f3eca4a2_24_ForeachBinaryOpScalar_cu_86b9896c25multi_tensor_apply_kernelINS1_18TensorListMetadataILi1EEENS1_21BinaryOpScalarFunctorIiLi1ELi1ELi0EEEJSt4plusIiEiEEEvT_T0_DpT1_,(.L_x_4860 - _ZN2at6native57_GLOBAL__N__f3eca4a2_24_ForeachBinaryOpScalar_cu_86b9896c25multi_tensor_apply_kernelINS1_18TensorListMetadataILi1EEENS1_21BinaryOpScalarFunctorIiLi1ELi1ELi0EEEJSt4plusIiEiEEEvT_T0_DpT1_)
        .other          _ZN2at6native57_GLOBAL__N__f3eca4a2_24_ForeachBinaryOpScalar_cu_86b9896c25multi_tensor_apply_kernelINS1_18TensorListMetadataILi1EEENS1_21BinaryOpScalarFunctorIiLi1ELi1ELi0EEEJSt4plusIiEiEEEvT_T0_DpT1_,@"STO_CUDA_ENTRY STV_DEFAULT"
_ZN2at6native57_GLOBAL__N__f3eca4a2_24_ForeachBinaryOpScalar_cu_86b9896c25multi_tensor_apply_kernelINS1_18TensorListMetadataILi1EEENS1_21BinaryOpScalarFunctorIiLi1ELi1ELi0EEEJSt4plusIiEiEEEvT_T0_DpT1_:
        /* <DEDUP_REMOVED lines=35> */
[----:B------:R-:W-:Y:S05]  /*0230*/  CALL.REL.NOINC `($__internal_126_$__cuda_sm20_div_u16) ;  /* 0x0000000800e87944 */ /* 0x000fea0003c00000 */
        /* <DEDUP_REMOVED lines=14> */
.L_x_4577:
        /* <DEDUP_REMOVED lines=37> */
[----:B--2---:R-:W-:-:S07]  /*0570*/  @!P2 IMAD.IADD R27, R24, 0x1, R27 ;  /* 0x00000001181ba824 */ /* 0x004fce00078e021b */
[----:B------:R-:W4:Y:S01]  /*0580*/  @!P3 LDC R24, c[0x0][0x10ac] ;  /* 0x00042b00ff18bb82 */ /* 0x000f220000000800 */
[----:B------:R4:W-:Y:S01]  /*0590*/  @!P2 STG.E desc[UR6][R6.64], R27 ;  /* 0x0000001b0600a986 */ /* 0x0009e2000c101906 */
[----:B---3--:R-:W-:Y:S02]  /*05a0*/  @!P4 IMAD.IADD R29, R21, 0x1, R26 ;  /* 0x00000001151dc824 */ /* 0x008fe400078e021a */
[----:B------:R-:W-:-:S03]  /*05b0*/  IMAD.SHL.U32 R21, R0, 0x4, RZ ;  /* 0x0000000400157824 */ /* 0x000fc600078e00ff */
[----:B------:R0:W-:Y:S02]  /*05c0*/  @!P4 STG.E desc[UR6][R10.64], R29 ;  /* 0x0000001d0a00c986 */ /* 0x0001e4000c101906 */
[----:B------:R-:W-:Y:S01]  /*05d0*/  IADD3 R26, P2, PT, R21, R28, RZ ;  /* 0x0000001c151a7210 */ /* 0x000fe20007f5e0ff */
[----:B------:R-:W-:Y:S02]  /*05e0*/  IMAD.IADD R28, R0, 0x1, R28 ;  /* 0x00000001001c7824 */ /* 0x000fe400078e021c */
[----:B----4-:R-:W-:Y:S01]  /*05f0*/  @!P3 IMAD.IADD R27, R23, 0x1, R24 ;  /* 0x00000001171bb824 */ /* 0x010fe200078e0218 */
        /* <DEDUP_REMOVED lines=12> */
[----:B-----5:R-:W-:Y:S01]  /*06c0*/  @!P1 IMAD.IADD R25, R20, 0x1, R25 ;  /* 0x0000000114199824 */ /* 0x020fe200078e0219 */
        /* <DEDUP_REMOVED lines=28> */
[----:B0-----:R-:W-:Y:S02]  /*0890*/  @!P2 IMAD.IADD R19, R19, 0x1, R4 ;  /* 0x000000011313a824 */ /* 0x001fe400078e0204 */
[----:B------:R-:W-:Y:S02]  /*08a0*/  VIADD R4, R14, 0x1 ;  /* 0x000000010e047836 */ /* 0x000fe40000000000 */
[----:B--2---:R-:W-:Y:S02]  /*08b0*/  @!P4 IMAD.IADD R5, R24, 0x1, R5 ;  /* 0x000000011805c824 */ /* 0x004fe400078e0205 */
[----:B---3--:R-:W-:-:S03]  /*08c0*/  @!P5 IMAD.IADD R25, R20, 0x1, R25 ;  /* 0x000000011419d824 */ /* 0x008fc600078e0219 */
[----:B------:R1:W-:Y:S01]  /*08d0*/  @!P4 STG.E desc[UR6][R6.64], R5 ;  /* 0x000000050600c986 */ /* 0x0003e2000c101906 */
[----:B------:R-:W-:Y:S01]  /*08e0*/  LOP3.LUT R4, R4, 0x1fffe, RZ, 0xc0, !PT ;  /* 0x0001fffe04047812 */ /* 0x000fe200078ec0ff */
[----:B----4-:R-:W-:Y:S02]  /*08f0*/  @!P3 IMAD.IADD R17, R17, 0x1, R26 ;  /* 0x000000011111b824 */ /* 0x010fe400078e021a */
        /* <DEDUP_REMOVED lines=8> */
.L_x_4576:
        /* <DEDUP_REMOVED lines=34> */
[----:B0-----:R-:W-:Y:S02]  /*0ba0*/  VIADD R15, R10, UR4 ;  /* 0x000000040a0f7c36 */ /* 0x001fe40008000000 */
[----:B--2---:R-:W-:Y:S02]  /*0bb0*/  VIADD R13, R0, UR4 ;  /* 0x00000004000d7c36 */ /* 0x004fe40008000000 */
[----:B---3--:R-:W-:-:S03]  /*0bc0*/  VIADD R11, R11, UR4 ;  /* 0x000000040b0b7c36 */ /* 0x008fc60008000000 */
[----:B------:R0:W-:Y:S04]  /*0bd0*/  @!P0 STG.E desc[UR6][R2.64], R13 ;  /* 0x0000000d02008986 */ /* 0x0001e8000c101906 */
[----:B------:R0:W-:Y:S01]  /*0be0*/  @!P1 STG.E desc[UR6][R4.64], R15 ;  /* 0x0000000f04009986 */ /* 0x0001e2000c101906 */
[----:B----4-:R-:W-:-:S03]  /*0bf0*/  VIADD R17, R12, UR4 ;  /* 0x000000040c117c36 */ /* 0x010fc60008000000 */
[----:B------:R0:W-:Y:S01]  /*0c00*/  @!P2 STG.E desc[UR6][R6.64], R11 ;  /* 0x0000000b0600a986 */ /* 0x0001e2000c101906 */
[----:B------:R-:W-:Y:S05]  /*0c10*/  @P3 EXIT ;  /* 0x000000000000394d */ /* 0x000fea0003800000 */
[----:B------:R-:W-:Y:S01]  /*0c20*/  STG.E desc[UR6][R8.64], R17 ;  /* 0x0000001108007986 */ /* 0x000fe2000c101906 */
[----:B------:R-:W-:Y:S05]  /*0c30*/  EXIT ;  /* 0x000000000000794d */ /* 0x000fea0003800000 */
.L_x_4575:
        /* <DEDUP_REMOVED lines=8> */
.L_x_4578:
        /* <DEDUP_REMOVED lines=11> */
[----:B-1----:R-:W-:-:S02]  /*0d70*/  VIADD R4, R4, UR5 ;  /* 0x0000000504047c36 */ /* 0x002fc40008000000 */
[----:B------:R-:W-:Y:S02]  /*0d80*/  VIADD R5, R5, UR5 ;  /* 0x0000000505057c36 */ /* 0x000fe40008000000 */
[----:B------:R-:W-:Y:S02]  /*0d90*/  VIADD R6, R6, UR5 ;  /* 0x0000000506067c36 */ /* 0x000fe40008000000 */
[----:B------:R-:W-:-:S05]  /*0da0*/  VIADD R7, R7, UR5 ;  /* 0x0000000507077c36 */ /* 0x000fca0008000000 */
[----:B------:R2:W-:Y:S01]  /*0db0*/  STG.E.128 desc[UR6][R8.64], R4 ;  /* 0x0000000408007986 */ /* 0x0005e2000c101d06 */
[----:B------:R-:W-:Y:S05]  /*0dc0*/  @!P0 BRA P1, `(.L_x_4578) ;  /* 0xfffffffc00bc8947 */ /* 0x000fea000083ffff */
[----:B------:R-:W-:Y:S05]  /*0dd0*/  EXIT ;  /* 0x000000000000794d */ /* 0x000fea0003800000 */
        .weak           $__internal_126_$__cuda_sm20_div_u16
        .type           $__internal_126_$__cuda_sm20_div_u16,@function
        .size           $__internal_126_$__cuda_sm20_div_u16,(.L_x_4860 - $__internal_126_$__cuda_sm20_div_u16)
$__internal_126_$__cuda_sm20_div_u16:
        /* <DEDUP_REMOVED lines=18> */
[----:B------:R-:W-:Y:S06]  /*0f00*/  RET.REL.NODEC R6 `(_ZN2at6native57_GLOBAL__N__f3eca4a2_24_ForeachBinaryOpScalar_cu_86b9896c25multi_tensor_apply_kernelINS1_18TensorListMetadataILi1EEENS1_21BinaryOpScalarFunctorIiLi1ELi1ELi0EEEJSt4plusIiEiEEEvT_T0_DpT1_) ;  /* 0xfffffff0063c7950 */ /* 0x000fec0003c3ffff */
.L_x_4579:
        /* <DEDUP_REMOVED lines=15> */
.L_x_4860:


//--------------------- .text._ZN2at6native57_GLOBAL__N__f3eca4a2_24_ForeachBinaryOpScalar_cu_86b9896c25multi_tensor_apply_kernelINS1_18TensorListMetadataILi1EEENS1_21BinaryOpScalarFunctorIaLi1ELi1ELi0EEEJSt4plusIaEaEEEvT_T0_DpT1_ --------------------------
	.section	.text._ZN2at6native57_GLOBAL__N__f3eca4a2_24_ForeachBinaryOpScalar_cu_86b9896c25multi_tensor_apply_kernelINS1_18TensorListMetadataILi1EEENS1_21BinaryOpScalarFunctorIaLi1ELi1ELi0EEEJSt4plusIaEaEEEvT_T0_DpT1_,"ax",@progbits
	.align	128
.text._ZN2at6native57_GLOBAL__N__f3eca4a2_24_ForeachBinaryOpScalar_cu_86b9896c25multi_tensor_apply_kernelINS1_18TensorListMetadataILi1EEENS1_21BinaryOpScalarFunctorIaLi1ELi1ELi0EEEJSt4plusIaEaEEEvT_T0_DpT1_:
        .type           _ZN2at6native57_GLOBAL__N__f3eca4a2_24_ForeachBinaryOpScalar_cu_86b9896c25multi_tensor_apply_kernelINS1_18TensorListMetadataILi1EEENS1_21BinaryOpScalarFunctorIaLi1ELi1ELi0EEEJSt4plusIaEaEEEvT_T0_DpT1_,@function
        .size           _ZN2at6native57_GLOBAL__N__f3eca4a2_24_ForeachBinaryOpScalar_cu_86b9896c25multi_tensor_apply_kernelINS1_18TensorListMetadataILi1EEENS1_21BinaryOpScalarFunctorIaLi1ELi1ELi0EEEJSt4plusIaEaEEEvT_T0_DpT1_,(.L_x_4862 - _ZN2at6native57_GLOBAL__N__f3eca4a2_24_ForeachBinaryOpScalar_cu_86b9896c25multi_tensor_apply_kernelINS1_18TensorListMetadataILi1EEENS1_21BinaryOpScalarFunctorIaLi1ELi1ELi0EEEJSt4plusIaEaEEEvT_T0_DpT1_)
        .other          _ZN2at6native57_GLOBAL__N__f3eca4a2_24_ForeachBinaryOpScalar_cu_86b9896c25multi_tensor_apply_kernelINS1_18TensorListMetadataILi1EEENS1_21BinaryOpScalarFunctorIaLi1ELi1ELi0EEEJSt4plusIaEaEEEvT_T0_DpT1_,@"STO_CUDA_ENTRY STV_DEFAULT"
_ZN2at6native57_GLOBAL__N__f3eca4a2_24_ForeachBinaryOpScalar_cu_86b9896c25multi_tensor_apply_kernelINS1_18TensorListMetadataILi1EEENS1_21BinaryOpScalarFunctorIaLi1ELi1ELi0EEEJSt4plusIaEaEEEvT_T0_DpT1_:
        /* <DEDUP_REMOVED lines=39> */
[----:B------:R-:W-:Y:S05]  /*0270*/  CALL.REL.NOINC `($__internal_127_$__cuda_sm20_div_u16) ;  /* 0x0000000c008c7944 */ /* 0x000fea0003c00000 */
        /* <DEDUP_REMOVED lines=32> */
.L_x_4582:
[C---:B------:R-:W-:Y:S02]  /*0480*/  IADD3 R4, P0, PT, R2.reuse, UR24, RZ ;  /* 0x0000001802047c10 */ /* 0x040fe4000ff1e0ff */
[----:B------:R-:W-:Y:S02]  /*0490*/  ISETP.GE.U32.AND P2, PT, R2, UR36, PT ;  /* 0x0000002402007c0c */ /* 0x000fe4000bf46070 */
[----:B------:R-:W-:Y:S01]  /*04a0*/  ISETP.GE.U32.AND P3, PT, R4, UR36, PT ;  /* 0x0000002404007c0c */ /* 0x000fe2000bf66070 */
[----:B0-----:R-:W-:Y:S01]  /*04b0*/  IMAD.X R3, RZ, RZ, R0, P0 ;  /* 0x000000ffff037224 */ /* 0x001fe200000e0600 */
[----:B------:R-:W-:Y:S02]  /*04c0*/  ISETP.GE.AND.EX P2, PT, R0, UR37, PT, P2 ;  /* 0x0000002500007c0c */ /* 0x000fe4000bf46320 */
[----:B------:R-:W-:Y:S02]  /*04d0*/  IADD3 R20, P4, PT, R4, UR24, RZ ;  /* 0x0000001804147c10 */ /* 0x000fe4000ff9e0ff */
[----:B------:R-:W-:-:S02]  /*04e0*/  ISETP.GE.AND.EX P3, PT, R3, UR37, PT, P3 ;  /* 0x0000002503007c0c */ /* 0x000fc4000bf66330 */
[----:B------:R-:W-:Y:S01]  /*04f0*/  IADD3 R6, P0, PT, R2, UR38, RZ ;  /* 0x0000002602067c10 */ /* 0x000fe2000ff1e0ff */
[----:B------:R-:W-:Y:S01]  /*0500*/  IMAD.X R17, RZ, RZ, R3, P4 ;  /* 0x000000ffff117224 */ /* 0x000fe200020e0603 */
[----:B------:R-:W-:Y:S02]  /*0510*/  PRMT R11, RZ, 0x7610, R11 ;  /* 0x00007610ff0b7816 */ /* 0x000fe4000000000b */
[----:B------:R-:W-:Y:S02]  /*0520*/  IADD3.X R7, PT, PT, R0, UR39, RZ, P0, !PT ;  /* 0x0000002700077c10 */ /* 0x000fe400087fe4ff */
[C---:B------:R-:W-:Y:S02]  /*0530*/  ISETP.GE.U32.AND P1, PT, R20.reuse, UR36, PT ;  /* 0x0000002414007c0c */ /* 0x040fe4000bf26070 */
[----:B------:R-:W-:Y:S01]  /*0540*/  IADD3 R18, P4, PT, R20, UR24, RZ ;  /* 0x0000001814127c10 */ /* 0x000fe2000ff9e0ff */
[----:B------:R-:W2:Y:S01]  /*0550*/  @!P2 LDG.E.U8 R11, desc[UR22][R6.64] ;  /* 0x00000016060ba981 */ /* 0x000ea2000c1e1100 */
[----:B------:R-:W-:-:S02]  /*0560*/  PRMT R16, RZ, 0x7610, R16 ;  /* 0x00007610ff107816 */ /* 0x000fc40000000010 */
[----:B------:R-:W-:Y:S01]  /*0570*/  @!P3 IADD3 R8, P0, PT, R2, UR27, RZ ;  /* 0x0000001b0208bc10 */ /* 0x000fe2000ff1e0ff */
[----:B------:R-:W-:Y:S01]  /*0580*/  IMAD.X R19, RZ, RZ, R17, P4 ;  /* 0x000000ffff137224 */ /* 0x000fe200020e0611 */
[----:B------:R-:W-:Y:S02]  /*0590*/  ISETP.GE.AND.EX P1, PT, R17, UR37, PT, P1 ;  /* 0x0000002511007c0c */ /* 0x000fe4000bf26310 */
[----:B------:R-:W-:Y:S02]  /*05a0*/  @!P3 IADD3.X R9, PT, PT, R0, UR28, RZ, P0, !PT ;  /* 0x0000001c0009bc10 */ /* 0x000fe400087fe4ff */
[----:B------:R-:W-:-:S03]  /*05b0*/  ISETP.GE.U32.AND P0, PT, R18, UR36, PT ;  /* 0x0000002412007c0c */ /* 0x000fc6000bf06070 */
[----:B------:R0:W3:Y:S01]  /*05c0*/  @!P3 LDG.E.U8 R16, desc[UR22][R8.64] ;  /* 0x000000160810b981 */ /* 0x0000e2000c1e1100 */
        /* <DEDUP_REMOVED lines=10> */
[----:B0-----:R-:W-:Y:S02]  /*0670*/  @!P3 IADD3 R8, P5, PT, R2, UR27, RZ ;  /* 0x0000001b0208bc10 */ /* 0x001fe4000ffbe0ff */
[----:B------:R-:W-:Y:S02]  /*0680*/  IADD3 R18, P4, PT, R18, UR24, RZ ;  /* 0x0000001812127c10 */ /* 0x000fe4000ff9e0ff */
[----:B------:R-:W-:Y:S02]  /*0690*/  ISETP.GE.AND.EX P1, PT, R17, UR37, PT, P1 ;  /* 0x0000002511007c0c */ /* 0x000fe4000bf26310 */
[----:B------:R-:W-:Y:S01]  /*06a0*/  @!P3 IADD3.X R9, PT, PT, R0, UR28, RZ, P5, !PT ;  /* 0x0000001c0009bc10 */ /* 0x000fe2000affe4ff */
[----:B------:R-:W-:-:S10]  /*06b0*/  IMAD.X R19, RZ, RZ, R19, P4 ;  /* 0x000000ffff137224 */ /* 0x000fd400020e0613 */
[----:B-1----:R-:W-:-:S04]  /*06c0*/  @!P1 IADD3 R12, P5, PT, R2, UR29, RZ ;  /* 0x0000001d020c9c10 */ /* 0x002fc8000ffbe0ff */
[----:B------:R-:W-:Y:S01]  /*06d0*/  @!P1 IADD3.X R13, PT, PT, R0, UR16, RZ, P5, !PT ;  /* 0x00000010000d9c10 */ /* 0x000fe2000affe4ff */
[----:B--2---:R-:W-:-:S05]  /*06e0*/  @!P2 VIADD R11, R11, UR18 ;  /* 0x000000120b0bac36 */ /* 0x004fca0008000000 */
[----:B------:R0:W-:Y:S01]  /*06f0*/  @!P2 STG.E.U8 desc[UR22][R6.64], R11 ;  /* 0x0000000b0600a986 */ /* 0x0001e2000c101116 */
[C---:B------:R-:W-:Y:S02]  /*0700*/  ISETP.GE.U32.AND P2, PT, R18.reuse, UR36, PT ;  /* 0x0000002412007c0c */ /* 0x040fe4000bf46070 */
[----:B------:R-:W-:Y:S02]  /*0710*/  IADD3 R18, P4, PT, R18, UR24, RZ ;  /* 0x0000001812127c10 */ /* 0x000fe4000ff9e0ff */
[----:B------:R-:W-:Y:S01]  /*0720*/  ISETP.GE.AND.EX P2, PT, R19, UR37, PT, P2 ;  /* 0x0000002513007c0c */ /* 0x000fe2000bf46320 */
[----:B---3--:R-:W-:Y:S02]  /*0730*/  @!P3 VIADD R15, R16, UR18 ;  /* 0x00000012100fbc36 */ /* 0x008fe40008000000 */
[----:B------:R-:W-:Y:S01]  /*0740*/  IMAD.X R19, RZ, RZ, R19, P4 ;  /* 0x000000ffff137224 */ /* 0x000fe200020e0613 */
[C---:B------:R-:W-:Y:S02]  /*0750*/  ISETP.GE.U32.AND P4, PT, R18.reuse, UR36, PT ;  /* 0x0000002412007c0c */ /* 0x040fe4000bf86070 */
[----:B------:R-:W-:Y:S01]  /*0760*/  @!P3 STG.E.U8 desc[UR22][R8.64], R15 ;  /* 0x0000000f0800b986 */ /* 0x000fe2000c101116 */
[----:B------:R-:W-:-:S02]  /*0770*/  IADD3 R14, P3, PT, R18, UR24, RZ ;  /* 0x00000018120e7c10 */ /* 0x000fc4000ff7e0ff */
[----:B------:R-:W-:Y:S02]  /*0780*/  ISETP.GE.AND.EX P4, PT, R19, UR37, PT, P4 ;  /* 0x0000002513007c0c */ /* 0x000fe4000bf86340 */
[C---:B0-----:R-:W-:Y:S01]  /*0790*/  IADD3 R6, P6, PT, R14.reuse, UR24, RZ ;  /* 0x000000180e067c10 */ /* 0x041fe2000ffde0ff */
[----:B------:R-:W-:Y:S01]  /*07a0*/  IMAD.X R7, RZ, RZ, R19, P3 ;  /* 0x000000ffff077224 */ /* 0x000fe200018e0613 */
[----:B------:R-:W-:Y:S02]  /*07b0*/  ISETP.GE.U32.AND P5, PT, R14, UR36, PT ;  /* 0x000000240e007c0c */ /* 0x000fe4000bfa6070 */
[----:B------:R-:W-:Y:S01]  /*07c0*/  ISETP.GE.U32.AND P3, PT, R6, UR36, PT ;  /* 0x0000002406007c0c */ /* 0x000fe2000bf66070 */
[----:B------:R-:W-:Y:S01]  /*07d0*/  IMAD.X R6, RZ, RZ, R7, P6 ;  /* 0x000000ffff067224 */ /* 0x000fe200030e0607 */
[----:B------:R-:W-:Y:S01]  /*07e0*/  @!P0 IADD3 R16, P6, PT, R2, UR30, RZ ;  /* 0x0000001e02108c10 */ /* 0x000fe2000ffde0ff */
[----:B----4-:R-:W-:Y:S01]  /*07f0*/  @!P1 VIADD R19, R10, UR18 ;  /* 0x000000120a139c36 */ /* 0x010fe20008000000 */
[----:B------:R-:W-:-:S02]  /*0800*/  ISETP.GE.AND.EX P5, PT, R7, UR37, PT, P5 ;  /* 0x0000002507007c0c */ /* 0x000fc4000bfa6350 */
[----:B------:R-:W-:Y:S02]  /*0810*/  ISETP.GE.AND.EX P3, PT, R6, UR37, PT, P3 ;  /* 0x0000002506007c0c */ /* 0x000fe4000bf66330 */
[----:B------:R0:W-:Y:S01]  /*0820*/  @!P1 STG.E.U8 desc[UR22][R12.64], R19 ;  /* 0x000000130c009986 */ /* 0x0001e2000c101116 */
[----:B------:R-:W-:Y:S01]  /*0830*/  IADD3 R6, P1, PT, R2, UR34, RZ ;  /* 0x0000002202067c10 */ /* 0x000fe2000ff3e0ff */
[----:B-----5:R-:W-:Y:S01]  /*0840*/  @!P0 VIADD R21, R5, UR18 ;  /* 0x0000001205158c36 */ /* 0x020fe20008000000 */
[C---:B------:R-:W-:Y:S02]  /*0850*/  @!P0 IADD3.X R17, PT, PT, R0.reuse, UR14, RZ, P6, !PT ;  /* 0x0000000e00118c10 */ /* 0x040fe4000b7fe4ff */
[----:B------:R-:W-:Y:S02]  /*0860*/  PRMT R18, RZ, 0x7610, R18 ;  /* 0x00007610ff127816 */ /* 0x000fe40000000012 */
[----:B------:R-:W-:Y:S01]  /*0870*/  IADD3.X R7, PT, PT, R0, UR35, RZ, P1, !PT ;  /* 0x0000002300077c10 */ /* 0x000fe20008ffe4ff */
[----:B------:R1:W-:Y:S01]  /*0880*/  @!P0 STG.E.U8 desc[UR22][R16.64], R21 ;  /* 0x0000001510008986 */ /* 0x0003e2000c101116 */
[----:B------:R-:W-:-:S02]  /*0890*/  @!P4 IADD3 R10, P0, PT, R2, UR33, RZ ;  /* 0x00000021020acc10 */ /* 0x000fc4000ff1e0ff */
[----:B------:R-:W-:Y:S01]  /*08a0*/  @!P5 IADD3 R14, P1, PT, R2, UR31, RZ ;  /* 0x0000001f020edc10 */ /* 0x000fe2000ff3e0ff */
[----:B------:R-:W2:Y:S01]  /*08b0*/  @!P2 LDG.E.U8 R18, desc[UR22][R6.64] ;  /* 0x000000160612a981 */ /* 0x000ea2000c1e1100 */
[----:B------:R-:W-:Y:S02]  /*08c0*/  @!P4 IADD3.X R11, PT, PT, R0, UR20, RZ, P0, !PT ;  /* 0x00000014000bcc10 */ /* 0x000fe400087fe4ff */
[----:B0-----:R-:W-:Y:S02]  /*08d0*/  @!P3 IADD3 R12, P0, PT, R2, UR32, RZ ;  /* 0x00000020020cbc10 */ /* 0x001fe4000ff1e0ff */
[----:B------:R-:W-:Y:S02]  /*08e0*/  PRMT R9, RZ, 0x7610, R9 ;  /* 0x00007610ff097816 */ /* 0x000fe40000000009 */
[----:B------:R-:W-:Y:S02]  /*08f0*/  PRMT R8, RZ, 0x7610, R8 ;  /* 0x00007610ff087816 */ /* 0x000fe40000000008 */
[----:B------:R-:W-:-:S02]  /*0900*/  PRMT R5, RZ, 0x7610, R5 ;  /* 0x00007610ff057816 */ /* 0x000fc40000000005 */
[C---:B------:R-:W-:Y:S01]  /*0910*/  @!P5 IADD3.X R15, PT, PT, R0.reuse, UR13, RZ, P1, !PT ;  /* 0x0000000d000fdc10 */ /* 0x040fe20008ffe4ff */
[----:B------:R0:W3:Y:S01]  /*0920*/  @!P4 LDG.E.U8 R9, desc[UR22][R10.64] ;  /* 0x000000160a09c981 */ /* 0x0000e2000c1e1100 */
[----:B------:R-:W-:-:S03]  /*0930*/  @!P3 IADD3.X R13, PT, PT, R0, UR7, RZ, P0, !PT ;  /* 0x00000007000dbc10 */ /* 0x000fc600087fe4ff */
[----:B------:R4:W5:Y:S04]  /*0940*/  @!P5 LDG.E.U8 R8, desc[UR22][R14.64] ;  /* 0x000000160e08d981 */ /* 0x000968000c1e1100 */
[----:B------:R2:W5:Y:S01]  /*0950*/  @!P3 LDG.E.U8 R5, desc[UR22][R12.64] ;  /* 0x000000160c05b981 */ /* 0x000562000c1e1100 */
[----:B-1----:R-:W-:-:S05]  /*0960*/  IMAD.U32 R17, RZ, RZ, UR24 ;  /* 0x00000018ff117e24 */ /* 0x002fca000f8e00ff */
        /* <DEDUP_REMOVED lines=8> */
[----:B------:R-:W-:-:S04]  /*09f0*/  IADD3.X R3, PT, PT, RZ, RZ, R16, P3, P4 ;  /* 0x000000ffff037210 */ /* 0x000fc80001fe8410 */
[----:B------:R-:W-:-:S05]  /*0a00*/  ISETP.GE.AND.EX P1, PT, R3, UR37, PT, P1 ;  /* 0x0000002503007c0c */ /* 0x000fca000bf26310 */
[----:B0-----:R-:W-:-:S04]  /*0a10*/  @!P0 IADD3 R10, P3, PT, R2, UR33, RZ ;  /* 0x00000021020a8c10 */ /* 0x001fc8000ff7e0ff */
[----:B------:R-:W-:-:S04]  /*0a20*/  @!P0 IADD3.X R11, PT, PT, R0, UR20, RZ, P3, !PT ;  /* 0x00000014000b8c10 */ /* 0x000fc80009ffe4ff */
[----:B----4-:R-:W-:-:S04]  /*0a30*/  @!P1 IADD3 R14, P3, PT, R2, UR32, RZ ;  /* 0x00000020020e9c10 */ /* 0x010fc8000ff7e0ff */
[----:B------:R-:W-:Y:S01]  /*0a40*/  @!P1 IADD3.X R15, PT, PT, R0, UR7, RZ, P3, !PT ;  /* 0x00000007000f9c10 */ /* 0x000fe20009ffe4ff */
[----:B------:R-:W-:-:S04]  /*0a50*/  UIADD3 UR12, UP0, UPT, UR12, -0x2, URZ ;  /* 0xfffffffe0c0c7890 */ /* 0x000fc8000ff1e0ff */
[----:B------:R-:W-:Y:S02]  /*0a60*/  UIADD3.X UR4, UPT, UPT, UR4, -0x1, URZ, UP0, !UPT ;  /* 0xffffffff04047890 */ /* 0x000fe400087fe4ff */
[----:B------:R-:W-:-:S04]  /*0a70*/  UISETP.NE.U32.AND UP0, UPT, UR12, URZ, UPT ;  /* 0x000000ff0c00728c */ /* 0x000fc8000bf05070 */
[----:B------:R-:W-:Y:S02]  /*0a80*/  UISETP.NE.AND.EX UP0, UPT, UR4, URZ, UPT, UP0 ;  /* 0x000000ff0400728c */ /* 0x000fe4000bf05300 */
[----:B------:R-:W-:-:S04]  /*0a90*/  UIADD3 UR5, UP1, UPT, UR25, UR5, URZ ;  /* 0x0000000519057290 */ /* 0x000fc8000ff3e0ff */
[----:B------:R-:W-:Y:S01]  /*0aa0*/  UIADD3.X UR6, UPT, UPT, UR26, UR6, URZ, UP1, !UPT ;  /* 0x000000061a067290 */ /* 0x000fe20008ffe4ff */
[----:B--2---:R-:W-:-:S05]  /*0ab0*/  @!P2 VIADD R3, R18, UR18 ;  /* 0x000000121203ac36 */ /* 0x004fca0008000000 */
[----:B------:R0:W-:Y:S01]  /*0ac0*/  @!P2 STG.E.U8 desc[UR22][R6.64], R3 ;  /* 0x000000030600a986 */ /* 0x0001e2000c101116 */
[----:B------:R-:W-:-:S04]  /*0ad0*/  @!P5 IADD3 R12, P2, PT, R2, UR31, RZ ;  /* 0x0000001f020cdc10 */ /* 0x000fc8000ff5e0ff */
[----:B------:R-:W-:Y:S01]  /*0ae0*/  @!P5 IADD3.X R13, PT, PT, R0, UR13, RZ, P2, !PT ;  /* 0x0000000d000ddc10 */ /* 0x000fe200097fe4ff */
[----:B---3--:R-:W-:Y:S02]  /*0af0*/  @!P0 VIADD R9, R9, UR18 ;  /* 0x0000001209098c36 */ /* 0x008fe40008000000 */
[----:B-----5:R-:W-:-:S03]  /*0b00*/  @!P5 VIADD R17, R8, UR18 ;  /* 0x000000120811dc36 */ /* 0x020fc60008000000 */
[----:B------:R0:W-:Y:S01]  /*0b10*/  @!P0 STG.E.U8 desc[UR22][R10.64], R9 ;  /* 0x000000090a008986 */ /* 0x0001e2000c101116 */
[----:B------:R-:W-:-:S03]  /*0b20*/  @!P1 VIADD R5, R5, UR18 ;  /* 0x0000001205059c36 */ /* 0x000fc60008000000 */
[----:B------:R0:W-:Y:S04]  /*0b30*/  @!P5 STG.E.U8 desc[UR22][R12.64], R17 ;  /* 0x000000110c00d986 */ /* 0x0001e8000c101116 */
[----:B------:R0:W-:Y:S01]  /*0b40*/  @!P1 STG.E.U8 desc[UR22][R14.64], R5 ;  /* 0x000000050e009986 */ /* 0x0001e2000c101116 */
[----:B------:R-:W-:-:S04]  /*0b50*/  IADD3 R2, P0, PT, R2, UR25, RZ ;  /* 0x0000001902027c10 */ /* 0x000fc8000ff1e0ff */
[----:B------:R-:W-:Y:S01]  /*0b60*/  IADD3.X R0, PT, PT, R0, UR26, RZ, P0, !PT ;  /* 0x0000001a00007c10 */ /* 0x000fe200087fe4ff */
[----:B------:R-:W-:Y:S08]  /*0b70*/  BRA.U UP0, `(.L_x_4582) ;  /* 0xfffffff900407547 */ /* 0x000ff0000b83ffff */
.L_x_4581:
        /* <DEDUP_REMOVED lines=10> */
[C---:B------:R-:W-:Y:S02]  /*0c20*/  ISETP.GE.U32.AND P0, PT, R2.reuse, UR36, PT ;  /* 0x0000002402007c0c */ /* 0x040fe4000bf06070 */
[----:B------:R-:W-:Y:S01]  /*0c30*/  IADD3 R2, P2, PT, R2, UR38, RZ ;  /* 0x0000002602027c10 */ /* 0x000fe2000ff5e0ff */
[----:B------:R-:W-:Y:S01]  /*0c40*/  IMAD.X R4, RZ, RZ, R3, P3 ;  /* 0x000000ffff047224 */ /* 0x000fe200018e0603 */
[C---:B------:R-:W-:Y:S02]  /*0c50*/  IADD3 R5, P3, PT, R0.reuse, UR24, RZ ;  /* 0x0000001800057c10 */ /* 0x040fe4000ff7e0ff */
[----:B------:R-:W-:Y:S02]  /*0c60*/  ISETP.GE.U32.AND P1, PT, R0, UR36, PT ;  /* 0x0000002400007c0c */ /* 0x000fe4000bf26070 */
[C---:B------:R-:W-:Y:S01]  /*0c70*/  ISETP.GE.AND.EX P0, PT, R3.reuse, UR37, PT, P0 ;  /* 0x0000002503007c0c */ /* 0x040fe2000bf06300 */
[----:B------:R-:W-:Y:S01]  /*0c80*/  IMAD.X R7, RZ, RZ, R4, P3 ;  /* 0x000000ffff077224 */ /* 0x000fe200018e0604 */
[----:B------:R-:W-:-:S02]  /*0c90*/  IADD3.X R3, PT, PT, R3, UR39, RZ, P2, !PT ;  /* 0x0000002703037c10 */ /* 0x000fc400097fe4ff */
[----:B------:R-:W-:Y:S02]  /*0ca0*/  ISETP.GE.AND.EX P1, PT, R4, UR37, PT, P1 ;  /* 0x0000002504007c0c */ /* 0x000fe4000bf26310 */
[C---:B------:R-:W-:Y:S02]  /*0cb0*/  ISETP.GE.U32.AND P2, PT, R5.reuse, UR36, PT ;  /* 0x0000002405007c0c */ /* 0x040fe4000bf46070 */
[----:B------:R-:W-:Y:S02]  /*0cc0*/  IADD3 R4, P3, PT, R2, UR24, RZ ;  /* 0x0000001802047c10 */ /* 0x000fe4000ff7e0ff */
[----:B------:R-:W-:Y:S02]  /*0cd0*/  IADD3 R8, P4, PT, R5, UR24, RZ ;  /* 0x0000001805087c10 */ /* 0x000fe4000ff9e0ff */
[----:B------:R-:W-:Y:S01]  /*0ce0*/  ISETP.GE.AND.EX P2, PT, R7, UR37, PT, P2 ;  /* 0x0000002507007c0c */ /* 0x000fe2000bf46320 */
[----:B------:R-:W-:Y:S01]  /*0cf0*/  IMAD.X R5, RZ, RZ, R3, P3 ;  /* 0x000000ffff057224 */ /* 0x000fe200018e0603 */
[----:B------:R-:W-:Y:S01]  /*0d00*/  ISETP.GE.U32.AND P3, PT, R8, UR36, PT ;  /* 0x0000002408007c0c */ /* 0x000fe2000bf66070 */
[----:B------:R-:W-:Y:S01]  /*0d10*/  IMAD.X R8, RZ, RZ, R7, P4 ;  /* 0x000000ffff087224 */ /* 0x000fe200020e0607 */
[----:B------:R-:W-:-:S02]  /*0d20*/  IADD3 R6, P5, PT, R4, UR24, RZ ;  /* 0x0000001804067c10 */ /* 0x000fc4000ffbe0ff */
[----:B------:R-:W-:Y:S01]  /*0d30*/  PRMT R0, RZ, 0x7610, R0 ;  /* 0x00007610ff007816 */ /* 0x000fe20000000000 */
[----:B------:R-:W2:Y:S01]  /*0d40*/  @!P1 LDG.E.U8 R10, desc[UR22][R4.64] ;  /* 0x00000016040a9981 */ /* 0x000ea2000c1e1100 */
[----:B------:R-:W-:Y:S01]  /*0d50*/  ISETP.GE.AND.EX P3, PT, R8, UR37, PT, P3 ;  /* 0x0000002508007c0c */ /* 0x000fe2000bf66330 */
[----:B------:R-:W-:Y:S01]  /*0d60*/  IMAD.X R7, RZ, RZ, R5, P5 ;  /* 0x000000ffff077224 */ /* 0x000fe200028e0605 */
[----:B------:R-:W-:Y:S02]  /*0d70*/  IADD3 R8, P4, PT, R6, UR24, RZ ;  /* 0x0000001806087c10 */ /* 0x000fe4000ff9e0ff */
[----:B------:R-:W3:Y:S01]  /*0d80*/  @!P0 LDG.E.U8 R0, desc[UR22][R2.64] ;  /* 0x0000001602008981 */ /* 0x000ee2000c1e1100 */
[----:B------:R-:W-:-:S03]  /*0d90*/  PRMT R12, RZ, 0x7610, R12 ;  /* 0x00007610ff0c7816 */ /* 0x000fc6000000000c */
[----:B------:R-:W4:Y:S01]  /*0da0*/  @!P2 LDG.E.U8 R11, desc[UR22][R6.64] ;  /* 0x00000016060ba981 */ /* 0x000f22000c1e1100 */
[----:B------:R-:W-:-:S05]  /*0db0*/  IMAD.X R9, RZ, RZ, R7, P4 ;  /* 0x000000ffff097224 */ /* 0x000fca00020e0607 */
[----:B------:R-:W5:Y:S01]  /*0dc0*/  @!P3 LDG.E.U8 R12, desc[UR22][R8.64] ;  /* 0x00000016080cb981 */ /* 0x000f62000c1e1100 */
[----:B--2---:R-:W-:Y:S02]  /*0dd0*/  VIADD R15, R10, UR18 ;  /* 0x000000120a0f7c36 */ /* 0x004fe40008000000 */
[----:B---3--:R-:W-:Y:S02]  /*0de0*/  VIADD R13, R0, UR18 ;  /* 0x00000012000d7c36 */ /* 0x008fe40008000000 */
[----:B----4-:R-:W-:-:S03]  /*0df0*/  VIADD R11, R11, UR18 ;  /* 0x000000120b0b7c36 */ /* 0x010fc60008000000 */
[----:B------:R5:W-:Y:S04]  /*0e00*/  @!P0 STG.E.U8 desc[UR22][R2.64], R13 ;  /* 0x0000000d02008986 */ /* 0x000be8000c101116 */
[----:B------:R0:W-:Y:S04]  /*0e10*/  @!P1 STG.E.U8 desc[UR22][R4.64], R15 ;  /* 0x0000000f04009986 */ /* 0x0001e8000c101116 */
[----:B------:R0:W-:Y:S01]  /*0e20*/  @!P2 STG.E.U8 desc[UR22][R6.64], R11 ;  /* 0x0000000b0600a986 */ /* 0x0001e2000c101116 */
[----:B-----5:R-:W-:Y:S01]  /*0e30*/  VIADD R3, R12, UR18 ;  /* 0x000000120c037c36 */ /* 0x020fe20008000000 */
[----:B------:R-:W-:Y:S06]  /*0e40*/  @P3 EXIT ;  /* 0x000000000000394d */ /* 0x000fec0003800000 */
[----:B------:R-:W-:Y:S01]  /*0e50*/  STG.E.U8 desc[UR22][R8.64], R3 ;  /* 0x0000000308007986 */ /* 0x000fe2000c101116 */
[----:B------:R-:W-:Y:S05]  /*0e60*/  EXIT ;  /* 0x000000000000794d */ /* 0x000fea0003800000 */
.L_x_4580:
[----:B------:R-:W0:Y:S02]  /*0e70*/  S2R R8, SR_TID.X ;  /* 0x0000000000087919 */ /* 0x000e240000002100 */
[----:B0-----:R-:W-:-:S03]  /*0e80*/  IMAD.WIDE.U32 R2, R8, 0x4, RZ ;  /* 0x0000000408027825 */ /* 0x001fc600078e00ff */
[----:B------:R-:W-:-:S04]  /*0e90*/  ISETP.GE.U32.AND P0, PT, R2, UR12, PT ;  /* 0x0000000c02007c0c */ /* 0x000fc8000bf06070 */
[----:B------:R-:W-:-:S13]  /*0ea0*/  ISETP.GE.AND.EX P0, PT, R3, UR13, PT, P0 ;  /* 0x0000000d03007c0c */ /* 0x000fda000bf06300 */
[----:B------:R-:W-:Y:S05]  /*0eb0*/  @P0 EXIT ;  /* 0x000000000000094d */ /* 0x000fea0003800000 */
[----:B------:R-:W-:Y:S01]  /*0ec0*/  IMAD.MOV.U32 R9, RZ, RZ, RZ ;  /* 0x000000ffff097224 */ /* 0x000fe200078e00ff */
[----:B------:R-:W0:Y:S06]  /*0ed0*/  LDCU UR4, c[0x0][0x360] ;  /* 0x00006c00ff0477ac */ /* 0x000e2c0008000800 */
.L_x_4583:
        /* <DEDUP_REMOVED lines=10> */
[----:B------:R-:W-:Y:S01]  /*0f80*/  VIADD R4, R4, UR18 ;  /* 0x0000001204047c36 */ /* 0x000fe20008000000 */
[----:B------:R-:W-:Y:S01]  /*0f90*/  PRMT R0, R0, 0x7772, RZ ;  /* 0x0000777200007816 */ /* 0x000fe200000000ff */
[----:B------:R-:W-:Y:S02]  /*0fa0*/  VIADD R5, R5, UR18 ;  /* 0x0000001205057c36 */ /* 0x000fe40008000000 */
[----:B------:R-:W-:Y:S01]  /*0fb0*/  VIADD R6, R6, UR18 ;  /* 0x0000001206067c36 */ /* 0x000fe20008000000 */
[----:B------:R-:W-:Y:S01]  /*0fc0*/  LOP3.LUT R7, R4, 0xffff, RZ, 0xc0, !PT ;  /* 0x0000ffff04077812 */ /* 0x000fe200078ec0ff */
[----:B------:R-:W-:Y:S01]  /*0fd0*/  VIADD R0, R0, UR18 ;  /* 0x0000001200007c36 */ /* 0x000fe20008000000 */
        /* <DEDUP_REMOVED lines=13> */
        .weak           $__internal_127_$__cuda_sm20_div_u16
        .type           $__internal_127_$__cuda_sm20_div_u16,@function
        .size           $__internal_127_$__cuda_sm20_div_u16,(.L_x_4862 - $__internal_127_$__cuda_sm20_div_u16)
$__internal_127_$__cuda_sm20_div_u16:
        /* <DEDUP_REMOVED lines=19> */
[----:B------:R-:W-:Y:S05]  /*11e0*/  RET.REL.NODEC R4 `(_ZN2at6native57_GLOBAL__N__f3eca4a2_24_ForeachBinaryOpScalar_cu_86b9896c25multi_tensor_apply_kernelINS1_18TensorListMetadataILi1EEENS1_21BinaryOpScalarFunctorIaLi1ELi1ELi0EEEJSt4plusIaEaEEEvT_T0_DpT1_) ;  /* 0xffffffec04847950 */ /* 0x000fea0003c3ffff */
.L_x_4584:
        /* <DEDUP_REMOVED lines=9> */
.L_x_4862:


//--------------------- .text._ZN2at6native57_GLOBAL__N__f3eca4a2_24_ForeachBinaryOpScalar_cu_86b9896c25multi_tensor_apply_kernelINS1_18TensorListMetadataILi1EEENS1_21BinaryOpScalarFunctorIhLi1ELi1ELi0EEEJSt4plusIhEhEEEvT_T0_DpT1_ --------------------------
	.section	.text._ZN2at6native57_GLOBAL__N__f3eca4a2_24_ForeachBinaryOpScalar_cu_86b9896c25multi_tensor_apply_kernelINS1_18TensorListMetadataILi1EEENS1_21BinaryOpScalarFunctorIhLi1ELi1ELi0EEEJSt4plusIhEhEEEvT_T0_DpT1_,"ax",@progbits
	.align	128
.text._ZN2at6native57_GLOBAL__N__f3eca4a2_24_ForeachBinaryOpScalar_cu_86b9896c25multi_tensor_apply_kernelINS1_18TensorListMetadataILi1EEENS1_21BinaryOpScalarFunctorIhLi1ELi1ELi0EEEJSt4plusIhEhEEEvT_T0_DpT1_:
        .type           _ZN2at6native57_GLOBAL__N__f3eca4a2_24_ForeachBinaryOpScalar_cu_86b9896c25multi_tensor_apply_kernelINS1_18TensorListMetadataILi1EEENS1_21BinaryOpScalarFunctorIhLi1ELi1ELi0EEEJSt4plusIhEhEEEvT_T0_DpT1_,@function
        .size           _ZN2at6native57_GLOBAL__N__f3eca4a2_24_ForeachBinaryOpScalar_cu_86b9896c25multi_tensor_apply_kernelINS1_18TensorListMetadataILi1EEENS1_21BinaryOpScalarFunctorIhLi1ELi1ELi0EEEJSt4plusIhEhEEEvT_T0_DpT1_,(.L_x_4864 - _ZN2at6native57_GLOBAL__N__f3eca4a2_24_ForeachBinaryOpScalar_cu_86b9896c25multi_tensor_apply_kernelINS1_18TensorListMetadataILi1EEENS1_21BinaryOpScalarFunctorIhLi1ELi1ELi0EEEJSt4plusIhEhEEEvT_T0_DpT1_)
        .other          _ZN2at6native57_GLOBAL__N__f3eca4a2_24_ForeachBinaryOpScalar_cu_86b9896c25multi_tensor_apply_kernelINS1_18TensorListMetadataILi1EEENS1_21BinaryOpScalarFunctorIhLi1ELi1ELi0EEEJSt4plusIhEhEEEvT_T0_DpT1_,@"STO_CUDA_ENTRY STV_DEFAULT"
_ZN2at6native57_GLOBAL__N__f3eca4a2_24_ForeachBinaryOpScalar_cu_86b9896c25multi_tensor_apply_kernelINS1_18TensorListMetadataILi1EEENS1_21BinaryOpScalarFunctorIhLi1ELi1ELi0EEEJSt4plusIhEhEEEvT_T0_DpT1_:
        /* <DEDUP_REMOVED lines=38> */
[----:B------:R-:W-:Y:S05]  /*0260*/  CALL.REL.NOINC `($__internal_128_$__cuda_sm20_div_u16) ;  /* 0x0000000c008c7944 */ /* 0x000fea0003c00000 */
        /* <DEDUP_REMOVED lines=32> */
.L_x_4587:
        /* <DEDUP_REMOVED lines=112> */
.L_x_4586:
        /* <DEDUP_REMOVED lines=47> */
.L_x_4585:
[----:B------:R-:W0:Y:S02]  /*0e60*/  S2R R8, SR_TID.X ;  /* 0x0000000000087919 */ /* 0x000e240000002100 */
[----:B0-----:R-:W-:-:S03]  /*0e70*/  IMAD.WIDE.U32 R2, R8, 0x4, RZ ;  /* 0x0000000408027825 */ /* 0x001fc600078e00ff */
[----:B------:R-:W-:-:S04]  /*0e80*/  ISETP.GE.U32.AND P0, PT, R2, UR10, PT ;  /* 0x0000000a02007c0c */ /* 0x000fc8000bf06070 */
[----:B------:R-:W-:-:S13]  /*0e90*/  ISETP.GE.AND.EX P0, PT, R3, UR11, PT, P0 ;  /* 0x0000000b03007c0c */ /* 0x000fda000bf06300 */
[----:B------:R-:W-:Y:S05]  /*0ea0*/  @P0 EXIT ;  /* 0x000000000000094d */ /* 0x000fea0003800000 */
[----:B------:R-:W-:Y:S01]  /*0eb0*/  IMAD.MOV.U32 R9, RZ, RZ, RZ ;  /* 0x000000ffff097224 */ /* 0x000fe200078e00ff */
[----:B------:R-:W0:Y:S06]  /*0ec0*/  LDCU UR4, c[0x0][0x360] ;  /* 0x00006c00ff0477ac */ /* 0x000e2c0008000800 */
.L_x_4588:
        /* <DEDUP_REMOVED lines=29> */
        .weak           $__internal_128_$__cuda_sm20_div_u16
        .type           $__internal_128_$__cuda_sm20_div_u16,@function
        .size           $__internal_128_$__cuda_sm20_div_u16,(.L_x_4864 - $__internal_128_$__cuda_sm20_div_u16)
$__internal_128_$__cuda_sm20_div_u16:
        /* <DEDUP_REMOVED lines=19> */
[----:B------:R-:W-:Y:S05]  /*11d0*/  RET.REL.NODEC R4 `(_ZN2at6native57_GLOBAL__N__f3eca4a2_24_ForeachBinaryOpScalar_cu_86b9896c25multi_tensor_apply_kernelINS1_18TensorListMetadataILi1EEENS1_21BinaryOpScalarFunctorIhLi1ELi1ELi0EEEJSt4plusIhEhEEEvT_T0_DpT1_) ;  /* 0xffffffec04887950 */ /* 0x000fea0003c3ffff */
.L_x_4589:
        /* <DEDUP_REMOVED lines=10> */
.L_x_4864:


//--------------------- .nv.global.init           --------------------------
	.section	.nv.global.init,"aw",@progbits
	.align	16
.nv.global.init:
	.type		__cudart_sin_cos_coeffs,@object
	.size		__cudart_sin_cos_coeffs,(__cudart_i2opi_d - __cudart_sin_cos_coeffs)
__cudart_sin_cos_coeffs:
        /*0000*/ 	.byte	0x46, 0xd2, 0xb0, 0x2c, 0xf1, 0xe5, 0x5a, 0xbe, 0x92, 0xe3, 0xac, 0x69, 0xe3, 0x1d, 0xc7, 0x3e
        /*0010*/ 	.byte	0xa1, 0x62, 0xdb, 0x19, 0xa0, 0x01, 0x2a, 0xbf, 0x18, 0x08, 0x11, 0x11, 0x11, 0x11, 0x81, 0x3f
        /*0020*/ 	.byte	0x54, 0x55, 0x55, 0x55, 0x55, 0x55, 0xc5, 0xbf, 0x00, 0x00, 0x00, 0x00, 0x00, 0x00, 0x00, 0x00
        /*0030*/ 	.byte	0x00, 0x00, 0x00, 0x00, 0x00, 0x00, 0x00, 0x00, 0x64, 0x81, 0xfd, 0x20, 0x83, 0xff, 0xa8, 0xbd
        /*0040*/ 	.byte	0x28, 0x85, 0xef, 0xc1, 0xa7, 0xee, 0x21, 0x3e, 0xd9, 0xe6, 0x06, 0x8e, 0x4f, 0x7e, 0x92, 0xbe
        /*0050*/ 	.byte	0xe9, 0xbc, 0xdd, 0x19, 0xa0, 0x01, 0xfa, 0x3e, 0x47, 0x5d, 0xc1, 0x16, 0x6c, 0xc1, 0x56, 0xbf
        /*0060*/ 	.byte	0x51, 0x55, 0x55, 0x55, 0x55, 0x55, 0xa5, 0x3f, 0x00, 0x00, 0x00, 0x00, 0x00, 0x00, 0xe0, 0xbf
        /*0070*/ 	.byte	0x00, 0x00, 0x00, 0x00, 0x00, 0x00, 0xf0, 0x3f, 0x00, 0x00, 0x00, 0x00, 0x00, 0x00, 0x00, 0x00
	.type		__cudart_i2opi_d,@object
	.size		__cudart_i2opi_d,(.L_28 - __cudart_i2opi_d)
__cudart_i2opi_d:
        /* <DEDUP_REMOVED lines=9> */
.L_28:


//--------------------- .nv.shared.reserved.0     --------------------------
	.section	.nv.shared.reserved.0,"aw",@nobits
	.weak		__nv_reservedSMEM_offset_0_alias
	.size		__nv_reservedSMEM_offset_0_alias, 0, 64
	.other		__nv_reservedSMEM_offset_0_alias,@"STO_CUDA_RESERVED_SHARED STV_DEFAULT"
__nv_reservedSMEM_offset_0_alias:
	.zero		0
	.zero		64


//--------------------- .nv.global                --------------------------
	.section	.nv.global,"aw",@nobits
.nv.global:
	.type		_ZN55_INTERNAL_f3eca4a2_24_ForeachBinaryOpScalar_cu_86b9896c4cuda3std3__48in_placeE,@object
	.size		_ZN55_INTERNAL_f3eca4a2_24_ForeachBinaryOpScalar_cu_86b9896c4cuda3std3__48in_placeE,(_ZN55_INTERNAL_f3eca4a2_24_ForeachBinaryOpScalar_cu_86b9896c4cuda3std6ranges3__45__cpo8distanceE - _ZN55_INTERNAL_f3eca4a2_24_ForeachBinaryOpScalar_cu_86b9896c4cuda3std3__48in_placeE)
_ZN55_INTERNAL_f3eca4a2_24_ForeachBinaryOpScalar_cu_86b9896c4cuda3std3__48in_placeE:
	.zero		1
	.type		_ZN55_INTERNAL_f3eca4a2_24_ForeachBinaryOpScalar_cu_86b9896c4cuda3std6ranges3__45__cpo8distanceE,@object
	.size		_ZN55_INTERNAL_f3eca4a2_24_ForeachBinaryOpScalar_cu_86b9896c4cuda3std6ranges3__45__cpo8distanceE,(_ZN55_INTERNAL_f3eca4a2_24_ForeachBinaryOpScalar_cu_86b9896c4cuda3std3__45__cpo6cbeginE - _ZN55_INTERNAL_f3eca4a2_24_ForeachBinaryOpScalar_cu_86b9896c4cuda3std6ranges3__45__cpo8distanceE)
_ZN55_INTERNAL_f3eca4a2_24_ForeachBinaryOpScalar_cu_86b9896c4cuda3std6ranges3__45__cpo8distanceE:
	.zero		1
	.type		_ZN55_INTERNAL_f3eca4a2_24_ForeachBinaryOpScalar_cu_86b9896c4cuda3std3__45__cpo6cbeginE,@object
	.size		_ZN55_INTERNAL_f3eca4a2_24_ForeachBinaryOpScalar_cu_86b9896c4cuda3std3__45__cpo6cbeginE,(_ZN55_INTERNAL_f3eca4a2_24_ForeachBinaryOpScalar_cu_86b9896c4cuda3std6ranges3__45__cpo7advanceE - _ZN55_INTERNAL_f3eca4a2_24_ForeachBinaryOpScalar_cu_86b9896c4cuda3std3__45__cpo6cbeginE)
_ZN55_INTERNAL_f3eca4a2_24_ForeachBinaryOpScalar_cu_86b9896c4cuda3std3__45__cpo6cbeginE:
	.zero		1
	.type		_ZN55_INTERNAL_f3eca4a2_24_ForeachBinaryOpScalar_cu_86b9896c4cuda3std6ranges3__45__cpo7advanceE,@object
	.size		_ZN55_INTERNAL_f3eca4a2_24_ForeachBinaryOpScalar_cu_86b9896c4cuda3std6ranges3__45__cpo7advanceE,(_ZN55_INTERNAL_f3eca4a2_24_ForeachBinaryOpScalar_cu_86b9896c4cuda3std3__45__cpo7crbeginE - _ZN55_INTERNAL_f3eca4a2_24_ForeachBinaryOpScalar_cu_86b9896c4cuda3std6ranges3__45__cpo7advanceE)
_ZN55_INTERNAL_f3eca4a2_24_ForeachBinaryOpScalar_cu_86b9896c4cuda3std6ranges3__45__cpo7advanceE:
	.zero		1
	.type		_ZN55_INTERNAL_f3eca4a2_24_ForeachBinaryOpScalar_cu_86b9896c4cuda3std3__45__cpo7crbeginE,@object
	.size		_ZN55_INTERNAL_f3eca4a2_24_ForeachBinaryOpScalar_cu_86b9896c4cuda3std3__45__cpo7crbeginE,(_ZN55_INTERNAL_f3eca4a2_24_ForeachBinaryOpScalar_cu_86b9896c4cuda3std6ranges3__45__cpo4dataE - _ZN55_INTERNAL_f3eca4a2_24_ForeachBinaryOpScalar_cu_86b9896c4cuda3std3__45__cpo7crbeginE)
_ZN55_INTERNAL_f3eca4a2_24_ForeachBinaryOpScalar_cu_86b9896c4cuda3std3__45__cpo7crbeginE:
	.zero		1
	.type		_ZN55_INTERNAL_f3eca4a2_24_ForeachBinaryOpScalar_cu_86b9896c4cuda3std6ranges3__45__cpo4dataE,@object
	.size		_ZN55_INTERNAL_f3eca4a2_24_ForeachBinaryOpScalar_cu_86b9896c4cuda3std6ranges3__45__cpo4dataE,(_ZN55_INTERNAL_f3eca4a2_24_ForeachBinaryOpScalar_cu_86b9896c4cuda3std6ranges3__45__cpo5beginE - _ZN55_INTERNAL_f3eca4a2_24_ForeachBinaryOpScalar_cu_86b9896c4cuda3std6ranges3__45__cpo4dataE)
_ZN55_INTERNAL_f3eca4a2_24_ForeachBinaryOpScalar_cu_86b9896c4cuda3std6ranges3__45__cpo4dataE:
	.zero		1
	.type		_ZN55_INTERNAL_f3eca4a2_24_ForeachBinaryOpScalar_cu_86b9896c4cuda3std6ranges3__45__cpo5beginE,@object
	.size		_ZN55_INTERNAL_f3eca4a2_24_ForeachBinaryOpScalar_cu_86b9896c4cuda3std6ranges3__45__cpo5beginE,(_ZN55_INTERNAL_f3eca4a2_24_ForeachBinaryOpScalar_cu_86b9896c4cuda3std3__457_GLOBAL__N__f3eca4a2_24_ForeachBinaryOpScalar_cu_86b9896c6ignoreE - _ZN55_INTERNAL_f3eca4a2_24_ForeachBinaryOpScalar_cu_86b9896c4cuda3std6ranges3__45__cpo5beginE)
_ZN55_INTERNAL_f3eca4a2_24_ForeachBinaryOpScalar_cu_86b9896c4cuda3std6ranges3__45__cpo5beginE:
	.zero		1
	.type		_ZN55_INTERNAL_f3eca4a2_24_ForeachBinaryOpScalar_cu_86b9896c4cuda3std3__457_GLOBAL__N__f3eca4a2_24_ForeachBinaryOpScalar_cu_86b9896c6ignoreE,@object
	.size		_ZN55_INTERNAL_f3eca4a2_24_ForeachBinaryOpScalar_cu_86b9896c4cuda3std3__457_GLOBAL__N__f3eca4a2_24_ForeachBinaryOpScalar_cu_86b9896c6ignoreE,(_ZN55_INTERNAL_f3eca4a2_24_ForeachBinaryOpScalar_cu_86b9896c4cuda3std6ranges3__45__cpo4sizeE - _ZN55_INTERNAL_f3eca4a2_24_ForeachBinaryOpScalar_cu_86b9896c4cuda3std3__457_GLOBAL__N__f3eca4a2_24_ForeachBinaryOpScalar_cu_86b9896c6ignoreE)
_ZN55_INTERNAL_f3eca4a2_24_ForeachBinaryOpScalar_cu_86b9896c4cuda3std3__457_GLOBAL__N__f3eca4a2_24_ForeachBinaryOpScalar_cu_86b9896c6ignoreE:
	.zero		1
	.type		_ZN55_INTERNAL_f3eca4a2_24_ForeachBinaryOpScalar_cu_86b9896c4cuda3std6ranges3__45__cpo4sizeE,@object
	.size		_ZN55_INTERNAL_f3eca4a2_24_ForeachBinaryOpScalar_cu_86b9896c4cuda3std6ranges3__45__cpo4sizeE,(_ZN55_INTERNAL_f3eca4a2_24_ForeachBinaryOpScalar_cu_86b9896c4cuda3std3__45__cpo5beginE - _ZN55_INTERNAL_f3eca4a2_24_ForeachBinaryOpScalar_cu_86b9896c4cuda3std6ranges3__45__cpo4sizeE)
_ZN55_INTERNAL_f3eca4a2_24_ForeachBinaryOpScalar_cu_86b9896c4cuda3std6ranges3__45__cpo4sizeE:
	.zero		1
	.type		_ZN55_INTERNAL_f3eca4a2_24_ForeachBinaryOpScalar_cu_86b9896c4cuda3std3__45__cpo5beginE,@object
	.size		_ZN55_INTERNAL_f3eca4a2_24_ForeachBinaryOpScalar_cu_86b9896c4cuda3std3__45__cpo5beginE,(_ZN55_INTERNAL_f3eca4a2_24_ForeachBinaryOpScalar_cu_86b9896c4cuda3std6ranges3__45__cpo6cbeginE - _ZN55_INTERNAL_f3eca4a2_24_ForeachBinaryOpScalar_cu_86b9896c4cuda3std3__45__cpo5beginE)
_ZN55_INTERNAL_f3eca4a2_24_ForeachBinaryOpScalar_cu_86b9896c4cuda3std3__45__cpo5beginE:
	.zero		1
	.type		_ZN55_INTERNAL_f3eca4a2_24_ForeachBinaryOpScalar_cu_86b9896c4cuda3std6ranges3__45__cpo6cbeginE,@object
	.size		_ZN55_INTERNAL_f3eca4a2_24_ForeachBinaryOpScalar_cu_86b9896c4cuda3std6ranges3__45__cpo6cbeginE,(_ZN55_INTERNAL_f3eca4a2_24_ForeachBinaryOpScalar_cu_86b9896c4cuda3std3__45__cpo6rbeginE - _ZN55_INTERNAL_f3eca4a2_24_ForeachBinaryOpScalar_cu_86b9896c4cuda3std6ranges3__45__cpo6cbeginE)
_ZN55_INTERNAL_f3eca4a2_24_ForeachBinaryOpScalar_cu_86b9896c4cuda3std6ranges3__45__cpo6cbeginE:
	.zero		1
	.type		_ZN55_INTERNAL_f3eca4a2_24_ForeachBinaryOpScalar_cu_86b9896c4cuda3std3__45__cpo6rbeginE,@object
	.size		_ZN55_INTERNAL_f3eca4a2_24_ForeachBinaryOpScalar_cu_86b9896c4cuda3std3__45__cpo6rbeginE,(_ZN55_INTERNAL_f3eca4a2_24_ForeachBinaryOpScalar_cu_86b9896c4cuda3std6ranges3__45__cpo4nextE - _ZN55_INTERNAL_f3eca4a2_24_ForeachBinaryOpScalar_cu_86b9896c4cuda3std3__45__cpo6rbeginE)
_ZN55_INTERNAL_f3eca4a2_24_ForeachBinaryOpScalar_cu_86b9896c4cuda3std3__45__cpo6rbeginE:
	.zero		1
	.type		_ZN55_INTERNAL_f3eca4a2_24_ForeachBinaryOpScalar_cu_86b9896c4cuda3std6ranges3__45__cpo4nextE,@object
	.size		_ZN55_INTERNAL_f3eca4a2_24_ForeachBinaryOpScalar_cu_86b9896c4cuda3std6ranges3__45__cpo4nextE,(_ZN55_INTERNAL_f3eca4a2_24_ForeachBinaryOpScalar_cu_86b9896c4cuda3std6ranges3__45__cpo4swapE - _ZN55_INTERNAL_f3eca4a2_24_ForeachBinaryOpScalar_cu_86b9896c4cuda3std6ranges3__45__cpo4nextE)
_ZN55_INTERNAL_f3eca4a2_24_ForeachBinaryOpScalar_cu_86b9896c4cuda3std6ranges3__45__cpo4nextE:
	.zero		1
	.type		_ZN55_INTERNAL_f3eca4a2_24_ForeachBinaryOpScalar_cu_86b9896c4cuda3std6ranges3__45__cpo4swapE,@object
	.size		_ZN55_INTERNAL_f3eca4a2_24_ForeachBinaryOpScalar_cu_86b9896c4cuda3std6ranges3__45__cpo4swapE,(_ZN55_INTERNAL_f3eca4a2_24_ForeachBinaryOpScalar_cu_86b9896c4cuda3std3__420unreachable_sentinelE - _ZN55_INTERNAL_f3eca4a2_24_ForeachBinaryOpScalar_cu_86b9896c4cuda3std6ranges3__45__cpo4swapE)
_ZN55_INTERNAL_f3eca4a2_24_ForeachBinaryOpScalar_cu_86b9896c4cuda3std6ranges3__45__cpo4swapE:
	.zero		1
	.type		_ZN55_INTERNAL_f3eca4a2_24_ForeachBinaryOpScalar_cu_86b9896c4cuda3std3__420unreachable_sentinelE,@object
	.size		_ZN55_INTERNAL_f3eca4a2_24_ForeachBinaryOpScalar_cu_86b9896c4cuda3std3__420unreachable_sentinelE,(_ZN55_INTERNAL_f3eca4a2_24_ForeachBinaryOpScalar_cu_86b9896c6thrust24THRUST_300001_SM_1030_NS6system6detail10sequential3seqE - _ZN55_INTERNAL_f3eca4a2_24_ForeachBinaryOpScalar_cu_86b9896c4cuda3std3__420unreachable_sentinelE)
_ZN55_INTERNAL_f3eca4a2_24_ForeachBinaryOpScalar_cu_86b9896c4cuda3std3__420unreachable_sentinelE:
	.zero		1
	.type		_ZN55_INTERNAL_f3eca4a2_24_ForeachBinaryOpScalar_cu_86b9896c6thrust24THRUST_300001_SM_1030_NS6system6detail10sequential3seqE,@object
	.size		_ZN55_INTERNAL_f3eca4a2_24_ForeachBinaryOpScalar_cu_86b9896c6thrust24THRUST_300001_SM_1030_NS6system6detail10sequential3seqE,(_ZN55_INTERNAL_f3eca4a2_24_ForeachBinaryOpScalar_cu_86b9896c4cuda3std3__45__cpo4cendE - _ZN55_INTERNAL_f3eca4a2_24_ForeachBinaryOpScalar_cu_86b9896c6thrust24THRUST_300001_SM_1030_NS6system6detail10sequential3seqE)
_ZN55_INTERNAL_f3eca4a2_24_ForeachBinaryOpScalar_cu_86b9896c6thrust24THRUST_300001_SM_1030_NS6system6detail10sequential3seqE:
	.zero		1
	.type		_ZN55_INTERNAL_f3eca4a2_24_ForeachBinaryOpScalar_cu_86b9896c4cuda3std3__45__cpo4cendE,@object
	.size		_ZN55_INTERNAL_f3eca4a2_24_ForeachBinaryOpScalar_cu_86b9896c4cuda3std3__45__cpo4cendE,(_ZN55_INTERNAL_f3eca4a2_24_ForeachBinaryOpScalar_cu_86b9896c4cuda3std6ranges3__45__cpo9iter_swapE - _ZN55_INTERNAL_f3eca4a2_24_ForeachBinaryOpScalar_cu_86b9896c4cuda3std3__45__cpo4cendE)
_ZN55_INTERNAL_f3eca4a2_24_ForeachBinaryOpScalar_cu_86b9896c4cuda3std3__45__cpo4cendE:
	.zero		1
	.type		_ZN55_INTERNAL_f3eca4a2_24_ForeachBinaryOpScalar_cu_86b9896c4cuda3std6ranges3__45__cpo9iter_swapE,@object
	.size		_ZN55_INTERNAL_f3eca4a2_24_ForeachBinaryOpScalar_cu_86b9896c4cuda3std6ranges3__45__cpo9iter_swapE,(_ZN55_INTERNAL_f3eca4a2_24_ForeachBinaryOpScalar_cu_86b9896c4cuda3std3__45__cpo5crendE - _ZN55_INTERNAL_f3eca4a2_24_ForeachBinaryOpScalar_cu_86b9896c4cuda3std6ranges3__45__cpo9iter_swapE)
_ZN55_INTERNAL_f3eca4a2_24_ForeachBinaryOpScalar_cu_86b9896c4cuda3std6ranges3__45__cpo9iter_swapE:
	.zero		1
	.type		_ZN55_INTERNAL_f3eca4a2_24_ForeachBinaryOpScalar_cu_86b9896c4cuda3std3__45__cpo5crendE,@object
	.size		_ZN55_INTERNAL_f3eca4a2_24_ForeachBinaryOpScalar_cu_86b9896c4cuda3std3__45__cpo5crendE,(_ZN55_INTERNAL_f3eca4a2_24_ForeachBinaryOpScalar_cu_86b9896c4cuda3std6ranges3__45__cpo5cdataE - _ZN55_INTERNAL_f3eca4a2_24_ForeachBinaryOpScalar_cu_86b9896c4cuda3std3__45__cpo5crendE)
_ZN55_INTERNAL_f3eca4a2_24_ForeachBinaryOpScalar_cu_86b9896c4cuda3std3__45__cpo5crendE:
	.zero		1
	.type		_ZN55_INTERNAL_f3eca4a2_24_ForeachBinaryOpScalar_cu_86b9896c4cuda3std6ranges3__45__cpo5cdataE,@object
	.size		_ZN55_INTERNAL_f3eca4a2_24_ForeachBinaryOpScalar_cu_86b9896c4cuda3std6ranges3__45__cpo5cdataE,(_ZN55_INTERNAL_f3eca4a2_24_ForeachBinaryOpScalar_cu_86b9896c4cuda3std6ranges3__45__cpo3endE - _ZN55_INTERNAL_f3eca4a2_24_ForeachBinaryOpScalar_cu_86b9896c4cuda3std6ranges3__45__cpo5cdataE)
_ZN55_INTERNAL_f3eca4a2_24_ForeachBinaryOpScalar_cu_86b9896c4cuda3std6ranges3__45__cpo5cdataE:
	.zero		1
	.type		_ZN55_INTERNAL_f3eca4a2_24_ForeachBinaryOpScalar_cu_86b9896c4cuda3std6ranges3__45__cpo3endE,@object
	.size		_ZN55_INTERNAL_f3eca4a2_24_ForeachBinaryOpScalar_cu_86b9896c4cuda3std6ranges3__45__cpo3endE,(_ZN55_INTERNAL_f3eca4a2_24_ForeachBinaryOpScalar_cu_86b9896c4cuda3std3__419piecewise_constructE - _ZN55_INTERNAL_f3eca4a2_24_ForeachBinaryOpScalar_cu_86b9896c4cuda3std6ranges3__45__cpo3endE)
_ZN55_INTERNAL_f3eca4a2_24_ForeachBinaryOpScalar_cu_86b9896c4cuda3std6ranges3__45__cpo3endE:
	.zero		1
	.type		_ZN55_INTERNAL_f3eca4a2_24_ForeachBinaryOpScalar_cu_86b9896c4cuda3std3__419piecewise_constructE,@object
	.size		_ZN55_INTERNAL_f3eca4a2_24_ForeachBinaryOpScalar_cu_86b9896c4cuda3std3__419piecewise_constructE,(_ZN55_INTERNAL_f3eca4a2_24_ForeachBinaryOpScalar_cu_86b9896c4cuda3std6ranges3__45__cpo5ssizeE - _ZN55_INTERNAL_f3eca4a2_24_ForeachBinaryOpScalar_cu_86b9896c4cuda3std3__419piecewise_constructE)
_ZN55_INTERNAL_f3eca4a2_24_ForeachBinaryOpScalar_cu_86b9896c4cuda3std3__419piecewise_constructE:
	.zero		1
	.type		_ZN55_INTERNAL_f3eca4a2_24_ForeachBinaryOpScalar_cu_86b9896c4cuda3std6ranges3__45__cpo5ssizeE,@object
	.size		_ZN55_INTERNAL_f3eca4a2_24_ForeachBinaryOpScalar_cu_86b9896c4cuda3std6ranges3__45__cpo5ssizeE,(_ZN55_INTERNAL_f3eca4a2_24_ForeachBinaryOpScalar_cu_86b9896c4cuda3std3__45__cpo3endE - _ZN55_INTERNAL_f3eca4a2_24_ForeachBinaryOpScalar_cu_86b9896c4cuda3std6ranges3__45__cpo5ssizeE)
_ZN55_INTERNAL_f3eca4a2_24_ForeachBinaryOpScalar_cu_86b9896c4cuda3std6ranges3__45__cpo5ssizeE:
	.zero		1
	.type		_ZN55_INTERNAL_f3eca4a2_24_ForeachBinaryOpScalar_cu_86b9896c4cuda3std3__45__cpo3endE,@object
	.size		_ZN55_INTERNAL_f3eca4a2_24_ForeachBinaryOpScalar_cu_86b9896c4cuda3std3__45__cpo3endE,(_ZN55_INTERNAL_f3eca4a2_24_ForeachBinaryOpScalar_cu_86b9896c4cuda3std6ranges3__45__cpo4cendE - _ZN55_INTERNAL_f3eca4a2_24_ForeachBinaryOpScalar_cu_86b9896c4cuda3std3__45__cpo3endE)
_ZN55_INTERNAL_f3eca4a2_24_ForeachBinaryOpScalar_cu_86b9896c4cuda3std3__45__cpo3endE:
	.zero		1
	.type		_ZN55_INTERNAL_f3eca4a2_24_ForeachBinaryOpScalar_cu_86b9896c4cuda3std6ranges3__45__cpo4cendE,@object
	.size		_ZN55_INTERNAL_f3eca4a2_24_ForeachBinaryOpScalar_cu_86b9896c4cuda3std6ranges3__45__cpo4cendE,(_ZN55_INTERNAL_f3eca4a2_24_ForeachBinaryOpScalar_cu_86b9896c4cuda3std3__45__cpo4rendE - _ZN55_INTERNAL_f3eca4a2_24_ForeachBinaryOpScalar_cu_86b9896c4cuda3std6ranges3__45__cpo4cendE)
_ZN55_INTERNAL_f3eca4a2_24_ForeachBinaryOpScalar_cu_86b9896c4cuda3std6ranges3__45__cpo4cendE:
	.zero		1
	.type		_ZN55_INTERNAL_f3eca4a2_24_ForeachBinaryOpScalar_cu_86b9896c4cuda3std3__45__cpo4rendE,@object
	.size		_ZN55_INTERNAL_f3eca4a2_24_ForeachBinaryOpScalar_cu_86b9896c4cuda3std3__45__cpo4rendE,(_ZN55_INTERNAL_f3eca4a2_24_ForeachBinaryOpScalar_cu_86b9896c4cuda3std6ranges3__45__cpo4prevE - _ZN55_INTERNAL_f3eca4a2_24_ForeachBinaryOpScalar_cu_86b9896c4cuda3std3__45__cpo4rendE)
_ZN55_INTERNAL_f3eca4a2_24_ForeachBinaryOpScalar_cu_86b9896c4cuda3std3__45__cpo4rendE:
	.zero		1
	.type		_ZN55_INTERNAL_f3eca4a2_24_ForeachBinaryOpScalar_cu_86b9896c4cuda3std6ranges3__45__cpo4prevE,@object
	.size		_ZN55_INTERNAL_f3eca4a2_24_ForeachBinaryOpScalar_cu_86b9896c4cuda3std6ranges3__45__cpo4prevE,(_ZN55_INTERNAL_f3eca4a2_24_ForeachBinaryOpScalar_cu_86b9896c4cuda3std6ranges3__45__cpo9iter_moveE - _ZN55_INTERNAL_f3eca4a2_24_ForeachBinaryOpScalar_cu_86b9896c4cuda3std6ranges3__45__cpo4prevE)
_ZN55_INTERNAL_f3eca4a2_24_ForeachBinaryOpScalar_cu_86b9896c4cuda3std6ranges3__45__cpo4prevE:
	.zero		1
	.type		_ZN55_INTERNAL_f3eca4a2_24_ForeachBinaryOpScalar_cu_86b9896c4cuda3std6ranges3__45__cpo9iter_moveE,@object
	.size		_ZN55_INTERNAL_f3eca4a2_24_ForeachBinaryOpScalar_cu_86b9896c4cuda3std6ranges3__45__cpo9iter_moveE,(.L_13 - _ZN55_INTERNAL_f3eca4a2_24_ForeachBinaryOpScalar_cu_86b9896c4cuda3std6ranges3__45__cpo9iter_moveE)
_ZN55_INTERNAL_f3eca4a2_24_ForeachBinaryOpScalar_cu_86b9896c4cuda3std6ranges3__45__cpo9iter_moveE:
	.zero		1
.L_13:


//--------------------- .nv.constant0._ZN2at6native57_GLOBAL__N__f3eca4a2_24_ForeachBinaryOpScalar_cu_86b9896c25multi_tensor_apply_kernelINS1_18TensorListMetadataILi2EEENS1_21BinaryOpScalarFunctorIN3c108BFloat16ELi2ELi1ELi1EEEJNS0_7maximumIfEEfEEEvT_T0_DpT1_ --------------------------
	.section	.nv.constant0._ZN2at6native57_GLOBAL__N__f3eca4a2_24_ForeachBinaryOpScalar_cu_86b9896c25multi_tensor_apply_kernelINS1_18TensorListMetadataILi2EEENS1_21BinaryOpScalarFunctorIN3c108BFloat16ELi2ELi1ELi1EEEJNS0_7maximumIfEEfEEEvT_T0_DpT1_,"a",@progbits
	.sectionflags	@""
	.align	4
.nv.constant0._ZN2at6native57_GLOBAL__N__f3eca4a2_24_ForeachBinaryOpScalar_cu_86b9896c25multi_tensor_apply_kernelINS1_18TensorListMetadataILi2EEENS1_21BinaryOpScalarFunctorIN3c108BFloat16ELi2ELi1ELi1EEEJNS0_7maximumIfEEfEEEvT_T0_DpT1_:
	.zero		4048


//--------------------- .nv.constant0._ZN2at6native57_GLOBAL__N__f3eca4a2_24_ForeachBinaryOpScalar_cu_86b9896c25multi_tensor_apply_kernelINS1_18TensorListMetadataILi2EEENS1_21BinaryOpScalarFunctorIN3c104HalfELi2ELi1ELi1EEEJNS0_7maximumIfEEfEEEvT_T0_DpT1_ --------------------------
	.section	.nv.constant0._ZN2at6native57_GLOBAL__N__f3eca4a2_24_ForeachBinaryOpScalar_cu_86b9896c25multi_tensor_apply_kernelINS1_18TensorListMetadataILi2EEENS1_21BinaryOpScalarFunctorIN3c104HalfELi2ELi1ELi1EEEJNS0_7maximumIfEEfEEEvT_T0_DpT1_,"a",@progbits
	.sectionflags	@""
	.align	4
.nv.constant0._ZN2at6native57_GLOBAL__N__f3eca4a2_24_ForeachBinaryOpScalar_cu_86b9896c25multi_tensor_apply_kernelINS1_18TensorListMetadataILi2EEENS1_21BinaryOpScalarFunctorIN3c104HalfELi2ELi1ELi1EEEJNS0_7maximumIfEEfEEEvT_T0_DpT1_:
	.zero		4048


//--------------------- .nv.constant0._ZN2at6native57_GLOBAL__N__f3eca4a2_24_ForeachBinaryOpScalar_cu_86b9896c25multi_tensor_apply_kernelINS1_18TensorListMetadataILi2EEENS1_21BinaryOpScalarFunctorIfLi2ELi1ELi1EEEJNS0_7maximumIfEEfEEEvT_T0_DpT1_ --------------------------
	.section	.nv.constant0._ZN2at6native57_GLOBAL__N__f3eca4a2_24_ForeachBinaryOpScalar_cu_86b9896c25multi_tensor_apply_kernelINS1_18TensorListMetadataILi2EEENS1_21BinaryOpScalarFunctorIfLi2ELi1ELi1EEEJNS0_7maximumIfEEfEEEvT_T0_DpT1_,"a",@progbits
	.sectionflags	@""
	.align	4
.nv.constant0._ZN2at6native57_GLOBAL__N__f3eca4a2_24_ForeachBinaryOpScalar_cu_86b9896c25multi_tensor_apply_kernelINS1_18TensorListMetadataILi2EEENS1_21BinaryOpScalarFunctorIfLi2ELi1ELi1EEEJNS0_7maximumIfEEfEEEvT_T0_DpT1_:
	.zero		4048


//--------------------- .nv.constant0._ZN2at6native57_GLOBAL__N__f3eca4a2_24_ForeachBinaryOpScalar_cu_86b9896c25multi_tensor_apply_kernelINS1_18TensorListMetadataILi2EEENS1_21BinaryOpScalarFunctorIdLi2ELi1ELi1EEEJNS0_7maximumIdEEdEEEvT_T0_DpT1_ --------------------------
	.section	.nv.constant0._ZN2at6native57_GLOBAL__N__f3eca4a2_24_ForeachBinaryOpScalar_cu_86b9896c25multi_tensor_apply_kernelINS1_18TensorListMetadataILi2EEENS1_21BinaryOpScalarFunctorIdLi2ELi1ELi1EEEJNS0_7maximumIdEEdEEEvT_T0_DpT1_,"a",@progbits
	.sectionflags	@""
	.align	4
.nv.constant0._ZN2at6native57_GLOBAL__N__f3eca4a2_24_ForeachBinaryOpScalar_cu_86b9896c25multi_tensor_apply_kernelINS1_18TensorListMetadataILi2EEENS1_21BinaryOpScalarFunctorIdLi2ELi1ELi1EEEJNS0_7maximumIdEEdEEEvT_T0_DpT1_:
	.zero		4056


//--------------------- .nv.constant0._ZN2at6native57_GLOBAL__N__f3eca4a2_24_ForeachBinaryOpScalar_cu_86b9896c25multi_tensor_apply_kernelINS1_18TensorListMetadataILi2EEENS1_21BinaryOpScalarFunctorIsLi2ELi1ELi1EEEJNS0_7maximumIsEEsEEEvT_T0_DpT1_ --------------------------
	.section	.nv.constant0._ZN2at6native57_GLOBAL__N__f3eca4a2_24_ForeachBinaryOpScalar_cu_86b9896c25multi_tensor_apply_kernelINS1_18TensorListMetadataILi2EEENS1_21BinaryOpScalarFunctorIsLi2ELi1ELi1EEEJNS0_7maximumIsEEsEEEvT_T0_DpT1_,"a",@progbits
	.sectionflags	@""
	.align	4
.nv.constant0._ZN2at6native57_GLOBAL__N__f3eca4a2_24_ForeachBinaryOpScalar_cu_86b9896c25multi_tensor_apply_kernelINS1_18TensorListMetadataILi2EEENS1_21BinaryOpScalarFunctorIsLi2ELi1ELi1EEEJNS0_7maximumIsEEsEEEvT_T0_DpT1_:
	.zero		4044


//--------------------- .nv.constant0._ZN2at6native57_GLOBAL__N__f3eca4a2_24_ForeachBinaryOpScalar_cu_86b9896c25multi_tensor_apply_kernelINS1_18TensorListMetadataILi2EEENS1_21BinaryOpScalarFunctorIlLi2ELi1ELi1EEEJNS0_7maximumIlEElEEEvT_T0_DpT1_ --------------------------
	.section	.nv.constant0._ZN2at6native57_GLOBAL__N__f3eca4a2_24_ForeachBinaryOpScalar_cu_86b9896c25multi_tensor_apply_kernelINS1_18TensorListMetadataILi2EEENS1_21BinaryOpScalarFunctorIlLi2ELi1ELi1EEEJNS0_7maximumIlEElEEEvT_T0_DpT1_,"a",@progbits
	.sectionflags	@""
	.align	4
.nv.constant0._ZN2at6native57_GLOBAL__N__f3eca4a2_24_ForeachBinaryOpScalar_cu_86b9896c25multi_tensor_apply_kernelINS1_18TensorListMetadataILi2EEENS1_21BinaryOpScalarFunctorIlLi2ELi1ELi1EEEJNS0_7maximumIlEElEEEvT_T0_DpT1_:
	.zero		4056


//--------------------- .nv.constant0._ZN2at6native57_GLOBAL__N__f3eca4a2_24_ForeachBinaryOpScalar_cu_86b9896c25multi_tensor_apply_kernelINS1_18TensorListMetadataILi2EEENS1_21BinaryOpScalarFunctorIiLi2ELi1ELi1EEEJNS0_7maximumIiEEiEEEvT_T0_DpT1_ --------------------------
	.section	.nv.constant0._ZN2at6native57_GLOBAL__N__f3eca4a2_24_ForeachBinaryOpScalar_cu_86b9896c25multi_tensor_apply_kernelINS1_18TensorListMetadataILi2EEENS1_21BinaryOpScalarFunctorIiLi2ELi1ELi1EEEJNS0_7maximumIiEEiEEEvT_T0_DpT1_,"a",@progbits
	.sectionflags	@""
	.align	4
.nv.constant0._ZN2at6native57_GLOBAL__N__f3eca4a2_24_ForeachBinaryOpScalar_cu_86b9896c25multi_tensor_apply_kernelINS1_18TensorListMetadataILi2EEENS1_21BinaryOpScalarFunctorIiLi2ELi1ELi1EEEJNS0_7maximumIiEEiEEEvT_T0_DpT1_:
	.zero		4048


//--------------------- .nv.constant0._ZN2at6native57_GLOBAL__N__f3eca4a2_24_ForeachBinaryOpScalar_cu_86b9896c25multi_tensor_apply_kernelINS1_18TensorListMetadataILi2EEENS1_21BinaryOpScalarFunctorIaLi2ELi1ELi1EEEJNS0_7maximumIaEEaEEEvT_T0_DpT1_ --------------------------
	.section	.nv.constant0._ZN2at6native57_GLOBAL__N__f3eca4a2_24_ForeachBinaryOpScalar_cu_86b9896c25multi_tensor_apply_kernelINS1_18TensorListMetadataILi2EEENS1_21BinaryOpScalarFunctorIaLi2ELi1ELi1EEEJNS0_7maximumIaEEaEEEvT_T0_DpT1_,"a",@progbits
	.sectionflags	@""
	.align	4
.nv.constant0._ZN2at6native57_GLOBAL__N__f3eca4a2_24_ForeachBinaryOpScalar_cu_86b9896c25multi_tensor_apply_kernelINS1_18TensorListMetadataILi2EEENS1_21BinaryOpScalarFunctorIaLi2ELi1ELi1EEEJNS0_7maximumIaEEaEEEvT_T0_DpT1_:
	.zero		4043


//--------------------- .nv.constant0._ZN2at6native57_GLOBAL__N__f3eca4a2_24_ForeachBinaryOpScalar_cu_86b9896c25multi_tensor_apply_kernelINS1_18TensorListMetadataILi2EEENS1_21BinaryOpScalarFunctorIhLi2ELi1ELi1EEEJNS0_7maximumIhEEhEEEvT_T0_DpT1_ --------------------------
	.section	.nv.constant0._ZN2at6native57_GLOBAL__N__f3eca4a2_24_ForeachBinaryOpScalar_cu_86b9896c25multi_tensor_apply_kernelINS1_18TensorListMetadataILi2EEENS1_21BinaryOpScalarFunctorIhLi2ELi1ELi1EEEJNS0_7maximumIhEEhEEEvT_T0_DpT1_,"a",@progbits
	.sectionflags	@""
	.align	4
.nv.constant0._ZN2at6native57_GLOBAL__N__f3eca4a2_24_ForeachBinaryOpScalar_cu_86b9896c25multi_tensor_apply_kernelINS1_18TensorListMetadataILi2EEENS1_21BinaryOpScalarFunctorIhLi2ELi1ELi1EEEJNS0_7maximumIhEEhEEEvT_T0_DpT1_:
	.zero		4043


//--------------------- .nv.constant0._ZN2at6native57_GLOBAL__N__f3eca4a2_24_ForeachBinaryOpScalar_cu_86b9896c25multi_tensor_apply_kernelINS1_18TensorListMetadataILi1EEENS1_21BinaryOpScalarFunctorIN3c108BFloat16ELi1ELi1ELi0EEEJNS0_7maximumIfEEfEEEvT_T0_DpT1_ --------------------------
	.section	.nv.constant0._ZN2at6native57_GLOBAL__N__f3eca4a2_24_ForeachBinaryOpScalar_cu_86b9896c25multi_tensor_apply_kernelINS1_18TensorListMetadataILi1EEENS1_21BinaryOpScalarFunctorIN3c108BFloat16ELi1ELi1ELi0EEEJNS0_7maximumIfEEfEEEvT_T0_DpT1_,"a",@progbits
	.sectionflags	@""
	.align	4
.nv.constant0._ZN2at6native57_GLOBAL__N__f3eca4a2_24_ForeachBinaryOpScalar_cu_86b9896c25multi_tensor_apply_kernelINS1_18TensorListMetadataILi1EEENS1_21BinaryOpScalarFunctorIN3c108BFloat16ELi1ELi1ELi0EEEJNS0_7maximumIfEEfEEEvT_T0_DpT1_:
	.zero		4272


//--------------------- .nv.constant0._ZN2at6native57_GLOBAL__N__f3eca4a2_24_ForeachBinaryOpScalar_cu_86b9896c25multi_tensor_apply_kernelINS1_18TensorListMetadataILi1EEENS1_21BinaryOpScalarFunctorIN3c104HalfELi1ELi1ELi0EEEJNS0_7maximumIfEEfEEEvT_T0_DpT1_ --------------------------
	.section	.nv.constant0._ZN2at6native57_GLOBAL__N__f3eca4a2_24_ForeachBinaryOpScalar_cu_86b9896c25multi_tensor_apply_kernelINS1_18TensorListMetadataILi1EEENS1_21BinaryOpScalarFunctorIN3c104HalfELi1ELi1ELi0EEEJNS0_7maximumIfEEfEEEvT_T0_DpT1_,"a",@progbits
	.sectionflags	@""
	.align	4
.nv.constant0._ZN2at6native57_GLOBAL__N__f3eca4a2_24_ForeachBinaryOpScalar_cu_86b9896c25multi_tensor_apply_kernelINS1_18TensorListMetadataILi1EEENS1_21BinaryOpScalarFunctorIN3c104HalfELi1ELi1ELi0EEEJNS0_7maximumIfEEfEEEvT_T0_DpT1_:
	.zero		4272


//--------------------- .nv.constant0._ZN2at6native57_GLOBAL__N__f3eca4a2_24_ForeachBinaryOpScalar_cu_86b9896c25multi_tensor_apply_kernelINS1_18TensorListMetadataILi1EEENS1_21BinaryOpScalarFunctorIfLi1ELi1ELi0EEEJNS0_7maximumIfEEfEEEvT_T0_DpT1_ --------------------------
	.section	.nv.constant0._ZN2at6native57_GLOBAL__N__f3eca4a2_24_ForeachBinaryOpScalar_cu_86b9896c25multi_tensor_apply_kernelINS1_18TensorListMetadataILi1EEENS1_21BinaryOpScalarFunctorIfLi1ELi1ELi0EEEJNS0_7maximumIfEEfEEEvT_T0_DpT1_,"a",@progbits
	.sectionflags	@""
	.align	4
.nv.constant0._ZN2at6native57_GLOBAL__N__f3eca4a2_24_ForeachBinaryOpScalar_cu_86b9896c25multi_tensor_apply_kernelINS1_18TensorListMetadataILi1EEENS1_21BinaryOpScalarFunctorIfLi1ELi1ELi0EEEJNS0_7maximumIfEEfEEEvT_T0_DpT1_:
	.zero		4272


//--------------------- .nv.constant0._ZN2at6native57_GLOBAL__N__f3eca4a2_24_ForeachBinaryOpScalar_cu_86b9896c25multi_tensor_apply_kernelINS1_18TensorListMetadataILi1EEENS1_21BinaryOpScalarFunctorIdLi1ELi1ELi0EEEJNS0_7maximumIdEEdEEEvT_T0_DpT1_ --------------------------
	.section	.nv.constant0._ZN2at6native57_GLOBAL__N__f3eca4a2_24_ForeachBinaryOpScalar_cu_86b9896c25multi_tensor_apply_kernelINS1_18TensorListMetadataILi1EEENS1_21BinaryOpScalarFunctorIdLi1ELi1ELi0EEEJNS0_7maximumIdEEdEEEvT_T0_DpT1_,"a",@progbits
	.sectionflags	@""
	.align	4
.nv.constant0._ZN2at6native57_GLOBAL__N__f3eca4a2_24_ForeachBinaryOpScalar_cu_86b9896c25multi_tensor_apply_kernelINS1_18TensorListMetadataILi1EEENS1_21BinaryOpScalarFunctorIdLi1ELi1ELi0EEEJNS0_7maximumIdEEdEEEvT_T0_DpT1_:
	.zero		4280


//--------------------- .nv.constant0._ZN2at6native57_GLOBAL__N__f3eca4a2_24_ForeachBinaryOpScalar_cu_86b9896c25multi_tensor_apply_kernelINS1_18TensorListMetadataILi1EEENS1_21BinaryOpScalarFunctorIsLi1ELi1ELi0EEEJNS0_7maximumIsEEsEEEvT_T0_DpT1_ --------------------------
	.section	.nv.constant0._ZN2at6native57_GLOBAL__N__f3eca4a2_24_ForeachBinaryOpScalar_cu_86b9896c25multi_tensor_apply_kernelINS1_18TensorListMetadataILi1EEENS1_21BinaryOpScalarFunctorIsLi1ELi1ELi0EEEJNS0_7maximumIsEEsEEEvT_T0_DpT1_,"a",@progbits
	.sectionflags	@""
	.align	4
.nv.constant0._ZN2at6native57_GLOBAL__N__f3eca4a2_24_ForeachBinaryOpScalar_cu_86b9896c25multi_tensor_apply_kernelINS1_18TensorListMetadataILi1EEENS1_21BinaryOpScalarFunctorIsLi1ELi1ELi0EEEJNS0_7maximumIsEEsEEEvT_T0_DpT1_:
	.zero		4268


//--------------------- .nv.constant0._ZN2at6native57_GLOBAL__N__f3eca4a2_24_ForeachBinaryOpScalar_cu_86b9896c25multi_tensor_apply_kernelINS1_18TensorListMetadataILi1EEENS1_21BinaryOpScalarFunctorIlLi1ELi1ELi0EEEJNS0_7maximumIlEElEEEvT_T0_DpT1_ --------------------------
	.section	.nv.constant0._ZN2at6native57_GLOBAL__N__f3eca4a2_24_ForeachBinaryOpScalar_cu_86b9896c25multi_tensor_apply_kernelINS1_18TensorListMetadataILi1EEENS1_21BinaryOpScalarFunctorIlLi1ELi1ELi0EEEJNS0_7maximumIlEElEEEvT_T0_DpT1_,"a",@progbits
	.sectionflags	@""
	.align	4
.nv.constant0._ZN2at6native57_GLOBAL__N__f3eca4a2_24_ForeachBinaryOpScalar_cu_86b9896c25multi_tensor_apply_kernelINS1_18TensorListMetadataILi1EEENS1_21BinaryOpScalarFunctorIlLi1ELi1ELi0EEEJNS0_7maximumIlEElEEEvT_T0_DpT1_:
	.zero		4280


//--------------------- .nv.constant0._ZN2at6native57_GLOBAL__N__f3eca4a2_24_ForeachBinaryOpScalar_cu_86b9896c25multi_tensor_apply_kernelINS1_18TensorListMetadataILi1EEENS1_21BinaryOpScalarFunctorIiLi1ELi1ELi0EEEJNS0_7maximumIiEEiEEEvT_T0_DpT1_ --------------------------
	.section	.nv.constant0._ZN2at6native57_GLOBAL__N__f3eca4a2_24_ForeachBinaryOpScalar_cu_86b9896c25multi_tensor_apply_kernelINS1_18TensorListMetadataILi1EEENS1_21BinaryOpScalarFunctorIiLi1ELi1ELi0EEEJNS0_7maximumIiEEiEEEvT_T0_DpT1_,"a",@progbits
	.sectionflags	@""
	.align	4
.nv.constant0._ZN2at6native57_GLOBAL__N__f3eca4a2_24_ForeachBinaryOpScalar_cu_86b9896c25multi_tensor_apply_kernelINS1_18TensorListMetadataILi1EEENS1_21BinaryOpScalarFunctorIiLi1ELi1ELi0EEEJNS0_7maximumIiEEiEEEvT_T0_DpT1_:
	.zero		4272


//--------------------- .nv.constant0._ZN2at6native57_GLOBAL__N__f3eca4a2_24_ForeachBinaryOpScalar_cu_86b9896c25multi_tensor_apply_kernelINS1_18TensorListMetadataILi1EEENS1_21BinaryOpScalarFunctorIaLi1ELi1ELi0EEEJNS0_7maximumIaEEaEEEvT_T0_DpT1_ --------------------------
	.section	.nv.constant0._ZN2at6native57_GLOBAL__N__f3eca4a2_24_ForeachBinaryOpScalar_cu_86b9896c25multi_tensor_apply_kernelINS1_18TensorListMetadataILi1EEENS1_21BinaryOpScalarFunctorIaLi1ELi1ELi0EEEJNS0_7maximumIaEEaEEEvT_T0_DpT1_,"a",@progbits
	.sectionflags	@""
	.align	4
.nv.constant0._ZN2at6native57_GLOBAL__N__f3eca4a2_24_ForeachBinaryOpScalar_cu_86b9896c25multi_tensor_apply_kernelINS1_18TensorListMetadataILi1EEENS1_21BinaryOpScalarFunctorIaLi1ELi1ELi0EEEJNS0_7maximumIaEEaEEEvT_T0_DpT1_:
	.zero		4267


//--------------------- .nv.constant0._ZN2at6native57_GLOBAL__N__f3eca4a2_24_ForeachBinaryOpScalar_cu_86b9896c25multi_tensor_apply_kernelINS1_18TensorListMetadataILi1EEENS1_21BinaryOpScalarFunctorIhLi1ELi1ELi0EEEJNS0_7maximumIhEEhEEEvT_T0_DpT1_ --------------------------
	.section	.nv.constant0._ZN2at6native57_GLOBAL__N__f3eca4a2_24_ForeachBinaryOpScalar_cu_86b9896c25multi_tensor_apply_kernelINS1_18TensorListMetadataILi1EEENS1_21BinaryOpScalarFunctorIhLi1ELi1ELi0EEEJNS0_7maximumIhEEhEEEvT_T0_DpT1_,"a",@progbits
	.sectionflags	@""
	.align	4
.nv.constant0._ZN2at6native57_GLOBAL__N__f3eca4a2_24_ForeachBinaryOpScalar_cu_86b9896c25multi_tensor_apply_kernelINS1_18TensorListMetadataILi1EEENS1_21BinaryOpScalarFunctorIhLi1ELi1ELi0EEEJNS0_7maximumIhEEhEEEvT_T0_DpT1_:
	.zero		4267


//--------------------- .nv.constant0._ZN2at6native57_GLOBAL__N__f3eca4a2_24_ForeachBinaryOpScalar_cu_86b9896c25multi_tensor_apply_kernelINS1_18TensorListMetadataILi2EEENS1_21BinaryOpScalarFunctorIN3c108BFloat16ELi2ELi1ELi1EEEJNS0_7minimumIfEEfEEEvT_T0_DpT1_ --------------------------
	.section	.nv.constant0._ZN2at6native57_GLOBAL__N__f3eca4a2_24_ForeachBinaryOpScalar_cu_86b9896c25multi_tensor_apply_kernelINS1_18TensorListMetadataILi2EEENS1_21BinaryOpScalarFunctorIN3c108BFloat16ELi2ELi1ELi1EEEJNS0_7minimumIfEEfEEEvT_T0_DpT1_,"a",@progbits
	.sectionflags	@""
	.align	4
.nv.constant0._ZN2at6native57_GLOBAL__N__f3eca4a2_24_ForeachBinaryOpScalar_cu_86b9896c25multi_tensor_apply_kernelINS1_18TensorListMetadataILi2EEENS1_21BinaryOpScalarFunctorIN3c108BFloat16ELi2ELi1ELi1EEEJNS0_7minimumIfEEfEEEvT_T0_DpT1_:
	.zero		4048


//--------------------- .nv.constant0._ZN2at6native57_GLOBAL__N__f3eca4a2_24_ForeachBinaryOpScalar_cu_86b9896c25multi_tensor_apply_kernelINS1_18TensorListMetadataILi2EEENS1_21BinaryOpScalarFunctorIN3c104HalfELi2ELi1ELi1EEEJNS0_7minimumIfEEfEEEvT_T0_DpT1_ --------------------------
	.section	.nv.constant0._ZN2at6native57_GLOBAL__N__f3eca4a2_24_ForeachBinaryOpScalar_cu_86b9896c25multi_tensor_apply_kernelINS1_18TensorListMetadataILi2EEENS1_21BinaryOpScalarFunctorIN3c104HalfELi2ELi1ELi1EEEJNS0_7minimumIfEEfEEEvT_T0_DpT1_,"a",@progbits
	.sectionflags	@""
	.align	4
.nv.constant0._ZN2at6native57_GLOBAL__N__f3eca4a2_24_ForeachBinaryOpScalar_cu_86b9896c25multi_tensor_apply_kernelINS1_18TensorListMetadataILi2EEENS1_21BinaryOpScalarFunctorIN3c104HalfELi2ELi1ELi1EEEJNS0_7minimumIfEEfEEEvT_T0_DpT1_:
	.zero		4048


//--------------------- .nv.constant0._ZN2at6native57_GLOBAL__N__f3eca4a2_24_ForeachBinaryOpScalar_cu_86b9896c25multi_tensor_apply_kernelINS1_18TensorListMetadataILi2EEENS1_21BinaryOpScalarFunctorIfLi2ELi1ELi1EEEJNS0_7minimumIfEEfEEEvT_T0_DpT1_ --------------------------
	.section	.nv.constant0._ZN2at6native57_GLOBAL__N__f3eca4a2_24_ForeachBinaryOpScalar_cu_86b9896c25multi_tensor_apply_kernelINS1_18TensorListMetadataILi2EEENS1_21BinaryOpScalarFunctorIfLi2ELi1ELi1EEEJNS0_7minimumIfEEfEEEvT_T0_DpT1_,"a",@progbits
	.sectionflags	@""
	.align	4
.nv.constant0._ZN2at6native57_GLOBAL__N__f3eca4a2_24_ForeachBinaryOpScalar_cu_86b9896c25multi_tensor_apply_kernelINS1_18TensorListMetadataILi2EEENS1_21BinaryOpScalarFunctorIfLi2ELi1ELi1EEEJNS0_7minimumIfEEfEEEvT_T0_DpT1_:
	.zero		4048


//--------------------- .nv.constant0._ZN2at6native57_GLOBAL__N__f3eca4a2_24_ForeachBinaryOpScalar_cu_86b9896c25multi_tensor_apply_kernelINS1_18TensorListMetadataILi2EEENS1_21BinaryOpScalarFunctorIdLi2ELi1ELi1EEEJNS0_7minimumIdEEdEEEvT_T0_DpT1_ --------------------------
	.section	.nv.constant0._ZN2at6native57_GLOBAL__N__f3eca4a2_24_ForeachBinaryOpScalar_cu_86b9896c25multi_tensor_apply_kernelINS1_18TensorListMetadataILi2EEENS1_21BinaryOpScalarFunctorIdLi2ELi1ELi1EEEJNS0_7minimumIdEEdEEEvT_T0_DpT1_,"a",@progbits
	.sectionflags	@""
	.align	4
.nv.constant0._ZN2at6native57_GLOBAL__N__f3eca4a2_24_ForeachBinaryOpScalar_cu_86b9896c25multi_tensor_apply_kernelINS1_18TensorListMetadataILi2EEENS1_21BinaryOpScalarFunctorIdLi2ELi1ELi1EEEJNS0_7minimumIdEEdEEEvT_T0_DpT1_:
	.zero		4056


//--------------------- .nv.constant0._ZN2at6native57_GLOBAL__N__f3eca4a2_24_ForeachBinaryOpScalar_cu_86b9896c25multi_tensor_apply_kernelINS1_18TensorListMetadataILi2EEENS1_21BinaryOpScalarFunctorIsLi2ELi1ELi1EEEJNS0_7minimumIsEEsEEEvT_T0_DpT1_ --------------------------
	.section	.nv.constant0._ZN2at6native57_GLOBAL__N__f3eca4a2_24_ForeachBinaryOpScalar_cu_86b9896c25multi_tensor_apply_kernelINS1_18TensorListMetadataILi2EEENS1_21BinaryOpScalarFunctorIsLi2ELi1ELi1EEEJNS0_7minimumIsEEsEEEvT_T0_DpT1_,"a",@progbits
	.sectionflags	@""
	.align	4
.nv.constant0._ZN2at6native57_GLOBAL__N__f3eca4a2_24_ForeachBinaryOpScalar_cu_86b9896c25multi_tensor_apply_kernelINS1_18TensorListMetadataILi2EEENS1_21BinaryOpScalarFunctorIsLi2ELi1ELi1EEEJNS0_7minimumIsEEsEEEvT_T0_DpT1_:
	.zero		4044


//--------------------- .nv.constant0._ZN2at6native57_GLOBAL__N__f3eca4a2_24_ForeachBinaryOpScalar_cu_86b9896c25multi_tensor_apply_kernelINS1_18TensorListMetadataILi2EEENS1_21BinaryOpScalarFunctorIlLi2ELi1ELi1EEEJNS0_7minimumIlEElEEEvT_T0_DpT1_ --------------------------
	.section	.nv.constant0._ZN2at6native57_GLOBAL__N__f3eca4a2_24_ForeachBinaryOpScalar_cu_86b9896c25multi_tensor_apply_kernelINS1_18TensorListMetadataILi2EEENS1_21BinaryOpScalarFunctorIlLi2ELi1ELi1EEEJNS0_7minimumIlEElEEEvT_T0_DpT1_,"a",@progbits
	.sectionflags	@""
	.align	4
.nv.constant0._ZN2at6native57_GLOBAL__N__f3eca4a2_24_ForeachBinaryOpScalar_cu_86b9896c25multi_tensor_apply_kernelINS1_18TensorListMetadataILi2EEENS1_21BinaryOpScalarFunctorIlLi2ELi1ELi1EEEJNS0_7minimumIlEElEEEvT_T0_DpT1_:
	.zero		4056


//--------------------- .nv.constant0._ZN2at6native57_GLOBAL__N__f3eca4a2_24_ForeachBinaryOpScalar_cu_86b9896c25multi_tensor_apply_kernelINS1_18TensorListMetadataILi2EEENS1_21BinaryOpScalarFunctorIiLi2ELi1ELi1EEEJNS0_7minimumIiEEiEEEvT_T0_DpT1_ --------------------------
	.section	.nv.constant0._ZN2at6native57_GLOBAL__N__f3eca4a2_24_ForeachBinaryOpScalar_cu_86b9896c25multi_tensor_apply_kernelINS1_18TensorListMetadataILi2EEENS1_21BinaryOpScalarFunctorIiLi2ELi1ELi1EEEJNS0_7minimumIiEEiEEEvT_T0_DpT1_,"a",@progbits
	.sectionflags	@""
	.align	4
.nv.constant0._ZN2at6native57_GLOBAL__N__f3eca4a2_24_ForeachBinaryOpScalar_cu_86b9896c25multi_tensor_apply_kernelINS1_18TensorListMetadataILi2EEENS1_21BinaryOpScalarFunctorIiLi2ELi1ELi1EEEJNS0_7minimumIiEEiEEEvT_T0_DpT1_:
	.zero		4048


//--------------------- .nv.constant0._ZN2at6native57_GLOBAL__N__f3eca4a2_24_ForeachBinaryOpScalar_cu_86b9896c25multi_tensor_apply_kernelINS1_18TensorListMetadataILi2EEENS1_21BinaryOpScalarFunctorIaLi2ELi1ELi1EEEJNS0_7minimumIaEEaEEEvT_T0_DpT1_ --------------------------
	.section	.nv.constant0._ZN2at6native57_GLOBAL__N__f3eca4a2_24_ForeachBinaryOpScalar_cu_86b9896c25multi_tensor_apply_kernelINS1_18TensorListMetadataILi2EEENS1_21BinaryOpScalarFunctorIaLi2ELi1ELi1EEEJNS0_7minimumIaEEaEEEvT_T0_DpT1_,"a",@progbits
	.sectionflags	@""
	.align	4
.nv.constant0._ZN2at6native57_GLOBAL__N__f3eca4a2_24_ForeachBinaryOpScalar_cu_86b9896c25multi_tensor_apply_kernelINS1_18TensorListMetadataILi2EEENS1_21BinaryOpScalarFunctorIaLi2ELi1ELi1EEEJNS0_7minimumIaEEaEEEvT_T0_DpT1_:
	.zero		4043


//--------------------- .nv.constant0._ZN2at6native57_GLOBAL__N__f3eca4a2_24_ForeachBinaryOpScalar_cu_86b9896c25multi_tensor_apply_kernelINS1_18TensorListMetadataILi2EEENS1_21BinaryOpScalarFunctorIhLi2ELi1ELi1EEEJNS0_7minimumIhEEhEEEvT_T0_DpT1_ --------------------------
	.section	.nv.constant0._ZN2at6native57_GLOBAL__N__f3eca4a2_24_ForeachBinaryOpScalar_cu_86b9896c25multi_tensor_apply_kernelINS1_18TensorListMetadataILi2EEENS1_21BinaryOpScalarFunctorIhLi2ELi1ELi1EEEJNS0_7minimumIhEEhEEEvT_T0_DpT1_,"a",@progbits
	.sectionflags	@""
	.align	4
.nv.constant0._ZN2at6native57_GLOBAL__N__f3eca4a2_24_ForeachBinaryOpScalar_cu_86b9896c25multi_tensor_apply_kernelINS1_18TensorListMetadataILi2EEENS1_21BinaryOpScalarFunctorIhLi2ELi1ELi1EEEJNS0_7minimumIhEEhEEEvT_T0_DpT1_:
	.zero		4043


//--------------------- .nv.constant0._ZN2at6native57_GLOBAL__N__f3eca4a2_24_ForeachBinaryOpScalar_cu_86b9896c25multi_tensor_apply_kernelINS1_18TensorListMetadataILi1EEENS1_21BinaryOpScalarFunctorIN3c108BFloat16ELi1ELi1ELi0EEEJNS0_7minimumIfEEfEEEvT_T0_DpT1_ --------------------------
	.section	.nv.constant0._ZN2at6native57_GLOBAL__N__f3eca4a2_24_ForeachBinaryOpScalar_cu_86b9896c25multi_tensor_apply_kernelINS1_18TensorListMetadataILi1EEENS1_21BinaryOpScalarFunctorIN3c108BFloat16ELi1ELi1ELi0EEEJNS0_7minimumIfEEfEEEvT_T0_DpT1_,"a",@progbits
	.sectionflags	@""
	.align	4
.nv.constant0._ZN2at6native57_GLOBAL__N__f3eca4a2_24_ForeachBinaryOpScalar_cu_86b9896c25multi_tensor_apply_kernelINS1_18TensorListMetadataILi1EEENS1_21BinaryOpScalarFunctorIN3c108BFloat16ELi1ELi1ELi0EEEJNS0_7minimumIfEEfEEEvT_T0_DpT1_:
	.zero		4272


//--------------------- .nv.constant0._ZN2at6native57_GLOBAL__N__f3eca4a2_24_ForeachBinaryOpScalar_cu_86b9896c25multi_tensor_apply_kernelINS1_18TensorListMetadataILi1EEENS1_21BinaryOpScalarFunctorIN3c104HalfELi1ELi1ELi0EEEJNS0_7minimumIfEEfEEEvT_T0_DpT1_ --------------------------
	.section	.nv.constant0._ZN2at6native57_GLOBAL__N__f3eca4a2_24_ForeachBinaryOpScalar_cu_86b9896c25multi_tensor_apply_kernelINS1_18TensorListMetadataILi1EEENS1_21BinaryOpScalarFunctorIN3c104HalfELi1ELi1ELi0EEEJNS0_7minimumIfEEfEEEvT_T0_DpT1_,"a",@progbits
	.sectionflags	@""
	.align	4
.nv.constant0._ZN2at6native57_GLOBAL__N__f3eca4a2_24_ForeachBinaryOpScalar_cu_86b9896c25multi_tensor_apply_kernelINS1_18TensorListMetadataILi1EEENS1_21BinaryOpScalarFunctorIN3c104HalfELi1ELi1ELi0EEEJNS0_7minimumIfEEfEEEvT_T0_DpT1_:
	.zero		4272


//--------------------- .nv.constant0._ZN2at6native57_GLOBAL__N__f3eca4a2_24_ForeachBinaryOpScalar_cu_86b9896c25multi_tensor_apply_kernelINS1_18TensorListMetadataILi1EEENS1_21BinaryOpScalarFunctorIfLi1ELi1ELi0EEEJNS0_7minimumIfEEfEEEvT_T0_DpT1_ --------------------------
	.section	.nv.constant0._ZN2at6native57_GLOBAL__N__f3eca4a2_24_ForeachBinaryOpScalar_cu_86b9896c25multi_tensor_apply_kernelINS1_18TensorListMetadataILi1EEENS1_21BinaryOpScalarFunctorIfLi1ELi1ELi0EEEJNS0_7minimumIfEEfEEEvT_T0_DpT1_,"a",@progbits
	.sectionflags	@""
	.align	4
.nv.constant0._ZN2at6native57_GLOBAL__N__f3eca4a2_24_ForeachBinaryOpScalar_cu_86b9896c25multi_tensor_apply_kernelINS1_18TensorListMetadataILi1EEENS1_21BinaryOpScalarFunctorIfLi1ELi1ELi0EEEJNS0_7minimumIfEEfEEEvT_T0_DpT1_:
	.zero		4272


//--------------------- .nv.constant0._ZN2at6native57_GLOBAL__N__f3eca4a2_24_ForeachBinaryOpScalar_cu_86b9896c25multi_tensor_apply_kernelINS1_18TensorListMetadataILi1EEENS1_21BinaryOpScalarFunctorIdLi1ELi1ELi0EEEJNS0_7minimumIdEEdEEEvT_T0_DpT1_ --------------------------
	.section	.nv.constant0._ZN2at6native57_GLOBAL__N__f3eca4a2_24_ForeachBinaryOpScalar_cu_86b9896c25multi_tensor_apply_kernelINS1_18TensorListMetadataILi1EEENS1_21BinaryOpScalarFunctorIdLi1ELi1ELi0EEEJNS0_7minimumIdEEdEEEvT_T0_DpT1_,"a",@progbits
	.sectionflags	@""
	.align	4
.nv.constant0._ZN2at6native57_GLOBAL__N__f3eca4a2_24_ForeachBinaryOpScalar_cu_86b9896c25multi_tensor_apply_kernelINS1_18TensorListMetadataILi1EEENS1_21BinaryOpScalarFunctorIdLi1ELi1ELi0EEEJNS0_7minimumIdEEdEEEvT_T0_DpT1_:
	.zero		4280


//--------------------- .nv.constant0._ZN2at6native57_GLOBAL__N__f3eca4a2_24_ForeachBinaryOpScalar_cu_86b9896c25multi_tensor_apply_kernelINS1_18TensorListMetadataILi1EEENS1_21BinaryOpScalarFunctorIsLi1ELi1ELi0EEEJNS0_7minimumIsEEsEEEvT_T0_DpT1_ --------------------------
	.section	.nv.constant0._ZN2at6native57_GLOBAL__N__f3eca4a2_24_ForeachBinaryOpScalar_cu_86b9896c25multi_tensor_apply_kernelINS1_18TensorListMetadataILi1EEENS1_21BinaryOpScalarFunctorIsLi1ELi1ELi0EEEJNS0_7minimumIsEEsEEEvT_T0_DpT1_,"a",@progbits
	.sectionflags	@""
	.align	4
.nv.constant0._ZN2at6native57_GLOBAL__N__f3eca4a2_24_ForeachBinaryOpScalar_cu_86b9896c25multi_tensor_apply_kernelINS1_18TensorListMetadataILi1EEENS1_21BinaryOpScalarFunctorIsLi1ELi1ELi0EEEJNS0_7minimumIsEEsEEEvT_T0_DpT1_:
	.zero		4268


//--------------------- .nv.constant0._ZN2at6native57_GLOBAL__N__f3eca4a2_24_ForeachBinaryOpScalar_cu_86b9896c25multi_tensor_apply_kernelINS1_18TensorListMetadataILi1EEENS1_21BinaryOpScalarFunctorIlLi1ELi1ELi0EEEJNS0_7minimumIlEElEEEvT_T0_DpT1_ --------------------------
	.section	.nv.constant0._ZN2at6native57_GLOBAL__N__f3eca4a2_24_ForeachBinaryOpScalar_cu_86b9896c25multi_tensor_apply_kernelINS1_18TensorListMetadataILi1EEENS1_21BinaryOpScalarFunctorIlLi1ELi1ELi0EEEJNS0_7minimumIlEElEEEvT_T0_DpT1_,"a",@progbits
	.sectionflags	@""
	.align	4
.nv.constant0._ZN2at6native57_GLOBAL__N__f3eca4a2_24_ForeachBinaryOpScalar_cu_86b9896c25multi_tensor_apply_kernelINS1_18TensorListMetadataILi1EEENS1_21BinaryOpScalarFunctorIlLi1ELi1ELi0EEEJNS0_7minimumIlEElEEEvT_T0_DpT1_:
	.zero		4280


//--------------------- .nv.constant0._ZN2at6native57_GLOBAL__N__f3eca4a2_24_ForeachBinaryOpScalar_cu_86b9896c25multi_tensor_apply_kernelINS1_18TensorListMetadataILi1EEENS1_21BinaryOpScalarFunctorIiLi1ELi1ELi0EEEJNS0_7minimumIiEEiEEEvT_T0_DpT1_ --------------------------
	.section	.nv.constant0._ZN2at6native57_GLOBAL__N__f3eca4a2_24_ForeachBinaryOpScalar_cu_86b9896c25multi_tensor_apply_kernelINS1_18TensorListMetadataILi1EEENS1_21BinaryOpScalarFunctorIiLi1ELi1ELi0EEEJNS0_7minimumIiEEiEEEvT_T0_DpT1_,"a",@progbits
	.sectionflags	@""
	.align	4
.nv.constant0._ZN2at6native57_GLOBAL__N__f3eca4a2_24_ForeachBinaryOpScalar_cu_86b9896c25multi_tensor_apply_kernelINS1_18TensorListMetadataILi1EEENS1_21BinaryOpScalarFunctorIiLi1ELi1ELi0EEEJNS0_7minimumIiEEiEEEvT_T0_DpT1_:
	.zero		4272


//--------------------- .nv.constant0._ZN2at6native57_GLOBAL__N__f3eca4a2_24_ForeachBinaryOpScalar_cu_86b9896c25multi_tensor_apply_kernelINS1_18TensorListMetadataILi1EEENS1_21BinaryOpScalarFunctorIaLi1ELi1ELi0EEEJNS0_7minimumIaEEaEEEvT_T0_DpT1_ --------------------------
	.section	.nv.constant0._ZN2at6native57_GLOBAL__N__f3eca4a2_24_ForeachBinaryOpScalar_cu_86b9896c25multi_tensor_apply_kernelINS1_18TensorListMetadataILi1EEENS1_21BinaryOpScalarFunctorIaLi1ELi1ELi0EEEJNS0_7minimumIaEEaEEEvT_T0_DpT1_,"a",@progbits
	.sectionflags	@""
	.align	4
.nv.constant0._ZN2at6native57_GLOBAL__N__f3eca4a2_24_ForeachBinaryOpScalar_cu_86b9896c25multi_tensor_apply_kernelINS1_18TensorListMetadataILi1EEENS1_21BinaryOpScalarFunctorIaLi1ELi1ELi0EEEJNS0_7minimumIaEEaEEEvT_T0_DpT1_:
	.zero		4267


//--------------------- .nv.constant0._ZN2at6native57_GLOBAL__N__f3eca4a2_24_ForeachBinaryOpScalar_cu_86b9896c25multi_tensor_apply_kernelINS1_18TensorListMetadataILi1EEENS1_21BinaryOpScalarFunctorIhLi1ELi1ELi0EEEJNS0_7minimumIhEEhEEEvT_T0_DpT1_ --------------------------
	.section	.nv.constant0._ZN2at6native57_GLOBAL__N__f3eca4a2_24_ForeachBinaryOpScalar_cu_86b9896c25multi_tensor_apply_kernelINS1_18TensorListMetadataILi1EEENS1_21BinaryOpScalarFunctorIhLi1ELi1ELi0EEEJNS0_7minimumIhEEhEEEvT_T0_DpT1_,"a",@progbits
	.sectionflags	@""
	.align	4
.nv.constant0._ZN2at6native57_GLOBAL__N__f3eca4a2_24_ForeachBinaryOpScalar_cu_86b9896c25multi_tensor_apply_kernelINS1_18TensorListMetadataILi1EEENS1_21BinaryOpScalarFunctorIhLi1ELi1ELi0EEEJNS0_7minimumIhEEhEEEvT_T0_DpT1_:
	.zero		4267


//--------------------- .nv.constant0._ZN2at6native57_GLOBAL__N__f3eca4a2_24_ForeachBinaryOpScalar_cu_86b9896c25multi_tensor_apply_kernelINS1_18TensorListMetadataILi2EEENS1_21BinaryOpScalarFunctorIN3c108BFloat16ELi2ELi1ELi1EEEJSt5minusIfEfEEEvT_T0_DpT1_ --------------------------
	.section	.nv.constant0._ZN2at6native57_GLOBAL__N__f3eca4a2_24_ForeachBinaryOpScalar_cu_86b9896c25multi_tensor_apply_kernelINS1_18TensorListMetadataILi2EEENS1_21BinaryOpScalarFunctorIN3c108BFloat16ELi2ELi1ELi1EEEJSt5minusIfEfEEEvT_T0_DpT1_,"a",@progbits
	.sectionflags	@""
	.align	4
.nv.constant0._ZN2at6native57_GLOBAL__N__f3eca4a2_24_ForeachBinaryOpScalar_cu_86b9896c25multi_tensor_apply_kernelINS1_18TensorListMetadataILi2EEENS1_21BinaryOpScalarFunctorIN3c108BFloat16ELi2ELi1ELi1EEEJSt5minusIfEfEEEvT_T0_DpT1_:
	.zero		4048


//--------------------- .nv.constant0._ZN2at6native57_GLOBAL__N__f3eca4a2_24_ForeachBinaryOpScalar_cu_86b9896c25multi_tensor_apply_kernelINS1_18TensorListMetadataILi2EEENS1_21BinaryOpScalarFunctorIN3c104HalfELi2ELi1ELi1EEEJSt5minusIfEfEEEvT_T0_DpT1_ --------------------------
	.section	.nv.constant0._ZN2at6native57_GLOBAL__N__f3eca4a2_24_ForeachBinaryOpScalar_cu_86b9896c25multi_tensor_apply_kernelINS1_18TensorListMetadataILi2EEENS1_21BinaryOpScalarFunctorIN3c104HalfELi2ELi1ELi1EEEJSt5minusIfEfEEEvT_T0_DpT1_,"a",@progbits
	.sectionflags	@""
	.align	4
.nv.constant0._ZN2at6native57_GLOBAL__N__f3eca4a2_24_ForeachBinaryOpScalar_cu_86b9896c25multi_tensor_apply_kernelINS1_18TensorListMetadataILi2EEENS1_21BinaryOpScalarFunctorIN3c104HalfELi2ELi1ELi1EEEJSt5minusIfEfEEEvT_T0_DpT1_:
	.zero		4048


//--------------------- .nv.constant0._ZN2at6native57_GLOBAL__N__f3eca4a2_24_ForeachBinaryOpScalar_cu_86b9896c25multi_tensor_apply_kernelINS1_18TensorListMetadataILi2EEENS1_21BinaryOpScalarFunctorIbLi2ELi1ELi1EEEJSt5minusIbEbEEEvT_T0_DpT1_ --------------------------
	.section	.nv.constant0._ZN2at6native57_GLOBAL__N__f3eca4a2_24_ForeachBinaryOpScalar_cu_86b9896c25multi_tensor_apply_kernelINS1_18TensorListMetadataILi2EEENS1_21BinaryOpScalarFunctorIbLi2ELi1ELi1EEEJSt5minusIbEbEEEvT_T0_DpT1_,"a",@progbits
	.sectionflags	@""
	.align	4
.nv.constant0._ZN2at6native57_GLOBAL__N__f3eca4a2_24_ForeachBinaryOpScalar_cu_86b9896c25multi_tensor_apply_kernelINS1_18TensorListMetadataILi2EEENS1_21BinaryOpScalarFunctorIbLi2ELi1ELi1EEEJSt5minusIbEbEEEvT_T0_DpT1_:
	.zero		4043


//--------------------- .nv.constant0._ZN2at6native57_GLOBAL__N__f3eca4a2_24_ForeachBinaryOpScalar_cu_86b9896c25multi_tensor_apply_kernelINS1_18TensorListMetadataILi2EEENS1_21BinaryOpScalarFunctorIN3c107complexIfEELi2ELi1ELi1EEEJSt5minusIS8_ES8_EEEvT_T0_DpT1_ --------------------------
	.section	.nv.constant0._ZN2at6native57_GLOBAL__N__f3eca4a2_24_ForeachBinaryOpScalar_cu_86b9896c25multi_tensor_apply_kernelINS1_18TensorListMetadataILi2EEENS1_21BinaryOpScalarFunctorIN3c107complexIfEELi2ELi1ELi1EEEJSt5minusIS8_ES8_EEEvT_T0_DpT1_,"a",@progbits
	.sectionflags	@""
	.align	4
.nv.constant0._ZN2at6native57_GLOBAL__N__f3eca4a2_24_ForeachBinaryOpScalar_cu_86b9896c25multi_tensor_apply_kernelINS1_18TensorListMetadataILi2EEENS1_21BinaryOpScalarFunctorIN3c107complexIfEELi2ELi1ELi1EEEJSt5minusIS8_ES8_EEEvT_T0_DpT1_:
	.zero		4056


//--------------------- .nv.constant0._ZN2at6native57_GLOBAL__N__f3eca4a2_24_ForeachBinaryOpScalar_cu_86b9896c25multi_tensor_apply_kernelINS1_18TensorListMetadataILi2EEENS1_21BinaryOpScalarFunctorIN3c107complexIdEELi2ELi1ELi1EEEJSt5minusIS8_ES8_EEEvT_T0_DpT1_ --------------------------
	.section	.nv.constant0._ZN2at6native57_GLOBAL__N__f3eca4a2_24_ForeachBinaryOpScalar_cu_86b9896c25multi_tensor_apply_kernelINS1_18TensorListMetadataILi2EEENS1_21BinaryOpScalarFunctorIN3c107complexIdEELi2ELi1ELi1EEEJSt5minusIS8_ES8_EEEvT_T0_DpT1_,"a",@progbits
	.sectionflags	@""
	.align	4
.nv.constant0._ZN2at6native57_GLOBAL__N__f3eca4a2_24_ForeachBinaryOpScalar_cu_86b9896c25multi_tensor_apply_kernelINS1_18TensorListMetadataILi2EEENS1_21BinaryOpScalarFunctorIN3c107complexIdEELi2ELi1ELi1EEEJSt5minusIS8_ES8_EEEvT_T0_DpT1_:
	.zero		4064


//--------------------- .nv.constant0._ZN2at6native57_GLOBAL__N__f3eca4a2_24_ForeachBinaryOpScalar_cu_86b9896c25multi_tensor_apply_kernelINS1_18TensorListMetadataILi2EEENS1_21BinaryOpScalarFunctorIfLi2ELi1ELi1EEEJSt5minusIfEfEEEvT_T0_DpT1_ --------------------------
	.section	.nv.constant0._ZN2at6native57_GLOBAL__N__f3eca4a2_24_ForeachBinaryOpScalar_cu_86b9896c25multi_tensor_apply_kernelINS1_18TensorListMetadataILi2EEENS1_21BinaryOpScalarFunctorIfLi2ELi1ELi1EEEJSt5minusIfEfEEEvT_T0_DpT1_,"a",@progbits
	.sectionflags	@""
	.align	4
.nv.constant0._ZN2at6native57_GLOBAL__N__f3eca4a2_24_ForeachBinaryOpScalar_cu_86b9896c25multi_tensor_apply_kernelINS1_18TensorListMetadataILi2EEENS1_21BinaryOpScalarFunctorIfLi2ELi1ELi1EEEJSt5minusIfEfEEEvT_T0_DpT1_:
	.zero		4048


//--------------------- .nv.constant0._ZN2at6native57_GLOBAL__N__f3eca4a2_24_ForeachBinaryOpScalar_cu_86b9896c25multi_tensor_apply_kernelINS1_18TensorListMetadataILi2EEENS1_21BinaryOpScalarFunctorIdLi2ELi1ELi1EEEJSt5minusIdEdEEEvT_T0_DpT1_ --------------------------
	.section	.nv.constant0._ZN2at6native57_GLOBAL__N__f3eca4a2_24_ForeachBinaryOpScalar_cu_86b9896c25multi_tensor_apply_kernelINS1_18TensorListMetadataILi2EEENS1_21BinaryOpScalarFunctorIdLi2ELi1ELi1EEEJSt5minusIdEdEEEvT_T0_DpT1_,"a",@progbits
	.sectionflags	@""
	.align	4
.nv.constant0._ZN2at6native57_GLOBAL__N__f3eca4a2_24_ForeachBinaryOpScalar_cu_86b9896c25multi_tensor_apply_kernelINS1_18TensorListMetadataILi2EEENS1_21BinaryOpScalarFunctorIdLi2ELi1ELi1EEEJSt5minusIdEdEEEvT_T0_DpT1_:
	.zero		4056


//--------------------- .nv.constant0._ZN2at6native57_GLOBAL__N__f3eca4a2_24_ForeachBinaryOpScalar_cu_86b9896c25multi_tensor_apply_kernelINS1_18TensorListMetadataILi2EEENS1_21BinaryOpScalarFunctorIsLi2ELi1ELi1EEEJSt5minusIsEsEEEvT_T0_DpT1_ --------------------------
	.section	.nv.constant0._ZN2at6native57_GLOBAL__N__f3eca4a2_24_ForeachBinaryOpScalar_cu_86b9896c25multi_tensor_apply_kernelINS1_18TensorListMetadataILi2EEENS1_21BinaryOpScalarFunctorIsLi2ELi1ELi1EEEJSt5minusIsEsEEEvT_T0_DpT1_,"a",@progbits
	.sectionflags	@""
	.align	4
.nv.constant0._ZN2at6native57_GLOBAL__N__f3eca4a2_24_ForeachBinaryOpScalar_cu_86b9896c25multi_tensor_apply_kernelINS1_18TensorListMetadataILi2EEENS1_21BinaryOpScalarFunctorIsLi2ELi1ELi1EEEJSt5minusIsEsEEEvT_T0_DpT1_:
	.zero		4044


//--------------------- .nv.constant0._ZN2at6native57_GLOBAL__N__f3eca4a2_24_ForeachBinaryOpScalar_cu_86b9896c25multi_tensor_apply_kernelINS1_18TensorListMetadataILi2EEENS1_21BinaryOpScalarFunctorIlLi2ELi1ELi1EEEJSt5minusIlElEEEvT_T0_DpT1_ --------------------------
	.section	.nv.constant0._ZN2at6native57_GLOBAL__N__f3eca4a2_24_ForeachBinaryOpScalar_cu_86b9896c25multi_tensor_apply_kernelINS1_18TensorListMetadataILi2EEENS1_21BinaryOpScalarFunctorIlLi2ELi1ELi1EEEJSt5minusIlElEEEvT_T0_DpT1_,"a",@progbits
	.sectionflags	@""
	.align	4
.nv.constant0._ZN2at6native57_GLOBAL__N__f3eca4a2_24_ForeachBinaryOpScalar_cu_86b9896c25multi_tensor_apply_kernelINS1_18TensorListMetadataILi2EEENS1_21BinaryOpScalarFunctorIlLi2ELi1ELi1EEEJSt5minusIlElEEEvT_T0_DpT1_:
	.zero		4056


//--------------------- .nv.constant0._ZN2at6native57_GLOBAL__N__f3eca4a2_24_ForeachBinaryOpScalar_cu_86b9896c25multi_tensor_apply_kernelINS1_18TensorListMetadataILi2EEENS1_21BinaryOpScalarFunctorIiLi2ELi1ELi1EEEJSt5minusIiEiEEEvT_T0_DpT1_ --------------------------
	.section	.nv.constant0._ZN2at6native57_GLOBAL__N__f3eca4a2_24_ForeachBinaryOpScalar_cu_86b9896c25multi_tensor_apply_kernelINS1_18TensorListMetadataILi2EEENS1_21BinaryOpScalarFunctorIiLi2ELi1ELi1EEEJSt5minusIiEiEEEvT_T0_DpT1_,"a",@progbits
	.sectionflags	@""
	.align	4
.nv.constant0._ZN2at6native57_GLOBAL__N__f3eca4a2_24_ForeachBinaryOpScalar_cu_86b9896c25multi_tensor_apply_kernelINS1_18TensorListMetadataILi2EEENS1_21BinaryOpScalarFunctorIiLi2ELi1ELi1EEEJSt5minusIiEiEEEvT_T0_DpT1_:
	.zero		4048


//--------------------- .nv.constant0._ZN2at6native57_GLOBAL__N__f3eca4a2_24_ForeachBinaryOpScalar_cu_86b9896c25multi_tensor_apply_kernelINS1_18TensorListMetadataILi2EEENS1_21BinaryOpScalarFunctorIaLi2ELi1ELi1EEEJSt5minusIaEaEEEvT_T0_DpT1_ --------------------------
	.section	.nv.constant0._ZN2at6native57_GLOBAL__N__f3eca4a2_24_ForeachBinaryOpScalar_cu_86b9896c25multi_tensor_apply_kernelINS1_18TensorListMetadataILi2EEENS1_21BinaryOpScalarFunctorIaLi2ELi1ELi1EEEJSt5minusIaEaEEEvT_T0_DpT1_,"a",@progbits
	.sectionflags	@""
	.align	4
.nv.constant0._ZN2at6native57_GLOBAL__N__f3eca4a2_24_ForeachBinaryOpScalar_cu_86b9896c25multi_tensor_apply_kernelINS1_18TensorListMetadataILi2EEENS1_21BinaryOpScalarFunctorIaLi2ELi1ELi1EEEJSt5minusIaEaEEEvT_T0_DpT1_:
	.zero		4043


//--------------------- .nv.constant0._ZN2at6native57_GLOBAL__N__f3eca4a2_24_ForeachBinaryOpScalar_cu_86b9896c25multi_tensor_apply_kernelINS1_18TensorListMetadataILi2EEENS1_21BinaryOpScalarFunctorIhLi2ELi1ELi1EEEJSt5minusIhEhEEEvT_T0_DpT1_ --------------------------
	.section	.nv.constant0._ZN2at6native57_GLOBAL__N__f3eca4a2_24_ForeachBinaryOpScalar_cu_86b9896c25multi_tensor_apply_kernelINS1_18TensorListMetadataILi2EEENS1_21BinaryOpScalarFunctorIhLi2ELi1ELi1EEEJSt5minusIhEhEEEvT_T0_DpT1_,"a",@progbits
	.sectionflags	@""
	.align	4
.nv.constant0._ZN2at6native57_GLOBAL__N__f3eca4a2_24_ForeachBinaryOpScalar_cu_86b9896c25multi_tensor_apply_kernelINS1_18TensorListMetadataILi2EEENS1_21BinaryOpScalarFunctorIhLi2ELi1ELi1EEEJSt5minusIhEhEEEvT_T0_DpT1_:
	.zero		4043


//--------------------- .nv.constant0._ZN2at6native57_GLOBAL__N__f3eca4a2_24_ForeachBinaryOpScalar_cu_86b9896c25multi_tensor_apply_kernelINS1_18TensorListMetadataILi1EEENS1_21BinaryOpScalarFunctorIN3c108BFloat16ELi1ELi1ELi0EEEJSt5minusIfEfEEEvT_T0_DpT1_ --------------------------
	.section	.nv.constant0._ZN2at6native57_GLOBAL__N__f3eca4a2_24_ForeachBinaryOpScalar_cu_86b9896c25multi_tensor_apply_kernelINS1_18TensorListMetadataILi1EEENS1_21BinaryOpScalarFunctorIN3c108BFloat16ELi1ELi1ELi0EEEJSt5minusIfEfEEEvT_T0_DpT1_,"a",@progbits
	.sectionflags	@""
	.align	4
.nv.constant0._ZN2at6native57_GLOBAL__N__f3eca4a2_24_ForeachBinaryOpScalar_cu_86b9896c25multi_tensor_apply_kernelINS1_18TensorListMetadataILi1EEENS1_21BinaryOpScalarFunctorIN3c108BFloat16ELi1ELi1ELi0EEEJSt5minusIfEfEEEvT_T0_DpT1_:
	.zero		4272


//--------------------- .nv.constant0._ZN2at6native57_GLOBAL__N__f3eca4a2_24_ForeachBinaryOpScalar_cu_86b9896c25multi_tensor_apply_kernelINS1_18TensorListMetadataILi1EEENS1_21BinaryOpScalarFunctorIN3c104HalfELi1ELi1ELi0EEEJSt5minusIfEfEEEvT_T0_DpT1_ --------------------------
	.section	.nv.constant0._ZN2at6native57_GLOBAL__N__f3eca4a2_24_ForeachBinaryOpScalar_cu_86b9896c25multi_tensor_apply_kernelINS1_18TensorListMetadataILi1EEENS1_21BinaryOpScalarFunctorIN3c104HalfELi1ELi1ELi0EEEJSt5minusIfEfEEEvT_T0_DpT1_,"a",@progbits
	.sectionflags	@""
	.align	4
.nv.constant0._ZN2at6native57_GLOBAL__N__f3eca4a2_24_ForeachBinaryOpScalar_cu_86b9896c25multi_tensor_apply_kernelINS1_18TensorListMetadataILi1EEENS1_21BinaryOpScalarFunctorIN3c104HalfELi1ELi1ELi0EEEJSt5minusIfEfEEEvT_T0_DpT1_:
	.zero		4272


//--------------------- .nv.constant0._ZN2at6native57_GLOBAL__N__f3eca4a2_24_ForeachBinaryOpScalar_cu_86b9896c25multi_tensor_apply_kernelINS1_18TensorListMetadataILi1EEENS1_21BinaryOpScalarFunctorIbLi1ELi1ELi0EEEJSt5minusIbEbEEEvT_T0_DpT1_ --------------------------
	.section	.nv.constant0._ZN2at6native57_GLOBAL__N__f3eca4a2_24_ForeachBinaryOpScalar_cu_86b9896c25multi_tensor_apply_kernelINS1_18TensorListMetadataILi1EEENS1_21BinaryOpScalarFunctorIbLi1ELi1ELi0EEEJSt5minusIbEbEEEvT_T0_DpT1_,"a",@progbits
	.sectionflags	@""
	.align	4
.nv.constant0._ZN2at6native57_GLOBAL__N__f3eca4a2_24_ForeachBinaryOpScalar_cu_86b9896c25multi_tensor_apply_kernelINS1_18TensorListMetadataILi1EEENS1_21BinaryOpScalarFunctorIbLi1ELi1ELi0EEEJSt5minusIbEbEEEvT_T0_DpT1_:
	.zero		4267


//--------------------- .nv.constant0._ZN2at6native57_GLOBAL__N__f3eca4a2_24_ForeachBinaryOpScalar_cu_86b9896c25multi_tensor_apply_kernelINS1_18TensorListMetadataILi1EEENS1_21BinaryOpScalarFunctorIN3c107complexIfEELi1ELi1ELi0EEEJSt5minusIS8_ES8_EEEvT_T0_DpT1_ --------------------------
	.section	.nv.constant0._ZN2at6native57_GLOBAL__N__f3eca4a2_24_ForeachBinaryOpScalar_cu_86b9896c25multi_tensor_apply_kernelINS1_18TensorListMetadataILi1EEENS1_21BinaryOpScalarFunctorIN3c107complexIfEELi1ELi1ELi0EEEJSt5minusIS8_ES8_EEEvT_T0_DpT1_,"a",@progbits
	.sectionflags	@""
	.align	4
.nv.constant0._ZN2at6native57_GLOBAL__N__f3eca4a2_24_ForeachBinaryOpScalar_cu_86b9896c25multi_tensor_apply_kernelINS1_18TensorListMetadataILi1EEENS1_21BinaryOpScalarFunctorIN3c107complexIfEELi1ELi1ELi0EEEJSt5minusIS8_ES8_EEEvT_T0_DpT1_:
	.zero		4280


//--------------------- .nv.constant0._ZN2at6native57_GLOBAL__N__f3eca4a2_24_ForeachBinaryOpScalar_cu_86b9896c25multi_tensor_apply_kernelINS1_18TensorListMetadataILi1EEENS1_21BinaryOpScalarFunctorIN3c107complexIdEELi1ELi1ELi0EEEJSt5minusIS8_ES8_EEEvT_T0_DpT1_ --------------------------
	.section	.nv.constant0._ZN2at6native57_GLOBAL__N__f3eca4a2_24_ForeachBinaryOpScalar_cu_86b9896c25multi_tensor_apply_kernelINS1_18TensorListMetadataILi1EEENS1_21BinaryOpScalarFunctorIN3c107complexIdEELi1ELi1ELi0EEEJSt5minusIS8_ES8_EEEvT_T0_DpT1_,"a",@progbits
	.sectionflags	@""
	.align	4
.nv.constant0._ZN2at6native57_GLOBAL__N__f3eca4a2_24_ForeachBinaryOpScalar_cu_86b9896c25multi_tensor_apply_kernelINS1_18TensorListMetadataILi1EEENS1_21BinaryOpScalarFunctorIN3c107complexIdEELi1ELi1ELi0EEEJSt5minusIS8_ES8_EEEvT_T0_DpT1_:
	.zero		4288


//--------------------- .nv.constant0._ZN2at6native57_GLOBAL__N__f3eca4a2_24_ForeachBinaryOpScalar_cu_86b9896c25multi_tensor_apply_kernelINS1_18TensorListMetadataILi1EEENS1_21BinaryOpScalarFunctorIfLi1ELi1ELi0EEEJSt5minusIfEfEEEvT_T0_DpT1_ --------------------------
	.section	.nv.constant0._ZN2at6native57_GLOBAL__N__f3eca4a2_24_ForeachBinaryOpScalar_cu_86b9896c25multi_tensor_apply_kernelINS1_18TensorListMetadataILi1EEENS1_21BinaryOpScalarFunctorIfLi1ELi1ELi0EEEJSt5minusIfEfEEEvT_T0_DpT1_,"a",@progbits
	.sectionflags	@""
	.align	4
.nv.constant0._ZN2at6native57_GLOBAL__N__f3eca4a2_24_ForeachBinaryOpScalar_cu_86b9896c25multi_tensor_apply_kernelINS1_18TensorListMetadataILi1EEENS1_21BinaryOpScalarFunctorIfLi1ELi1ELi0EEEJSt5minusIfEfEEEvT_T0_DpT1_:
	.zero		4272


//--------------------- .nv.constant0._ZN2at6native57_GLOBAL__N__f3eca4a2_24_ForeachBinaryOpScalar_cu_86b9896c25multi_tensor_apply_kernelINS1_18TensorListMetadataILi1EEENS1_21BinaryOpScalarFunctorIdLi1ELi1ELi0EEEJSt5minusIdEdEEEvT_T0_DpT1_ --------------------------
	.section	.nv.constant0._ZN2at6native57_GLOBAL__N__f3eca4a2_24_ForeachBinaryOpScalar_cu_86b9896c25multi_tensor_apply_kernelINS1_18TensorListMetadataILi1EEENS1_21BinaryOpScalarFunctorIdLi1ELi1ELi0EEEJSt5minusIdEdEEEvT_T0_DpT1_,"a",@progbits
	.sectionflags	@""
	.align	4
.nv.constant0._ZN2at6native57_GLOBAL__N__f3eca4a2_24_ForeachBinaryOpScalar_cu_86b9896c25multi_tensor_apply_kernelINS1_18TensorListMetadataILi1EEENS1_21BinaryOpScalarFunctorIdLi1ELi1ELi0EEEJSt5minusIdEdEEEvT_T0_DpT1_:
	.zero		4280


//--------------------- .nv.constant0._ZN2at6native57_GLOBAL__N__f3eca4a2_24_ForeachBinaryOpScalar_cu_86b9896c25multi_tensor_apply_kernelINS1_18TensorListMetadataILi1EEENS1_21BinaryOpScalarFunctorIsLi1ELi1ELi0EEEJSt5minusIsEsEEEvT_T0_DpT1_ --------------------------
	.section	.nv.constant0._ZN2at6native57_GLOBAL__N__f3eca4a2_24_ForeachBinaryOpScalar_cu_86b9896c25multi_tensor_apply_kernelINS1_18TensorListMetadataILi1EEENS1_21BinaryOpScalarFunctorIsLi1ELi1ELi0EEEJSt5minusIsEsEEEvT_T0_DpT1_,"a",@progbits
	.sectionflags	@""
	.align	4
.nv.constant0._ZN2at6native57_GLOBAL__N__f3eca4a2_24_ForeachBinaryOpScalar_cu_86b9896c25multi_tensor_apply_kernelINS1_18TensorListMetadataILi1EEENS1_21BinaryOpScalarFunctorIsLi1ELi1ELi0EEEJSt5minusIsEsEEEvT_T0_DpT1_:
	.zero		4268


//--------------------- .nv.constant0._ZN2at6native57_GLOBAL__N__f3eca4a2_24_ForeachBinaryOpScalar_cu_86b9896c25multi_tensor_apply_kernelINS1_18TensorListMetadataILi1EEENS1_21BinaryOpScalarFunctorIlLi1ELi1ELi0EEEJSt5minusIlElEEEvT_T0_DpT1_ --------------------------
	.section	.nv.constant0._ZN2at6native57_GLOBAL__N__f3eca4a2_24_ForeachBinaryOpScalar_cu_86b9896c25multi_tensor_apply_kernelINS1_18TensorListMetadataILi1EEENS1_21BinaryOpScalarFunctorIlLi1ELi1ELi0EEEJSt5minusIlElEEEvT_T0_DpT1_,"a",@progbits
	.sectionflags	@""
	.align	4
.nv.constant0._ZN2at6native57_GLOBAL__N__f3eca4a2_24_ForeachBinaryOpScalar_cu_86b9896c25multi_tensor_apply_kernelINS1_18TensorListMetadataILi1EEENS1_21BinaryOpScalarFunctorIlLi1ELi1ELi0EEEJSt5minusIlElEEEvT_T0_DpT1_:
	.zero		4280


//--------------------- .nv.constant0._ZN2at6native57_GLOBAL__N__f3eca4a2_24_ForeachBinaryOpScalar_cu_86b9896c25multi_tensor_apply_kernelINS1_18TensorListMetadataILi1EEENS1_21BinaryOpScalarFunctorIiLi1ELi1ELi0EEEJSt5minusIiEiEEEvT_T0_DpT1_ --------------------------
	.section	.nv.constant0._ZN2at6native57_GLOBAL__N__f3eca4a2_24_ForeachBinaryOpScalar_cu_86b9896c25multi_tensor_apply_kernelINS1_18TensorListMetadataILi1EEENS1_21BinaryOpScalarFunctorIiLi1ELi1ELi0EEEJSt5minusIiEiEEEvT_T0_DpT1_,"a",@progbits
	.sectionflags	@""
	.align	4
.nv.constant0._ZN2at6native57_GLOBAL__N__f3eca4a2_24_ForeachBinaryOpScalar_cu_86b9896c25multi_tensor_apply_kernelINS1_18TensorListMetadataILi1EEENS1_21BinaryOpScalarFunctorIiLi1ELi1ELi0EEEJSt5minusIiEiEEEvT_T0_DpT1_:
	.zero		4272


//--------------------- .nv.constant0._ZN2at6native57_GLOBAL__N__f3eca4a2_24_ForeachBinaryOpScalar_cu_86b9896c25multi_tensor_apply_kernelINS1_18TensorListMetadataILi1EEENS1_21BinaryOpScalarFunctorIaLi1ELi1ELi0EEEJSt5minusIaEaEEEvT_T0_DpT1_ --------------------------
	.section	.nv.constant0._ZN2at6native57_GLOBAL__N__f3eca4a2_24_ForeachBinaryOpScalar_cu_86b9896c25multi_tensor_apply_kernelINS1_18TensorListMetadataILi1EEENS1_21BinaryOpScalarFunctorIaLi1ELi1ELi0EEEJSt5minusIaEaEEEvT_T0_DpT1_,"a",@progbits
	.sectionflags	@""
	.align	4
.nv.constant0._ZN2at6native57_GLOBAL__N__f3eca4a2_24_ForeachBinaryOpScalar_cu_86b9896c25multi_tensor_apply_kernelINS1_18TensorListMetadataILi1EEENS1_21BinaryOpScalarFunctorIaLi1ELi1ELi0EEEJSt5minusIaEaEEEvT_T0_DpT1_:
	.zero		4267


//--------------------- .nv.constant0._ZN2at6native57_GLOBAL__N__f3eca4a2_24_ForeachBinaryOpScalar_cu_86b9896c25multi_tensor_apply_kernelINS1_18TensorListMetadataILi1EEENS1_21BinaryOpScalarFunctorIhLi1ELi1ELi0EEEJSt5minusIhEhEEEvT_T0_DpT1_ --------------------------
	.section	.nv.constant0._ZN2at6native57_GLOBAL__N__f3eca4a2_24_ForeachBinaryOpScalar_cu_86b9896c25multi_tensor_apply_kernelINS1_18TensorListMetadataILi1EEENS1_21BinaryOpScalarFunctorIhLi1ELi1ELi0EEEJSt5minusIhEhEEEvT_T0_DpT1_,"a",@progbits
	.sectionflags	@""
	.align	4
.nv.constant0._ZN2at6native57_GLOBAL__N__f3eca4a2_24_ForeachBinaryOpScalar_cu_86b9896c25multi_tensor_apply_kernelINS1_18TensorListMetadataILi1EEENS1_21BinaryOpScalarFunctorIhLi1ELi1ELi0EEEJSt5minusIhEhEEEvT_T0_DpT1_:
	.zero		4267


//--------------------- .nv.constant0._ZN2at6native57_GLOBAL__N__f3eca4a2_24_ForeachBinaryOpScalar_cu_86b9896c25multi_tensor_apply_kernelINS1_18TensorListMetadataILi2EEENS1_21BinaryOpScalarFunctorIN3c108BFloat16ELi2ELi1ELi1EEEJNS1_21reverse_power_functorIfEEfEEEvT_T0_DpT1_ --------------------------
	.section	.nv.constant0._ZN2at6native57_GLOBAL__N__f3eca4a2_24_ForeachBinaryOpScalar_cu_86b9896c25multi_tensor_apply_kernelINS1_18TensorListMetadataILi2EEENS1_21BinaryOpScalarFunctorIN3c108BFloat16ELi2ELi1ELi1EEEJNS1_21reverse_power_functorIfEEfEEEvT_T0_DpT1_,"a",@progbits
	.sectionflags	@""
	.align	4
.nv.constant0._ZN2at6native57_GLOBAL__N__f3eca4a2_24_ForeachBinaryOpScalar_cu_86b9896c25multi_tensor_apply_kernelINS1_18TensorListMetadataILi2EEENS1_21BinaryOpScalarFunctorIN3c108BFloat16ELi2ELi1ELi1EEEJNS1_21reverse_power_functorIfEEfEEEvT_T0_DpT1_:
	.zero		4048


//--------------------- .nv.constant0._ZN2at6native57_GLOBAL__N__f3eca4a2_24_ForeachBinaryOpScalar_cu_86b9896c25multi_tensor_apply_kernelINS1_18TensorListMetadataILi2EEENS1_21BinaryOpScalarFunctorIN3c104HalfELi2ELi1ELi1EEEJNS1_21reverse_power_functorIfEEfEEEvT_T0_DpT1_ --------------------------
	.section	.nv.constant0._ZN2at6native57_GLOBAL__N__f3eca4a2_24_ForeachBinaryOpScalar_cu_86b9896c25multi_tensor_apply_kernelINS1_18TensorListMetadataILi2EEENS1_21BinaryOpScalarFunctorIN3c104HalfELi2ELi1ELi1EEEJNS1_21reverse_power_functorIfEEfEEEvT_T0_DpT1_,"a",@progbits
	.sectionflags	@""
	.align	4
.nv.constant0._ZN2at6native57_GLOBAL__N__f3eca4a2_24_ForeachBinaryOpScalar_cu_86b9896c25multi_tensor_apply_kernelINS1_18TensorListMetadataILi2EEENS1_21BinaryOpScalarFunctorIN3c104HalfELi2ELi1ELi1EEEJNS1_21reverse_power_functorIfEEfEEEvT_T0_DpT1_:
	.zero		4048


//--------------------- .nv.constant0._ZN2at6native57_GLOBAL__N__f3eca4a2_24_ForeachBinaryOpScalar_cu_86b9896c25multi_tensor_apply_kernelINS1_18TensorListMetadataILi2EEENS1_21BinaryOpScalarFunctorIN3c107complexIfEELi2ELi1ELi1EEEJNS1_21reverse_power_functorIS8_EES8_EEEvT_T0_DpT1_ --------------------------
	.section	.nv.constant0._ZN2at6native57_GLOBAL__N__f3eca4a2_24_ForeachBinaryOpScalar_cu_86b9896c25multi_tensor_apply_kernelINS1_18TensorListMetadataILi2EEENS1_21BinaryOpScalarFunctorIN3c107complexIfEELi2ELi1ELi1EEEJNS1_21reverse_power_functorIS8_EES8_EEEvT_T0_DpT1_,"a",@progbits
	.sectionflags	@""
	.align	4
.nv.constant0._ZN2at6native57_GLOBAL__N__f3eca4a2_24_ForeachBinaryOpScalar_cu_86b9896c25multi_tensor_apply_kernelINS1_18TensorListMetadataILi2EEENS1_21BinaryOpScalarFunctorIN3c107complexIfEELi2ELi1ELi1EEEJNS1_21reverse_power_functorIS8_EES8_EEEvT_T0_DpT1_:
	.zero		4056


//--------------------- .nv.constant0._ZN2at6native57_GLOBAL__N__f3eca4a2_24_ForeachBinaryOpScalar_cu_86b9896c25multi_tensor_apply_kernelINS1_18TensorListMetadataILi2EEENS1_21BinaryOpScalarFunctorIN3c107complexIdEELi2ELi1ELi1EEEJNS1_21reverse_power_functorIS8_EES8_EEEvT_T0_DpT1_ --------------------------
	.section	.nv.constant0._ZN2at6native57_GLOBAL__N__f3eca4a2_24_ForeachBinaryOpScalar_cu_86b9896c25multi_tensor_apply_kernelINS1_18TensorListMetadataILi2EEENS1_21BinaryOpScalarFunctorIN3c107complexIdEELi2ELi1ELi1EEEJNS1_21reverse_power_functorIS8_EES8_EEEvT_T0_DpT1_,"a",@progbits
	.sectionflags	@""
	.align	4
.nv.constant0._ZN2at6native57_GLOBAL__N__f3eca4a2_24_ForeachBinaryOpScalar_cu_86b9896c25multi_tensor_apply_kernelINS1_18TensorListMetadataILi2EEENS1_21BinaryOpScalarFunctorIN3c107complexIdEELi2ELi1ELi1EEEJNS1_21reverse_power_functorIS8_EES8_EEEvT_T0_DpT1_:
	.zero		4064


//--------------------- .nv.constant0._ZN2at6native57_GLOBAL__N__f3eca4a2_24_ForeachBinaryOpScalar_cu_86b9896c25multi_tensor_apply_kernelINS1_18TensorListMetadataILi2EEENS1_21BinaryOpScalarFunctorIfLi2ELi1ELi1EEEJNS1_21reverse_power_functorIfEEfEEEvT_T0_DpT1_ --------------------------
	.section	.nv.constant0._ZN2at6native57_GLOBAL__N__f3eca4a2_24_ForeachBinaryOpScalar_cu_86b9896c25multi_tensor_apply_kernelINS1_18TensorListMetadataILi2EEENS1_21BinaryOpScalarFunctorIfLi2ELi1ELi1EEEJNS1_21reverse_power_functorIfEEfEEEvT_T0_DpT1_,"a",@progbits
	.sectionflags	@""
	.align	4
.nv.constant0._ZN2at6native57_GLOBAL__N__f3eca4a2_24_ForeachBinaryOpScalar_cu_86b9896c25multi_tensor_apply_kernelINS1_18TensorListMetadataILi2EEENS1_21BinaryOpScalarFunctorIfLi2ELi1ELi1EEEJNS1_21reverse_power_functorIfEEfEEEvT_T0_DpT1_:
	.zero		4048


//--------------------- .nv.constant0._ZN2at6native57_GLOBAL__N__f3eca4a2_24_ForeachBinaryOpScalar_cu_86b9896c25multi_tensor_apply_kernelINS1_18TensorListMetadataILi2EEENS1_21BinaryOpScalarFunctorIdLi2ELi1ELi1EEEJNS1_21reverse_power_functorIdEEdEEEvT_T0_DpT1_ --------------------------
	.section	.nv.constant0._ZN2at6native57_GLOBAL__N__f3eca4a2_24_ForeachBinaryOpScalar_cu_86b9896c25multi_tensor_apply_kernelINS1_18TensorListMetadataILi2EEENS1_21BinaryOpScalarFunctorIdLi2ELi1ELi1EEEJNS1_21reverse_power_functorIdEEdEEEvT_T0_DpT1_,"a",@progbits
	.sectionflags	@""
	.align	4
.nv.constant0._ZN2at6native57_GLOBAL__N__f3eca4a2_24_ForeachBinaryOpScalar_cu_86b9896c25multi_tensor_apply_kernelINS1_18TensorListMetadataILi2EEENS1_21BinaryOpScalarFunctorIdLi2ELi1ELi1EEEJNS1_21reverse_power_functorIdEEdEEEvT_T0_DpT1_:
	.zero		4056


//--------------------- .nv.constant0._ZN2at6native57_GLOBAL__N__f3eca4a2_24_ForeachBinaryOpScalar_cu_86b9896c25multi_tensor_apply_kernelINS1_18TensorListMetadataILi2EEENS1_21BinaryOpScalarFunctorIsLi2ELi1ELi1EEEJNS1_21reverse_power_functorIsEEsEEEvT_T0_DpT1_ --------------------------
	.section	.nv.constant0._ZN2at6native57_GLOBAL__N__f3eca4a2_24_ForeachBinaryOpScalar_cu_86b9896c25multi_tensor_apply_kernelINS1_18TensorListMetadataILi2EEENS1_21BinaryOpScalarFunctorIsLi2ELi1ELi1EEEJNS1_21reverse_power_functorIsEEsEEEvT_T0_DpT1_,"a",@progbits
	.sectionflags	@""
	.align	4
.nv.constant0._ZN2at6native57_GLOBAL__N__f3eca4a2_24_ForeachBinaryOpScalar_cu_86b9896c25multi_tensor_apply_kernelINS1_18TensorListMetadataILi2EEENS1_21BinaryOpScalarFunctorIsLi2ELi1ELi1EEEJNS1_21reverse_power_functorIsEEsEEEvT_T0_DpT1_:
	.zero		4044


//--------------------- .nv.constant0._ZN2at6native57_GLOBAL__N__f3eca4a2_24_ForeachBinaryOpScalar_cu_86b9896c25multi_tensor_apply_kernelINS1_18TensorListMetadataILi2EEENS1_21BinaryOpScalarFunctorIlLi2ELi1ELi1EEEJNS1_21reverse_power_functorIlEElEEEvT_T0_DpT1_ --------------------------
	.section	.nv.constant0._ZN2at6native57_GLOBAL__N__f3eca4a2_24_ForeachBinaryOpScalar_cu_86b9896c25multi_tensor_apply_kernelINS1_18TensorListMetadataILi2EEENS1_21BinaryOpScalarFunctorIlLi2ELi1ELi1EEEJNS1_21reverse_power_functorIlEElEEEvT_T0_DpT1_,"a",@progbits
	.sectionflags	@""
	.align	4
.nv.constant0._ZN2at6native57_GLOBAL__N__f3eca4a2_24_ForeachBinaryOpScalar_cu_86b9896c25multi_tensor_apply_kernelINS1_18TensorListMetadataILi2EEENS1_21BinaryOpScalarFunctorIlLi2ELi1ELi1EEEJNS1_21reverse_power_functorIlEElEEEvT_T0_DpT1_:
	.zero		4056


//--------------------- .nv.constant0._ZN2at6native57_GLOBAL__N__f3eca4a2_24_ForeachBinaryOpScalar_cu_86b9896c25multi_tensor_apply_kernelINS1_18TensorListMetadataILi2EEENS1_21BinaryOpScalarFunctorIiLi2ELi1ELi1EEEJNS1_21reverse_power_functorIiEEiEEEvT_T0_DpT1_ --------------------------
	.section	.nv.constant0._ZN2at6native57_GLOBAL__N__f3eca4a2_24_ForeachBinaryOpScalar_cu_86b9896c25multi_tensor_apply_kernelINS1_18TensorListMetadataILi2EEENS1_21BinaryOpScalarFunctorIiLi2ELi1ELi1EEEJNS1_21reverse_power_functorIiEEiEEEvT_T0_DpT1_,"a",@progbits
	.sectionflags	@""
	.align	4
.nv.constant0._ZN2at6native57_GLOBAL__N__f3eca4a2_24_ForeachBinaryOpScalar_cu_86b9896c25multi_tensor_apply_kernelINS1_18TensorListMetadataILi2EEENS1_21BinaryOpScalarFunctorIiLi2ELi1ELi1EEEJNS1_21reverse_power_functorIiEEiEEEvT_T0_DpT1_:
	.zero		4048


//--------------------- .nv.constant0._ZN2at6native57_GLOBAL__N__f3eca4a2_24_ForeachBinaryOpScalar_cu_86b9896c25multi_tensor_apply_kernelINS1_18TensorListMetadataILi2EEENS1_21BinaryOpScalarFunctorIaLi2ELi1ELi1EEEJNS1_21reverse_power_functorIaEEaEEEvT_T0_DpT1_ --------------------------
	.section	.nv.constant0._ZN2at6native57_GLOBAL__N__f3eca4a2_24_ForeachBinaryOpScalar_cu_86b9896c25multi_tensor_apply_kernelINS1_18TensorListMetadataILi2EEENS1_21BinaryOpScalarFunctorIaLi2ELi1ELi1EEEJNS1_21reverse_power_functorIaEEaEEEvT_T0_DpT1_,"a",@progbits
	.sectionflags	@""
	.align	4
.nv.constant0._ZN2at6native57_GLOBAL__N__f3eca4a2_24_ForeachBinaryOpScalar_cu_86b9896c25multi_tensor_apply_kernelINS1_18TensorListMetadataILi2EEENS1_21BinaryOpScalarFunctorIaLi2ELi1ELi1EEEJNS1_21reverse_power_functorIaEEaEEEvT_T0_DpT1_:
	.zero		4043


//--------------------- .nv.constant0._ZN2at6native57_GLOBAL__N__f3eca4a2_24_ForeachBinaryOpScalar_cu_86b9896c25multi_tensor_apply_kernelINS1_18TensorListMetadataILi2EEENS1_21BinaryOpScalarFunctorIhLi2ELi1ELi1EEEJNS1_21reverse_power_functorIhEEhEEEvT_T0_DpT1_ --------------------------
	.section	.nv.constant0._ZN2at6native57_GLOBAL__N__f3eca4a2_24_ForeachBinaryOpScalar_cu_86b9896c25multi_tensor_apply_kernelINS1_18TensorListMetadataILi2EEENS1_21BinaryOpScalarFunctorIhLi2ELi1ELi1EEEJNS1_21reverse_power_functorIhEEhEEEvT_T0_DpT1_,"a",@progbits
	.sectionflags	@""
	.align	4
.nv.constant0._ZN2at6native57_GLOBAL__N__f3eca4a2_24_ForeachBinaryOpScalar_cu_86b9896c25multi_tensor_apply_kernelINS1_18TensorListMetadataILi2EEENS1_21BinaryOpScalarFunctorIhLi2ELi1ELi1EEEJNS1_21reverse_power_functorIhEEhEEEvT_T0_DpT1_:
	.zero		4043


//--------------------- .nv.constant0._ZN2at6native57_GLOBAL__N__f3eca4a2_24_ForeachBinaryOpScalar_cu_86b9896c25multi_tensor_apply_kernelINS1_18TensorListMetadataILi2EEENS1_21BinaryOpScalarFunctorIN3c108BFloat16ELi2ELi1ELi1EEEJNS1_13power_functorIfEEfEEEvT_T0_DpT1_ --------------------------
	.section	.nv.constant0._ZN2at6native57_GLOBAL__N__f3eca4a2_24_ForeachBinaryOpScalar_cu_86b9896c25multi_tensor_apply_kernelINS1_18TensorListMetadataILi2EEENS1_21BinaryOpScalarFunctorIN3c108BFloat16ELi2ELi1ELi1EEEJNS1_13power_functorIfEEfEEEvT_T0_DpT1_,"a",@progbits
	.sectionflags	@""
	.align	4
.nv.constant0._ZN2at6native57_GLOBAL__N__f3eca4a2_24_ForeachBinaryOpScalar_cu_86b9896c25multi_tensor_apply_kernelINS1_18TensorListMetadataILi2EEENS1_21BinaryOpScalarFunctorIN3c108BFloat16ELi2ELi1ELi1EEEJNS1_13power_functorIfEEfEEEvT_T0_DpT1_:
	.zero		4048


//--------------------- .nv.constant0._ZN2at6native57_GLOBAL__N__f3eca4a2_24_ForeachBinaryOpScalar_cu_86b9896c25multi_tensor_apply_kernelINS1_18TensorListMetadataILi2EEENS1_21BinaryOpScalarFunctorIN3c104HalfELi2ELi1ELi1EEEJNS1_13power_functorIfEEfEEEvT_T0_DpT1_ --------------------------
	.section	.nv.constant0._ZN2at6native57_GLOBAL__N__f3eca4a2_24_ForeachBinaryOpScalar_cu_86b9896c25multi_tensor_apply_kernelINS1_18TensorListMetadataILi2EEENS1_21BinaryOpScalarFunctorIN3c104HalfELi2ELi1ELi1EEEJNS1_13power_functorIfEEfEEEvT_T0_DpT1_,"a",@progbits
	.sectionflags	@""
	.align	4
.nv.constant0._ZN2at6native57_GLOBAL__N__f3eca4a2_24_ForeachBinaryOpScalar_cu_86b9896c25multi_tensor_apply_kernelINS1_18TensorListMetadataILi2EEENS1_21BinaryOpScalarFunctorIN3c104HalfELi2ELi1ELi1EEEJNS1_13power_functorIfEEfEEEvT_T0_DpT1_:
	.zero		4048


//--------------------- .nv.constant0._ZN2at6native57_GLOBAL__N__f3eca4a2_24_ForeachBinaryOpScalar_cu_86b9896c25multi_tensor_apply_kernelINS1_18TensorListMetadataILi2EEENS1_21BinaryOpScalarFunctorIN3c107complexIfEELi2ELi1ELi1EEEJNS1_13power_functorIS8_EES8_EEEvT_T0_DpT1_ --------------------------
	.section	.nv.constant0._ZN2at6native57_GLOBAL__N__f3eca4a2_24_ForeachBinaryOpScalar_cu_86b9896c25multi_tensor_apply_kernelINS1_18TensorListMetadataILi2EEENS1_21BinaryOpScalarFunctorIN3c107complexIfEELi2ELi1ELi1EEEJNS1_13power_functorIS8_EES8_EEEvT_T0_DpT1_,"a",@progbits
	.sectionflags	@""
	.align	4
.nv.constant0._ZN2at6native57_GLOBAL__N__f3eca4a2_24_ForeachBinaryOpScalar_cu_86b9896c25multi_tensor_apply_kernelINS1_18TensorListMetadataILi2EEENS1_21BinaryOpScalarFunctorIN3c107complexIfEELi2ELi1ELi1EEEJNS1_13power_functorIS8_EES8_EEEvT_T0_DpT1_:
	.zero		4056


//--------------------- .nv.constant0._ZN2at6native57_GLOBAL__N__f3eca4a2_24_ForeachBinaryOpScalar_cu_86b9896c25multi_tensor_apply_kernelINS1_18TensorListMetadataILi2EEENS1_21BinaryOpScalarFunctorIN3c107complexIdEELi2ELi1ELi1EEEJNS1_13power_functorIS8_EES8_EEEvT_T0_DpT1_ --------------------------
	.section	.nv.constant0._ZN2at6native57_GLOBAL__N__f3eca4a2_24_ForeachBinaryOpScalar_cu_86b9896c25multi_tensor_apply_kernelINS1_18TensorListMetadataILi2EEENS1_21BinaryOpScalarFunctorIN3c107complexIdEELi2ELi1ELi1EEEJNS1_13power_functorIS8_EES8_EEEvT_T0_DpT1_,"a",@progbits
	.sectionflags	@""
	.align	4
.nv.constant0._ZN2at6native57_GLOBAL__N__f3eca4a2_24_ForeachBinaryOpScalar_cu_86b9896c25multi_tensor_apply_kernelINS1_18TensorListMetadataILi2EEENS1_21BinaryOpScalarFunctorIN3c107complexIdEELi2ELi1ELi1EEEJNS1_13power_functorIS8_EES8_EEEvT_T0_DpT1_:
	.zero		4064


//--------------------- .nv.constant0._ZN2at6native57_GLOBAL__N__f3eca4a2_24_ForeachBinaryOpScalar_cu_86b9896c25multi_tensor_apply_kernelINS1_18TensorListMetadataILi2EEENS1_21BinaryOpScalarFunctorIfLi2ELi1ELi1EEEJNS1_13power_functorIfEEfEEEvT_T0_DpT1_ --------------------------
	.section	.nv.constant0._ZN2at6native57_GLOBAL__N__f3eca4a2_24_ForeachBinaryOpScalar_cu_86b9896c25multi_tensor_apply_kernelINS1_18TensorListMetadataILi2EEENS1_21BinaryOpScalarFunctorIfLi2ELi1ELi1EEEJNS1_13power_functorIfEEfEEEvT_T0_DpT1_,"a",@progbits
	.sectionflags	@""
	.align	4
.nv.constant0._ZN2at6native57_GLOBAL__N__f3eca4a2_24_ForeachBinaryOpScalar_cu_86b9896c25multi_tensor_apply_kernelINS1_18TensorListMetadataILi2EEENS1_21BinaryOpScalarFunctorIfLi2ELi1ELi1EEEJNS1_13power_functorIfEEfEEEvT_T0_DpT1_:
	.zero		4048


//--------------------- .nv.constant0._ZN2at6native57_GLOBAL__N__f3eca4a2_24_ForeachBinaryOpScalar_cu_86b9896c25multi_tensor_apply_kernelINS1_18TensorListMetadataILi2EEENS1_21BinaryOpScalarFunctorIdLi2ELi1ELi1EEEJNS1_13power_functorIdEEdEEEvT_T0_DpT1_ --------------------------
	.section	.nv.constant0._ZN2at6native57_GLOBAL__N__f3eca4a2_24_ForeachBinaryOpScalar_cu_86b9896c25multi_tensor_apply_kernelINS1_18TensorListMetadataILi2EEENS1_21BinaryOpScalarFunctorIdLi2ELi1ELi1EEEJNS1_13power_functorIdEEdEEEvT_T0_DpT1_,"a",@progbits
	.sectionflags	@""
	.align	4
.nv.constant0._ZN2at6native57_GLOBAL__N__f3eca4a2_24_ForeachBinaryOpScalar_cu_86b9896c25multi_tensor_apply_kernelINS1_18TensorListMetadataILi2EEENS1_21BinaryOpScalarFunctorIdLi2ELi1ELi1EEEJNS1_13power_functorIdEEdEEEvT_T0_DpT1_:
	.zero		4056


//--------------------- .nv.constant0._ZN2at6native57_GLOBAL__N__f3eca4a2_24_ForeachBinaryOpScalar_cu_86b9896c25multi_tensor_apply_kernelINS1_18TensorListMetadataILi2EEENS1_21BinaryOpScalarFunctorIsLi2ELi1ELi1EEEJNS1_13power_functorIsEEsEEEvT_T0_DpT1_ --------------------------
	.section	.nv.constant0._ZN2at6native57_GLOBAL__N__f3eca4a2_24_ForeachBinaryOpScalar_cu_86b9896c25multi_tensor_apply_kernelINS1_18TensorListMetadataILi2EEENS1_21BinaryOpScalarFunctorIsLi2ELi1ELi1EEEJNS1_13power_functorIsEEsEEEvT_T0_DpT1_,"a",@progbits
	.sectionflags	@""
	.align	4
.nv.constant0._ZN2at6native57_GLOBAL__N__f3eca4a2_24_ForeachBinaryOpScalar_cu_86b9896c25multi_tensor_apply_kernelINS1_18TensorListMetadataILi2EEENS1_21BinaryOpScalarFunctorIsLi2ELi1ELi1EEEJNS1_13power_functorIsEEsEEEvT_T0_DpT1_:
	.zero		4044


//--------------------- .nv.constant0._ZN2at6native57_GLOBAL__N__f3eca4a2_24_ForeachBinaryOpScalar_cu_86b9896c25multi_tensor_apply_kernelINS1_18TensorListMetadataILi2EEENS1_21BinaryOpScalarFunctorIlLi2ELi1ELi1EEEJNS1_13power_functorIlEElEEEvT_T0_DpT1_ --------------------------
	.section	.nv.constant0._ZN2at6native57_GLOBAL__N__f3eca4a2_24_ForeachBinaryOpScalar_cu_86b9896c25multi_tensor_apply_kernelINS1_18TensorListMetadataILi2EEENS1_21BinaryOpScalarFunctorIlLi2ELi1ELi1EEEJNS1_13power_functorIlEElEEEvT_T0_DpT1_,"a",@progbits
	.sectionflags	@""
	.align	4
.nv.constant0._ZN2at6native57_GLOBAL__N__f3eca4a2_24_ForeachBinaryOpScalar_cu_86b9896c25multi_tensor_apply_kernelINS1_18TensorListMetadataILi2EEENS1_21BinaryOpScalarFunctorIlLi2ELi1ELi1EEEJNS1_13power_functorIlEElEEEvT_T0_DpT1_:
	.zero		4056


//--------------------- .nv.constant0._ZN2at6native57_GLOBAL__N__f3eca4a2_24_ForeachBinaryOpScalar_cu_86b9896c25multi_tensor_apply_kernelINS1_18TensorListMetadataILi2EEENS1_21BinaryOpScalarFunctorIiLi2ELi1ELi1EEEJNS1_13power_functorIiEEiEEEvT_T0_DpT1_ --------------------------
	.section	.nv.constant0._ZN2at6native57_GLOBAL__N__f3eca4a2_24_ForeachBinaryOpScalar_cu_86b9896c25multi_tensor_apply_kernelINS1_18TensorListMetadataILi2EEENS1_21BinaryOpScalarFunctorIiLi2ELi1ELi1EEEJNS1_13power_functorIiEEiEEEvT_T0_DpT1_,"a",@progbits
	.sectionflags	@""
	.align	4
.nv.constant0._ZN2at6native57_GLOBAL__N__f3eca4a2_24_ForeachBinaryOpScalar_cu_86b9896c25multi_tensor_apply_kernelINS1_18TensorListMetadataILi2EEENS1_21BinaryOpScalarFunctorIiLi2ELi1ELi1EEEJNS1_13power_functorIiEEiEEEvT_T0_DpT1_:
	.zero		4048


//--------------------- .nv.constant0._ZN2at6native57_GLOBAL__N__f3eca4a2_24_ForeachBinaryOpScalar_cu_86b9896c25multi_tensor_apply_kernelINS1_18TensorListMetadataILi2EEENS1_21BinaryOpScalarFunctorIaLi2ELi1ELi1EEEJNS1_13power_functorIaEEaEEEvT_T0_DpT1_ --------------------------
	.section	.nv.constant0._ZN2at6native57_GLOBAL__N__f3eca4a2_24_ForeachBinaryOpScalar_cu_86b9896c25multi_tensor_apply_kernelINS1_18TensorListMetadataILi2EEENS1_21BinaryOpScalarFunctorIaLi2ELi1ELi1EEEJNS1_13power_functorIaEEaEEEvT_T0_DpT1_,"a",@progbits
	.sectionflags	@""
	.align	4
.nv.constant0._ZN2at6native57_GLOBAL__N__f3eca4a2_24_ForeachBinaryOpScalar_cu_86b9896c25multi_tensor_apply_kernelINS1_18TensorListMetadataILi2EEENS1_21BinaryOpScalarFunctorIaLi2ELi1ELi1EEEJNS1_13power_functorIaEEaEEEvT_T0_DpT1_:
	.zero		4043


//--------------------- .nv.constant0._ZN2at6native57_GLOBAL__N__f3eca4a2_24_ForeachBinaryOpScalar_cu_86b9896c25multi_tensor_apply_kernelINS1_18TensorListMetadataILi2EEENS1_21BinaryOpScalarFunctorIhLi2ELi1ELi1EEEJNS1_13power_functorIhEEhEEEvT_T0_DpT1_ --------------------------
	.section	.nv.constant0._ZN2at6native57_GLOBAL__N__f3eca4a2_24_ForeachBinaryOpScalar_cu_86b9896c25multi_tensor_apply_kernelINS1_18TensorListMetadataILi2EEENS1_21BinaryOpScalarFunctorIhLi2ELi1ELi1EEEJNS1_13power_functorIhEEhEEEvT_T0_DpT1_,"a",@progbits
	.sectionflags	@""
	.align	4
.nv.constant0._ZN2at6native57_GLOBAL__N__f3eca4a2_24_ForeachBinaryOpScalar_cu_86b9896c25multi_tensor_apply_kernelINS1_18TensorListMetadataILi2EEENS1_21BinaryOpScalarFunctorIhLi2ELi1ELi1EEEJNS1_13power_functorIhEEhEEEvT_T0_DpT1_:
	.zero		4043


//--------------------- .nv.constant0._ZN2at6native57_GLOBAL__N__f3eca4a2_24_ForeachBinaryOpScalar_cu_86b9896c25multi_tensor_apply_kernelINS1_18TensorListMetadataILi1EEENS1_21BinaryOpScalarFunctorIN3c108BFloat16ELi1ELi1ELi0EEEJNS1_13power_functorIfEEfEEEvT_T0_DpT1_ --------------------------
	.section	.nv.constant0._ZN2at6native57_GLOBAL__N__f3eca4a2_24_ForeachBinaryOpScalar_cu_86b9896c25multi_tensor_apply_kernelINS1_18TensorListMetadataILi1EEENS1_21BinaryOpScalarFunctorIN3c108BFloat16ELi1ELi1ELi0EEEJNS1_13power_functorIfEEfEEEvT_T0_DpT1_,"a",@progbits
	.sectionflags	@""
	.align	4
.nv.constant0._ZN2at6native57_GLOBAL__N__f3eca4a2_24_ForeachBinaryOpScalar_cu_86b9896c25multi_tensor_apply_kernelINS1_18TensorListMetadataILi1EEENS1_21BinaryOpScalarFunctorIN3c108BFloat16ELi1ELi1ELi0EEEJNS1_13power_functorIfEEfEEEvT_T0_DpT1_:
	.zero		4272


//--------------------- .nv.constant0._ZN2at6native57_GLOBAL__N__f3eca4a2_24_ForeachBinaryOpScalar_cu_86b9896c25multi_tensor_apply_kernelINS1_18TensorListMetadataILi1EEENS1_21BinaryOpScalarFunctorIN3c104HalfELi1ELi1ELi0EEEJNS1_13power_functorIfEEfEEEvT_T0_DpT1_ --------------------------
	.section	.nv.constant0._ZN2at6native57_GLOBAL__N__f3eca4a2_24_ForeachBinaryOpScalar_cu_86b9896c25multi_tensor_apply_kernelINS1_18TensorListMetadataILi1EEENS1_21BinaryOpScalarFunctorIN3c104HalfELi1ELi1ELi0EEEJNS1_13power_functorIfEEfEEEvT_T0_DpT1_,"a",@progbits
	.sectionflags	@""
	.align	4
.nv.constant0._ZN2at6native57_GLOBAL__N__f3eca4a2_24_ForeachBinaryOpScalar_cu_86b9896c25multi_tensor_apply_kernelINS1_18TensorListMetadataILi1EEENS1_21BinaryOpScalarFunctorIN3c104HalfELi1ELi1ELi0EEEJNS1_13power_functorIfEEfEEEvT_T0_DpT1_:
	.zero		4272


//--------------------- .nv.constant0._ZN2at6native57_GLOBAL__N__f3eca4a2_24_ForeachBinaryOpScalar_cu_86b9896c25multi_tensor_apply_kernelINS1_18TensorListMetadataILi1EEENS1_21BinaryOpScalarFunctorIN3c107complexIfEELi1ELi1ELi0EEEJNS1_13power_functorIS8_EES8_EEEvT_T0_DpT1_ --------------------------
	.section	.nv.constant0._ZN2at6native57_GLOBAL__N__f3eca4a2_24_ForeachBinaryOpScalar_cu_86b9896c25multi_tensor_apply_kernelINS1_18TensorListMetadataILi1EEENS1_21BinaryOpScalarFunctorIN3c107complexIfEELi1ELi1ELi0EEEJNS1_13power_functorIS8_EES8_EEEvT_T0_DpT1_,"a",@progbits
	.sectionflags	@""
	.align	4
.nv.constant0._ZN2at6native57_GLOBAL__N__f3eca4a2_24_ForeachBinaryOpScalar_cu_86b9896c25multi_tensor_apply_kernelINS1_18TensorListMetadataILi1EEENS1_21BinaryOpScalarFunctorIN3c107complexIfEELi1ELi1ELi0EEEJNS1_13power_functorIS8_EES8_EEEvT_T0_DpT1_:
	.zero		4280


//--------------------- .nv.constant0._ZN2at6native57_GLOBAL__N__f3eca4a2_24_ForeachBinaryOpScalar_cu_86b9896c25multi_tensor_apply_kernelINS1_18TensorListMetadataILi1EEENS1_21BinaryOpScalarFunctorIN3c107complexIdEELi1ELi1ELi0EEEJNS1_13power_functorIS8_EES8_EEEvT_T0_DpT1_ --------------------------
	.section	.nv.constant0._ZN2at6native57_GLOBAL__N__f3eca4a2_24_ForeachBinaryOpScalar_cu_86b9896c25multi_tensor_apply_kernelINS1_18TensorListMetadataILi1EEENS1_21BinaryOpScalarFunctorIN3c107complexIdEELi1ELi1ELi0EEEJNS1_13power_functorIS8_EES8_EEEvT_T0_DpT1_,"a",@progbits
	.sectionflags	@""
	.align	4
.nv.constant0._ZN2at6native57_GLOBAL__N__f3eca4a2_24_ForeachBinaryOpScalar_cu_86b9896c25multi_tensor_apply_kernelINS1_18TensorListMetadataILi1EEENS1_21BinaryOpScalarFunctorIN3c107complexIdEELi1ELi1ELi0EEEJNS1_13power_functorIS8_EES8_EEEvT_T0_DpT1_:
	.zero		4288


//--------------------- .nv.constant0._ZN2at6native57_GLOBAL__N__f3eca4a2_24_ForeachBinaryOpScalar_cu_86b9896c25multi_tensor_apply_kernelINS1_18TensorListMetadataILi1EEENS1_21BinaryOpScalarFunctorIfLi1ELi1ELi0EEEJNS1_13power_functorIfEEfEEEvT_T0_DpT1_ --------------------------
	.section	.nv.constant0._ZN2at6native57_GLOBAL__N__f3eca4a2_24_ForeachBinaryOpScalar_cu_86b9896c25multi_tensor_apply_kernelINS1_18TensorListMetadataILi1EEENS1_21BinaryOpScalarFunctorIfLi1ELi1ELi0EEEJNS1_13power_functorIfEEfEEEvT_T0_DpT1_,"a",@progbits
	.sectionflags	@""
	.align	4
.nv.constant0._ZN2at6native57_GLOBAL__N__f3eca4a2_24_ForeachBinaryOpScalar_cu_86b9896c25multi_tensor_apply_kernelINS1_18TensorListMetadataILi1EEENS1_21BinaryOpScalarFunctorIfLi1ELi1ELi0EEEJNS1_13power_functorIfEEfEEEvT_T0_DpT1_:
	.zero		4272


//--------------------- .nv.constant0._ZN2at6native57_GLOBAL__N__f3eca4a2_24_ForeachBinaryOpScalar_cu_86b9896c25multi_tensor_apply_kernelINS1_18TensorListMetadataILi1EEENS1_21BinaryOpScalarFunctorIdLi1ELi1ELi0EEEJNS1_13power_functorIdEEdEEEvT_T0_DpT1_ --------------------------
	.section	.nv.constant0._ZN2at6native57_GLOBAL__N__f3eca4a2_24_ForeachBinaryOpScalar_cu_86b9896c25multi_tensor_apply_kernelINS1_18TensorListMetadataILi1EEENS1_21BinaryOpScalarFunctorIdLi1ELi1ELi0EEEJNS1_13power_functorIdEEdEEEvT_T0_DpT1_,"a",@progbits
	.sectionflags	@""
	.align	4
.nv.constant0._ZN2at6native57_GLOBAL__N__f3eca4a2_24_ForeachBinaryOpScalar_cu_86b9896c25multi_tensor_apply_kernelINS1_18TensorListMetadataILi1EEENS1_21BinaryOpScalarFunctorIdLi1ELi1ELi0EEEJNS1_13power_functorIdEEdEEEvT_T0_DpT1_:
	.zero		4280


//--------------------- .nv.constant0._ZN2at6native57_GLOBAL__N__f3eca4a2_24_ForeachBinaryOpScalar_cu_86b9896c25multi_tensor_apply_kernelINS1_18TensorListMetadataILi1EEENS1_21BinaryOpScalarFunctorIsLi1ELi1ELi0EEEJNS1_13power_functorIsEEsEEEvT_T0_DpT1_ --------------------------
	.section	.nv.constant0._ZN2at6native57_GLOBAL__N__f3eca4a2_24_ForeachBinaryOpScalar_cu_86b9896c25multi_tensor_apply_kernelINS1_18TensorListMetadataILi1EEENS1_21BinaryOpScalarFunctorIsLi1ELi1ELi0EEEJNS1_13power_functorIsEEsEEEvT_T0_DpT1_,"a",@progbits
	.sectionflags	@""
	.align	4
.nv.constant0._ZN2at6native57_GLOBAL__N__f3eca4a2_24_ForeachBinaryOpScalar_cu_86b9896c25multi_tensor_apply_kernelINS1_18TensorListMetadataILi1EEENS1_21BinaryOpScalarFunctorIsLi1ELi1ELi0EEEJNS1_13power_functorIsEEsEEEvT_T0_DpT1_:
	.zero		4268


//--------------------- .nv.constant0._ZN2at6native57_GLOBAL__N__f3eca4a2_24_ForeachBinaryOpScalar_cu_86b9896c25multi_tensor_apply_kernelINS1_18TensorListMetadataILi1EEENS1_21BinaryOpScalarFunctorIlLi1ELi1ELi0EEEJNS1_13power_functorIlEElEEEvT_T0_DpT1_ --------------------------
	.section	.nv.constant0._ZN2at6native57_GLOBAL__N__f3eca4a2_24_ForeachBinaryOpScalar_cu_86b9896c25multi_tensor_apply_kernelINS1_18TensorListMetadataILi1EEENS1_21BinaryOpScalarFunctorIlLi1ELi1ELi0EEEJNS1_13power_functorIlEElEEEvT_T0_DpT1_,"a",@progbits
	.sectionflags	@""
	.align	4
.nv.constant0._ZN2at6native57_GLOBAL__N__f3eca4a2_24_ForeachBinaryOpScalar_cu_86b9896c25multi_tensor_apply_kernelINS1_18TensorListMetadataILi1EEENS1_21BinaryOpScalarFunctorIlLi1ELi1ELi0EEEJNS1_13power_functorIlEElEEEvT_T0_DpT1_:
	.zero		4280


//--------------------- .nv.constant0._ZN2at6native57_GLOBAL__N__f3eca4a2_24_ForeachBinaryOpScalar_cu_86b9896c25multi_tensor_apply_kernelINS1_18TensorListMetadataILi1EEENS1_21BinaryOpScalarFunctorIiLi1ELi1ELi0EEEJNS1_13power_functorIiEEiEEEvT_T0_DpT1_ --------------------------
	.section	.nv.constant0._ZN2at6native57_GLOBAL__N__f3eca4a2_24_ForeachBinaryOpScalar_cu_86b9896c25multi_tensor_apply_kernelINS1_18TensorListMetadataILi1EEENS1_21BinaryOpScalarFunctorIiLi1ELi1ELi0EEEJNS1_13power_functorIiEEiEEEvT_T0_DpT1_,"a",@progbits
	.sectionflags	@""
	.align	4
.nv.constant0._ZN2at6native57_GLOBAL__N__f3eca4a2_24_ForeachBinaryOpScalar_cu_86b9896c25multi_tensor_apply_kernelINS1_18TensorListMetadataILi1EEENS1_21BinaryOpScalarFunctorIiLi1ELi1ELi0EEEJNS1_13power_functorIiEEiEEEvT_T0_DpT1_:
	.zero		4272


//--------------------- .nv.constant0._ZN2at6native57_GLOBAL__N__f3eca4a2_24_ForeachBinaryOpScalar_cu_86b9896c25multi_tensor_apply_kernelINS1_18TensorListMetadataILi1EEENS1_21BinaryOpScalarFunctorIaLi1ELi1ELi0EEEJNS1_13power_functorIaEEaEEEvT_T0_DpT1_ --------------------------
	.section	.nv.constant0._ZN2at6native57_GLOBAL__N__f3eca4a2_24_ForeachBinaryOpScalar_cu_86b9896c25multi_tensor_apply_kernelINS1_18TensorListMetadataILi1EEENS1_21BinaryOpScalarFunctorIaLi1ELi1ELi0EEEJNS1_13power_functorIaEEaEEEvT_T0_DpT1_,"a",@progbits
	.sectionflags	@""
	.align	4
.nv.constant0._ZN2at6native57_GLOBAL__N__f3eca4a2_24_ForeachBinaryOpScalar_cu_86b9896c25multi_tensor_apply_kernelINS1_18TensorListMetadataILi1EEENS1_21BinaryOpScalarFunctorIaLi1ELi1ELi0EEEJNS1_13power_functorIaEEaEEEvT_T0_DpT1_:
	.zero		4267


//--------------------- .nv.constant0._ZN2at6native57_GLOBAL__N__f3eca4a2_24_ForeachBinaryOpScalar_cu_86b9896c25multi_tensor_apply_kernelINS1_18TensorListMetadataILi1EEENS1_21BinaryOpScalarFunctorIhLi1ELi1ELi0EEEJNS1_13power_functorIhEEhEEEvT_T0_DpT1_ --------------------------
	.section	.nv.constant0._ZN2at6native57_GLOBAL__N__f3eca4a2_24_ForeachBinaryOpScalar_cu_86b9896c25multi_tensor_apply_kernelINS1_18TensorListMetadataILi1EEENS1_21BinaryOpScalarFunctorIhLi1ELi1ELi0EEEJNS1_13power_functorIhEEhEEEvT_T0_DpT1_,"a",@progbits
	.sectionflags	@""
	.align	4
.nv.constant0._ZN2at6native57_GLOBAL__N__f3eca4a2_24_ForeachBinaryOpScalar_cu_86b9896c25multi_tensor_apply_kernelINS1_18TensorListMetadataILi1EEENS1_21BinaryOpScalarFunctorIhLi1ELi1ELi0EEEJNS1_13power_functorIhEEhEEEvT_T0_DpT1_:
	.zero		4267


//--------------------- .nv.constant0._ZN2at6native57_GLOBAL__N__f3eca4a2_24_ForeachBinaryOpScalar_cu_86b9896c25multi_tensor_apply_kernelINS1_18TensorListMetadataILi2EEENS1_21BinaryOpScalarFunctorIN3c108BFloat16ELi2ELi1ELi1EEEJSt10multipliesIfEfEEEvT_T0_DpT1_ --------------------------
	.section	.nv.constant0._ZN2at6native57_GLOBAL__N__f3eca4a2_24_ForeachBinaryOpScalar_cu_86b9896c25multi_tensor_apply_kernelINS1_18TensorListMetadataILi2EEENS1_21BinaryOpScalarFunctorIN3c108BFloat16ELi2ELi1ELi1EEEJSt10multipliesIfEfEEEvT_T0_DpT1_,"a",@progbits
	.sectionflags	@""
	.align	4
.nv.constant0._ZN2at6native57_GLOBAL__N__f3eca4a2_24_ForeachBinaryOpScalar_cu_86b9896c25multi_tensor_apply_kernelINS1_18TensorListMetadataILi2EEENS1_21BinaryOpScalarFunctorIN3c108BFloat16ELi2ELi1ELi1EEEJSt10multipliesIfEfEEEvT_T0_DpT1_:
	.zero		4048


//--------------------- .nv.constant0._ZN2at6native57_GLOBAL__N__f3eca4a2_24_ForeachBinaryOpScalar_cu_86b9896c25multi_tensor_apply_kernelINS1_18TensorListMetadataILi2EEENS1_21BinaryOpScalarFunctorIN3c104HalfELi2ELi1ELi1EEEJSt10multipliesIfEfEEEvT_T0_DpT1_ --------------------------
	.section	.nv.constant0._ZN2at6native57_GLOBAL__N__f3eca4a2_24_ForeachBinaryOpScalar_cu_86b9896c25multi_tensor_apply_kernelINS1_18TensorListMetadataILi2EEENS1_21BinaryOpScalarFunctorIN3c104HalfELi2ELi1ELi1EEEJSt10multipliesIfEfEEEvT_T0_DpT1_,"a",@progbits
	.sectionflags	@""
	.align	4
.nv.constant0._ZN2at6native57_GLOBAL__N__f3eca4a2_24_ForeachBinaryOpScalar_cu_86b9896c25multi_tensor_apply_kernelINS1_18TensorListMetadataILi2EEENS1_21BinaryOpScalarFunctorIN3c104HalfELi2ELi1ELi1EEEJSt10multipliesIfEfEEEvT_T0_DpT1_:
	.zero		4048


//--------------------- .nv.constant0._ZN2at6native57_GLOBAL__N__f3eca4a2_24_ForeachBinaryOpScalar_cu_86b9896c25multi_tensor_apply_kernelINS1_18TensorListMetadataILi2EEENS1_21BinaryOpScalarFunctorIbLi2ELi1ELi1EEEJSt10multipliesIbEbEEEvT_T0_DpT1_ --------------------------
	.section	.nv.constant0._ZN2at6native57_GLOBAL__N__f3eca4a2_24_ForeachBinaryOpScalar_cu_86b9896c25multi_tensor_apply_kernelINS1_18TensorListMetadataILi2EEENS1_21BinaryOpScalarFunctorIbLi2ELi1ELi1EEEJSt10multipliesIbEbEEEvT_T0_DpT1_,"a",@progbits
	.sectionflags	@""
	.align	4
.nv.constant0._ZN2at6native57_GLOBAL__N__f3eca4a2_24_ForeachBinaryOpScalar_cu_86b9896c25multi_tensor_apply_kernelINS1_18TensorListMetadataILi2EEENS1_21BinaryOpScalarFunctorIbLi2ELi1ELi1EEEJSt10multipliesIbEbEEEvT_T0_DpT1_:
	.zero		4043


//--------------------- .nv.constant0._ZN2at6native57_GLOBAL__N__f3eca4a2_24_ForeachBinaryOpScalar_cu_86b9896c25multi_tensor_apply_kernelINS1_18TensorListMetadataILi2EEENS1_21BinaryOpScalarFunctorIN3c107complexIfEELi2ELi1ELi1EEEJSt10multipliesIS8_ES8_EEEvT_T0_DpT1_ --------------------------
	.section	.nv.constant0._ZN2at6native57_GLOBAL__N__f3eca4a2_24_ForeachBinaryOpScalar_cu_86b9896c25multi_tensor_apply_kernelINS1_18TensorListMetadataILi2EEENS1_21BinaryOpScalarFunctorIN3c107complexIfEELi2ELi1ELi1EEEJSt10multipliesIS8_ES8_EEEvT_T0_DpT1_,"a",@progbits
	.sectionflags	@""
	.align	4
.nv.constant0._ZN2at6native57_GLOBAL__N__f3eca4a2_24_ForeachBinaryOpScalar_cu_86b9896c25multi_tensor_apply_kernelINS1_18TensorListMetadataILi2EEENS1_21BinaryOpScalarFunctorIN3c107complexIfEELi2ELi1ELi1EEEJSt10multipliesIS8_ES8_EEEvT_T0_DpT1_:
	.zero		4056


//--------------------- .nv.constant0._ZN2at6native57_GLOBAL__N__f3eca4a2_24_ForeachBinaryOpScalar_cu_86b9896c25multi_tensor_apply_kernelINS1_18TensorListMetadataILi2EEENS1_21BinaryOpScalarFunctorIN3c107complexIdEELi2ELi1ELi1EEEJSt10multipliesIS8_ES8_EEEvT_T0_DpT1_ --------------------------
	.section	.nv.constant0._ZN2at6native57_GLOBAL__N__f3eca4a2_24_ForeachBinaryOpScalar_cu_86b9896c25multi_tensor_apply_kernelINS1_18TensorListMetadataILi2EEENS1_21BinaryOpScalarFunctorIN3c107complexIdEELi2ELi1ELi1EEEJSt10multipliesIS8_ES8_EEEvT_T0_DpT1_,"a",@progbits
	.sectionflags	@""
	.align	4
.nv.constant0._ZN2at6native57_GLOBAL__N__f3eca4a2_24_ForeachBinaryOpScalar_cu_86b9896c25multi_tensor_apply_kernelINS1_18TensorListMetadataILi2EEENS1_21BinaryOpScalarFunctorIN3c107complexIdEELi2ELi1ELi1EEEJSt10multipliesIS8_ES8_EEEvT_T0_DpT1_:
	.zero		4064


//--------------------- .nv.constant0._ZN2at6native57_GLOBAL__N__f3eca4a2_24_ForeachBinaryOpScalar_cu_86b9896c25multi_tensor_apply_kernelINS1_18TensorListMetadataILi2EEENS1_21BinaryOpScalarFunctorIfLi2ELi1ELi1EEEJSt10multipliesIfEfEEEvT_T0_DpT1_ --------------------------
	.section	.nv.constant0._ZN2at6native57_GLOBAL__N__f3eca4a2_24_ForeachBinaryOpScalar_cu_86b9896c25multi_tensor_apply_kernelINS1_18TensorListMetadataILi2EEENS1_21BinaryOpScalarFunctorIfLi2ELi1ELi1EEEJSt10multipliesIfEfEEEvT_T0_DpT1_,"a",@progbits
	.sectionflags	@""
	.align	4
.nv.constant0._ZN2at6native57_GLOBAL__N__f3eca4a2_24_ForeachBinaryOpScalar_cu_86b9896c25multi_tensor_apply_kernelINS1_18TensorListMetadataILi2EEENS1_21BinaryOpScalarFunctorIfLi2ELi1ELi1EEEJSt10multipliesIfEfEEEvT_T0_DpT1_:
	.zero		4048


//--------------------- .nv.constant0._ZN2at6native57_GLOBAL__N__f3eca4a2_24_ForeachBinaryOpScalar_cu_86b9896c25multi_tensor_apply_kernelINS1_18TensorListMetadataILi2EEENS1_21BinaryOpScalarFunctorIdLi2ELi1ELi1EEEJSt10multipliesIdEdEEEvT_T0_DpT1_ --------------------------
	.section	.nv.constant0._ZN2at6native57_GLOBAL__N__f3eca4a2_24_ForeachBinaryOpScalar_cu_86b9896c25multi_tensor_apply_kernelINS1_18TensorListMetadataILi2EEENS1_21BinaryOpScalarFunctorIdLi2ELi1ELi1EEEJSt10multipliesIdEdEEEvT_T0_DpT1_,"a",@progbits
	.sectionflags	@""
	.align	4
.nv.constant0._ZN2at6native57_GLOBAL__N__f3eca4a2_24_ForeachBinaryOpScalar_cu_86b9896c25multi_tensor_apply_kernelINS1_18TensorListMetadataILi2EEENS1_21BinaryOpScalarFunctorIdLi2ELi1ELi1EEEJSt10multipliesIdEdEEEvT_T0_DpT1_:
	.zero		4056


//--------------------- .nv.constant0._ZN2at6native57_GLOBAL__N__f3eca4a2_24_ForeachBinaryOpScalar_cu_86b9896c25multi_tensor_apply_kernelINS1_18TensorListMetadataILi2EEENS1_21BinaryOpScalarFunctorIsLi2ELi1ELi1EEEJSt10multipliesIsEsEEEvT_T0_DpT1_ --------------------------
	.section	.nv.constant0._ZN2at6native57_GLOBAL__N__f3eca4a2_24_ForeachBinaryOpScalar_cu_86b9896c25multi_tensor_apply_kernelINS1_18TensorListMetadataILi2EEENS1_21BinaryOpScalarFunctorIsLi2ELi1ELi1EEEJSt10multipliesIsEsEEEvT_T0_DpT1_,"a",@progbits
	.sectionflags	@""
	.align	4
.nv.constant0._ZN2at6native57_GLOBAL__N__f3eca4a2_24_ForeachBinaryOpScalar_cu_86b9896c25multi_tensor_apply_kernelINS1_18TensorListMetadataILi2EEENS1_21BinaryOpScalarFunctorIsLi2ELi1ELi1EEEJSt10multipliesIsEsEEEvT_T0_DpT1_:
	.zero		4044


//--------------------- .nv.constant0._ZN2at6native57_GLOBAL__N__f3eca4a2_24_ForeachBinaryOpScalar_cu_86b9896c25multi_tensor_apply_kernelINS1_18TensorListMetadataILi2EEENS1_21BinaryOpScalarFunctorIlLi2ELi1ELi1EEEJSt10multipliesIlElEEEvT_T0_DpT1_ --------------------------
	.section	.nv.constant0._ZN2at6native57_GLOBAL__N__f3eca4a2_24_ForeachBinaryOpScalar_cu_86b9896c25multi_tensor_apply_kernelINS1_18TensorListMetadataILi2EEENS1_21BinaryOpScalarFunctorIlLi2ELi1ELi1EEEJSt10multipliesIlElEEEvT_T0_DpT1_,"a",@progbits
	.sectionflags	@""
	.align	4
.nv.constant0._ZN2at6native57_GLOBAL__N__f3eca4a2_24_ForeachBinaryOpScalar_cu_86b9896c25multi_tensor_apply_kernelINS1_18TensorListMetadataILi2EEENS1_21BinaryOpScalarFunctorIlLi2ELi1ELi1EEEJSt10multipliesIlElEEEvT_T0_DpT1_:
	.zero		4056


//--------------------- .nv.constant0._ZN2at6native57_GLOBAL__N__f3eca4a2_24_ForeachBinaryOpScalar_cu_86b9896c25multi_tensor_apply_kernelINS1_18TensorListMetadataILi2EEENS1_21BinaryOpScalarFunctorIiLi2ELi1ELi1EEEJSt10multipliesIiEiEEEvT_T0_DpT1_ --------------------------
	.section	.nv.constant0._ZN2at6native57_GLOBAL__N__f3eca4a2_24_ForeachBinaryOpScalar_cu_86b9896c25multi_tensor_apply_kernelINS1_18TensorListMetadataILi2EEENS1_21BinaryOpScalarFunctorIiLi2ELi1ELi1EEEJSt10multipliesIiEiEEEvT_T0_DpT1_,"a",@progbits
	.sectionflags	@""
	.align	4
.nv.constant0._ZN2at6native57_GLOBAL__N__f3eca4a2_24_ForeachBinaryOpScalar_cu_86b9896c25multi_tensor_apply_kernelINS1_18TensorListMetadataILi2EEENS1_21BinaryOpScalarFunctorIiLi2ELi1ELi1EEEJSt10multipliesIiEiEEEvT_T0_DpT1_:
	.zero		4048


//--------------------- .nv.constant0._ZN2at6native57_GLOBAL__N__f3eca4a2_24_ForeachBinaryOpScalar_cu_86b9896c25multi_tensor_apply_kernelINS1_18TensorListMetadataILi2EEENS1_21BinaryOpScalarFunctorIaLi2ELi1ELi1EEEJSt10multipliesIaEaEEEvT_T0_DpT1_ --------------------------
	.section	.nv.constant0._ZN2at6native57_GLOBAL__N__f3eca4a2_24_ForeachBinaryOpScalar_cu_86b9896c25multi_tensor_apply_kernelINS1_18TensorListMetadataILi2EEENS1_21BinaryOpScalarFunctorIaLi2ELi1ELi1EEEJSt10multipliesIaEaEEEvT_T0_DpT1_,"a",@progbits
	.sectionflags	@""
	.align	4
.nv.constant0._ZN2at6native57_GLOBAL__N__f3eca4a2_24_ForeachBinaryOpScalar_cu_86b9896c25multi_tensor_apply_kernelINS1_18TensorListMetadataILi2EEENS1_21BinaryOpScalarFunctorIaLi2ELi1ELi1EEEJSt10multipliesIaEaEEEvT_T0_DpT1_:
	.zero		4043


//--------------------- .nv.constant0._ZN2at6native57_GLOBAL__N__f3eca4a2_24_ForeachBinaryOpScalar_cu_86b9896c25multi_tensor_apply_kernelINS1_18TensorListMetadataILi2EEENS1_21BinaryOpScalarFunctorIhLi2ELi1ELi1EEEJSt10multipliesIhEhEEEvT_T0_DpT1_ --------------------------
	.section	.nv.constant0._ZN2at6native57_GLOBAL__N__f3eca4a2_24_ForeachBinaryOpScalar_cu_86b9896c25multi_tensor_apply_kernelINS1_18TensorListMetadataILi2EEENS1_21BinaryOpScalarFunctorIhLi2ELi1ELi1EEEJSt10multipliesIhEhEEEvT_T0_DpT1_,"a",@progbits
	.sectionflags	@""
	.align	4
.nv.constant0._ZN2at6native57_GLOBAL__N__f3eca4a2_24_ForeachBinaryOpScalar_cu_86b9896c25multi_tensor_apply_kernelINS1_18TensorListMetadataILi2EEENS1_21BinaryOpScalarFunctorIhLi2ELi1ELi1EEEJSt10multipliesIhEhEEEvT_T0_DpT1_:
	.zero		4043


//--------------------- .nv.constant0._ZN2at6native57_GLOBAL__N__f3eca4a2_24_ForeachBinaryOpScalar_cu_86b9896c25multi_tensor_apply_kernelINS1_18TensorListMetadataILi1EEENS1_21BinaryOpScalarFunctorIN3c108BFloat16ELi1ELi1ELi0EEEJSt10multipliesIfEfEEEvT_T0_DpT1_ --------------------------
	.section	.nv.constant0._ZN2at6native57_GLOBAL__N__f3eca4a2_24_ForeachBinaryOpScalar_cu_86b9896c25multi_tensor_apply_kernelINS1_18TensorListMetadataILi1EEENS1_21BinaryOpScalarFunctorIN3c108BFloat16ELi1ELi1ELi0EEEJSt10multipliesIfEfEEEvT_T0_DpT1_,"a",@progbits
	.sectionflags	@""
	.align	4
.nv.constant0._ZN2at6native57_GLOBAL__N__f3eca4a2_24_ForeachBinaryOpScalar_cu_86b9896c25multi_tensor_apply_kernelINS1_18TensorListMetadataILi1EEENS1_21BinaryOpScalarFunctorIN3c108BFloat16ELi1ELi1ELi0EEEJSt10multipliesIfEfEEEvT_T0_DpT1_:
	.zero		4272


//--------------------- .nv.constant0._ZN2at6native57_GLOBAL__N__f3eca4a2_24_ForeachBinaryOpScalar_cu_86b9896c25multi_tensor_apply_kernelINS1_18TensorListMetadataILi1EEENS1_21BinaryOpScalarFunctorIN3c104HalfELi1ELi1ELi0EEEJSt10multipliesIfEfEEEvT_T0_DpT1_ --------------------------
	.section	.nv.constant0._ZN2at6native57_GLOBAL__N__f3eca4a2_24_ForeachBinaryOpScalar_cu_86b9896c25multi_tensor_apply_kernelINS1_18TensorListMetadataILi1EEENS1_21BinaryOpScalarFunctorIN3c104HalfELi1ELi1ELi0EEEJSt10multipliesIfEfEEEvT_T0_DpT1_,"a",@progbits
	.sectionflags	@""
	.align	4
.nv.constant0._ZN2at6native57_GLOBAL__N__f3eca4a2_24_ForeachBinaryOpScalar_cu_86b9896c25multi_tensor_apply_kernelINS1_18TensorListMetadataILi1EEENS1_21BinaryOpScalarFunctorIN3c104HalfELi1ELi1ELi0EEEJSt10multipliesIfEfEEEvT_T0_DpT1_:
	.zero		4272


//--------------------- .nv.constant0._ZN2at6native57_GLOBAL__N__f3eca4a2_24_ForeachBinaryOpScalar_cu_86b9896c25multi_tensor_apply_kernelINS1_18TensorListMetadataILi1EEENS1_21BinaryOpScalarFunctorIbLi1ELi1ELi0EEEJSt10multipliesIbEbEEEvT_T0_DpT1_ --------------------------
	.section	.nv.constant0._ZN2at6native57_GLOBAL__N__f3eca4a2_24_ForeachBinaryOpScalar_cu_86b9896c25multi_tensor_apply_kernelINS1_18TensorListMetadataILi1EEENS1_21BinaryOpScalarFunctorIbLi1ELi1ELi0EEEJSt10multipliesIbEbEEEvT_T0_DpT1_,"a",@progbits
	.sectionflags	@""
	.align	4
.nv.constant0._ZN2at6native57_GLOBAL__N__f3eca4a2_24_ForeachBinaryOpScalar_cu_86b9896c25multi_tensor_apply_kernelINS1_18TensorListMetadataILi1EEENS1_21BinaryOpScalarFunctorIbLi1ELi1ELi0EEEJSt10multipliesIbEbEEEvT_T0_DpT1_:
	.zero		4267


//--------------------- .nv.constant0._ZN2at6native57_GLOBAL__N__f3eca4a2_24_ForeachBinaryOpScalar_cu_86b9896c25multi_tensor_apply_kernelINS1_18TensorListMetadataILi1EEENS1_21BinaryOpScalarFunctorIN3c107complexIfEELi1ELi1ELi0EEEJSt10multipliesIS8_ES8_EEEvT_T0_DpT1_ --------------------------
	.section	.nv.constant0._ZN2at6native57_GLOBAL__N__f3eca4a2_24_ForeachBinaryOpScalar_cu_86b9896c25multi_tensor_apply_kernelINS1_18TensorListMetadataILi1EEENS1_21BinaryOpScalarFunctorIN3c107complexIfEELi1ELi1ELi0EEEJSt10multipliesIS8_ES8_EEEvT_T0_DpT1_,"a",@progbits
	.sectionflags	@""
	.align	4
.nv.constant0._ZN2at6native57_GLOBAL__N__f3eca4a2_24_ForeachBinaryOpScalar_cu_86b9896c25multi_tensor_apply_kernelINS1_18TensorListMetadataILi1EEENS1_21BinaryOpScalarFunctorIN3c107complexIfEELi1ELi1ELi0EEEJSt10multipliesIS8_ES8_EEEvT_T0_DpT1_:
	.zero		4280


//--------------------- .nv.constant0._ZN2at6native57_GLOBAL__N__f3eca4a2_24_ForeachBinaryOpScalar_cu_86b9896c25multi_tensor_apply_kernelINS1_18TensorListMetadataILi1EEENS1_21BinaryOpScalarFunctorIN3c107complexIdEELi1ELi1ELi0EEEJSt10multipliesIS8_ES8_EEEvT_T0_DpT1_ --------------------------
	.section	.nv.constant0._ZN2at6native57_GLOBAL__N__f3eca4a2_24_ForeachBinaryOpScalar_cu_86b9896c25multi_tensor_apply_kernelINS1_18TensorListMetadataILi1EEENS1_21BinaryOpScalarFunctorIN3c107complexIdEELi1ELi1ELi0EEEJSt10multipliesIS8_ES8_EEEvT_T0_DpT1_,"a",@progbits
	.sectionflags	@""
	.align	4
.nv.constant0._ZN2at6native57_GLOBAL__N__f3eca4a2_24_ForeachBinaryOpScalar_cu_86b9896c25multi_tensor_apply_kernelINS1_18TensorListMetadataILi1EEENS1_21BinaryOpScalarFunctorIN3c107complexIdEELi1ELi1ELi0EEEJSt10multipliesIS8_ES8_EEEvT_T0_DpT1_:
	.zero		4288


//--------------------- .nv.constant0._ZN2at6native57_GLOBAL__N__f3eca4a2_24_ForeachBinaryOpScalar_cu_86b9896c25multi_tensor_apply_kernelINS1_18TensorListMetadataILi1EEENS1_21BinaryOpScalarFunctorIfLi1ELi1ELi0EEEJSt10multipliesIfEfEEEvT_T0_DpT1_ --------------------------
	.section	.nv.constant0._ZN2at6native57_GLOBAL__N__f3eca4a2_24_ForeachBinaryOpScalar_cu_86b9896c25multi_tensor_apply_kernelINS1_18TensorListMetadataILi1EEENS1_21BinaryOpScalarFunctorIfLi1ELi1ELi0EEEJSt10multipliesIfEfEEEvT_T0_DpT1_,"a",@progbits
	.sectionflags	@""
	.align	4
.nv.constant0._ZN2at6native57_GLOBAL__N__f3eca4a2_24_ForeachBinaryOpScalar_cu_86b9896c25multi_tensor_apply_kernelINS1_18TensorListMetadataILi1EEENS1_21BinaryOpScalarFunctorIfLi1ELi1ELi0EEEJSt10multipliesIfEfEEEvT_T0_DpT1_:
	.zero		4272


//--------------------- .nv.constant0._ZN2at6native57_GLOBAL__N__f3eca4a2_24_ForeachBinaryOpScalar_cu_86b9896c25multi_tensor_apply_kernelINS1_18TensorListMetadataILi1EEENS1_21BinaryOpScalarFunctorIdLi1ELi1ELi0EEEJSt10multipliesIdEdEEEvT_T0_DpT1_ --------------------------
	.section	.nv.constant0._ZN2at6native57_GLOBAL__N__f3eca4a2_24_ForeachBinaryOpScalar_cu_86b9896c25multi_tensor_apply_kernelINS1_18TensorListMetadataILi1EEENS1_21BinaryOpScalarFunctorIdLi1ELi1ELi0EEEJSt10multipliesIdEdEEEvT_T0_DpT1_,"a",@progbits
	.sectionflags	@""
	.align	4
.nv.constant0._ZN2at6native57_GLOBAL__N__f3eca4a2_24_ForeachBinaryOpScalar_cu_86b9896c25multi_tensor_apply_kernelINS1_18TensorListMetadataILi1EEENS1_21BinaryOpScalarFunctorIdLi1ELi1ELi0EEEJSt10multipliesIdEdEEEvT_T0_DpT1_:
	.zero		4280


//--------------------- .nv.constant0._ZN2at6native57_GLOBAL__N__f3eca4a2_24_ForeachBinaryOpScalar_cu_86b9896c25multi_tensor_apply_kernelINS1_18TensorListMetadataILi1EEENS1_21BinaryOpScalarFunctorIsLi1ELi1ELi0EEEJSt10multipliesIsEsEEEvT_T0_DpT1_ --------------------------
	.section	.nv.constant0._ZN2at6native57_GLOBAL__N__f3eca4a2_24_ForeachBinaryOpScalar_cu_86b9896c25multi_tensor_apply_kernelINS1_18TensorListMetadataILi1EEENS1_21BinaryOpScalarFunctorIsLi1ELi1ELi0EEEJSt10multipliesIsEsEEEvT_T0_DpT1_,"a",@progbits
	.sectionflags	@""
	.align	4
.nv.constant0._ZN2at6native57_GLOBAL__N__f3eca4a2_24_ForeachBinaryOpScalar_cu_86b9896c25multi_tensor_apply_kernelINS1_18TensorListMetadataILi1EEENS1_21BinaryOpScalarFunctorIsLi1ELi1ELi0EEEJSt10multipliesIsEsEEEvT_T0_DpT1_:
	.zero		4268


//--------------------- .nv.constant0._ZN2at6native57_GLOBAL__N__f3eca4a2_24_ForeachBinaryOpScalar_cu_86b9896c25multi_tensor_apply_kernelINS1_18TensorListMetadataILi1EEENS1_21BinaryOpScalarFunctorIlLi1ELi1ELi0EEEJSt10multipliesIlElEEEvT_T0_DpT1_ --------------------------
	.section	.nv.constant0._ZN2at6native57_GLOBAL__N__f3eca4a2_24_ForeachBinaryOpScalar_cu_86b9896c25multi_tensor_apply_kernelINS1_18TensorListMetadataILi1EEENS1_21BinaryOpScalarFunctorIlLi1ELi1ELi0EEEJSt10multipliesIlElEEEvT_T0_DpT1_,"a",@progbits
	.sectionflags	@""
	.align	4
.nv.constant0._ZN2at6native57_GLOBAL__N__f3eca4a2_24_ForeachBinaryOpScalar_cu_86b9896c25multi_tensor_apply_kernelINS1_18TensorListMetadataILi1EEENS1_21BinaryOpScalarFunctorIlLi1ELi1ELi0EEEJSt10multipliesIlElEEEvT_T0_DpT1_:
	.zero		4280


//--------------------- .nv.constant0._ZN2at6native57_GLOBAL__N__f3eca4a2_24_ForeachBinaryOpScalar_cu_86b9896c25multi_tensor_apply_kernelINS1_18TensorListMetadataILi1EEENS1_21BinaryOpScalarFunctorIiLi1ELi1ELi0EEEJSt10multipliesIiEiEEEvT_T0_DpT1_ --------------------------
	.section	.nv.constant0._ZN2at6native57_GLOBAL__N__f3eca4a2_24_ForeachBinaryOpScalar_cu_86b9896c25multi_tensor_apply_kernelINS1_18TensorListMetadataILi1EEENS1_21BinaryOpScalarFunctorIiLi1ELi1ELi0EEEJSt10multipliesIiEiEEEvT_T0_DpT1_,"a",@progbits
	.sectionflags	@""
	.align	4
.nv.constant0._ZN2at6native57_GLOBAL__N__f3eca4a2_24_ForeachBinaryOpScalar_cu_86b9896c25multi_tensor_apply_kernelINS1_18TensorListMetadataILi1EEENS1_21BinaryOpScalarFunctorIiLi1ELi1ELi0EEEJSt10multipliesIiEiEEEvT_T0_DpT1_:
	.zero		4272


//--------------------- .nv.constant0._ZN2at6native57_GLOBAL__N__f3eca4a2_24_ForeachBinaryOpScalar_cu_86b9896c25multi_tensor_apply_kernelINS1_18TensorListMetadataILi1EEENS1_21BinaryOpScalarFunctorIaLi1ELi1ELi0EEEJSt10multipliesIaEaEEEvT_T0_DpT1_ --------------------------
	.section	.nv.constant0._ZN2at6native57_GLOBAL__N__f3eca4a2_24_ForeachBinaryOpScalar_cu_86b9896c25multi_tensor_apply_kernelINS1_18TensorListMetadataILi1EEENS1_21BinaryOpScalarFunctorIaLi1ELi1ELi0EEEJSt10multipliesIaEaEEEvT_T0_DpT1_,"a",@progbits
	.sectionflags	@""
	.align	4
.nv.constant0._ZN2at6native57_GLOBAL__N__f3eca4a2_24_ForeachBinaryOpScalar_cu_86b9896c25multi_tensor_apply_kernelINS1_18TensorListMetadataILi1EEENS1_21BinaryOpScalarFunctorIaLi1ELi1ELi0EEEJSt10multipliesIaEaEEEvT_T0_DpT1_:
	.zero		4267


//--------------------- .nv.constant0._ZN2at6native57_GLOBAL__N__f3eca4a2_24_ForeachBinaryOpScalar_cu_86b9896c25multi_tensor_apply_kernelINS1_18TensorListMetadataILi1EEENS1_21BinaryOpScalarFunctorIhLi1ELi1ELi0EEEJSt10multipliesIhEhEEEvT_T0_DpT1_ --------------------------
	.section	.nv.constant0._ZN2at6native57_GLOBAL__N__f3eca4a2_24_ForeachBinaryOpScalar_cu_86b9896c25multi_tensor_apply_kernelINS1_18TensorListMetadataILi1EEENS1_21BinaryOpScalarFunctorIhLi1ELi1ELi0EEEJSt10multipliesIhEhEEEvT_T0_DpT1_,"a",@progbits
	.sectionflags	@""
	.align	4
.nv.constant0._ZN2at6native57_GLOBAL__N__f3eca4a2_24_ForeachBinaryOpScalar_cu_86b9896c25multi_tensor_apply_kernelINS1_18TensorListMetadataILi1EEENS1_21BinaryOpScalarFunctorIhLi1ELi1ELi0EEEJSt10multipliesIhEhEEEvT_T0_DpT1_:
	.zero		4267


//--------------------- .nv.constant0._ZN2at6native57_GLOBAL__N__f3eca4a2_24_ForeachBinaryOpScalar_cu_86b9896c25multi_tensor_apply_kernelINS1_18TensorListMetadataILi2EEENS1_21BinaryOpScalarFunctorIN3c108BFloat16ELi2ELi1ELi1EEEJSt4plusIfEfEEEvT_T0_DpT1_ --------------------------
	.section	.nv.constant0._ZN2at6native57_GLOBAL__N__f3eca4a2_24_ForeachBinaryOpScalar_cu_86b9896c25multi_tensor_apply_kernelINS1_18TensorListMetadataILi2EEENS1_21BinaryOpScalarFunctorIN3c108BFloat16ELi2ELi1ELi1EEEJSt4plusIfEfEEEvT_T0_DpT1_,"a",@progbits
	.sectionflags	@""
	.align	4
.nv.constant0._ZN2at6native57_GLOBAL__N__f3eca4a2_24_ForeachBinaryOpScalar_cu_86b9896c25multi_tensor_apply_kernelINS1_18TensorListMetadataILi2EEENS1_21BinaryOpScalarFunctorIN3c108BFloat16ELi2ELi1ELi1EEEJSt4plusIfEfEEEvT_T0_DpT1_:
	.zero		4048


//--------------------- .nv.constant0._ZN2at6native57_GLOBAL__N__f3eca4a2_24_ForeachBinaryOpScalar_cu_86b9896c25multi_tensor_apply_kernelINS1_18TensorListMetadataILi2EEENS1_21BinaryOpScalarFunctorIN3c104HalfELi2ELi1ELi1EEEJSt4plusIfEfEEEvT_T0_DpT1_ --------------------------
	.section	.nv.constant0._ZN2at6native57_GLOBAL__N__f3eca4a2_24_ForeachBinaryOpScalar_cu_86b9896c25multi_tensor_apply_kernelINS1_18TensorListMetadataILi2EEENS1_21BinaryOpScalarFunctorIN3c104HalfELi2ELi1ELi1EEEJSt4plusIfEfEEEvT_T0_DpT1_,"a",@progbits
	.sectionflags	@""
	.align	4
.nv.constant0._ZN2at6native57_GLOBAL__N__f3eca4a2_24_ForeachBinaryOpScalar_cu_86b9896c25multi_tensor_apply_kernelINS1_18TensorListMetadataILi2EEENS1_21BinaryOpScalarFunctorIN3c104HalfELi2ELi1ELi1EEEJSt4plusIfEfEEEvT_T0_DpT1_:
	.zero		4048


//--------------------- .nv.constant0._ZN2at6native57_GLOBAL__N__f3eca4a2_24_ForeachBinaryOpScalar_cu_86b9896c25multi_tensor_apply_kernelINS1_18TensorListMetadataILi2EEENS1_21BinaryOpScalarFunctorIbLi2ELi1ELi1EEEJSt4plusIbEbEEEvT_T0_DpT1_ --------------------------
	.section	.nv.constant0._ZN2at6native57_GLOBAL__N__f3eca4a2_24_ForeachBinaryOpScalar_cu_86b9896c25multi_tensor_apply_kernelINS1_18TensorListMetadataILi2EEENS1_21BinaryOpScalarFunctorIbLi2ELi1ELi1EEEJSt4plusIbEbEEEvT_T0_DpT1_,"a",@progbits
	.sectionflags	@""
	.align	4
.nv.constant0._ZN2at6native57_GLOBAL__N__f3eca4a2_24_ForeachBinaryOpScalar_cu_86b9896c25multi_tensor_apply_kernelINS1_18TensorListMetadataILi2EEENS1_21BinaryOpScalarFunctorIbLi2ELi1ELi1EEEJSt4plusIbEbEEEvT_T0_DpT1_:
	.zero		4043


//--------------------- .nv.constant0._ZN2at6native57_GLOBAL__N__f3eca4a2_24_ForeachBinaryOpScalar_cu_86b9896c25multi_tensor_apply_kernelINS1_18TensorListMetadataILi2EEENS1_21BinaryOpScalarFunctorIN3c107complexIfEELi2ELi1ELi1EEEJSt4plusIS8_ES8_EEEvT_T0_DpT1_ --------------------------
	.section	.nv.constant0._ZN2at6native57_GLOBAL__N__f3eca4a2_24_ForeachBinaryOpScalar_cu_86b9896c25multi_tensor_apply_kernelINS1_18TensorListMetadataILi2EEENS1_21BinaryOpScalarFunctorIN3c107complexIfEELi2ELi1ELi1EEEJSt4plusIS8_ES8_EEEvT_T0_DpT1_,"a",@progbits
	.sectionflags	@""
	.align	4
.nv.constant0._ZN2at6native57_GLOBAL__N__f3eca4a2_24_ForeachBinaryOpScalar_cu_86b9896c25multi_tensor_apply_kernelINS1_18TensorListMetadataILi2EEENS1_21BinaryOpScalarFunctorIN3c107complexIfEELi2ELi1ELi1EEEJSt4plusIS8_ES8_EEEvT_T0_DpT1_:
	.zero		4056


//--------------------- .nv.constant0._ZN2at6native57_GLOBAL__N__f3eca4a2_24_ForeachBinaryOpScalar_cu_86b9896c25multi_tensor_apply_kernelINS1_18TensorListMetadataILi2EEENS1_21BinaryOpScalarFunctorIN3c107complexIdEELi2ELi1ELi1EEEJSt4plusIS8_ES8_EEEvT_T0_DpT1_ --------------------------
	.section	.nv.constant0._ZN2at6native57_GLOBAL__N__f3eca4a2_24_ForeachBinaryOpScalar_cu_86b9896c25multi_tensor_apply_kernelINS1_18TensorListMetadataILi2EEENS1_21BinaryOpScalarFunctorIN3c107complexIdEELi2ELi1ELi1EEEJSt4plusIS8_ES8_EEEvT_T0_DpT1_,"a",@progbits
	.sectionflags	@""
	.align	4
.nv.constant0._ZN2at6native57_GLOBAL__N__f3eca4a2_24_ForeachBinaryOpScalar_cu_86b9896c25multi_tensor_apply_kernelINS1_18TensorListMetadataILi2EEENS1_21BinaryOpScalarFunctorIN3c107complexIdEELi2ELi1ELi1EEEJSt4plusIS8_ES8_EEEvT_T0_DpT1_:
	.zero		4064


//--------------------- .nv.constant0._ZN2at6native57_GLOBAL__N__f3eca4a2_24_ForeachBinaryOpScalar_cu_86b9896c25multi_tensor_apply_kernelINS1_18TensorListMetadataILi2EEENS1_21BinaryOpScalarFunctorIfLi2ELi1ELi1EEEJSt4plusIfEfEEEvT_T0_DpT1_ --------------------------
	.section	.nv.constant0._ZN2at6native57_GLOBAL__N__f3eca4a2_24_ForeachBinaryOpScalar_cu_86b9896c25multi_tensor_apply_kernelINS1_18TensorListMetadataILi2EEENS1_21BinaryOpScalarFunctorIfLi2ELi1ELi1EEEJSt4plusIfEfEEEvT_T0_DpT1_,"a",@progbits
	.sectionflags	@""
	.align	4
.nv.constant0._ZN2at6native57_GLOBAL__N__f3eca4a2_24_ForeachBinaryOpScalar_cu_86b9896c25multi_tensor_apply_kernelINS1_18TensorListMetadataILi2EEENS1_21BinaryOpScalarFunctorIfLi2ELi1ELi1EEEJSt4plusIfEfEEEvT_T0_DpT1_:
	.zero		4048


//--------------------- .nv.constant0._ZN2at6native57_GLOBAL__N__f3eca4a2_24_ForeachBinaryOpScalar_cu_86b9896c25multi_tensor_apply_kernelINS1_18TensorListMetadataILi2EEENS1_21BinaryOpScalarFunctorIdLi2ELi1ELi1EEEJSt4plusIdEdEEEvT_T0_DpT1_ --------------------------
	.section	.nv.constant0._ZN2at6native57_GLOBAL__N__f3eca4a2_24_ForeachBinaryOpScalar_cu_86b9896c25multi_tensor_apply_kernelINS1_18TensorListMetadataILi2EEENS1_21BinaryOpScalarFunctorIdLi2ELi1ELi1EEEJSt4plusIdEdEEEvT_T0_DpT1_,"a",@progbits
	.sectionflags	@""
	.align	4
.nv.constant0._ZN2at6native57_GLOBAL__N__f3eca4a2_24_ForeachBinaryOpScalar_cu_86b9896c25multi_tensor_apply_kernelINS1_18TensorListMetadataILi2EEENS1_21BinaryOpScalarFunctorIdLi2ELi1ELi1EEEJSt4plusIdEdEEEvT_T0_DpT1_:
	.zero		4056


//--------------------- .nv.constant0._ZN2at6native57_GLOBAL__N__f3eca4a2_24_ForeachBinaryOpScalar_cu_86b9896c25multi_tensor_apply_kernelINS1_18TensorListMetadataILi2EEENS1_21BinaryOpScalarFunctorIsLi2ELi1ELi1EEEJSt4plusIsEsEEEvT_T0_DpT1_ --------------------------
	.section	.nv.constant0._ZN2at6native57_GLOBAL__N__f3eca4a2_24_ForeachBinaryOpScalar_cu_86b9896c25multi_tensor_apply_kernelINS1_18TensorListMetadataILi2EEENS1_21BinaryOpScalarFunctorIsLi2ELi1ELi1EEEJSt4plusIsEsEEEvT_T0_DpT1_,"a",@progbits
	.sectionflags	@""
	.align	4
.nv.constant0._ZN2at6native57_GLOBAL__N__f3eca4a2_24_ForeachBinaryOpScalar_cu_86b9896c25multi_tensor_apply_kernelINS1_18TensorListMetadataILi2EEENS1_21BinaryOpScalarFunctorIsLi2ELi1ELi1EEEJSt4plusIsEsEEEvT_T0_DpT1_:
	.zero		4044


//--------------------- .nv.constant0._ZN2at6native57_GLOBAL__N__f3eca4a2_24_ForeachBinaryOpScalar_cu_86b9896c25multi_tensor_apply_kernelINS1_18TensorListMetadataILi2EEENS1_21BinaryOpScalarFunctorIlLi2ELi1ELi1EEEJSt4plusIlElEEEvT_T0_DpT1_ --------------------------
	.section	.nv.constant0._ZN2at6native57_GLOBAL__N__f3eca4a2_24_ForeachBinaryOpScalar_cu_86b9896c25multi_tensor_apply_kernelINS1_18TensorListMetadataILi2EEENS1_21BinaryOpScalarFunctorIlLi2ELi1ELi1EEEJSt4plusIlElEEEvT_T0_DpT1_,"a",@progbits
	.sectionflags	@""
	.align	4
.nv.constant0._ZN2at6native57_GLOBAL__N__f3eca4a2_24_ForeachBinaryOpScalar_cu_86b9896c25multi_tensor_apply_kernelINS1_18TensorListMetadataILi2EEENS1_21BinaryOpScalarFunctorIlLi2ELi1ELi1EEEJSt4plusIlElEEEvT_T0_DpT1_:
	.zero		4056


//--------------------- .nv.constant0._ZN2at6native57_GLOBAL__N__f3eca4a2_24_ForeachBinaryOpScalar_cu_86b9896c25multi_tensor_apply_kernelINS1_18TensorListMetadataILi2EEENS1_21BinaryOpScalarFunctorIiLi2ELi1ELi1EEEJSt4plusIiEiEEEvT_T0_DpT1_ --------------------------
	.section	.nv.constant0._ZN2at6native57_GLOBAL__N__f3eca4a2_24_ForeachBinaryOpScalar_cu_86b9896c25multi_tensor_apply_kernelINS1_18TensorListMetadataILi2EEENS1_21BinaryOpScalarFunctorIiLi2ELi1ELi1EEEJSt4plusIiEiEEEvT_T0_DpT1_,"a",@progbits
	.sectionflags	@""
	.align	4
.nv.constant0._ZN2at6native57_GLOBAL__N__f3eca4a2_24_ForeachBinaryOpScalar_cu_86b9896c25multi_tensor_apply_kernelINS1_18TensorListMetadataILi2EEENS1_21BinaryOpScalarFunctorIiLi2ELi1ELi1EEEJSt4plusIiEiEEEvT_T0_DpT1_:
	.zero		4048


//--------------------- .nv.constant0._ZN2at6native57_GLOBAL__N__f3eca4a2_24_ForeachBinaryOpScalar_cu_86b9896c25multi_tensor_apply_kernelINS1_18TensorListMetadataILi2EEENS1_21BinaryOpScalarFunctorIaLi2ELi1ELi1EEEJSt4plusIaEaEEEvT_T0_DpT1_ --------------------------
	.section	.nv.constant0._ZN2at6native57_GLOBAL__N__f3eca4a2_24_ForeachBinaryOpScalar_cu_86b9896c25multi_tensor_apply_kernelINS1_18TensorListMetadataILi2EEENS1_21BinaryOpScalarFunctorIaLi2ELi1ELi1EEEJSt4plusIaEaEEEvT_T0_DpT1_,"a",@progbits
	.sectionflags	@""
	.align	4
.nv.constant0._ZN2at6native57_GLOBAL__N__f3eca4a2_24_ForeachBinaryOpScalar_cu_86b9896c25multi_tensor_apply_kernelINS1_18TensorListMetadataILi2EEENS1_21BinaryOpScalarFunctorIaLi2ELi1ELi1EEEJSt4plusIaEaEEEvT_T0_DpT1_:
	.zero		4043


//--------------------- .nv.constant0._ZN2at6native57_GLOBAL__N__f3eca4a2_24_ForeachBinaryOpScalar_cu_86b9896c25multi_tensor_apply_kernelINS1_18TensorListMetadataILi2EEENS1_21BinaryOpScalarFunctorIhLi2ELi1ELi1EEEJSt4plusIhEhEEEvT_T0_DpT1_ --------------------------
	.section	.nv.constant0._ZN2at6native57_GLOBAL__N__f3eca4a2_24_ForeachBinaryOpScalar_cu_86b9896c25multi_tensor_apply_kernelINS1_18TensorListMetadataILi2EEENS1_21BinaryOpScalarFunctorIhLi2ELi1ELi1EEEJSt4plusIhEhEEEvT_T0_DpT1_,"a",@progbits
	.sectionflags	@""
	.align	4
.nv.constant0._ZN2at6native57_GLOBAL__N__f3eca4a2_24_ForeachBinaryOpScalar_cu_86b9896c25multi_tensor_apply_kernelINS1_18TensorListMetadataILi2EEENS1_21BinaryOpScalarFunctorIhLi2ELi1ELi1EEEJSt4plusIhEhEEEvT_T0_DpT1_:
	.zero		4043


//--------------------- .nv.constant0._ZN2at6native57_GLOBAL__N__f3eca4a2_24_ForeachBinaryOpScalar_cu_86b9896c25multi_tensor_apply_kernelINS1_18TensorListMetadataILi1EEENS1_21BinaryOpScalarFunctorIN3c108BFloat16ELi1ELi1ELi0EEEJSt4plusIfEfEEEvT_T0_DpT1_ --------------------------
	.section	.nv.constant0._ZN2at6native57_GLOBAL__N__f3eca4a2_24_ForeachBinaryOpScalar_cu_86b9896c25multi_tensor_apply_kernelINS1_18TensorListMetadataILi1EEENS1_21BinaryOpScalarFunctorIN3c108BFloat16ELi1ELi1ELi0EEEJSt4plusIfEfEEEvT_T0_DpT1_,"a",@progbits
	.sectionflags	@""
	.align	4
.nv.constant0._ZN2at6native57_GLOBAL__N__f3eca4a2_24_ForeachBinaryOpScalar_cu_86b9896c25multi_tensor_apply_kernelINS1_18TensorListMetadataILi1EEENS1_21BinaryOpScalarFunctorIN3c108BFloat16ELi1ELi1ELi0EEEJSt4plusIfEfEEEvT_T0_DpT1_:
	.zero		4272


//--------------------- .nv.constant0._ZN2at6native57_GLOBAL__N__f3eca4a2_24_ForeachBinaryOpScalar_cu_86b9896c25multi_tensor_apply_kernelINS1_18TensorListMetadataILi1EEENS1_21BinaryOpScalarFunctorIN3c104HalfELi1ELi1ELi0EEEJSt4plusIfEfEEEvT_T0_DpT1_ --------------------------
	.section	.nv.constant0._ZN2at6native57_GLOBAL__N__f3eca4a2_24_ForeachBinaryOpScalar_cu_86b9896c25multi_tensor_apply_kernelINS1_18TensorListMetadataILi1EEENS1_21BinaryOpScalarFunctorIN3c104HalfELi1ELi1ELi0EEEJSt4plusIfEfEEEvT_T0_DpT1_,"a",@progbits
	.sectionflags	@""
	.align	4
.nv.constant0._ZN2at6native57_GLOBAL__N__f3eca4a2_24_ForeachBinaryOpScalar_cu_86b9896c25multi_tensor_apply_kernelINS1_18TensorListMetadataILi1EEENS1_21BinaryOpScalarFunctorIN3c104HalfELi1ELi1ELi0EEEJSt4plusIfEfEEEvT_T0_DpT1_:
	.zero		4272


//--------------------- .nv.constant0._ZN2at6native57_GLOBAL__N__f3eca4a2_24_ForeachBinaryOpScalar_cu_86b9896c25multi_tensor_apply_kernelINS1_18TensorListMetadataILi1EEENS1_21BinaryOpScalarFunctorIbLi1ELi1ELi0EEEJSt4plusIbEbEEEvT_T0_DpT1_ --------------------------
	.section	.nv.constant0._ZN2at6native57_GLOBAL__N__f3eca4a2_24_ForeachBinaryOpScalar_cu_86b9896c25multi_tensor_apply_kernelINS1_18TensorListMetadataILi1EEENS1_21BinaryOpScalarFunctorIbLi1ELi1ELi0EEEJSt4plusIbEbEEEvT_T0_DpT1_,"a",@progbits
	.sectionflags	@""
	.align	4
.nv.constant0._ZN2at6native57_GLOBAL__N__f3eca4a2_24_ForeachBinaryOpScalar_cu_86b9896c25multi_tensor_apply_kernelINS1_18TensorListMetadataILi1EEENS1_21BinaryOpScalarFunctorIbLi1ELi1ELi0EEEJSt4plusIbEbEEEvT_T0_DpT1_:
	.zero		4267


//--------------------- .nv.constant0._ZN2at6native57_GLOBAL__N__f3eca4a2_24_ForeachBinaryOpScalar_cu_86b9896c25multi_tensor_apply_kernelINS1_18TensorListMetadataILi1EEENS1_21BinaryOpScalarFunctorIN3c107complexIfEELi1ELi1ELi0EEEJSt4plusIS8_ES8_EEEvT_T0_DpT1_ --------------------------
	.section	.nv.constant0._ZN2at6native57_GLOBAL__N__f3eca4a2_24_ForeachBinaryOpScalar_cu_86b9896c25multi_tensor_apply_kernelINS1_18TensorListMetadataILi1EEENS1_21BinaryOpScalarFunctorIN3c107complexIfEELi1ELi1ELi0EEEJSt4plusIS8_ES8_EEEvT_T0_DpT1_,"a",@progbits
	.sectionflags	@""
	.align	4
.nv.constant0._ZN2at6native57_GLOBAL__N__f3eca4a2_24_ForeachBinaryOpScalar_cu_86b9896c25multi_tensor_apply_kernelINS1_18TensorListMetadataILi1EEENS1_21BinaryOpScalarFunctorIN3c107complexIfEELi1ELi1ELi0EEEJSt4plusIS8_ES8_EEEvT_T0_DpT1_:
	.zero		4280


//--------------------- .nv.constant0._ZN2at6native57_GLOBAL__N__f3eca4a2_24_ForeachBinaryOpScalar_cu_86b9896c25multi_tensor_apply_kernelINS1_18TensorListMetadataILi1EEENS1_21BinaryOpScalarFunctorIN3c107complexIdEELi1ELi1ELi0EEEJSt4plusIS8_ES8_EEEvT_T0_DpT1_ --------------------------
	.section	.nv.constant0._ZN2at6native57_GLOBAL__N__f3eca4a2_24_ForeachBinaryOpScalar_cu_86b9896c25multi_tensor_apply_kernelINS1_18TensorListMetadataILi1EEENS1_21BinaryOpScalarFunctorIN3c107complexIdEELi1ELi1ELi0EEEJSt4plusIS8_ES8_EEEvT_T0_DpT1_,"a",@progbits
	.sectionflags	@""
	.align	4
.nv.constant0._ZN2at6native57_GLOBAL__N__f3eca4a2_24_ForeachBinaryOpScalar_cu_86b9896c25multi_tensor_apply_kernelINS1_18TensorListMetadataILi1EEENS1_21BinaryOpScalarFunctorIN3c107complexIdEELi1ELi1ELi0EEEJSt4plusIS8_ES8_EEEvT_T0_DpT1_:
	.zero		4288


//--------------------- .nv.constant0._ZN2at6native57_GLOBAL__N__f3eca4a2_24_ForeachBinaryOpScalar_cu_86b9896c25multi_tensor_apply_kernelINS1_18TensorListMetadataILi1EEENS1_21BinaryOpScalarFunctorIfLi1ELi1ELi0EEEJSt4plusIfEfEEEvT_T0_DpT1_ --------------------------
	.section	.nv.constant0._ZN2at6native57_GLOBAL__N__f3eca4a2_24_ForeachBinaryOpScalar_cu_86b9896c25multi_tensor_apply_kernelINS1_18TensorListMetadataILi1EEENS1_21BinaryOpScalarFunctorIfLi1ELi1ELi0EEEJSt4plusIfEfEEEvT_T0_DpT1_,"a",@progbits
	.sectionflags	@""
	.align	4
.nv.constant0._ZN2at6native57_GLOBAL__N__f3eca4a2_24_ForeachBinaryOpScalar_cu_86b9896c25multi_tensor_apply_kernelINS1_18TensorListMetadataILi1EEENS1_21BinaryOpScalarFunctorIfLi1ELi1ELi0EEEJSt4plusIfEfEEEvT_T0_DpT1_:
	.zero		4272


//--------------------- .nv.constant0._ZN2at6native57_GLOBAL__N__f3eca4a2_24_ForeachBinaryOpScalar_cu_86b9896c25multi_tensor_apply_kernelINS1_18TensorListMetadataILi1EEENS1_21BinaryOpScalarFunctorIdLi1ELi1ELi0EEEJSt4plusIdEdEEEvT_T0_DpT1_ --------------------------
	.section	.nv.constant0._ZN2at6native57_GLOBAL__N__f3eca4a2_24_ForeachBinaryOpScalar_cu_86b9896c25multi_tensor_apply_kernelINS1_18TensorListMetadataILi1EEENS1_21BinaryOpScalarFunctorIdLi1ELi1ELi0EEEJSt4plusIdEdEEEvT_T0_DpT1_,"a",@progbits
	.sectionflags	@""
	.align	4
.nv.constant0._ZN2at6native57_GLOBAL__N__f3eca4a2_24_ForeachBinaryOpScalar_cu_86b9896c25multi_tensor_apply_kernelINS1_18TensorListMetadataILi1EEENS1_21BinaryOpScalarFunctorIdLi1ELi1ELi0EEEJSt4plusIdEdEEEvT_T0_DpT1_:
	.zero		4280


//--------------------- .nv.constant0._ZN2at6native57_GLOBAL__N__f3eca4a2_24_ForeachBinaryOpScalar_cu_86b9896c25multi_tensor_apply_kernelINS1_18TensorListMetadataILi1EEENS1_21BinaryOpScalarFunctorIsLi1ELi1ELi0EEEJSt4plusIsEsEEEvT_T0_DpT1_ --------------------------
	.section	.nv.constant0._ZN2at6native57_GLOBAL__N__f3eca4a2_24_ForeachBinaryOpScalar_cu_86b9896c25multi_tensor_apply_kernelINS1_18TensorListMetadataILi1EEENS1_21BinaryOpScalarFunctorIsLi1ELi1ELi0EEEJSt4plusIsEsEEEvT_T0_DpT1_,"a",@progbits
	.sectionflags	@""
	.align	4
.nv.constant0._ZN2at6native57_GLOBAL__N__f3eca4a2_24_ForeachBinaryOpScalar_cu_86b9896c25multi_tensor_apply_kernelINS1_18TensorListMetadataILi1EEENS1_21BinaryOpScalarFunctorIsLi1ELi1ELi0EEEJSt4plusIsEsEEEvT_T0_DpT1_:
	.zero		4268


//--------------------- .nv.constant0._ZN2at6native57_GLOBAL__N__f3eca4a2_24_ForeachBinaryOpScalar_cu_86b9896c25multi_tensor_apply_kernelINS1_18TensorListMetadataILi1EEENS1_21BinaryOpScalarFunctorIlLi1ELi1ELi0EEEJSt4plusIlElEEEvT_T0_DpT1_ --------------------------
	.section	.nv.constant0._ZN2at6native57_GLOBAL__N__f3eca4a2_24_ForeachBinaryOpScalar_cu_86b9896c25multi_tensor_apply_kernelINS1_18TensorListMetadataILi1EEENS1_21BinaryOpScalarFunctorIlLi1ELi1ELi0EEEJSt4plusIlElEEEvT_T0_DpT1_,"a",@progbits
	.sectionflags	@""
	.align	4
.nv.constant0._ZN2at6native57_GLOBAL__N__f3eca4a2_24_ForeachBinaryOpScalar_cu_86b9896c25multi_tensor_apply_kernelINS1_18TensorListMetadataILi1EEENS1_21BinaryOpScalarFunctorIlLi1ELi1ELi0EEEJSt4plusIlElEEEvT_T0_DpT1_:
	.zero		4280


//--------------------- .nv.constant0._ZN2at6native57_GLOBAL__N__f3eca4a2_24_ForeachBinaryOpScalar_cu_86b9896c25multi_tensor_apply_kernelINS1_18TensorListMetadataILi1EEENS1_21BinaryOpScalarFunctorIiLi1ELi1ELi0EEEJSt4plusIiEiEEEvT_T0_DpT1_ --------------------------
	.section	.nv.constant0._ZN2at6native57_GLOBAL__N__f3eca4a2_24_ForeachBinaryOpScalar_cu_86b9896c25multi_tensor_apply_kernelINS1_18TensorListMetadataILi1EEENS1_21BinaryOpScalarFunctorIiLi1ELi1ELi0EEEJSt4plusIiEiEEEvT_T0_DpT1_,"a",@progbits
	.sectionflags	@""
	.align	4
.nv.constant0._ZN2at6native57_GLOBAL__N__f3eca4a2_24_ForeachBinaryOpScalar_cu_86b9896c25multi_tensor_apply_kernelINS1_18TensorListMetadataILi1EEENS1_21BinaryOpScalarFunctorIiLi1ELi1ELi0EEEJSt4plusIiEiEEEvT_T0_DpT1_:
	.zero		4272


//--------------------- .nv.constant0._ZN2at6native57_GLOBAL__N__f3eca4a2_24_ForeachBinaryOpScalar_cu_86b9896c25multi_tensor_apply_kernelINS1_18TensorListMetadataILi1EEENS1_21BinaryOpScalarFunctorIaLi1ELi1ELi0EEEJSt4plusIaEaEEEvT_T0_DpT1_ --------------------------
	.section	.nv.constant0._ZN2at6native57_GLOBAL__N__f3eca4a2_24_ForeachBinaryOpScalar_cu_86b9896c25multi_tensor_apply_kernelINS1_18TensorListMetadataILi1EEENS1_21BinaryOpScalarFunctorIaLi1ELi1ELi0EEEJSt4plusIaEaEEEvT_T0_DpT1_,"a",@progbits
	.sectionflags	@""
	.align	4
.nv.constant0._ZN2at6native57_GLOBAL__N__f3eca4a2_24_ForeachBinaryOpScalar_cu_86b9896c25multi_tensor_apply_kernelINS1_18TensorListMetadataILi1EEENS1_21BinaryOpScalarFunctorIaLi1ELi1ELi0EEEJSt4plusIaEaEEEvT_T0_DpT1_:
	.zero		4267


//--------------------- .nv.constant0._ZN2at6native57_GLOBAL__N__f3eca4a2_24_ForeachBinaryOpScalar_cu_86b9896c25multi_tensor_apply_kernelINS1_18TensorListMetadataILi1EEENS1_21BinaryOpScalarFunctorIhLi1ELi1ELi0EEEJSt4plusIhEhEEEvT_T0_DpT1_ --------------------------
	.section	.nv.constant0._ZN2at6native57_GLOBAL__N__f3eca4a2_24_ForeachBinaryOpScalar_cu_86b9896c25multi_tensor_apply_kernelINS1_18TensorListMetadataILi1EEENS1_21BinaryOpScalarFunctorIhLi1ELi1ELi0EEEJSt4plusIhEhEEEvT_T0_DpT1_,"a",@progbits
	.sectionflags	@""
	.align	4
.nv.constant0._ZN2at6native57_GLOBAL__N__f3eca4a2_24_ForeachBinaryOpScalar_cu_86b9896c25multi_tensor_apply_kernelINS1_18TensorListMetadataILi1EEENS1_21BinaryOpScalarFunctorIhLi1ELi1ELi0EEEJSt4plusIhEhEEEvT_T0_DpT1_:
	.zero		4267


//--------------------- SYMBOLS --------------------------

	.type		.nv.reservedSmem.offset0,@object
	.size		.nv.reservedSmem.offset0,0x4
